	.target	sm_90a

	.elftype	@"ET_EXEC"


//--------------------- .note.nv.tkinfo           --------------------------
	.section	.note.nv.tkinfo,"",@"SHT_NOTE"
	.sectionflags	@"SHF_NOTE_NV_TKINFO"
	.tkinfo
        /*0018*/ 	.word	0x00000002
        /*0030*/ 	.string	""
        /*0030*/ 	.string	"ptxas"
        /*0030*/ 	.string	"Cuda compilation tools, release 13.0, V13.0.88"
        /*0030*/ 	.string	"Build cuda_13.0.r13.0/compiler.36424714_0"
        /*0030*/ 	.string	"-arch sm_90a -m 64 "



//--------------------- .note.nv.cuinfo           --------------------------
	.section	.note.nv.cuinfo,"",@"SHT_NOTE"
	.sectionflags	@"SHF_NOTE_NV_CUINFO"
        /*0018*/ 	.short	0x0002
        /*001a*/ 	.short	0x005a
        /*001c*/ 	.short	0x0082
	.zero		2


//--------------------- .nv.info                  --------------------------
	.section	.nv.info,"",@"SHT_CUDA_INFO"
	.align	4


	//----- nvinfo : EIATTR_REGCOUNT
	.align		4
        /*0000*/ 	.byte	0x04, 0x2f
        /*0002*/ 	.short	(.L_26 - .L_25)
	.align		4
.L_25:
        /*0004*/ 	.word	index@(_ZN7cutlass13device_kernelIN5flash11enable_sm90INS1_16FlashAttnFwdSm90INS1_25CollectiveMainloopFwdSm90ILi2EN4cute5tupleIJNS5_1CILi1EEES8_S8_EEENS6_IJNS7_ILi128EEENS7_ILi224EEESA_EEELi128ENS_12float_e4m3_tEfNS_4arch4Sm90ELb1ELb0ELb1ELb1ELb0ELb1ELb0ELb1ELb1ELb0ELb0ELb0EEENS1_21CollectiveEpilogueFwdINS6_IJSA_SA_SB_EEES9_NS_10bfloat16_tESF_Li256ELb1ELb0ELb0ELb1EEENS1_36VarlenDynamicPersistentTileSchedulerILi128ELi224ELi256ELi128ELb0ELb0ELb1ELb1ELb1ELb1EEEEEEEEEvNT_6ParamsE)
        /*0008*/ 	.word	0x000000a8


	//----- nvinfo : EIATTR_FRAME_SIZE
	.align		4
.L_26:
        /*000c*/ 	.byte	0x04, 0x11
        /*000e*/ 	.short	(.L_28 - .L_27)
	.align		4
.L_27:
        /*0010*/ 	.word	index@(_ZN7cutlass13device_kernelIN5flash11enable_sm90INS1_16FlashAttnFwdSm90INS1_25CollectiveMainloopFwdSm90ILi2EN4cute5tupleIJNS5_1CILi1EEES8_S8_EEENS6_IJNS7_ILi128EEENS7_ILi224EEESA_EEELi128ENS_12float_e4m3_tEfNS_4arch4Sm90ELb1ELb0ELb1ELb1ELb0ELb1ELb0ELb1ELb1ELb0ELb0ELb0EEENS1_21CollectiveEpilogueFwdINS6_IJSA_SA_SB_EEES9_NS_10bfloat16_tESF_Li256ELb1ELb0ELb0ELb1EEENS1_36VarlenDynamicPersistentTileSchedulerILi128ELi224ELi256ELi128ELb0ELb0ELb1ELb1ELb1ELb1EEEEEEEEEvNT_6ParamsE)
        /*0014*/ 	.word	0x000000d8


	//----- nvinfo : EIATTR_REGCOUNT
	.align		4
.L_28:
        /*0018*/ 	.byte	0x04, 0x2f
        /*001a*/ 	.short	(.L_30 - .L_29)
	.align		4
.L_29:
        /*001c*/ 	.word	index@(_ZN7cutlass13device_kernelIN5flash11enable_sm90INS1_16FlashAttnFwdSm90INS1_25CollectiveMainloopFwdSm90ILi2EN4cute5tupleIJNS5_1CILi1EEES8_S8_EEENS6_IJNS7_ILi128EEENS7_ILi224EEESA_EEELi128ENS_12float_e4m3_tEfNS_4arch4Sm90ELb1ELb0ELb1ELb1ELb0ELb0ELb0ELb1ELb1ELb0ELb0ELb0EEENS1_21CollectiveEpilogueFwdINS6_IJSA_SA_SB_EEES9_NS_10bfloat16_tESF_Li256ELb1ELb0ELb0ELb1EEENS1_36VarlenDynamicPersistentTileSchedulerILi128ELi224ELi256ELi128ELb0ELb0ELb1ELb1ELb1ELb1EEEEEEEEEvNT_6ParamsE)
        /*0020*/ 	.word	0x000000a8


	//----- nvinfo : EIATTR_FRAME_SIZE
	.align		4
.L_30:
        /*0024*/ 	.byte	0x04, 0x11
        /*0026*/ 	.short	(.L_32 - .L_31)
	.align		4
.L_31:
        /*0028*/ 	.word	index@(_ZN7cutlass13device_kernelIN5flash11enable_sm90INS1_16FlashAttnFwdSm90INS1_25CollectiveMainloopFwdSm90ILi2EN4cute5tupleIJNS5_1CILi1EEES8_S8_EEENS6_IJNS7_ILi128EEENS7_ILi224EEESA_EEELi128ENS_12float_e4m3_tEfNS_4arch4Sm90ELb1ELb0ELb1ELb1ELb0ELb0ELb0ELb1ELb1ELb0ELb0ELb0EEENS1_21CollectiveEpilogueFwdINS6_IJSA_SA_SB_EEES9_NS_10bfloat16_tESF_Li256ELb1ELb0ELb0ELb1EEENS1_36VarlenDynamicPersistentTileSchedulerILi128ELi224ELi256ELi128ELb0ELb0ELb1ELb1ELb1ELb1EEEEEEEEEvNT_6ParamsE)
        /*002c*/ 	.word	0x00000038


	//----- nvinfo : EIATTR_REGCOUNT
	.align		4
.L_32:
        /*0030*/ 	.byte	0x04, 0x2f
        /*0032*/ 	.short	(.L_34 - .L_33)
	.align		4
.L_33:
        /*0034*/ 	.word	index@(_ZN7cutlass13device_kernelIN5flash11enable_sm90INS1_16FlashAttnFwdSm90INS1_25CollectiveMainloopFwdSm90ILi2EN4cute5tupleIJNS5_1CILi1EEES8_S8_EEENS6_IJNS7_ILi128EEENS7_ILi224EEESA_EEELi128ENS_12float_e4m3_tEfNS_4arch4Sm90ELb1ELb0ELb1ELb0ELb0ELb0ELb0ELb1ELb1ELb0ELb0ELb0EEENS1_21CollectiveEpilogueFwdINS6_IJSA_SA_SB_EEES9_NS_10bfloat16_tESF_Li256ELb0ELb0ELb0ELb1EEENS1_30DynamicPersistentTileSchedulerILi256ELi128ELb0ELb0ELb1EEEEEEEEEvNT_6ParamsE)
        /*0038*/ 	.word	0x000000a8


	//----- nvinfo : EIATTR_FRAME_SIZE
	.align		4
.L_34:
        /*003c*/ 	.byte	0x04, 0x11
        /*003e*/ 	.short	(.L_36 - .L_35)
	.align		4
.L_35:
        /*0040*/ 	.word	index@(_ZN7cutlass13device_kernelIN5flash11enable_sm90INS1_16FlashAttnFwdSm90INS1_25CollectiveMainloopFwdSm90ILi2EN4cute5tupleIJNS5_1CILi1EEES8_S8_EEENS6_IJNS7_ILi128EEENS7_ILi224EEESA_EEELi128ENS_12float_e4m3_tEfNS_4arch4Sm90ELb1ELb0ELb1ELb0ELb0ELb0ELb0ELb1ELb1ELb0ELb0ELb0EEENS1_21CollectiveEpilogueFwdINS6_IJSA_SA_SB_EEES9_NS_10bfloat16_tESF_Li256ELb0ELb0ELb0ELb1EEENS1_30DynamicPersistentTileSchedulerILi256ELi128ELb0ELb0ELb1EEEEEEEEEvNT_6ParamsE)
        /*0044*/ 	.word	0x00000038


	//----- nvinfo : EIATTR_REGCOUNT
	.align		4
.L_36:
        /*0048*/ 	.byte	0x04, 0x2f
        /*004a*/ 	.short	(.L_38 - .L_37)
	.align		4
.L_37:
        /*004c*/ 	.word	index@(_ZN7cutlass13device_kernelIN5flash11enable_sm90INS1_16FlashAttnFwdSm90INS1_25CollectiveMainloopFwdSm90ILi2EN4cute5tupleIJNS5_1CILi1EEES8_S8_EEENS6_IJNS7_ILi128EEENS7_ILi192EEESA_EEELi128ENS_12float_e4m3_tEfNS_4arch4Sm90ELb0ELb1ELb1ELb1ELb0ELb1ELb0ELb1ELb1ELb0ELb0ELb0EEENS1_21CollectiveEpilogueFwdINS6_IJSA_SA_SB_EEES9_NS_10bfloat16_tESF_Li256ELb1ELb0ELb0ELb1EEENS1_36VarlenDynamicPersistentTileSchedulerILi128ELi192ELi256ELi128ELb0ELb0ELb1ELb1ELb0ELb1EEEEEEEEEvNT_6ParamsE)
        /*0050*/ 	.word	0x000000a8


	//----- nvinfo : EIATTR_FRAME_SIZE
	.align		4
.L_38:
        /*0054*/ 	.byte	0x04, 0x11
        /*0056*/ 	.short	(.L_40 - .L_39)
	.align		4
.L_39:
        /*0058*/ 	.word	index@(_ZN7cutlass13device_kernelIN5flash11enable_sm90INS1_16FlashAttnFwdSm90INS1_25CollectiveMainloopFwdSm90ILi2EN4cute5tupleIJNS5_1CILi1EEES8_S8_EEENS6_IJNS7_ILi128EEENS7_ILi192EEESA_EEELi128ENS_12float_e4m3_tEfNS_4arch4Sm90ELb0ELb1ELb1ELb1ELb0ELb1ELb0ELb1ELb1ELb0ELb0ELb0EEENS1_21CollectiveEpilogueFwdINS6_IJSA_SA_SB_EEES9_NS_10bfloat16_tESF_Li256ELb1ELb0ELb0ELb1EEENS1_36VarlenDynamicPersistentTileSchedulerILi128ELi192ELi256ELi128ELb0ELb0ELb1ELb1ELb0ELb1EEEEEEEEEvNT_6ParamsE)
        /*005c*/ 	.word	0x00000038


	//----- nvinfo : EIATTR_REGCOUNT
	.align		4
.L_40:
        /*0060*/ 	.byte	0x04, 0x2f
        /*0062*/ 	.short	(.L_42 - .L_41)
	.align		4
.L_41:
        /*0064*/ 	.word	index@(_ZN7cutlass13device_kernelIN5flash11enable_sm90INS1_16FlashAttnFwdSm90INS1_25CollectiveMainloopFwdSm90ILi2EN4cute5tupleIJNS5_1CILi1EEES8_S8_EEENS6_IJNS7_ILi128EEENS7_ILi192EEESA_EEELi128ENS_12float_e4m3_tEfNS_4arch4Sm90ELb0ELb1ELb1ELb1ELb0ELb0ELb0ELb1ELb1ELb0ELb0ELb0EEENS1_21CollectiveEpilogueFwdINS6_IJSA_SA_SB_EEES9_NS_10bfloat16_tESF_Li256ELb1ELb0ELb0ELb1EEENS1_36VarlenDynamicPersistentTileSchedulerILi128ELi192ELi256ELi128ELb0ELb0ELb1ELb1ELb0ELb1EEEEEEEEEvNT_6ParamsE)
        /*0068*/ 	.word	0x000000a8


	//----- nvinfo : EIATTR_FRAME_SIZE
	.align		4
.L_42:
        /*006c*/ 	.byte	0x04, 0x11
        /*006e*/ 	.short	(.L_44 - .L_43)
	.align		4
.L_43:
        /*0070*/ 	.word	index@(_ZN7cutlass13device_kernelIN5flash11enable_sm90INS1_16FlashAttnFwdSm90INS1_25CollectiveMainloopFwdSm90ILi2EN4cute5tupleIJNS5_1CILi1EEES8_S8_EEENS6_IJNS7_ILi128EEENS7_ILi192EEESA_EEELi128ENS_12float_e4m3_tEfNS_4arch4Sm90ELb0ELb1ELb1ELb1ELb0ELb0ELb0ELb1ELb1ELb0ELb0ELb0EEENS1_21CollectiveEpilogueFwdINS6_IJSA_SA_SB_EEES9_NS_10bfloat16_tESF_Li256ELb1ELb0ELb0ELb1EEENS1_36VarlenDynamicPersistentTileSchedulerILi128ELi192ELi256ELi128ELb0ELb0ELb1ELb1ELb0ELb1EEEEEEEEEvNT_6ParamsE)
        /*0074*/ 	.word	0x00000038


	//----- nvinfo : EIATTR_REGCOUNT
	.align		4
.L_44:
        /*0078*/ 	.byte	0x04, 0x2f
        /*007a*/ 	.short	(.L_46 - .L_45)
	.align		4
.L_45:
        /*007c*/ 	.word	index@(_ZN7cutlass13device_kernelIN5flash11enable_sm90INS1_16FlashAttnFwdSm90INS1_25CollectiveMainloopFwdSm90ILi2EN4cute5tupleIJNS5_1CILi1EEES8_S8_EEENS6_IJNS7_ILi128EEENS7_ILi192EEESA_EEELi128ENS_12float_e4m3_tEfNS_4arch4Sm90ELb0ELb1ELb1ELb0ELb0ELb0ELb0ELb1ELb1ELb0ELb0ELb0EEENS1_21CollectiveEpilogueFwdINS6_IJSA_SA_SB_EEES9_NS_10bfloat16_tESF_Li256ELb0ELb0ELb0ELb1EEENS1_30DynamicPersistentTileSchedulerILi256ELi128ELb0ELb0ELb1EEEEEEEEEvNT_6ParamsE)
        /*0080*/ 	.word	0x000000a8


	//----- nvinfo : EIATTR_FRAME_SIZE
	.align		4
.L_46:
        /*0084*/ 	.byte	0x04, 0x11
        /*0086*/ 	.short	(.L_48 - .L_47)
	.align		4
.L_47:
        /*0088*/ 	.word	index@(_ZN7cutlass13device_kernelIN5flash11enable_sm90INS1_16FlashAttnFwdSm90INS1_25CollectiveMainloopFwdSm90ILi2EN4cute5tupleIJNS5_1CILi1EEES8_S8_EEENS6_IJNS7_ILi128EEENS7_ILi192EEESA_EEELi128ENS_12float_e4m3_tEfNS_4arch4Sm90ELb0ELb1ELb1ELb0ELb0ELb0ELb0ELb1ELb1ELb0ELb0ELb0EEENS1_21CollectiveEpilogueFwdINS6_IJSA_SA_SB_EEES9_NS_10bfloat16_tESF_Li256ELb0ELb0ELb0ELb1EEENS1_30DynamicPersistentTileSchedulerILi256ELi128ELb0ELb0ELb1EEEEEEEEEvNT_6ParamsE)
        /*008c*/ 	.word	0x00000030


	//----- nvinfo : EIATTR_REGCOUNT
	.align		4
.L_48:
        /*0090*/ 	.byte	0x04, 0x2f
        /*0092*/ 	.short	(.L_50 - .L_49)
	.align		4
.L_49:
        /*0094*/ 	.word	index@(_ZN7cutlass13device_kernelIN5flash11enable_sm90INS1_16FlashAttnFwdSm90INS1_25CollectiveMainloopFwdSm90ILi2EN4cute5tupleIJNS5_1CILi1EEES8_S8_EEENS6_IJNS7_ILi128EEENS7_ILi224EEESA_EEELi128ENS_12float_e4m3_tEfNS_4arch4Sm90ELb0ELb0ELb1ELb1ELb0ELb1ELb0ELb1ELb1ELb0ELb0ELb0EEENS1_21CollectiveEpilogueFwdINS6_IJSA_SA_SB_EEES9_NS_10bfloat16_tESF_Li256ELb1ELb0ELb0ELb1EEENS1_36VarlenDynamicPersistentTileSchedulerILi128ELi224ELi256ELi128ELb0ELb0ELb1ELb0ELb1ELb1EEEEEEEEEvNT_6ParamsE)
        /*0098*/ 	.word	0x000000a8


	//----- nvinfo : EIATTR_FRAME_SIZE
	.align		4
.L_50:
        /*009c*/ 	.byte	0x04, 0x11
        /*009e*/ 	.short	(.L_52 - .L_51)
	.align		4
.L_51:
        /*00a0*/ 	.word	index@(_ZN7cutlass13device_kernelIN5flash11enable_sm90INS1_16FlashAttnFwdSm90INS1_25CollectiveMainloopFwdSm90ILi2EN4cute5tupleIJNS5_1CILi1EEES8_S8_EEENS6_IJNS7_ILi128EEENS7_ILi224EEESA_EEELi128ENS_12float_e4m3_tEfNS_4arch4Sm90ELb0ELb0ELb1ELb1ELb0ELb1ELb0ELb1ELb1ELb0ELb0ELb0EEENS1_21CollectiveEpilogueFwdINS6_IJSA_SA_SB_EEES9_NS_10bfloat16_tESF_Li256ELb1ELb0ELb0ELb1EEENS1_36VarlenDynamicPersistentTileSchedulerILi128ELi224ELi256ELi128ELb0ELb0ELb1ELb0ELb1ELb1EEEEEEEEEvNT_6ParamsE)
        /*00a4*/ 	.word	0x000000d8


	//----- nvinfo : EIATTR_REGCOUNT
	.align		4
.L_52:
        /*00a8*/ 	.byte	0x04, 0x2f
        /*00aa*/ 	.short	(.L_54 - .L_53)
	.align		4
.L_53:
        /*00ac*/ 	.word	index@(_ZN7cutlass13device_kernelIN5flash11enable_sm90INS1_16FlashAttnFwdSm90INS1_25CollectiveMainloopFwdSm90ILi2EN4cute5tupleIJNS5_1CILi1EEES8_S8_EEENS6_IJNS7_ILi128EEENS7_ILi224EEESA_EEELi128ENS_12float_e4m3_tEfNS_4arch4Sm90ELb0ELb0ELb1ELb1ELb0ELb0ELb0ELb1ELb1ELb0ELb0ELb0EEENS1_21CollectiveEpilogueFwdINS6_IJSA_SA_SB_EEES9_NS_10bfloat16_tESF_Li256ELb1ELb0ELb0ELb1EEENS1_36VarlenDynamicPersistentTileSchedulerILi128ELi224ELi256ELi128ELb0ELb0ELb1ELb0ELb1ELb1EEEEEEEEEvNT_6ParamsE)
        /*00b0*/ 	.word	0x000000a8


	//----- nvinfo : EIATTR_FRAME_SIZE
	.align		4
.L_54:
        /*00b4*/ 	.byte	0x04, 0x11
        /*00b6*/ 	.short	(.L_56 - .L_55)
	.align		4
.L_55:
        /*00b8*/ 	.word	index@(_ZN7cutlass13device_kernelIN5flash11enable_sm90INS1_16FlashAttnFwdSm90INS1_25CollectiveMainloopFwdSm90ILi2EN4cute5tupleIJNS5_1CILi1EEES8_S8_EEENS6_IJNS7_ILi128EEENS7_ILi224EEESA_EEELi128ENS_12float_e4m3_tEfNS_4arch4Sm90ELb0ELb0ELb1ELb1ELb0ELb0ELb0ELb1ELb1ELb0ELb0ELb0EEENS1_21CollectiveEpilogueFwdINS6_IJSA_SA_SB_EEES9_NS_10bfloat16_tESF_Li256ELb1ELb0ELb0ELb1EEENS1_36VarlenDynamicPersistentTileSchedulerILi128ELi224ELi256ELi128ELb0ELb0ELb1ELb0ELb1ELb1EEEEEEEEEvNT_6ParamsE)
        /*00bc*/ 	.word	0x00000038


	//----- nvinfo : EIATTR_REGCOUNT
	.align		4
.L_56:
        /*00c0*/ 	.byte	0x04, 0x2f
        /*00c2*/ 	.short	(.L_58 - .L_57)
	.align		4
.L_57:
        /*00c4*/ 	.word	index@(_ZN7cutlass13device_kernelIN5flash11enable_sm90INS1_16FlashAttnFwdSm90INS1_25CollectiveMainloopFwdSm90ILi2EN4cute5tupleIJNS5_1CILi1EEES8_S8_EEENS6_IJNS7_ILi128EEENS7_ILi224EEESA_EEELi128ENS_12float_e4m3_tEfNS_4arch4Sm90ELb0ELb0ELb1ELb0ELb0ELb0ELb0ELb1ELb1ELb0ELb0ELb0EEENS1_21CollectiveEpilogueFwdINS6_IJSA_SA_SB_EEES9_NS_10bfloat16_tESF_Li256ELb0ELb0ELb0ELb1EEENS1_29StaticPersistentTileSchedulerILb0EEEEEEEEEvNT_6ParamsE)
        /*00c8*/ 	.word	0x000000a8


	//----- nvinfo : EIATTR_FRAME_SIZE
	.align		4
.L_58:
        /*00cc*/ 	.byte	0x04, 0x11
        /*00ce*/ 	.short	(.L_60 - .L_59)
	.align		4
.L_59:
        /*00d0*/ 	.word	index@(_ZN7cutlass13device_kernelIN5flash11enable_sm90INS1_16FlashAttnFwdSm90INS1_25CollectiveMainloopFwdSm90ILi2EN4cute5tupleIJNS5_1CILi1EEES8_S8_EEENS6_IJNS7_ILi128EEENS7_ILi224EEESA_EEELi128ENS_12float_e4m3_tEfNS_4arch4Sm90ELb0ELb0ELb1ELb0ELb0ELb0ELb0ELb1ELb1ELb0ELb0ELb0EEENS1_21CollectiveEpilogueFwdINS6_IJSA_SA_SB_EEES9_NS_10bfloat16_tESF_Li256ELb0ELb0ELb0ELb1EEENS1_29StaticPersistentTileSchedulerILb0EEEEEEEEEvNT_6ParamsE)
        /*00d4*/ 	.word	0x00000020


	//----- nvinfo : EIATTR_MIN_STACK_SIZE
	.align		4
.L_60:
        /*00d8*/ 	.byte	0x04, 0x12
        /*00da*/ 	.short	(.L_62 - .L_61)
	.align		4
.L_61:
        /*00dc*/ 	.word	index@(_ZN7cutlass13device_kernelIN5flash11enable_sm90INS1_16FlashAttnFwdSm90INS1_25CollectiveMainloopFwdSm90ILi2EN4cute5tupleIJNS5_1CILi1EEES8_S8_EEENS6_IJNS7_ILi128EEENS7_ILi224EEESA_EEELi128ENS_12float_e4m3_tEfNS_4arch4Sm90ELb0ELb0ELb1ELb0ELb0ELb0ELb0ELb1ELb1ELb0ELb0ELb0EEENS1_21CollectiveEpilogueFwdINS6_IJSA_SA_SB_EEES9_NS_10bfloat16_tESF_Li256ELb0ELb0ELb0ELb1EEENS1_29StaticPersistentTileSchedulerILb0EEEEEEEEEvNT_6ParamsE)
        /*00e0*/ 	.word	0x00000020


	//----- nvinfo : EIATTR_MIN_STACK_SIZE
	.align		4
.L_62:
        /*00e4*/ 	.byte	0x04, 0x12
        /*00e6*/ 	.short	(.L_64 - .L_63)
	.align		4
.L_63:
        /*00e8*/ 	.word	index@(_ZN7cutlass13device_kernelIN5flash11enable_sm90INS1_16FlashAttnFwdSm90INS1_25CollectiveMainloopFwdSm90ILi2EN4cute5tupleIJNS5_1CILi1EEES8_S8_EEENS6_IJNS7_ILi128EEENS7_ILi224EEESA_EEELi128ENS_12float_e4m3_tEfNS_4arch4Sm90ELb0ELb0ELb1ELb1ELb0ELb0ELb0ELb1ELb1ELb0ELb0ELb0EEENS1_21CollectiveEpilogueFwdINS6_IJSA_SA_SB_EEES9_NS_10bfloat16_tESF_Li256ELb1ELb0ELb0ELb1EEENS1_36VarlenDynamicPersistentTileSchedulerILi128ELi224ELi256ELi128ELb0ELb0ELb1ELb0ELb1ELb1EEEEEEEEEvNT_6ParamsE)
        /*00ec*/ 	.word	0x00000038


	//----- nvinfo : EIATTR_MIN_STACK_SIZE
	.align		4
.L_64:
        /*00f0*/ 	.byte	0x04, 0x12
        /*00f2*/ 	.short	(.L_66 - .L_65)
	.align		4
.L_65:
        /*00f4*/ 	.word	index@(_ZN7cutlass13device_kernelIN5flash11enable_sm90INS1_16FlashAttnFwdSm90INS1_25CollectiveMainloopFwdSm90ILi2EN4cute5tupleIJNS5_1CILi1EEES8_S8_EEENS6_IJNS7_ILi128EEENS7_ILi224EEESA_EEELi128ENS_12float_e4m3_tEfNS_4arch4Sm90ELb0ELb0ELb1ELb1ELb0ELb1ELb0ELb1ELb1ELb0ELb0ELb0EEENS1_21CollectiveEpilogueFwdINS6_IJSA_SA_SB_EEES9_NS_10bfloat16_tESF_Li256ELb1ELb0ELb0ELb1EEENS1_36VarlenDynamicPersistentTileSchedulerILi128ELi224ELi256ELi128ELb0ELb0ELb1ELb0ELb1ELb1EEEEEEEEEvNT_6ParamsE)
        /*00f8*/ 	.word	0x000000d8


	//----- nvinfo : EIATTR_MIN_STACK_SIZE
	.align		4
.L_66:
        /*00fc*/ 	.byte	0x04, 0x12
        /*00fe*/ 	.short	(.L_68 - .L_67)
	.align		4
.L_67:
        /*0100*/ 	.word	index@(_ZN7cutlass13device_kernelIN5flash11enable_sm90INS1_16FlashAttnFwdSm90INS1_25CollectiveMainloopFwdSm90ILi2EN4cute5tupleIJNS5_1CILi1EEES8_S8_EEENS6_IJNS7_ILi128EEENS7_ILi192EEESA_EEELi128ENS_12float_e4m3_tEfNS_4arch4Sm90ELb0ELb1ELb1ELb0ELb0ELb0ELb0ELb1ELb1ELb0ELb0ELb0EEENS1_21CollectiveEpilogueFwdINS6_IJSA_SA_SB_EEES9_NS_10bfloat16_tESF_Li256ELb0ELb0ELb0ELb1EEENS1_30DynamicPersistentTileSchedulerILi256ELi128ELb0ELb0ELb1EEEEEEEEEvNT_6ParamsE)
        /*0104*/ 	.word	0x00000030


	//----- nvinfo : EIATTR_MIN_STACK_SIZE
	.align		4
.L_68:
        /*0108*/ 	.byte	0x04, 0x12
        /*010a*/ 	.short	(.L_70 - .L_69)
	.align		4
.L_69:
        /*010c*/ 	.word	index@(_ZN7cutlass13device_kernelIN5flash11enable_sm90INS1_16FlashAttnFwdSm90INS1_25CollectiveMainloopFwdSm90ILi2EN4cute5tupleIJNS5_1CILi1EEES8_S8_EEENS6_IJNS7_ILi128EEENS7_ILi192EEESA_EEELi128ENS_12float_e4m3_tEfNS_4arch4Sm90ELb0ELb1ELb1ELb1ELb0ELb0ELb0ELb1ELb1ELb0ELb0ELb0EEENS1_21CollectiveEpilogueFwdINS6_IJSA_SA_SB_EEES9_NS_10bfloat16_tESF_Li256ELb1ELb0ELb0ELb1EEENS1_36VarlenDynamicPersistentTileSchedulerILi128ELi192ELi256ELi128ELb0ELb0ELb1ELb1ELb0ELb1EEEEEEEEEvNT_6ParamsE)
        /*0110*/ 	.word	0x00000038


	//----- nvinfo : EIATTR_MIN_STACK_SIZE
	.align		4
.L_70:
        /*0114*/ 	.byte	0x04, 0x12
        /*0116*/ 	.short	(.L_72 - .L_71)
	.align		4
.L_71:
        /*0118*/ 	.word	index@(_ZN7cutlass13device_kernelIN5flash11enable_sm90INS1_16FlashAttnFwdSm90INS1_25CollectiveMainloopFwdSm90ILi2EN4cute5tupleIJNS5_1CILi1EEES8_S8_EEENS6_IJNS7_ILi128EEENS7_ILi192EEESA_EEELi128ENS_12float_e4m3_tEfNS_4arch4Sm90ELb0ELb1ELb1ELb1ELb0ELb1ELb0ELb1ELb1ELb0ELb0ELb0EEENS1_21CollectiveEpilogueFwdINS6_IJSA_SA_SB_EEES9_NS_10bfloat16_tESF_Li256ELb1ELb0ELb0ELb1EEENS1_36VarlenDynamicPersistentTileSchedulerILi128ELi192ELi256ELi128ELb0ELb0ELb1ELb1ELb0ELb1EEEEEEEEEvNT_6ParamsE)
        /*011c*/ 	.word	0x00000038


	//----- nvinfo : EIATTR_MIN_STACK_SIZE
	.align		4
.L_72:
        /*0120*/ 	.byte	0x04, 0x12
        /*0122*/ 	.short	(.L_74 - .L_73)
	.align		4
.L_73:
        /*0124*/ 	.word	index@(_ZN7cutlass13device_kernelIN5flash11enable_sm90INS1_16FlashAttnFwdSm90INS1_25CollectiveMainloopFwdSm90ILi2EN4cute5tupleIJNS5_1CILi1EEES8_S8_EEENS6_IJNS7_ILi128EEENS7_ILi224EEESA_EEELi128ENS_12float_e4m3_tEfNS_4arch4Sm90ELb1ELb0ELb1ELb0ELb0ELb0ELb0ELb1ELb1ELb0ELb0ELb0EEENS1_21CollectiveEpilogueFwdINS6_IJSA_SA_SB_EEES9_NS_10bfloat16_tESF_Li256ELb0ELb0ELb0ELb1EEENS1_30DynamicPersistentTileSchedulerILi256ELi128ELb0ELb0ELb1EEEEEEEEEvNT_6ParamsE)
        /*0128*/ 	.word	0x00000038


	//----- nvinfo : EIATTR_MIN_STACK_SIZE
	.align		4
.L_74:
        /*012c*/ 	.byte	0x04, 0x12
        /*012e*/ 	.short	(.L_76 - .L_75)
	.align		4
.L_75:
        /*0130*/ 	.word	index@(_ZN7cutlass13device_kernelIN5flash11enable_sm90INS1_16FlashAttnFwdSm90INS1_25CollectiveMainloopFwdSm90ILi2EN4cute5tupleIJNS5_1CILi1EEES8_S8_EEENS6_IJNS7_ILi128EEENS7_ILi224EEESA_EEELi128ENS_12float_e4m3_tEfNS_4arch4Sm90ELb1ELb0ELb1ELb1ELb0ELb0ELb0ELb1ELb1ELb0ELb0ELb0EEENS1_21CollectiveEpilogueFwdINS6_IJSA_SA_SB_EEES9_NS_10bfloat16_tESF_Li256ELb1ELb0ELb0ELb1EEENS1_36VarlenDynamicPersistentTileSchedulerILi128ELi224ELi256ELi128ELb0ELb0ELb1ELb1ELb1ELb1EEEEEEEEEvNT_6ParamsE)
        /*0134*/ 	.word	0x00000038


	//----- nvinfo : EIATTR_MIN_STACK_SIZE
	.align		4
.L_76:
        /*0138*/ 	.byte	0x04, 0x12
        /*013a*/ 	.short	(.L_78 - .L_77)
	.align		4
.L_77:
        /*013c*/ 	.word	index@(_ZN7cutlass13device_kernelIN5flash11enable_sm90INS1_16FlashAttnFwdSm90INS1_25CollectiveMainloopFwdSm90ILi2EN4cute5tupleIJNS5_1CILi1EEES8_S8_EEENS6_IJNS7_ILi128EEENS7_ILi224EEESA_EEELi128ENS_12float_e4m3_tEfNS_4arch4Sm90ELb1ELb0ELb1ELb1ELb0ELb1ELb0ELb1ELb1ELb0ELb0ELb0EEENS1_21CollectiveEpilogueFwdINS6_IJSA_SA_SB_EEES9_NS_10bfloat16_tESF_Li256ELb1ELb0ELb0ELb1EEENS1_36VarlenDynamicPersistentTileSchedulerILi128ELi224ELi256ELi128ELb0ELb0ELb1ELb1ELb1ELb1EEEEEEEEEvNT_6ParamsE)
        /*0140*/ 	.word	0x000000d8
.L_78:


//--------------------- .nv.compat                --------------------------
	.section	.nv.compat,"",@"SHT_CUDA_COMPAT_INFO"
	.align	4
        /*0000*/ 	.byte	0x02, 0x09, 0x01, 0x00, 0x02, 0x02, 0x04, 0x00, 0x02, 0x05, 0x05, 0x00, 0x03, 0x07, 0x01, 0x01
        /*0010*/ 	.byte	0x02, 0x03, 0x01, 0x00, 0x02, 0x06, 0x01, 0x00, 0x04, 0x0b, 0x08, 0x00, 0x00, 0x00, 0x00, 0x00
        /*0020*/ 	.byte	0x00, 0x00, 0x00, 0x00


//--------------------- .nv.info._ZN7cutlass13device_kernelIN5flash11enable_sm90INS1_16FlashAttnFwdSm90INS1_25CollectiveMainloopFwdSm90ILi2EN4cute5tupleIJNS5_1CILi1EEES8_S8_EEENS6_IJNS7_ILi128EEENS7_ILi224EEESA_EEELi128ENS_12float_e4m3_tEfNS_4arch4Sm90ELb0ELb0ELb1ELb0ELb0ELb0ELb0ELb1ELb1ELb0ELb0ELb0EEENS1_21CollectiveEpilogueFwdINS6_IJSA_SA_SB_EEES9_NS_10bfloat16_tESF_Li256ELb0ELb0ELb0ELb1EEENS1_29StaticPersistentTileSchedulerILb0EEEEEEEEEvNT_6ParamsE --------------------------
	.section	.nv.info._ZN7cutlass13device_kernelIN5flash11enable_sm90INS1_16FlashAttnFwdSm90INS1_25CollectiveMainloopFwdSm90ILi2EN4cute5tupleIJNS5_1CILi1EEES8_S8_EEENS6_IJNS7_ILi128EEENS7_ILi224EEESA_EEELi128ENS_12float_e4m3_tEfNS_4arch4Sm90ELb0ELb0ELb1ELb0ELb0ELb0ELb0ELb1ELb1ELb0ELb0ELb0EEENS1_21CollectiveEpilogueFwdINS6_IJSA_SA_SB_EEES9_NS_10bfloat16_tESF_Li256ELb0ELb0ELb0ELb1EEENS1_29StaticPersistentTileSchedulerILb0EEEEEEEEEvNT_6ParamsE,"",@"SHT_CUDA_INFO"
	.sectionflags	@""
	.align	4


	//----- nvinfo : EIATTR_CUDA_API_VERSION
	.align		4
        /*0000*/ 	.byte	0x04, 0x37
        /*0002*/ 	.short	(.L_80 - .L_79)
.L_79:
        /*0004*/ 	.word	0x00000082


	//----- nvinfo : EIATTR_KPARAM_INFO
	.align		4
.L_80:
        /*0008*/ 	.byte	0x04, 0x17
        /*000a*/ 	.short	(.L_82 - .L_81)
.L_81:
        /*000c*/ 	.word	0x00000000
        /*0010*/ 	.short	0x0000
        /*0012*/ 	.short	0x0070
        /*0014*/ 	.byte	0x00, 0xf0, 0x01, 0x2e


	//----- nvinfo : EIATTR_SPARSE_MMA_MASK
	.align		4
.L_82:
        /*0018*/ 	.byte	0x03, 0x50
        /*001a*/ 	.short	0x0000


	//----- nvinfo : EIATTR_MAXREG_COUNT
	.align		4
        /*001c*/ 	.byte	0x03, 0x1b
        /*001e*/ 	.short	0x00a8


	//----- nvinfo : EIATTR_NUM_BARRIERS
	.align		4
        /*0020*/ 	.byte	0x02, 0x4c
        /*0022*/ 	.byte	0x10
	.zero		1


	//----- nvinfo : EIATTR_EXTERNS
	.align		4
        /*0024*/ 	.byte	0x04, 0x0f
        /*0026*/ 	.short	(.L_84 - .L_83)


	//   ....[0]....
	.align		4
.L_83:
        /*0028*/ 	.word	index@(__assertfail)


	//----- nvinfo : EIATTR_ANNOTATIONS
	.align		4
.L_84:
        /*002c*/ 	.byte	0x04, 0x55
        /*002e*/ 	.short	(.L_86 - .L_85)


	//   ....[0]....
.L_85:
        /*0030*/ 	.word	0x00000001
        /*0034*/ 	.byte	0x30, 0xc0, 0x00, 0x00, 0x01, 0x00, 0x00, 0x00, 0x50, 0xc0, 0x00, 0x00, 0x01, 0x00, 0x00, 0x00
        /* <DEDUP_REMOVED lines=21> */
        /*0194*/ 	.byte	0xf0, 0xf3, 0x00, 0x00


	//----- nvinfo : EIATTR_MERCURY_ISA_VERSION
	.align		4
.L_86:
        /*0198*/ 	.byte	0x03, 0x5f
        /*019a*/ 	.short	0x0101


	//----- nvinfo : EIATTR_INT_WARP_WIDE_INSTR_OFFSETS
	.align		4
        /*019c*/ 	.byte	0x04, 0x31
        /*019e*/ 	.short	(.L_88 - .L_87)


	//   ....[0]....
.L_87:
        /*01a0*/ 	.word	0x00000190


	//   ....[1]....
        /*01a4*/ 	.word	0x000001c0


	//   ....[2]....
        /*01a8*/ 	.word	0x000001d0


	//   ....[3]....
        /*01ac*/ 	.word	0x0000cae0


	//----- nvinfo : EIATTR_COOP_GROUP_MASK_REGIDS
	.align		4
.L_88:
        /*01b0*/ 	.byte	0x04, 0x29
        /*01b2*/ 	.short	(.L_90 - .L_89)


	//   ....[0]....
.L_89:
        /*01b4*/ 	.word	0xffffffff


	//   ....[1]....
        /*01b8*/ 	.word	0xffffffff


	//   ....[2]....
        /*01bc*/ 	.word	0xffffffff


	//   ....[3]....
        /*01c0*/ 	.word	0xffffffff


	//   ....[4]....
        /*01c4*/ 	.word	0xffffffff


	//   ....[5]....
        /*01c8*/ 	.word	0xffffffff


	//   ....[6]....
        /*01cc*/ 	.word	0xffffffff


	//   ....[7]....
        /*01d0*/ 	.word	0xffffffff


	//   ....[8]....
        /*01d4*/ 	.word	0xffffffff


	//   ....[9]....
        /*01d8*/ 	.word	0xffffffff


	//   ....[10]....
        /*01dc*/ 	.word	0xffffffff


	//   ....[11]....
        /*01e0*/ 	.word	0xffffffff


	//   ....[12]....
        /*01e4*/ 	.word	0xffffffff


	//   ....[13]....
        /*01e8*/ 	.word	0xffffffff


	//   ....[14]....
        /*01ec*/ 	.word	0xffffffff


	//   ....[15]....
        /*01f0*/ 	.word	0xffffffff


	//   ....[16]....
        /*01f4*/ 	.word	0xffffffff


	//   ....[17]....
        /*01f8*/ 	.word	0xffffffff


	//   ....[18]....
        /*01fc*/ 	.word	0xffffffff


	//   ....[19]....
        /*0200*/ 	.word	0xffffffff


	//   ....[20]....
        /*0204*/ 	.word	0xffffffff


	//   ....[21]....
        /*0208*/ 	.word	0xffffffff


	//   ....[22]....
        /*020c*/ 	.word	0xffffffff


	//   ....[23]....
        /*0210*/ 	.word	0xffffffff


	//   ....[24]....
        /*0214*/ 	.word	0xffffffff


	//   ....[25]....
        /*0218*/ 	.word	0xffffffff


	//   ....[26]....
        /*021c*/ 	.word	0xffffffff


	//   ....[27]....
        /*0220*/ 	.word	0xffffffff


	//   ....[28]....
        /*0224*/ 	.word	0xffffffff


	//   ....[29]....
        /*0228*/ 	.word	0xffffffff


	//   ....[30]....
        /*022c*/ 	.word	0xffffffff


	//   ....[31]....
        /*0230*/ 	.word	0xffffffff


	//   ....[32]....
        /*0234*/ 	.word	0xffffffff


	//   ....[33]....
        /*0238*/ 	.word	0xffffffff


	//   ....[34]....
        /*023c*/ 	.word	0xffffffff


	//   ....[35]....
        /*0240*/ 	.word	0xffffffff


	//   ....[36]....
        /*0244*/ 	.word	0xffffffff


	//   ....[37]....
        /*0248*/ 	.word	0xffffffff


	//   ....[38]....
        /*024c*/ 	.word	0xffffffff


	//   ....[39]....
        /*0250*/ 	.word	0xffffffff


	//   ....[40]....
        /*0254*/ 	.word	0xffffffff


	//   ....[41]....
        /*0258*/ 	.word	0xffffffff


	//   ....[42]....
        /*025c*/ 	.word	0xffffffff


	//   ....[43]....
        /*0260*/ 	.word	0xffffffff


	//   ....[44]....
        /*0264*/ 	.word	0xffffffff


	//   ....[45]....
        /*0268*/ 	.word	0xffffffff


	//   ....[46]....
        /*026c*/ 	.word	0xffffffff


	//   ....[47]....
        /*0270*/ 	.word	0xffffffff


	//   ....[48]....
        /*0274*/ 	.word	0xffffffff


	//   ....[49]....
        /*0278*/ 	.word	0xffffffff


	//   ....[50]....
        /*027c*/ 	.word	0xffffffff


	//   ....[51]....
        /*0280*/ 	.word	0xffffffff


	//   ....[52]....
        /*0284*/ 	.word	0xffffffff


	//   ....[53]....
        /*0288*/ 	.word	0xffffffff


	//   ....[54]....
        /*028c*/ 	.word	0xffffffff


	//   ....[55]....
        /*0290*/ 	.word	0x0500000f


	//----- nvinfo : EIATTR_COOP_GROUP_INSTR_OFFSETS
	.align		4
.L_90:
        /*0294*/ 	.byte	0x04, 0x28
        /*0296*/ 	.short	(.L_92 - .L_91)


	//   ....[0]....
.L_91:
        /*0298*/ 	.word	0x00000070


	//   ....[1]....
        /*029c*/ 	.word	0x000001a0


	//   ....[2]....
        /*02a0*/ 	.word	0x000001f0


	//   ....[3]....
        /*02a4*/ 	.word	0x000003e0


	//   ....[4]....
        /*02a8*/ 	.word	0x00000540


	//   ....[5]....
        /*02ac*/ 	.word	0x00000660


	//   ....[6]....
        /*02b0*/ 	.word	0x000007c0


	//   ....[7]....
        /*02b4*/ 	.word	0x00000d80


	//   ....[8]....
        /*02b8*/ 	.word	0x00003c80


	//   ....[9]....
        /*02bc*/ 	.word	0x00003cc0


	//   ....[10]....
        /*02c0*/ 	.word	0x000045f0


	//   ....[11]....
        /*02c4*/ 	.word	0x000046a0


	//   ....[12]....
        /*02c8*/ 	.word	0x00008510


	//   ....[13]....
        /*02cc*/ 	.word	0x00008560


	//   ....[14]....
        /*02d0*/ 	.word	0x00008590


	//   ....[15]....
        /*02d4*/ 	.word	0x000085b0


	//   ....[16]....
        /*02d8*/ 	.word	0x0000a880


	//   ....[17]....
        /*02dc*/ 	.word	0x0000a890


	//   ....[18]....
        /*02e0*/ 	.word	0x0000a910


	//   ....[19]....
        /*02e4*/ 	.word	0x0000a920


	//   ....[20]....
        /*02e8*/ 	.word	0x0000b850


	//   ....[21]....
        /*02ec*/ 	.word	0x0000b860


	//   ....[22]....
        /*02f0*/ 	.word	0x0000b870


	//   ....[23]....
        /*02f4*/ 	.word	0x0000b880


	//   ....[24]....
        /*02f8*/ 	.word	0x0000b890


	//   ....[25]....
        /*02fc*/ 	.word	0x0000b8a0


	//   ....[26]....
        /*0300*/ 	.word	0x0000b8b0


	//   ....[27]....
        /*0304*/ 	.word	0x0000b8c0


	//   ....[28]....
        /*0308*/ 	.word	0x0000b8d0


	//   ....[29]....
        /*030c*/ 	.word	0x0000b8e0


	//   ....[30]....
        /*0310*/ 	.word	0x0000b910


	//   ....[31]....
        /*0314*/ 	.word	0x0000b920


	//   ....[32]....
        /*0318*/ 	.word	0x0000b950


	//   ....[33]....
        /*031c*/ 	.word	0x0000b970


	//   ....[34]....
        /*0320*/ 	.word	0x0000b9a0


	//   ....[35]....
        /*0324*/ 	.word	0x0000b9b0


	//   ....[36]....
        /*0328*/ 	.word	0x0000ba00


	//   ....[37]....
        /*032c*/ 	.word	0x0000ba20


	//   ....[38]....
        /*0330*/ 	.word	0x0000ba50


	//   ....[39]....
        /*0334*/ 	.word	0x0000ba70


	//   ....[40]....
        /*0338*/ 	.word	0x0000baa0


	//   ....[41]....
        /*033c*/ 	.word	0x0000bab0


	//   ....[42]....
        /*0340*/ 	.word	0x0000bac0


	//   ....[43]....
        /*0344*/ 	.word	0x0000bad0


	//   ....[44]....
        /*0348*/ 	.word	0x0000baf0


	//   ....[45]....
        /*034c*/ 	.word	0x0000bb00


	//   ....[46]....
        /*0350*/ 	.word	0x0000bb20


	//   ....[47]....
        /*0354*/ 	.word	0x0000bb30


	//   ....[48]....
        /*0358*/ 	.word	0x0000bb40


	//   ....[49]....
        /*035c*/ 	.word	0x0000bb50


	//   ....[50]....
        /*0360*/ 	.word	0x0000bb60


	//   ....[51]....
        /*0364*/ 	.word	0x0000bb70


	//   ....[52]....
        /*0368*/ 	.word	0x0000bda0


	//   ....[53]....
        /*036c*/ 	.word	0x0000cbd0


	//   ....[54]....
        /*0370*/ 	.word	0x0000ec20


	//   ....[55]....
        /*0374*/ 	.word	0x0000f140


	//----- nvinfo : EIATTR_REG_RECONFIG
	.align		4
.L_92:
        /*0378*/ 	.byte	0x01, 0x54
	.zero		2


	//----- nvinfo : EIATTR_SYSCALL_OFFSETS
	.align		4
        /*037c*/ 	.byte	0x04, 0x46
        /*037e*/ 	.short	(.L_94 - .L_93)


	//   ....[0]....
.L_93:
        /*0380*/ 	.word	0x00001160


	//   ....[1]....
        /*0384*/ 	.word	0x0000c5a0


	//   ....[2]....
        /*0388*/ 	.word	0x0000c6e0


	//   ....[3]....
        /*038c*/ 	.word	0x0000c820


	//   ....[4]....
        /*0390*/ 	.word	0x0000c940


	//----- nvinfo : EIATTR_MBARRIER_INSTR_OFFSETS
	.align		4
.L_94:
        /*0394*/ 	.byte	0x04, 0x39
        /*0396*/ 	.short	(.L_96 - .L_95)


	//   ....[0]....
.L_95:
        /*0398*/ 	.word	0x00000290
        /*039c*/ 	.word	0x000000ff
        /*03a0*/ 	.word	0x0002e800
        /*03a4*/ 	.short	0x0100
        /*03a6*/ 	.byte	0x06
	.zero		1


	//   ....[1]....
        /*03a8*/ 	.word	0x000002a0
        /*03ac*/ 	.word	0x000000ff
        /*03b0*/ 	.word	0x0002e820
        /*03b4*/ 	.short	0x0100
        /*03b6*/ 	.byte	0x06
	.zero		1


	//   ....[2]....
        /*03b8*/ 	.word	0x00000390
        /*03bc*/ 	.word	0x000000ff
        /*03c0*/ 	.word	0x0002e830
        /*03c4*/ 	.short	0x0100
        /*03c6*/ 	.byte	0x08
	.zero		1


	//   ....[3]....
        /*03c8*/ 	.word	0x000003a0
        /*03cc*/ 	.word	0x000000ff
        /*03d0*/ 	.word	0x0002e840
        /*03d4*/ 	.short	0x0100
        /*03d6*/ 	.byte	0x08
	.zero		1


	//   ....[4]....
        /*03d8*/ 	.word	0x000003b0
        /*03dc*/ 	.word	0x000000ff
        /*03e0*/ 	.word	0x0002e838
        /*03e4*/ 	.short	0x0100
        /*03e6*/ 	.byte	0x08
	.zero		1


	//   ....[5]....
        /*03e8*/ 	.word	0x000003c0
        /*03ec*/ 	.word	0x000000ff
        /*03f0*/ 	.word	0x0002e848
        /*03f4*/ 	.short	0x0100
        /*03f6*/ 	.byte	0x08
	.zero		1


	//   ....[6]....
        /*03f8*/ 	.word	0x000004f0
        /*03fc*/ 	.word	0x000000ff
        /*0400*/ 	.word	0x0002e850
        /*0404*/ 	.short	0x0100
        /*0406*/ 	.byte	0x08
	.zero		1


	//   ....[7]....
        /*0408*/ 	.word	0x00000500
        /*040c*/ 	.word	0x000000ff
        /*0410*/ 	.word	0x0002e860
        /*0414*/ 	.short	0x0100
        /*0416*/ 	.byte	0x08
	.zero		1


	//   ....[8]....
        /*0418*/ 	.word	0x00000510
        /*041c*/ 	.word	0x000000ff
        /*0420*/ 	.word	0x0002e858
        /*0424*/ 	.short	0x0100
        /*0426*/ 	.byte	0x08
	.zero		1


	//   ....[9]....
        /*0428*/ 	.word	0x00000520
        /*042c*/ 	.word	0x000000ff
        /*0430*/ 	.word	0x0002e868
        /*0434*/ 	.short	0x0100
        /*0436*/ 	.byte	0x08
	.zero		1


	//   ....[10]....
        /*0438*/ 	.word	0x00000610
        /*043c*/ 	.word	0x000000ff
        /*0440*/ 	.word	0x0002e870
        /*0444*/ 	.short	0x0100
        /*0446*/ 	.byte	0x06
	.zero		1


	//   ....[11]....
        /*0448*/ 	.word	0x00000620
        /*044c*/ 	.word	0x000000ff
        /*0450*/ 	.word	0x0002e880
        /*0454*/ 	.short	0x0100
        /*0456*/ 	.byte	0x06
	.zero		1


	//   ....[12]....
        /*0458*/ 	.word	0x00000630
        /*045c*/ 	.word	0x000000ff
        /*0460*/ 	.word	0x0002e878
        /*0464*/ 	.short	0x0100
        /*0466*/ 	.byte	0x06
	.zero		1


	//   ....[13]....
        /*0468*/ 	.word	0x00000640
        /*046c*/ 	.word	0x000000ff
        /*0470*/ 	.word	0x0002e888
        /*0474*/ 	.short	0x0100
        /*0476*/ 	.byte	0x06
	.zero		1


	//   ....[14]....
        /*0478*/ 	.word	0x00000770
        /*047c*/ 	.word	0x000000ff
        /*0480*/ 	.word	0x0002e890
        /*0484*/ 	.short	0x0100
        /*0486*/ 	.byte	0x08
	.zero		1


	//   ....[15]....
        /*0488*/ 	.word	0x00000780
        /*048c*/ 	.word	0x000000ff
        /*0490*/ 	.word	0x0002e8a0
        /*0494*/ 	.short	0x0100
        /*0496*/ 	.byte	0x08
	.zero		1


	//   ....[16]....
        /*0498*/ 	.word	0x00000790
        /*049c*/ 	.word	0x000000ff
        /*04a0*/ 	.word	0x0002e898
        /*04a4*/ 	.short	0x0100
        /*04a6*/ 	.byte	0x08
	.zero		1


	//   ....[17]....
        /*04a8*/ 	.word	0x000007a0
        /*04ac*/ 	.word	0x000000ff
        /*04b0*/ 	.word	0x0002e8a8
        /*04b4*/ 	.short	0x0100
        /*04b6*/ 	.byte	0x08
	.zero		1


	//   ....[18]....
        /*04b8*/ 	.word	0x000008d0
        /*04bc*/ 	.word	0x000000ff
        /*04c0*/ 	.word	0x0002e8b0
        /*04c4*/ 	.short	0x0100
        /*04c6*/ 	.byte	0x08
	.zero		1


	//   ....[19]....
        /*04c8*/ 	.word	0x000008e0
        /*04cc*/ 	.word	0x000000ff
        /*04d0*/ 	.word	0x0002e8c0
        /*04d4*/ 	.short	0x0100
        /*04d6*/ 	.byte	0x08
	.zero		1


	//   ....[20]....
        /*04d8*/ 	.word	0x000008f0
        /*04dc*/ 	.word	0x000000ff
        /*04e0*/ 	.word	0x0002e8b8
        /*04e4*/ 	.short	0x0100
        /*04e6*/ 	.byte	0x08
	.zero		1


	//   ....[21]....
        /*04e8*/ 	.word	0x00000900
        /*04ec*/ 	.word	0x000000ff
        /*04f0*/ 	.word	0x0002e8c8
        /*04f4*/ 	.short	0x0100
        /*04f6*/ 	.byte	0x08
	.zero		1


	//   ....[22]....
        /*04f8*/ 	.word	0x00001490
        /*04fc*/ 	.word	0x000000ff
        /*0500*/ 	.word	0x0002e800
        /*0504*/ 	.short	0x010a
        /*0506*/ 	.byte	0x26
	.zero		1


	//   ....[23]....
        /*0508*/ 	.word	0x00001530
        /*050c*/ 	.word	0x00000003
        /*0510*/ 	.word	0x0002e830
        /*0514*/ 	.short	0x010a
        /*0516*/ 	.byte	0x3f
	.zero		1


	//   ....[24]....
        /*0518*/ 	.word	0x00001570
        /*051c*/ 	.word	0x00000003
        /*0520*/ 	.word	0x0002e830
        /*0524*/ 	.short	0x010a
        /*0526*/ 	.byte	0x3f
	.zero		1


	//   ....[25]....
        /*0528*/ 	.word	0x00004170
        /*052c*/ 	.word	0x00000003
        /*0530*/ 	.word	0x00000000
        /*0534*/ 	.short	0x0101
        /*0536*/ 	.byte	0x3f
	.zero		1


	//   ....[26]....
        /*0538*/ 	.word	0x00006130
        /*053c*/ 	.word	0x000000ff
        /*0540*/ 	.word	0x0002e830
        /*0544*/ 	.short	0x010a
        /*0546*/ 	.byte	0x06
	.zero		1


	//   ....[27]....
        /*0548*/ 	.word	0x00006170
        /*054c*/ 	.word	0x000000ff
        /*0550*/ 	.word	0x0002e830
        /*0554*/ 	.short	0x010a
        /*0556*/ 	.byte	0x06
	.zero		1


	//   ....[28]....
        /*0558*/ 	.word	0x00006d60
        /*055c*/ 	.word	0x000000ff
        /*0560*/ 	.word	0x0002e850
        /*0564*/ 	.short	0x010a
        /*0566*/ 	.byte	0x06
	.zero		1


	//   ....[29]....
        /*0568*/ 	.word	0x00006da0
        /*056c*/ 	.word	0x000000ff
        /*0570*/ 	.word	0x0002e850
        /*0574*/ 	.short	0x010a
        /*0576*/ 	.byte	0x06
	.zero		1


	//   ....[30]....
        /*0578*/ 	.word	0x00009a30
        /*057c*/ 	.word	0x00000004
        /*0580*/ 	.word	0x00000000
        /*0584*/ 	.short	0x0101
        /*0586*/ 	.byte	0x3f
	.zero		1


	//   ....[31]....
        /*0588*/ 	.word	0x00009d40
        /*058c*/ 	.word	0x000000ff
        /*0590*/ 	.word	0x00000000
        /*0594*/ 	.short	0x0101
        /*0596*/ 	.byte	0x06
	.zero		1


	//   ....[32]....
        /*0598*/ 	.word	0x0000a4d0
        /*059c*/ 	.word	0x000000ff
        /*05a0*/ 	.word	0x0002e850
        /*05a4*/ 	.short	0x010a
        /*05a6*/ 	.byte	0x04
	.zero		1


	//   ....[33]....
        /*05a8*/ 	.word	0x0000a510
        /*05ac*/ 	.word	0x000000ff
        /*05b0*/ 	.word	0x0002e850
        /*05b4*/ 	.short	0x010a
        /*05b6*/ 	.byte	0x04
	.zero		1


	//   ....[34]....
        /*05b8*/ 	.word	0x0000b2e0
        /*05bc*/ 	.word	0x000000ff
        /*05c0*/ 	.word	0x00000000
        /*05c4*/ 	.short	0x0101
        /*05c6*/ 	.byte	0x04
	.zero		1


	//   ....[35]....
        /*05c8*/ 	.word	0x0000bf30
        /*05cc*/ 	.word	0x000000ff
        /*05d0*/ 	.word	0x00000000
        /*05d4*/ 	.short	0x0101
        /*05d6*/ 	.byte	0x06
	.zero		1


	//   ....[36]....
        /*05d8*/ 	.word	0x0000cdf0
        /*05dc*/ 	.word	0x00000005
        /*05e0*/ 	.word	0x0002e880
        /*05e4*/ 	.short	0x010a
        /*05e6*/ 	.byte	0x3f
	.zero		1


	//   ....[37]....
        /*05e8*/ 	.word	0x0000cfb0
        /*05ec*/ 	.word	0x00000005
        /*05f0*/ 	.word	0x0002e840
        /*05f4*/ 	.short	0x010a
        /*05f6*/ 	.byte	0x3f
	.zero		1


	//   ....[38]....
        /*05f8*/ 	.word	0x0000d280
        /*05fc*/ 	.word	0x000000ff
        /*0600*/ 	.word	0x0002e820
        /*0604*/ 	.short	0x010a
        /*0606*/ 	.byte	0x28
	.zero		1


	//   ....[39]....
        /*0608*/ 	.word	0x0000d560
        /*060c*/ 	.word	0x0000000a
        /*0610*/ 	.word	0x0002e880
        /*0614*/ 	.short	0x010a
        /*0616*/ 	.byte	0x3f
	.zero		1


	//   ....[40]....
        /*0618*/ 	.word	0x0000d7b0
        /*061c*/ 	.word	0x0000000a
        /*0620*/ 	.word	0x0002e840
        /*0624*/ 	.short	0x010a
        /*0626*/ 	.byte	0x3f
	.zero		1


	//   ....[41]....
        /*0628*/ 	.word	0x0000da80
        /*062c*/ 	.word	0x00000003
        /*0630*/ 	.word	0x0002e870
        /*0634*/ 	.short	0x010a
        /*0636*/ 	.byte	0x3f
	.zero		1


	//   ....[42]....
        /*0638*/ 	.word	0x0000db10
        /*063c*/ 	.word	0x00000002
        /*0640*/ 	.word	0x0002e860
        /*0644*/ 	.short	0x010a
        /*0646*/ 	.byte	0x3f
	.zero		1


	//   ....[43]....
        /*0648*/ 	.word	0x0000e200
        /*064c*/ 	.word	0x00000003
        /*0650*/ 	.word	0x0002e850
        /*0654*/ 	.short	0x0101
        /*0656*/ 	.byte	0x3f
	.zero		1


	//   ....[44]....
        /*0658*/ 	.word	0x0000e240
        /*065c*/ 	.word	0x00000002
        /*0660*/ 	.word	0x00000000
        /*0664*/ 	.short	0x0101
        /*0666*/ 	.byte	0x3f
	.zero		1


	//   ....[45]....
        /*0668*/ 	.word	0x0000e300
        /*066c*/ 	.word	0x00000014
        /*0670*/ 	.word	0x0002e870
        /*0674*/ 	.short	0x010a
        /*0676*/ 	.byte	0x3f
	.zero		1


	//   ....[46]....
        /*0678*/ 	.word	0x0000e390
        /*067c*/ 	.word	0x00000014
        /*0680*/ 	.word	0x0002e860
        /*0684*/ 	.short	0x010a
        /*0686*/ 	.byte	0x3f
	.zero		1


	//   ....[47]....
        /*0688*/ 	.word	0x0000ea50
        /*068c*/ 	.word	0x00000014
        /*0690*/ 	.word	0x0002e850
        /*0694*/ 	.short	0x0101
        /*0696*/ 	.byte	0x3f
	.zero		1


	//   ....[48]....
        /*0698*/ 	.word	0x0000eae0
        /*069c*/ 	.word	0x00000000
        /*06a0*/ 	.word	0x00000000
        /*06a4*/ 	.short	0x0101
        /*06a6*/ 	.byte	0x3f
	.zero		1


	//   ....[49]....
        /*06a8*/ 	.word	0x0000ebd0
        /*06ac*/ 	.word	0x00000009
        /*06b0*/ 	.word	0x0002e820
        /*06b4*/ 	.short	0x010a
        /*06b6*/ 	.byte	0x3f
	.zero		1


	//   ....[50]....
        /*06b8*/ 	.word	0x0000ed40
        /*06bc*/ 	.word	0x00000005
        /*06c0*/ 	.word	0x00000000
        /*06c4*/ 	.short	0x010a
        /*06c6*/ 	.byte	0x3f
	.zero		1


	//   ....[51]....
        /*06c8*/ 	.word	0x0000edb0
        /*06cc*/ 	.word	0x00000007
        /*06d0*/ 	.word	0x00000000
        /*06d4*/ 	.short	0x010a
        /*06d6*/ 	.byte	0x3f
	.zero		1


	//   ....[52]....
        /*06d8*/ 	.word	0x0000ee10
        /*06dc*/ 	.word	0x00000005
        /*06e0*/ 	.word	0x0002e860
        /*06e4*/ 	.short	0x010a
        /*06e6*/ 	.byte	0x3f
	.zero		1


	//   ....[53]....
        /*06e8*/ 	.word	0x0000ee60
        /*06ec*/ 	.word	0x00000003
        /*06f0*/ 	.word	0x0002e860
        /*06f4*/ 	.short	0x010a
        /*06f6*/ 	.byte	0x3f
	.zero		1


	//   ....[54]....
        /*06f8*/ 	.word	0x0000eea0
        /*06fc*/ 	.word	0x00000005
        /*0700*/ 	.word	0x0002e880
        /*0704*/ 	.short	0x010a
        /*0706*/ 	.byte	0x3f
	.zero		1


	//   ....[55]....
        /*0708*/ 	.word	0x0000eec0
        /*070c*/ 	.word	0x00000003
        /*0710*/ 	.word	0x0002e880
        /*0714*/ 	.short	0x010a
        /*0716*/ 	.byte	0x3f
	.zero		1


	//   ....[56]....
        /*0718*/ 	.word	0x0000ef30
        /*071c*/ 	.word	0x00000003
        /*0720*/ 	.word	0x0002e800
        /*0724*/ 	.short	0x010a
        /*0726*/ 	.byte	0x3f
	.zero		1


	//   ....[57]....
        /*0728*/ 	.word	0x0000ef80
        /*072c*/ 	.word	0x00000003
        /*0730*/ 	.word	0x0002e830
        /*0734*/ 	.short	0x010a
        /*0736*/ 	.byte	0x3f
	.zero		1


	//   ....[58]....
        /*0738*/ 	.word	0x0000efe0
        /*073c*/ 	.word	0x00000008
        /*0740*/ 	.word	0x0002e830
        /*0744*/ 	.short	0x010a
        /*0746*/ 	.byte	0x3f
	.zero		1


	//   ....[59]....
        /*0748*/ 	.word	0x0000f040
        /*074c*/ 	.word	0x00000008
        /*0750*/ 	.word	0x0002e850
        /*0754*/ 	.short	0x010a
        /*0756*/ 	.byte	0x3f
	.zero		1


	//   ....[60]....
        /*0758*/ 	.word	0x0000f0a0
        /*075c*/ 	.word	0x00000003
        /*0760*/ 	.word	0x0002e850
        /*0764*/ 	.short	0x010a
        /*0766*/ 	.byte	0x3f
	.zero		1


	//   ....[61]....
        /*0768*/ 	.word	0x0000f1f0
        /*076c*/ 	.word	0x00000005
        /*0770*/ 	.word	0x0002e880
        /*0774*/ 	.short	0x010a
        /*0776*/ 	.byte	0x3f
	.zero		1


	//   ....[62]....
        /*0778*/ 	.word	0x0000f240
        /*077c*/ 	.word	0x00000005
        /*0780*/ 	.word	0x0002e840
        /*0784*/ 	.short	0x010a
        /*0786*/ 	.byte	0x3f
	.zero		1


	//   ....[63]....
        /*0788*/ 	.word	0x0000f2a0
        /*078c*/ 	.word	0x00000003
        /*0790*/ 	.word	0x0002e820
        /*0794*/ 	.short	0x010a
        /*0796*/ 	.byte	0x3f
	.zero		1


	//   ....[64]....
        /*0798*/ 	.word	0x0000f2f0
        /*079c*/ 	.word	0x0000000a
        /*07a0*/ 	.word	0x0002e880
        /*07a4*/ 	.short	0x010a
        /*07a6*/ 	.byte	0x3f
	.zero		1


	//   ....[65]....
        /*07a8*/ 	.word	0x0000f340
        /*07ac*/ 	.word	0x0000000a
        /*07b0*/ 	.word	0x0002e840
        /*07b4*/ 	.short	0x010a
        /*07b6*/ 	.byte	0x3f
	.zero		1


	//   ....[66]....
        /*07b8*/ 	.word	0x0000f3a0
        /*07bc*/ 	.word	0x00000003
        /*07c0*/ 	.word	0x0002e870
        /*07c4*/ 	.short	0x010a
        /*07c6*/ 	.byte	0x3f
	.zero		1


	//   ....[67]....
        /*07c8*/ 	.word	0x0000f400
        /*07cc*/ 	.word	0x00000004
        /*07d0*/ 	.word	0x0002e860
        /*07d4*/ 	.short	0x010a
        /*07d6*/ 	.byte	0x3f
	.zero		1


	//   ....[68]....
        /*07d8*/ 	.word	0x0000f450
        /*07dc*/ 	.word	0x00000014
        /*07e0*/ 	.word	0x0002e870
        /*07e4*/ 	.short	0x010a
        /*07e6*/ 	.byte	0x3f
	.zero		1


	//   ....[69]....
        /*07e8*/ 	.word	0x0000f4a0
        /*07ec*/ 	.word	0x00000014
        /*07f0*/ 	.word	0x0002e860
        /*07f4*/ 	.short	0x010a
        /*07f6*/ 	.byte	0x3f
	.zero		1


	//   ....[70]....
        /*07f8*/ 	.word	0x0000f4f0
        /*07fc*/ 	.word	0x00000009
        /*0800*/ 	.word	0x0002e820
        /*0804*/ 	.short	0x010a
        /*0806*/ 	.byte	0x3f
	.zero		1


	//   ....[71]....
        /*0808*/ 	.word	0x0000f540
        /*080c*/ 	.word	0x00000005
        /*0810*/ 	.word	0x00000000
        /*0814*/ 	.short	0x010a
        /*0816*/ 	.byte	0x3f
	.zero		1


	//   ....[72]....
        /*0818*/ 	.word	0x0000f590
        /*081c*/ 	.word	0x00000007
        /*0820*/ 	.word	0x00000000
        /*0824*/ 	.short	0x010a
        /*0826*/ 	.byte	0x3f
	.zero		1


	//   ....[73]....
        /*0828*/ 	.word	0x0000f5e0
        /*082c*/ 	.word	0x00000005
        /*0830*/ 	.word	0x0002e860
        /*0834*/ 	.short	0x010a
        /*0836*/ 	.byte	0x3f
	.zero		1


	//   ....[74]....
        /*0838*/ 	.word	0x0000f630
        /*083c*/ 	.word	0x00000003
        /*0840*/ 	.word	0x0002e860
        /*0844*/ 	.short	0x010a
        /*0846*/ 	.byte	0x3f
	.zero		1


	//   ....[75]....
        /*0848*/ 	.word	0x0000f680
        /*084c*/ 	.word	0x00000005
        /*0850*/ 	.word	0x0002e880
        /*0854*/ 	.short	0x010a
        /*0856*/ 	.byte	0x3f
	.zero		1


	//----- nvinfo : EIATTR_NUM_MBARRIERS
	.align		4
.L_96:
        /*0858*/ 	.byte	0x03, 0x38
        /*085a*/ 	.short	0x0016


	//----- nvinfo : EIATTR_EXIT_INSTR_OFFSETS
	.align		4
        /*085c*/ 	.byte	0x04, 0x1c
        /*085e*/ 	.short	(.L_98 - .L_97)


	//   ....[0]....
.L_97:
        /*0860*/ 	.word	0x00000a50


	//   ....[1]....
        /*0864*/ 	.word	0x0000bfe0


	//   ....[2]....
        /*0868*/ 	.word	0x0000ec40


	//   ....[3]....
        /*086c*/ 	.word	0x0000ef10


	//----- nvinfo : EIATTR_MAX_THREADS
	.align		4
.L_98:
        /*0870*/ 	.byte	0x04, 0x05
        /*0872*/ 	.short	(.L_100 - .L_99)
.L_99:
        /*0874*/ 	.word	0x00000180
        /*0878*/ 	.word	0x00000001
        /*087c*/ 	.word	0x00000001


	//----- nvinfo : EIATTR_CRS_STACK_SIZE
	.align		4
.L_100:
        /*0880*/ 	.byte	0x04, 0x1e
        /*0882*/ 	.short	(.L_102 - .L_101)
.L_101:
        /*0884*/ 	.word	0x00000000


	//----- nvinfo : EIATTR_CBANK_PARAM_SIZE
	.align		4
.L_102:
        /*0888*/ 	.byte	0x03, 0x19
        /*088a*/ 	.short	0x0bf0


	//----- nvinfo : EIATTR_PARAM_CBANK
	.align		4
        /*088c*/ 	.byte	0x04, 0x0a
        /*088e*/ 	.short	(.L_104 - .L_103)
	.align		4
.L_103:
        /*0890*/ 	.word	index@(.nv.constant0._ZN7cutlass13device_kernelIN5flash11enable_sm90INS1_16FlashAttnFwdSm90INS1_25CollectiveMainloopFwdSm90ILi2EN4cute5tupleIJNS5_1CILi1EEES8_S8_EEENS6_IJNS7_ILi128EEENS7_ILi224EEESA_EEELi128ENS_12float_e4m3_tEfNS_4arch4Sm90ELb0ELb0ELb1ELb0ELb0ELb0ELb0ELb1ELb1ELb0ELb0ELb0EEENS1_21CollectiveEpilogueFwdINS6_IJSA_SA_SB_EEES9_NS_10bfloat16_tESF_Li256ELb0ELb0ELb0ELb1EEENS1_29StaticPersistentTileSchedulerILb0EEEEEEEEEvNT_6ParamsE)
        /*0894*/ 	.short	0x0210
        /*0896*/ 	.short	0x0bf0


	//----- nvinfo : EIATTR_SW_WAR
	.align		4
.L_104:
        /*0898*/ 	.byte	0x04, 0x36
        /*089a*/ 	.short	(.L_106 - .L_105)
.L_105:
        /*089c*/ 	.word	0x00000008
.L_106:


//--------------------- .nv.info._ZN7cutlass13device_kernelIN5flash11enable_sm90INS1_16FlashAttnFwdSm90INS1_25CollectiveMainloopFwdSm90ILi2EN4cute5tupleIJNS5_1CILi1EEES8_S8_EEENS6_IJNS7_ILi128EEENS7_ILi224EEESA_EEELi128ENS_12float_e4m3_tEfNS_4arch4Sm90ELb0ELb0ELb1ELb1ELb0ELb0ELb0ELb1ELb1ELb0ELb0ELb0EEENS1_21CollectiveEpilogueFwdINS6_IJSA_SA_SB_EEES9_NS_10bfloat16_tESF_Li256ELb1ELb0ELb0ELb1EEENS1_36VarlenDynamicPersistentTileSchedulerILi128ELi224ELi256ELi128ELb0ELb0ELb1ELb0ELb1ELb1EEEEEEEEEvNT_6ParamsE --------------------------
	.section	.nv.info._ZN7cutlass13device_kernelIN5flash11enable_sm90INS1_16FlashAttnFwdSm90INS1_25CollectiveMainloopFwdSm90ILi2EN4cute5tupleIJNS5_1CILi1EEES8_S8_EEENS6_IJNS7_ILi128EEENS7_ILi224EEESA_EEELi128ENS_12float_e4m3_tEfNS_4arch4Sm90ELb0ELb0ELb1ELb1ELb0ELb0ELb0ELb1ELb1ELb0ELb0ELb0EEENS1_21CollectiveEpilogueFwdINS6_IJSA_SA_SB_EEES9_NS_10bfloat16_tESF_Li256ELb1ELb0ELb0ELb1EEENS1_36VarlenDynamicPersistentTileSchedulerILi128ELi224ELi256ELi128ELb0ELb0ELb1ELb0ELb1ELb1EEEEEEEEEvNT_6ParamsE,"",@"SHT_CUDA_INFO"
	.sectionflags	@""
	.align	4


	//----- nvinfo : EIATTR_CUDA_API_VERSION
	.align		4
        /*0000*/ 	.byte	0x04, 0x37
        /*0002*/ 	.short	(.L_108 - .L_107)
.L_107:
        /*0004*/ 	.word	0x00000082


	//----- nvinfo : EIATTR_KPARAM_INFO
	.align		4
.L_108:
        /*0008*/ 	.byte	0x04, 0x17
        /*000a*/ 	.short	(.L_110 - .L_109)
.L_109:
        /*000c*/ 	.word	0x00000000
        /*0010*/ 	.short	0x0000
        /*0012*/ 	.short	0x0070
        /*0014*/ 	.byte	0x00, 0xf0, 0x01, 0x28


	//----- nvinfo : EIATTR_SPARSE_MMA_MASK
	.align		4
.L_110:
        /*0018*/ 	.byte	0x03, 0x50
        /*001a*/ 	.short	0x0000


	//----- nvinfo : EIATTR_MAXREG_COUNT
	.align		4
        /*001c*/ 	.byte	0x03, 0x1b
        /*001e*/ 	.short	0x00a8


	//----- nvinfo : EIATTR_NUM_BARRIERS
	.align		4
        /*0020*/ 	.byte	0x02, 0x4c
        /*0022*/ 	.byte	0x10
	.zero		1


	//----- nvinfo : EIATTR_EXTERNS
	.align		4
        /*0024*/ 	.byte	0x04, 0x0f
        /*0026*/ 	.short	(.L_112 - .L_111)


	//   ....[0]....
	.align		4
.L_111:
        /*0028*/ 	.word	index@(__assertfail)


	//----- nvinfo : EIATTR_ANNOTATIONS
	.align		4
.L_112:
        /*002c*/ 	.byte	0x04, 0x55
        /*002e*/ 	.short	(.L_114 - .L_113)


	//   ....[0]....
.L_113:
        /* <DEDUP_REMOVED lines=37> */
        /*0274*/ 	.byte	0xd0, 0x29, 0x01, 0x00, 0x01, 0x00, 0x00, 0x00, 0x30, 0x2a, 0x01, 0x00


	//----- nvinfo : EIATTR_MERCURY_ISA_VERSION
	.align		4
.L_114:
        /*0280*/ 	.byte	0x03, 0x5f
        /*0282*/ 	.short	0x0101


	//----- nvinfo : EIATTR_UNUSED_LOAD_BYTE_OFFSET
	.align		4
        /*0284*/ 	.byte	0x04, 0x44
        /*0286*/ 	.short	(.L_116 - .L_115)


	//   ....[0]....
.L_115:
        /*0288*/ 	.word	0x00000a70
        /*028c*/ 	.word	0x0000fff0


	//   ....[1]....
        /*0290*/ 	.word	0x0000b6a0
        /*0294*/ 	.word	0x0000fff0


	//----- nvinfo : EIATTR_INT_WARP_WIDE_INSTR_OFFSETS
	.align		4
.L_116:
        /*0298*/ 	.byte	0x04, 0x31
        /*029a*/ 	.short	(.L_118 - .L_117)


	//   ....[0]....
.L_117:
        /*029c*/ 	.word	0x00000160


	//   ....[1]....
        /*02a0*/ 	.word	0x000001a0


	//   ....[2]....
        /*02a4*/ 	.word	0x00000210


	//   ....[3]....
        /*02a8*/ 	.word	0x0000ed40


	//   ....[4]....
        /*02ac*/ 	.word	0x0000edd0


	//   ....[5]....
        /*02b0*/ 	.word	0x0000f510


	//   ....[6]....
        /*02b4*/ 	.word	0x00010d80


	//   ....[7]....
        /*02b8*/ 	.word	0x00010e10


	//----- nvinfo : EIATTR_COOP_GROUP_MASK_REGIDS
	.align		4
.L_118:
        /*02bc*/ 	.byte	0x04, 0x29
        /*02be*/ 	.short	(.L_120 - .L_119)


	//   ....[0]....
.L_119:
        /*02c0*/ 	.word	0xffffffff


	//   ....[1]....
        /*02c4*/ 	.word	0xffffffff


	//   ....[2]....
        /*02c8*/ 	.word	0xffffffff


	//   ....[3]....
        /*02cc*/ 	.word	0xffffffff


	//   ....[4]....
        /*02d0*/ 	.word	0xffffffff


	//   ....[5]....
        /*02d4*/ 	.word	0xffffffff


	//   ....[6]....
        /*02d8*/ 	.word	0xffffffff


	//   ....[7]....
        /*02dc*/ 	.word	0xffffffff


	//   ....[8]....
        /*02e0*/ 	.word	0xffffffff


	//   ....[9]....
        /*02e4*/ 	.word	0xffffffff


	//   ....[10]....
        /*02e8*/ 	.word	0xffffffff


	//   ....[11]....
        /*02ec*/ 	.word	0xffffffff


	//   ....[12]....
        /*02f0*/ 	.word	0xffffffff


	//   ....[13]....
        /*02f4*/ 	.word	0xffffffff


	//   ....[14]....
        /*02f8*/ 	.word	0xffffffff


	//   ....[15]....
        /*02fc*/ 	.word	0xffffffff


	//   ....[16]....
        /*0300*/ 	.word	0xffffffff


	//   ....[17]....
        /*0304*/ 	.word	0xffffffff


	//   ....[18]....
        /*0308*/ 	.word	0xffffffff


	//   ....[19]....
        /*030c*/ 	.word	0xffffffff


	//   ....[20]....
        /*0310*/ 	.word	0xffffffff


	//   ....[21]....
        /*0314*/ 	.word	0xffffffff


	//   ....[22]....
        /*0318*/ 	.word	0xffffffff


	//   ....[23]....
        /*031c*/ 	.word	0xffffffff


	//   ....[24]....
        /*0320*/ 	.word	0xffffffff


	//   ....[25]....
        /*0324*/ 	.word	0xffffffff


	//   ....[26]....
        /*0328*/ 	.word	0xffffffff


	//   ....[27]....
        /*032c*/ 	.word	0xffffffff


	//   ....[28]....
        /*0330*/ 	.word	0xffffffff


	//   ....[29]....
        /*0334*/ 	.word	0xffffffff


	//   ....[30]....
        /*0338*/ 	.word	0xffffffff


	//   ....[31]....
        /*033c*/ 	.word	0xffffffff


	//   ....[32]....
        /*0340*/ 	.word	0xffffffff


	//   ....[33]....
        /*0344*/ 	.word	0xffffffff


	//   ....[34]....
        /*0348*/ 	.word	0xffffffff


	//   ....[35]....
        /*034c*/ 	.word	0xffffffff


	//   ....[36]....
        /*0350*/ 	.word	0xffffffff


	//   ....[37]....
        /*0354*/ 	.word	0xffffffff


	//   ....[38]....
        /*0358*/ 	.word	0xffffffff


	//   ....[39]....
        /*035c*/ 	.word	0xffffffff


	//   ....[40]....
        /*0360*/ 	.word	0xffffffff


	//   ....[41]....
        /*0364*/ 	.word	0xffffffff


	//   ....[42]....
        /*0368*/ 	.word	0xffffffff


	//   ....[43]....
        /*036c*/ 	.word	0xffffffff


	//   ....[44]....
        /*0370*/ 	.word	0xffffffff


	//   ....[45]....
        /*0374*/ 	.word	0xffffffff


	//   ....[46]....
        /*0378*/ 	.word	0xffffffff


	//   ....[47]....
        /*037c*/ 	.word	0xffffffff


	//   ....[48]....
        /*0380*/ 	.word	0xffffffff


	//   ....[49]....
        /*0384*/ 	.word	0xffffffff


	//   ....[50]....
        /*0388*/ 	.word	0xffffffff


	//   ....[51]....
        /*038c*/ 	.word	0xffffffff


	//   ....[52]....
        /*0390*/ 	.word	0xffffffff


	//   ....[53]....
        /*0394*/ 	.word	0xffffffff


	//   ....[54]....
        /*0398*/ 	.word	0xffffffff


	//   ....[55]....
        /*039c*/ 	.word	0xffffffff


	//   ....[56]....
        /*03a0*/ 	.word	0xffffffff


	//   ....[57]....
        /*03a4*/ 	.word	0xffffffff


	//   ....[58]....
        /*03a8*/ 	.word	0xffffffff


	//   ....[59]....
        /*03ac*/ 	.word	0xffffffff


	//   ....[60]....
        /*03b0*/ 	.word	0xffffffff


	//   ....[61]....
        /*03b4*/ 	.word	0xffffffff


	//   ....[62]....
        /*03b8*/ 	.word	0xffffffff


	//   ....[63]....
        /*03bc*/ 	.word	0xffffffff


	//   ....[64]....
        /*03c0*/ 	.word	0xffffffff


	//   ....[65]....
        /*03c4*/ 	.word	0xffffffff


	//   ....[66]....
        /*03c8*/ 	.word	0xffffffff


	//   ....[67]....
        /*03cc*/ 	.word	0xffffffff


	//   ....[68]....
        /*03d0*/ 	.word	0xffffffff


	//   ....[69]....
        /*03d4*/ 	.word	0xffffffff


	//   ....[70]....
        /*03d8*/ 	.word	0xffffffff


	//   ....[71]....
        /*03dc*/ 	.word	0xffffffff


	//   ....[72]....
        /*03e0*/ 	.word	0xffffffff


	//   ....[73]....
        /*03e4*/ 	.word	0xffffffff


	//   ....[74]....
        /*03e8*/ 	.word	0xffffffff


	//   ....[75]....
        /*03ec*/ 	.word	0xffffffff


	//   ....[76]....
        /*03f0*/ 	.word	0xffffffff


	//   ....[77]....
        /*03f4*/ 	.word	0xffffffff


	//   ....[78]....
        /*03f8*/ 	.word	0xffffffff


	//   ....[79]....
        /*03fc*/ 	.word	0xffffffff


	//   ....[80]....
        /*0400*/ 	.word	0xffffffff


	//   ....[81]....
        /*0404*/ 	.word	0xffffffff


	//   ....[82]....
        /*0408*/ 	.word	0xffffffff


	//   ....[83]....
        /*040c*/ 	.word	0xffffffff


	//   ....[84]....
        /*0410*/ 	.word	0xffffffff


	//   ....[85]....
        /*0414*/ 	.word	0xffffffff


	//   ....[86]....
        /*0418*/ 	.word	0xffffffff


	//   ....[87]....
        /*041c*/ 	.word	0x0500000f


	//   ....[88]....
        /*0420*/ 	.word	0x0500000f


	//----- nvinfo : EIATTR_COOP_GROUP_INSTR_OFFSETS
	.align		4
.L_120:
        /*0424*/ 	.byte	0x04, 0x28
        /*0426*/ 	.short	(.L_122 - .L_121)


	//   ....[0]....
.L_121:
        /*0428*/ 	.word	0x00000070


	//   ....[1]....
        /*042c*/ 	.word	0x00000170


	//   ....[2]....
        /*0430*/ 	.word	0x000001c0


	//   ....[3]....
        /*0434*/ 	.word	0x000003f0


	//   ....[4]....
        /*0438*/ 	.word	0x00000550


	//   ....[5]....
        /*043c*/ 	.word	0x00000670


	//   ....[6]....
        /*0440*/ 	.word	0x000007d0


	//   ....[7]....
        /*0444*/ 	.word	0x000013f0


	//   ....[8]....
        /*0448*/ 	.word	0x00004140


	//   ....[9]....
        /*044c*/ 	.word	0x00004180


	//   ....[10]....
        /*0450*/ 	.word	0x00004b00


	//   ....[11]....
        /*0454*/ 	.word	0x00004b90


	//   ....[12]....
        /*0458*/ 	.word	0x00008ac0


	//   ....[13]....
        /*045c*/ 	.word	0x00008ae0


	//   ....[14]....
        /*0460*/ 	.word	0x00008b10


	//   ....[15]....
        /*0464*/ 	.word	0x00008b30


	//   ....[16]....
        /*0468*/ 	.word	0x0000af00


	//   ....[17]....
        /*046c*/ 	.word	0x0000af10


	//   ....[18]....
        /*0470*/ 	.word	0x0000af90


	//   ....[19]....
        /*0474*/ 	.word	0x0000afa0


	//   ....[20]....
        /*0478*/ 	.word	0x0000bf00


	//   ....[21]....
        /*047c*/ 	.word	0x0000bf10


	//   ....[22]....
        /*0480*/ 	.word	0x0000bf20


	//   ....[23]....
        /*0484*/ 	.word	0x0000bf30


	//   ....[24]....
        /*0488*/ 	.word	0x0000bf40


	//   ....[25]....
        /*048c*/ 	.word	0x0000bf50


	//   ....[26]....
        /*0490*/ 	.word	0x0000bf60


	//   ....[27]....
        /*0494*/ 	.word	0x0000bf70


	//   ....[28]....
        /*0498*/ 	.word	0x0000bfa0


	//   ....[29]....
        /*049c*/ 	.word	0x0000bfb0


	//   ....[30]....
        /*04a0*/ 	.word	0x0000bfe0


	//   ....[31]....
        /*04a4*/ 	.word	0x0000bff0


	//   ....[32]....
        /*04a8*/ 	.word	0x0000c000


	//   ....[33]....
        /*04ac*/ 	.word	0x0000c030


	//   ....[34]....
        /*04b0*/ 	.word	0x0000c060


	//   ....[35]....
        /*04b4*/ 	.word	0x0000c070


	//   ....[36]....
        /*04b8*/ 	.word	0x0000c080


	//   ....[37]....
        /*04bc*/ 	.word	0x0000c090


	//   ....[38]....
        /*04c0*/ 	.word	0x0000c0c0


	//   ....[39]....
        /*04c4*/ 	.word	0x0000c0f0


	//   ....[40]....
        /*04c8*/ 	.word	0x0000c120


	//   ....[41]....
        /*04cc*/ 	.word	0x0000c130


	//   ....[42]....
        /*04d0*/ 	.word	0x0000c140


	//   ....[43]....
        /*04d4*/ 	.word	0x0000c150


	//   ....[44]....
        /*04d8*/ 	.word	0x0000c160


	//   ....[45]....
        /*04dc*/ 	.word	0x0000c170


	//   ....[46]....
        /*04e0*/ 	.word	0x0000c180


	//   ....[47]....
        /*04e4*/ 	.word	0x0000c190


	//   ....[48]....
        /*04e8*/ 	.word	0x0000c1a0


	//   ....[49]....
        /*04ec*/ 	.word	0x0000c1f0


	//   ....[50]....
        /*04f0*/ 	.word	0x0000c220


	//   ....[51]....
        /*04f4*/ 	.word	0x0000c250


	//   ....[52]....
        /*04f8*/ 	.word	0x0000dc30


	//   ....[53]....
        /*04fc*/ 	.word	0x0000de30


	//   ....[54]....
        /*0500*/ 	.word	0x0000de60


	//   ....[55]....
        /*0504*/ 	.word	0x0000de90


	//   ....[56]....
        /*0508*/ 	.word	0x0000ded0


	//   ....[57]....
        /*050c*/ 	.word	0x0000df00


	//   ....[58]....
        /*0510*/ 	.word	0x0000df30


	//   ....[59]....
        /*0514*/ 	.word	0x0000e0c0


	//   ....[60]....
        /*0518*/ 	.word	0x0000e0f0


	//   ....[61]....
        /*051c*/ 	.word	0x0000e120


	//   ....[62]....
        /*0520*/ 	.word	0x0000e150


	//   ....[63]....
        /*0524*/ 	.word	0x0000e180


	//   ....[64]....
        /*0528*/ 	.word	0x0000e1c0


	//   ....[65]....
        /*052c*/ 	.word	0x0000e250


	//   ....[66]....
        /*0530*/ 	.word	0x0000e290


	//   ....[67]....
        /*0534*/ 	.word	0x0000e320


	//   ....[68]....
        /*0538*/ 	.word	0x0000f600


	//   ....[69]....
        /*053c*/ 	.word	0x00011930


	//   ....[70]....
        /*0540*/ 	.word	0x00011960


	//   ....[71]....
        /*0544*/ 	.word	0x00011990


	//   ....[72]....
        /*0548*/ 	.word	0x000119c0


	//   ....[73]....
        /*054c*/ 	.word	0x000119f0


	//   ....[74]....
        /*0550*/ 	.word	0x00011a00


	//   ....[75]....
        /*0554*/ 	.word	0x00011a40


	//   ....[76]....
        /*0558*/ 	.word	0x00011a50


	//   ....[77]....
        /*055c*/ 	.word	0x00011b90


	//   ....[78]....
        /*0560*/ 	.word	0x00011bc0


	//   ....[79]....
        /*0564*/ 	.word	0x00011bf0


	//   ....[80]....
        /*0568*/ 	.word	0x00011c20


	//   ....[81]....
        /*056c*/ 	.word	0x00011c50


	//   ....[82]....
        /*0570*/ 	.word	0x00011c90


	//   ....[83]....
        /*0574*/ 	.word	0x00011d20


	//   ....[84]....
        /*0578*/ 	.word	0x00011d60


	//   ....[85]....
        /*057c*/ 	.word	0x00011df0


	//   ....[86]....
        /*0580*/ 	.word	0x00012260


	//   ....[87]....
        /*0584*/ 	.word	0x00012780


	//   ....[88]....
        /*0588*/ 	.word	0x00012c10


	//----- nvinfo : EIATTR_REG_RECONFIG
	.align		4
.L_122:
        /*058c*/ 	.byte	0x01, 0x54
	.zero		2


	//----- nvinfo : EIATTR_SYSCALL_OFFSETS
	.align		4
        /*0590*/ 	.byte	0x04, 0x46
        /*0592*/ 	.short	(.L_124 - .L_123)


	//   ....[0]....
.L_123:
        /*0594*/ 	.word	0x000015d0


	//   ....[1]....
        /*0598*/ 	.word	0x0000ef70


	//   ....[2]....
        /*059c*/ 	.word	0x0000f0b0


	//   ....[3]....
        /*05a0*/ 	.word	0x0000f1f0


	//   ....[4]....
        /*05a4*/ 	.word	0x0000f310


	//----- nvinfo : EIATTR_MBARRIER_INSTR_OFFSETS
	.align		4
.L_124:
        /*05a8*/ 	.byte	0x04, 0x39
        /*05aa*/ 	.short	(.L_126 - .L_125)


	//   ....[0]....
.L_125:
        /*05ac*/ 	.word	0x000002a0
        /*05b0*/ 	.word	0x000000ff
        /*05b4*/ 	.word	0x0002e800
        /*05b8*/ 	.short	0x0100
        /*05ba*/ 	.byte	0x08
	.zero		1


	//   ....[1]....
        /*05bc*/ 	.word	0x000002b0
        /*05c0*/ 	.word	0x000000ff
        /*05c4*/ 	.word	0x0002e820
        /*05c8*/ 	.short	0x0100
        /*05ca*/ 	.byte	0x08
	.zero		1


	//   ....[2]....
        /*05cc*/ 	.word	0x000003a0
        /*05d0*/ 	.word	0x000000ff
        /*05d4*/ 	.word	0x0002e830
        /*05d8*/ 	.short	0x0100
        /*05da*/ 	.byte	0x08
	.zero		1


	//   ....[3]....
        /*05dc*/ 	.word	0x000003b0
        /*05e0*/ 	.word	0x000000ff
        /*05e4*/ 	.word	0x0002e840
        /*05e8*/ 	.short	0x0100
        /*05ea*/ 	.byte	0x08
	.zero		1


	//   ....[4]....
        /*05ec*/ 	.word	0x000003c0
        /*05f0*/ 	.word	0x000000ff
        /*05f4*/ 	.word	0x0002e838
        /*05f8*/ 	.short	0x0100
        /*05fa*/ 	.byte	0x08
	.zero		1


	//   ....[5]....
        /*05fc*/ 	.word	0x000003d0
        /*0600*/ 	.word	0x000000ff
        /*0604*/ 	.word	0x0002e848
        /*0608*/ 	.short	0x0100
        /*060a*/ 	.byte	0x08
	.zero		1


	//   ....[6]....
        /*060c*/ 	.word	0x00000500
        /*0610*/ 	.word	0x000000ff
        /*0614*/ 	.word	0x0002e850
        /*0618*/ 	.short	0x0100
        /*061a*/ 	.byte	0x08
	.zero		1


	//   ....[7]....
        /*061c*/ 	.word	0x00000510
        /*0620*/ 	.word	0x000000ff
        /*0624*/ 	.word	0x0002e860
        /*0628*/ 	.short	0x0100
        /*062a*/ 	.byte	0x08
	.zero		1


	//   ....[8]....
        /*062c*/ 	.word	0x00000520
        /*0630*/ 	.word	0x000000ff
        /*0634*/ 	.word	0x0002e858
        /*0638*/ 	.short	0x0100
        /*063a*/ 	.byte	0x08
	.zero		1


	//   ....[9]....
        /*063c*/ 	.word	0x00000530
        /*0640*/ 	.word	0x000000ff
        /*0644*/ 	.word	0x0002e868
        /*0648*/ 	.short	0x0100
        /*064a*/ 	.byte	0x08
	.zero		1


	//   ....[10]....
        /*064c*/ 	.word	0x00000620
        /*0650*/ 	.word	0x000000ff
        /*0654*/ 	.word	0x0002e870
        /*0658*/ 	.short	0x0100
        /*065a*/ 	.byte	0x06
	.zero		1


	//   ....[11]....
        /*065c*/ 	.word	0x00000630
        /*0660*/ 	.word	0x000000ff
        /*0664*/ 	.word	0x0002e880
        /*0668*/ 	.short	0x0100
        /*066a*/ 	.byte	0x06
	.zero		1


	//   ....[12]....
        /*066c*/ 	.word	0x00000640
        /*0670*/ 	.word	0x000000ff
        /*0674*/ 	.word	0x0002e878
        /*0678*/ 	.short	0x0100
        /*067a*/ 	.byte	0x06
	.zero		1


	//   ....[13]....
        /*067c*/ 	.word	0x00000650
        /*0680*/ 	.word	0x000000ff
        /*0684*/ 	.word	0x0002e888
        /*0688*/ 	.short	0x0100
        /*068a*/ 	.byte	0x06
	.zero		1


	//   ....[14]....
        /*068c*/ 	.word	0x00000780
        /*0690*/ 	.word	0x000000ff
        /*0694*/ 	.word	0x0002e890
        /*0698*/ 	.short	0x0100
        /*069a*/ 	.byte	0x08
	.zero		1


	//   ....[15]....
        /*069c*/ 	.word	0x00000790
        /*06a0*/ 	.word	0x000000ff
        /*06a4*/ 	.word	0x0002e8a0
        /*06a8*/ 	.short	0x0100
        /*06aa*/ 	.byte	0x08
	.zero		1


	//   ....[16]....
        /*06ac*/ 	.word	0x000007a0
        /*06b0*/ 	.word	0x000000ff
        /*06b4*/ 	.word	0x0002e898
        /*06b8*/ 	.short	0x0100
        /*06ba*/ 	.byte	0x08
	.zero		1


	//   ....[17]....
        /*06bc*/ 	.word	0x000007b0
        /*06c0*/ 	.word	0x000000ff
        /*06c4*/ 	.word	0x0002e8a8
        /*06c8*/ 	.short	0x0100
        /*06ca*/ 	.byte	0x08
	.zero		1


	//   ....[18]....
        /*06cc*/ 	.word	0x000008e0
        /*06d0*/ 	.word	0x000000ff
        /*06d4*/ 	.word	0x0002e8b0
        /*06d8*/ 	.short	0x0100
        /*06da*/ 	.byte	0x08
	.zero		1


	//   ....[19]....
        /*06dc*/ 	.word	0x000008f0
        /*06e0*/ 	.word	0x000000ff
        /*06e4*/ 	.word	0x0002e8c0
        /*06e8*/ 	.short	0x0100
        /*06ea*/ 	.byte	0x08
	.zero		1


	//   ....[20]....
        /*06ec*/ 	.word	0x00000900
        /*06f0*/ 	.word	0x000000ff
        /*06f4*/ 	.word	0x0002e8b8
        /*06f8*/ 	.short	0x0100
        /*06fa*/ 	.byte	0x08
	.zero		1


	//   ....[21]....
        /*06fc*/ 	.word	0x00000910
        /*0700*/ 	.word	0x000000ff
        /*0704*/ 	.word	0x0002e8c8
        /*0708*/ 	.short	0x0100
        /*070a*/ 	.byte	0x08
	.zero		1


	//   ....[22]....
        /*070c*/ 	.word	0x00001940
        /*0710*/ 	.word	0x00000002
        /*0714*/ 	.word	0x0002e800
        /*0718*/ 	.short	0x010a
        /*071a*/ 	.byte	0x3f
	.zero		1


	//   ....[23]....
        /*071c*/ 	.word	0x000019e0
        /*0720*/ 	.word	0x00000005
        /*0724*/ 	.word	0x0002e830
        /*0728*/ 	.short	0x010a
        /*072a*/ 	.byte	0x3f
	.zero		1


	//   ....[24]....
        /*072c*/ 	.word	0x00001a70
        /*0730*/ 	.word	0x00000005
        /*0734*/ 	.word	0x0002e830
        /*0738*/ 	.short	0x010a
        /*073a*/ 	.byte	0x3f
	.zero		1


	//   ....[25]....
        /*073c*/ 	.word	0x00004e80
        /*0740*/ 	.word	0x00000037
        /*0744*/ 	.word	0x00000000
        /*0748*/ 	.short	0x0101
        /*074a*/ 	.byte	0x3f
	.zero		1


	//   ....[26]....
        /*074c*/ 	.word	0x00006630
        /*0750*/ 	.word	0x000000ff
        /*0754*/ 	.word	0x0002e830
        /*0758*/ 	.short	0x010a
        /*075a*/ 	.byte	0x06
	.zero		1


	//   ....[27]....
        /*075c*/ 	.word	0x00006670
        /*0760*/ 	.word	0x000000ff
        /*0764*/ 	.word	0x0002e830
        /*0768*/ 	.short	0x010a
        /*076a*/ 	.byte	0x06
	.zero		1


	//   ....[28]....
        /*076c*/ 	.word	0x00007290
        /*0770*/ 	.word	0x000000ff
        /*0774*/ 	.word	0x0002e850
        /*0778*/ 	.short	0x010a
        /*077a*/ 	.byte	0x06
	.zero		1


	//   ....[29]....
        /*077c*/ 	.word	0x000072d0
        /*0780*/ 	.word	0x000000ff
        /*0784*/ 	.word	0x0002e850
        /*0788*/ 	.short	0x010a
        /*078a*/ 	.byte	0x06
	.zero		1


	//   ....[30]....
        /*078c*/ 	.word	0x00009ea0
        /*0790*/ 	.word	0x00000006
        /*0794*/ 	.word	0x00000000
        /*0798*/ 	.short	0x0101
        /*079a*/ 	.byte	0x3f
	.zero		1


	//   ....[31]....
        /*079c*/ 	.word	0x0000a310
        /*07a0*/ 	.word	0x0000000a
        /*07a4*/ 	.word	0x00000000
        /*07a8*/ 	.short	0x0101
        /*07aa*/ 	.byte	0x3f
	.zero		1


	//   ....[32]....
        /*07ac*/ 	.word	0x0000aa60
        /*07b0*/ 	.word	0x0000000d
        /*07b4*/ 	.word	0x0002e850
        /*07b8*/ 	.short	0x010a
        /*07ba*/ 	.byte	0x3f
	.zero		1


	//   ....[33]....
        /*07bc*/ 	.word	0x0000aaf0
        /*07c0*/ 	.word	0x0000000d
        /*07c4*/ 	.word	0x0002e850
        /*07c8*/ 	.short	0x010a
        /*07ca*/ 	.byte	0x3f
	.zero		1


	//   ....[34]....
        /*07cc*/ 	.word	0x0000b240
        /*07d0*/ 	.word	0x00000004
        /*07d4*/ 	.word	0x00000000
        /*07d8*/ 	.short	0x0101
        /*07da*/ 	.byte	0x3f
	.zero		1


	//   ....[35]....
        /*07dc*/ 	.word	0x0000cbf0
        /*07e0*/ 	.word	0x00000003
        /*07e4*/ 	.word	0x00000000
        /*07e8*/ 	.short	0x0101
        /*07ea*/ 	.byte	0x3f
	.zero		1


	//   ....[36]....
        /*07ec*/ 	.word	0x0000f830
        /*07f0*/ 	.word	0x00000004
        /*07f4*/ 	.word	0x0002e880
        /*07f8*/ 	.short	0x010a
        /*07fa*/ 	.byte	0x3f
	.zero		1


	//   ....[37]....
        /*07fc*/ 	.word	0x0000fa00
        /*0800*/ 	.word	0x00000004
        /*0804*/ 	.word	0x0002e840
        /*0808*/ 	.short	0x010a
        /*080a*/ 	.byte	0x3f
	.zero		1


	//   ....[38]....
        /*080c*/ 	.word	0x0000fd20
        /*0810*/ 	.word	0x000000ff
        /*0814*/ 	.word	0x0002e820
        /*0818*/ 	.short	0x010a
        /*081a*/ 	.byte	0x29
	.zero		1


	//   ....[39]....
        /*081c*/ 	.word	0x00010020
        /*0820*/ 	.word	0x00000004
        /*0824*/ 	.word	0x0002e880
        /*0828*/ 	.short	0x010a
        /*082a*/ 	.byte	0x3f
	.zero		1


	//   ....[40]....
        /*082c*/ 	.word	0x000102a0
        /*0830*/ 	.word	0x00000004
        /*0834*/ 	.word	0x0002e840
        /*0838*/ 	.short	0x010a
        /*083a*/ 	.byte	0x3f
	.zero		1


	//   ....[41]....
        /*083c*/ 	.word	0x00010590
        /*0840*/ 	.word	0x00000003
        /*0844*/ 	.word	0x0002e870
        /*0848*/ 	.short	0x010a
        /*084a*/ 	.byte	0x3f
	.zero		1


	//   ....[42]....
        /*084c*/ 	.word	0x00010600
        /*0850*/ 	.word	0x00000002
        /*0854*/ 	.word	0x0002e860
        /*0858*/ 	.short	0x010a
        /*085a*/ 	.byte	0x3f
	.zero		1


	//   ....[43]....
        /*085c*/ 	.word	0x00010cf0
        /*0860*/ 	.word	0x00000003
        /*0864*/ 	.word	0x0002e850
        /*0868*/ 	.short	0x0101
        /*086a*/ 	.byte	0x3f
	.zero		1


	//   ....[44]....
        /*086c*/ 	.word	0x00010d30
        /*0870*/ 	.word	0x00000002
        /*0874*/ 	.word	0x00000000
        /*0878*/ 	.short	0x0101
        /*087a*/ 	.byte	0x3f
	.zero		1


	//   ....[45]....
        /*087c*/ 	.word	0x00010ef0
        /*0880*/ 	.word	0x00000014
        /*0884*/ 	.word	0x0002e870
        /*0888*/ 	.short	0x010a
        /*088a*/ 	.byte	0x3f
	.zero		1


	//   ....[46]....
        /*088c*/ 	.word	0x00010f80
        /*0890*/ 	.word	0x00000014
        /*0894*/ 	.word	0x0002e860
        /*0898*/ 	.short	0x010a
        /*089a*/ 	.byte	0x3f
	.zero		1


	//   ....[47]....
        /*089c*/ 	.word	0x00011640
        /*08a0*/ 	.word	0x00000014
        /*08a4*/ 	.word	0x0002e850
        /*08a8*/ 	.short	0x0101
        /*08aa*/ 	.byte	0x3f
	.zero		1


	//   ....[48]....
        /*08ac*/ 	.word	0x00011690
        /*08b0*/ 	.word	0x00000000
        /*08b4*/ 	.word	0x00000000
        /*08b8*/ 	.short	0x0101
        /*08ba*/ 	.byte	0x3f
	.zero		1


	//   ....[49]....
        /*08bc*/ 	.word	0x000121e0
        /*08c0*/ 	.word	0x00000000
        /*08c4*/ 	.word	0x0002e820
        /*08c8*/ 	.short	0x010a
        /*08ca*/ 	.byte	0x3f
	.zero		1


	//   ....[50]....
        /*08cc*/ 	.word	0x000123a0
        /*08d0*/ 	.word	0x00000006
        /*08d4*/ 	.word	0x00000000
        /*08d8*/ 	.short	0x010a
        /*08da*/ 	.byte	0x3f
	.zero		1


	//   ....[51]....
        /*08dc*/ 	.word	0x00012410
        /*08e0*/ 	.word	0x00000007
        /*08e4*/ 	.word	0x00000000
        /*08e8*/ 	.short	0x010a
        /*08ea*/ 	.byte	0x3f
	.zero		1


	//   ....[52]....
        /*08ec*/ 	.word	0x00012470
        /*08f0*/ 	.word	0x00000004
        /*08f4*/ 	.word	0x0002e860
        /*08f8*/ 	.short	0x010a
        /*08fa*/ 	.byte	0x3f
	.zero		1


	//   ....[53]....
        /*08fc*/ 	.word	0x000124c0
        /*0900*/ 	.word	0x00000003
        /*0904*/ 	.word	0x0002e860
        /*0908*/ 	.short	0x010a
        /*090a*/ 	.byte	0x3f
	.zero		1


	//   ....[54]....
        /*090c*/ 	.word	0x00012500
        /*0910*/ 	.word	0x00000004
        /*0914*/ 	.word	0x0002e880
        /*0918*/ 	.short	0x010a
        /*091a*/ 	.byte	0x3f
	.zero		1


	//   ....[55]....
        /*091c*/ 	.word	0x00012520
        /*0920*/ 	.word	0x00000003
        /*0924*/ 	.word	0x0002e880
        /*0928*/ 	.short	0x010a
        /*092a*/ 	.byte	0x3f
	.zero		1


	//   ....[56]....
        /*092c*/ 	.word	0x00012580
        /*0930*/ 	.word	0x00000002
        /*0934*/ 	.word	0x0002e800
        /*0938*/ 	.short	0x010a
        /*093a*/ 	.byte	0x3f
	.zero		1


	//   ....[57]....
        /*093c*/ 	.word	0x000125d0
        /*0940*/ 	.word	0x00000005
        /*0944*/ 	.word	0x0002e830
        /*0948*/ 	.short	0x010a
        /*094a*/ 	.byte	0x3f
	.zero		1


	//   ....[58]....
        /*094c*/ 	.word	0x00012630
        /*0950*/ 	.word	0x00000003
        /*0954*/ 	.word	0x0002e830
        /*0958*/ 	.short	0x010a
        /*095a*/ 	.byte	0x3f
	.zero		1


	//   ....[59]....
        /*095c*/ 	.word	0x00012690
        /*0960*/ 	.word	0x00000003
        /*0964*/ 	.word	0x0002e850
        /*0968*/ 	.short	0x010a
        /*096a*/ 	.byte	0x3f
	.zero		1


	//   ....[60]....
        /*096c*/ 	.word	0x000126e0
        /*0970*/ 	.word	0x0000000d
        /*0974*/ 	.word	0x0002e850
        /*0978*/ 	.short	0x010a
        /*097a*/ 	.byte	0x3f
	.zero		1


	//   ....[61]....
        /*097c*/ 	.word	0x00012830
        /*0980*/ 	.word	0x00000004
        /*0984*/ 	.word	0x0002e880
        /*0988*/ 	.short	0x010a
        /*098a*/ 	.byte	0x3f
	.zero		1


	//   ....[62]....
        /*098c*/ 	.word	0x00012880
        /*0990*/ 	.word	0x00000004
        /*0994*/ 	.word	0x0002e840
        /*0998*/ 	.short	0x010a
        /*099a*/ 	.byte	0x3f
	.zero		1


	//   ....[63]....
        /*099c*/ 	.word	0x000128e0
        /*09a0*/ 	.word	0x00000003
        /*09a4*/ 	.word	0x0002e820
        /*09a8*/ 	.short	0x010a
        /*09aa*/ 	.byte	0x3f
	.zero		1


	//   ....[64]....
        /*09ac*/ 	.word	0x00012930
        /*09b0*/ 	.word	0x00000004
        /*09b4*/ 	.word	0x0002e880
        /*09b8*/ 	.short	0x010a
        /*09ba*/ 	.byte	0x3f
	.zero		1


	//   ....[65]....
        /*09bc*/ 	.word	0x00012980
        /*09c0*/ 	.word	0x00000004
        /*09c4*/ 	.word	0x0002e840
        /*09c8*/ 	.short	0x010a
        /*09ca*/ 	.byte	0x3f
	.zero		1


	//   ....[66]....
        /*09cc*/ 	.word	0x000129e0
        /*09d0*/ 	.word	0x00000003
        /*09d4*/ 	.word	0x0002e870
        /*09d8*/ 	.short	0x010a
        /*09da*/ 	.byte	0x3f
	.zero		1


	//   ....[67]....
        /*09dc*/ 	.word	0x00012a40
        /*09e0*/ 	.word	0x00000004
        /*09e4*/ 	.word	0x0002e860
        /*09e8*/ 	.short	0x010a
        /*09ea*/ 	.byte	0x3f
	.zero		1


	//   ....[68]....
        /*09ec*/ 	.word	0x00012a90
        /*09f0*/ 	.word	0x00000014
        /*09f4*/ 	.word	0x0002e870
        /*09f8*/ 	.short	0x010a
        /*09fa*/ 	.byte	0x3f
	.zero		1


	//   ....[69]....
        /*09fc*/ 	.word	0x00012ae0
        /*0a00*/ 	.word	0x00000014
        /*0a04*/ 	.word	0x0002e860
        /*0a08*/ 	.short	0x010a
        /*0a0a*/ 	.byte	0x3f
	.zero		1


	//   ....[70]....
        /*0a0c*/ 	.word	0x00012b30
        /*0a10*/ 	.word	0x00000000
        /*0a14*/ 	.word	0x0002e820
        /*0a18*/ 	.short	0x010a
        /*0a1a*/ 	.byte	0x3f
	.zero		1


	//   ....[71]....
        /*0a1c*/ 	.word	0x00012cd0
        /*0a20*/ 	.word	0x00000006
        /*0a24*/ 	.word	0x00000000
        /*0a28*/ 	.short	0x010a
        /*0a2a*/ 	.byte	0x3f
	.zero		1


	//   ....[72]....
        /*0a2c*/ 	.word	0x00012d20
        /*0a30*/ 	.word	0x00000007
        /*0a34*/ 	.word	0x00000000
        /*0a38*/ 	.short	0x010a
        /*0a3a*/ 	.byte	0x3f
	.zero		1


	//   ....[73]....
        /*0a3c*/ 	.word	0x00012d70
        /*0a40*/ 	.word	0x00000004
        /*0a44*/ 	.word	0x0002e860
        /*0a48*/ 	.short	0x010a
        /*0a4a*/ 	.byte	0x3f
	.zero		1


	//   ....[74]....
        /*0a4c*/ 	.word	0x00012dc0
        /*0a50*/ 	.word	0x00000003
        /*0a54*/ 	.word	0x0002e860
        /*0a58*/ 	.short	0x010a
        /*0a5a*/ 	.byte	0x3f
	.zero		1


	//   ....[75]....
        /*0a5c*/ 	.word	0x00012e10
        /*0a60*/ 	.word	0x00000004
        /*0a64*/ 	.word	0x0002e880
        /*0a68*/ 	.short	0x010a
        /*0a6a*/ 	.byte	0x3f
	.zero		1


	//----- nvinfo : EIATTR_NUM_MBARRIERS
	.align		4
.L_126:
        /*0a6c*/ 	.byte	0x03, 0x38
        /*0a6e*/ 	.short	0x0016


	//----- nvinfo : EIATTR_EXIT_INSTR_OFFSETS
	.align		4
        /*0a70*/ 	.byte	0x04, 0x1c
        /*0a72*/ 	.short	(.L_128 - .L_127)


	//   ....[0]....
.L_127:
        /*0a74*/ 	.word	0x00000ab0


	//   ....[1]....
        /*0a78*/ 	.word	0x0000dbf0


	//   ....[2]....
        /*0a7c*/ 	.word	0x00012570


	//----- nvinfo : EIATTR_MAX_THREADS
	.align		4
.L_128:
        /*0a80*/ 	.byte	0x04, 0x05
        /*0a82*/ 	.short	(.L_130 - .L_129)
.L_129:
        /*0a84*/ 	.word	0x00000180
        /*0a88*/ 	.word	0x00000001
        /*0a8c*/ 	.word	0x00000001


	//----- nvinfo : EIATTR_CRS_STACK_SIZE
	.align		4
.L_130:
        /*0a90*/ 	.byte	0x04, 0x1e
        /*0a92*/ 	.short	(.L_132 - .L_131)
.L_131:
        /*0a94*/ 	.word	0x00000000


	//----- nvinfo : EIATTR_CBANK_PARAM_SIZE
	.align		4
.L_132:
        /*0a98*/ 	.byte	0x03, 0x19
        /*0a9a*/ 	.short	0x0a70


	//----- nvinfo : EIATTR_PARAM_CBANK
	.align		4
        /*0a9c*/ 	.byte	0x04, 0x0a
        /*0a9e*/ 	.short	(.L_134 - .L_133)
	.align		4
.L_133:
        /*0aa0*/ 	.word	index@(.nv.constant0._ZN7cutlass13device_kernelIN5flash11enable_sm90INS1_16FlashAttnFwdSm90INS1_25CollectiveMainloopFwdSm90ILi2EN4cute5tupleIJNS5_1CILi1EEES8_S8_EEENS6_IJNS7_ILi128EEENS7_ILi224EEESA_EEELi128ENS_12float_e4m3_tEfNS_4arch4Sm90ELb0ELb0ELb1ELb1ELb0ELb0ELb0ELb1ELb1ELb0ELb0ELb0EEENS1_21CollectiveEpilogueFwdINS6_IJSA_SA_SB_EEES9_NS_10bfloat16_tESF_Li256ELb1ELb0ELb0ELb1EEENS1_36VarlenDynamicPersistentTileSchedulerILi128ELi224ELi256ELi128ELb0ELb0ELb1ELb0ELb1ELb1EEEEEEEEEvNT_6ParamsE)
        /*0aa4*/ 	.short	0x0210
        /*0aa6*/ 	.short	0x0a70


	//----- nvinfo : EIATTR_SW_WAR
	.align		4
.L_134:
        /*0aa8*/ 	.byte	0x04, 0x36
        /*0aaa*/ 	.short	(.L_136 - .L_135)
.L_135:
        /*0aac*/ 	.word	0x00000008
.L_136:


//--------------------- .nv.info._ZN7cutlass13device_kernelIN5flash11enable_sm90INS1_16FlashAttnFwdSm90INS1_25CollectiveMainloopFwdSm90ILi2EN4cute5tupleIJNS5_1CILi1EEES8_S8_EEENS6_IJNS7_ILi128EEENS7_ILi224EEESA_EEELi128ENS_12float_e4m3_tEfNS_4arch4Sm90ELb0ELb0ELb1ELb1ELb0ELb1ELb0ELb1ELb1ELb0ELb0ELb0EEENS1_21CollectiveEpilogueFwdINS6_IJSA_SA_SB_EEES9_NS_10bfloat16_tESF_Li256ELb1ELb0ELb0ELb1EEENS1_36VarlenDynamicPersistentTileSchedulerILi128ELi224ELi256ELi128ELb0ELb0ELb1ELb0ELb1ELb1EEEEEEEEEvNT_6ParamsE --------------------------
	.section	.nv.info._ZN7cutlass13device_kernelIN5flash11enable_sm90INS1_16FlashAttnFwdSm90INS1_25CollectiveMainloopFwdSm90ILi2EN4cute5tupleIJNS5_1CILi1EEES8_S8_EEENS6_IJNS7_ILi128EEENS7_ILi224EEESA_EEELi128ENS_12float_e4m3_tEfNS_4arch4Sm90ELb0ELb0ELb1ELb1ELb0ELb1ELb0ELb1ELb1ELb0ELb0ELb0EEENS1_21CollectiveEpilogueFwdINS6_IJSA_SA_SB_EEES9_NS_10bfloat16_tESF_Li256ELb1ELb0ELb0ELb1EEENS1_36VarlenDynamicPersistentTileSchedulerILi128ELi224ELi256ELi128ELb0ELb0ELb1ELb0ELb1ELb1EEEEEEEEEvNT_6ParamsE,"",@"SHT_CUDA_INFO"
	.sectionflags	@""
	.align	4


	//----- nvinfo : EIATTR_CUDA_API_VERSION
	.align		4
        /*0000*/ 	.byte	0x04, 0x37
        /*0002*/ 	.short	(.L_138 - .L_137)
.L_137:
        /*0004*/ 	.word	0x00000082


	//----- nvinfo : EIATTR_KPARAM_INFO
	.align		4
.L_138:
        /*0008*/ 	.byte	0x04, 0x17
        /*000a*/ 	.short	(.L_140 - .L_139)
.L_139:
        /*000c*/ 	.word	0x00000000
        /*0010*/ 	.short	0x0000
        /*0012*/ 	.short	0x0070
        /*0014*/ 	.byte	0x00, 0xf0, 0x01, 0x28


	//----- nvinfo : EIATTR_SPARSE_MMA_MASK
	.align		4
.L_140:
        /*0018*/ 	.byte	0x03, 0x50
        /*001a*/ 	.short	0x0000


	//----- nvinfo : EIATTR_MAXREG_COUNT
	.align		4
        /*001c*/ 	.byte	0x03, 0x1b
        /*001e*/ 	.short	0x00a8


	//----- nvinfo : EIATTR_NUM_BARRIERS
	.align		4
        /*0020*/ 	.byte	0x02, 0x4c
        /*0022*/ 	.byte	0x10
	.zero		1


	//----- nvinfo : EIATTR_EXTERNS
	.align		4
        /*0024*/ 	.byte	0x04, 0x0f
        /*0026*/ 	.short	(.L_142 - .L_141)


	//   ....[0]....
	.align		4
.L_141:
        /*0028*/ 	.word	index@(__assertfail)


	//----- nvinfo : EIATTR_ANNOTATIONS
	.align		4
.L_142:
        /*002c*/ 	.byte	0x04, 0x55
        /*002e*/ 	.short	(.L_144 - .L_143)


	//   ....[0]....
.L_143:
        /* <DEDUP_REMOVED lines=118> */


	//----- nvinfo : EIATTR_MERCURY_ISA_VERSION
	.align		4
.L_144:
        /*0780*/ 	.byte	0x03, 0x5f
        /*0782*/ 	.short	0x0101


	//----- nvinfo : EIATTR_UNUSED_LOAD_BYTE_OFFSET
	.align		4
        /*0784*/ 	.byte	0x04, 0x44
        /*0786*/ 	.short	(.L_146 - .L_145)


	//   ....[0]....
.L_145:
        /*0788*/ 	.word	0x00000b40
        /*078c*/ 	.word	0x0000fff0


	//   ....[1]....
        /*0790*/ 	.word	0x0001bbd0
        /*0794*/ 	.word	0x0000fff0


	//----- nvinfo : EIATTR_INT_WARP_WIDE_INSTR_OFFSETS
	.align		4
.L_146:
        /*0798*/ 	.byte	0x04, 0x31
        /*079a*/ 	.short	(.L_148 - .L_147)


	//   ....[0]....
.L_147:
        /*079c*/ 	.word	0x000001c0


	//   ....[1]....
        /*07a0*/ 	.word	0x00000200


	//   ....[2]....
        /*07a4*/ 	.word	0x00000270


	//   ....[3]....
        /*07a8*/ 	.word	0x000202d0


	//   ....[4]....
        /*07ac*/ 	.word	0x00020360


	//   ....[5]....
        /*07b0*/ 	.word	0x00020ae0


	//   ....[6]....
        /*07b4*/ 	.word	0x00020b10


	//   ....[7]....
        /*07b8*/ 	.word	0x000225b0


	//   ....[8]....
        /*07bc*/ 	.word	0x00022640


	//----- nvinfo : EIATTR_COOP_GROUP_MASK_REGIDS
	.align		4
.L_148:
        /*07c0*/ 	.byte	0x04, 0x29
        /*07c2*/ 	.short	(.L_150 - .L_149)


	//   ....[0]....
.L_149:
        /*07c4*/ 	.word	0xffffffff


	//   ....[1]....
        /*07c8*/ 	.word	0xffffffff


	//   ....[2]....
        /*07cc*/ 	.word	0xffffffff


	//   ....[3]....
        /*07d0*/ 	.word	0xffffffff


	//   ....[4]....
        /*07d4*/ 	.word	0xffffffff


	//   ....[5]....
        /*07d8*/ 	.word	0xffffffff


	//   ....[6]....
        /*07dc*/ 	.word	0xffffffff


	//   ....[7]....
        /*07e0*/ 	.word	0xffffffff


	//   ....[8]....
        /*07e4*/ 	.word	0xffffffff


	//   ....[9]....
        /*07e8*/ 	.word	0xffffffff


	//   ....[10]....
        /*07ec*/ 	.word	0xffffffff


	//   ....[11]....
        /*07f0*/ 	.word	0xffffffff


	//   ....[12]....
        /*07f4*/ 	.word	0xffffffff


	//   ....[13]....
        /*07f8*/ 	.word	0xffffffff


	//   ....[14]....
        /*07fc*/ 	.word	0xffffffff


	//   ....[15]....
        /*0800*/ 	.word	0xffffffff


	//   ....[16]....
        /*0804*/ 	.word	0xffffffff


	//   ....[17]....
        /*0808*/ 	.word	0xffffffff


	//   ....[18]....
        /*080c*/ 	.word	0xffffffff


	//   ....[19]....
        /*0810*/ 	.word	0xffffffff


	//   ....[20]....
        /*0814*/ 	.word	0xffffffff


	//   ....[21]....
        /*0818*/ 	.word	0xffffffff


	//   ....[22]....
        /*081c*/ 	.word	0xffffffff


	//   ....[23]....
        /*0820*/ 	.word	0xffffffff


	//   ....[24]....
        /*0824*/ 	.word	0xffffffff


	//   ....[25]....
        /*0828*/ 	.word	0xffffffff


	//   ....[26]....
        /*082c*/ 	.word	0xffffffff


	//   ....[27]....
        /*0830*/ 	.word	0xffffffff


	//   ....[28]....
        /*0834*/ 	.word	0xffffffff


	//   ....[29]....
        /*0838*/ 	.word	0xffffffff


	//   ....[30]....
        /*083c*/ 	.word	0xffffffff


	//   ....[31]....
        /*0840*/ 	.word	0xffffffff


	//   ....[32]....
        /*0844*/ 	.word	0xffffffff


	//   ....[33]....
        /*0848*/ 	.word	0xffffffff


	//   ....[34]....
        /*084c*/ 	.word	0xffffffff


	//   ....[35]....
        /*0850*/ 	.word	0xffffffff


	//   ....[36]....
        /*0854*/ 	.word	0xffffffff


	//   ....[37]....
        /*0858*/ 	.word	0xffffffff


	//   ....[38]....
        /*085c*/ 	.word	0xffffffff


	//   ....[39]....
        /*0860*/ 	.word	0xffffffff


	//   ....[40]....
        /*0864*/ 	.word	0xffffffff


	//   ....[41]....
        /*0868*/ 	.word	0xffffffff


	//   ....[42]....
        /*086c*/ 	.word	0xffffffff


	//   ....[43]....
        /*0870*/ 	.word	0xffffffff


	//   ....[44]....
        /*0874*/ 	.word	0xffffffff


	//   ....[45]....
        /*0878*/ 	.word	0xffffffff


	//   ....[46]....
        /*087c*/ 	.word	0xffffffff


	//   ....[47]....
        /*0880*/ 	.word	0xffffffff


	//   ....[48]....
        /*0884*/ 	.word	0xffffffff


	//   ....[49]....
        /*0888*/ 	.word	0xffffffff


	//   ....[50]....
        /*088c*/ 	.word	0xffffffff


	//   ....[51]....
        /*0890*/ 	.word	0xffffffff


	//   ....[52]....
        /*0894*/ 	.word	0xffffffff


	//   ....[53]....
        /*0898*/ 	.word	0xffffffff


	//   ....[54]....
        /*089c*/ 	.word	0xffffffff


	//   ....[55]....
        /*08a0*/ 	.word	0xffffffff


	//   ....[56]....
        /*08a4*/ 	.word	0xffffffff


	//   ....[57]....
        /*08a8*/ 	.word	0xffffffff


	//   ....[58]....
        /*08ac*/ 	.word	0xffffffff


	//   ....[59]....
        /*08b0*/ 	.word	0xffffffff


	//   ....[60]....
        /*08b4*/ 	.word	0xffffffff


	//   ....[61]....
        /*08b8*/ 	.word	0xffffffff


	//   ....[62]....
        /*08bc*/ 	.word	0xffffffff


	//   ....[63]....
        /*08c0*/ 	.word	0xffffffff


	//   ....[64]....
        /*08c4*/ 	.word	0xffffffff


	//   ....[65]....
        /*08c8*/ 	.word	0xffffffff


	//   ....[66]....
        /*08cc*/ 	.word	0xffffffff


	//   ....[67]....
        /*08d0*/ 	.word	0xffffffff


	//   ....[68]....
        /*08d4*/ 	.word	0xffffffff


	//   ....[69]....
        /*08d8*/ 	.word	0xffffffff


	//   ....[70]....
        /*08dc*/ 	.word	0xffffffff


	//   ....[71]....
        /*08e0*/ 	.word	0xffffffff


	//   ....[72]....
        /*08e4*/ 	.word	0xffffffff


	//   ....[73]....
        /*08e8*/ 	.word	0xffffffff


	//   ....[74]....
        /*08ec*/ 	.word	0xffffffff


	//   ....[75]....
        /*08f0*/ 	.word	0xffffffff


	//   ....[76]....
        /*08f4*/ 	.word	0xffffffff


	//   ....[77]....
        /*08f8*/ 	.word	0xffffffff


	//   ....[78]....
        /*08fc*/ 	.word	0xffffffff


	//   ....[79]....
        /*0900*/ 	.word	0xffffffff


	//   ....[80]....
        /*0904*/ 	.word	0xffffffff


	//   ....[81]....
        /*0908*/ 	.word	0xffffffff


	//   ....[82]....
        /*090c*/ 	.word	0xffffffff


	//   ....[83]....
        /*0910*/ 	.word	0xffffffff


	//   ....[84]....
        /*0914*/ 	.word	0xffffffff


	//   ....[85]....
        /*0918*/ 	.word	0xffffffff


	//   ....[86]....
        /*091c*/ 	.word	0xffffffff


	//   ....[87]....
        /*0920*/ 	.word	0xffffffff


	//   ....[88]....
        /*0924*/ 	.word	0x0500000f


	//   ....[89]....
        /*0928*/ 	.word	0x0500000f


	//   ....[90]....
        /*092c*/ 	.word	0x0500000f


	//   ....[91]....
        /*0930*/ 	.word	0x0500000f


	//   ....[92]....
        /*0934*/ 	.word	0x0500000f


	//   ....[93]....
        /*0938*/ 	.word	0x0500000f


	//   ....[94]....
        /*093c*/ 	.word	0x0500000f


	//   ....[95]....
        /*0940*/ 	.word	0x0500000f


	//   ....[96]....
        /*0944*/ 	.word	0x0500000f


	//   ....[97]....
        /*0948*/ 	.word	0x0500000f


	//   ....[98]....
        /*094c*/ 	.word	0x0500000f


	//   ....[99]....
        /*0950*/ 	.word	0x0500000f


	//   ....[100]....
        /*0954*/ 	.word	0x0500000f


	//   ....[101]....
        /*0958*/ 	.word	0x0500000f


	//   ....[102]....
        /*095c*/ 	.word	0x0500000f


	//   ....[103]....
        /*0960*/ 	.word	0x0500000f


	//   ....[104]....
        /*0964*/ 	.word	0x0500000f


	//   ....[105]....
        /*0968*/ 	.word	0x0500000f


	//   ....[106]....
        /*096c*/ 	.word	0x0500000f


	//   ....[107]....
        /*0970*/ 	.word	0x0500000f


	//   ....[108]....
        /*0974*/ 	.word	0x0500000f


	//   ....[109]....
        /*0978*/ 	.word	0x0500000f


	//   ....[110]....
        /*097c*/ 	.word	0x0500000f


	//   ....[111]....
        /*0980*/ 	.word	0x0500000f


	//   ....[112]....
        /*0984*/ 	.word	0x0500000f


	//   ....[113]....
        /*0988*/ 	.word	0x0500000f


	//   ....[114]....
        /*098c*/ 	.word	0x0500000f


	//   ....[115]....
        /*0990*/ 	.word	0x0500000f


	//   ....[116]....
        /*0994*/ 	.word	0x0500000f


	//   ....[117]....
        /*0998*/ 	.word	0x0500000f


	//   ....[118]....
        /*099c*/ 	.word	0x0500000f


	//   ....[119]....
        /*09a0*/ 	.word	0x0500000f


	//   ....[120]....
        /*09a4*/ 	.word	0x0500000f


	//   ....[121]....
        /*09a8*/ 	.word	0x0500000f


	//   ....[122]....
        /*09ac*/ 	.word	0x0500000f


	//   ....[123]....
        /*09b0*/ 	.word	0x0500000f


	//   ....[124]....
        /*09b4*/ 	.word	0x0500000f


	//   ....[125]....
        /*09b8*/ 	.word	0x0500000f


	//   ....[126]....
        /*09bc*/ 	.word	0x0500000f


	//   ....[127]....
        /*09c0*/ 	.word	0x0500000f


	//   ....[128]....
        /*09c4*/ 	.word	0x0500000f


	//   ....[129]....
        /*09c8*/ 	.word	0x0500000f


	//   ....[130]....
        /*09cc*/ 	.word	0x0500000f


	//   ....[131]....
        /*09d0*/ 	.word	0x0500000f


	//   ....[132]....
        /*09d4*/ 	.word	0x0500000f


	//   ....[133]....
        /*09d8*/ 	.word	0x0500000f


	//   ....[134]....
        /*09dc*/ 	.word	0x0500000f


	//   ....[135]....
        /*09e0*/ 	.word	0x0500000f


	//   ....[136]....
        /*09e4*/ 	.word	0x0500000f


	//   ....[137]....
        /*09e8*/ 	.word	0x0500000f


	//   ....[138]....
        /*09ec*/ 	.word	0x0500000f


	//   ....[139]....
        /*09f0*/ 	.word	0x0500000f


	//   ....[140]....
        /*09f4*/ 	.word	0x0500000f


	//   ....[141]....
        /*09f8*/ 	.word	0x0500000f


	//   ....[142]....
        /*09fc*/ 	.word	0x0500000f


	//   ....[143]....
        /*0a00*/ 	.word	0x0500000f


	//   ....[144]....
        /*0a04*/ 	.word	0x0500000f


	//   ....[145]....
        /*0a08*/ 	.word	0x0500000f


	//   ....[146]....
        /*0a0c*/ 	.word	0x0500000f


	//   ....[147]....
        /*0a10*/ 	.word	0x0500000f


	//   ....[148]....
        /*0a14*/ 	.word	0x0500000f


	//----- nvinfo : EIATTR_COOP_GROUP_INSTR_OFFSETS
	.align		4
.L_150:
        /*0a18*/ 	.byte	0x04, 0x28
        /*0a1a*/ 	.short	(.L_152 - .L_151)


	//   ....[0]....
.L_151:
        /*0a1c*/ 	.word	0x00000070


	//   ....[1]....
        /*0a20*/ 	.word	0x000001d0


	//   ....[2]....
        /*0a24*/ 	.word	0x00000220


	//   ....[3]....
        /*0a28*/ 	.word	0x00000450


	//   ....[4]....
        /*0a2c*/ 	.word	0x000005b0


	//   ....[5]....
        /*0a30*/ 	.word	0x000006d0


	//   ....[6]....
        /*0a34*/ 	.word	0x00000830


	//   ....[7]....
        /*0a38*/ 	.word	0x0000c830


	//   ....[8]....
        /*0a3c*/ 	.word	0x00013d90


	//   ....[9]....
        /*0a40*/ 	.word	0x00013e20


	//   ....[10]....
        /*0a44*/ 	.word	0x00014160


	//   ....[11]....
        /*0a48*/ 	.word	0x000141a0


	//   ....[12]....
        /*0a4c*/ 	.word	0x00018ee0


	//   ....[13]....
        /*0a50*/ 	.word	0x00018ef0


	//   ....[14]....
        /*0a54*/ 	.word	0x00018f30


	//   ....[15]....
        /*0a58*/ 	.word	0x00018f60


	//   ....[16]....
        /*0a5c*/ 	.word	0x0001b3a0


	//   ....[17]....
        /*0a60*/ 	.word	0x0001b3b0


	//   ....[18]....
        /*0a64*/ 	.word	0x0001b430


	//   ....[19]....
        /*0a68*/ 	.word	0x0001b440


	//   ....[20]....
        /*0a6c*/ 	.word	0x0001c220


	//   ....[21]....
        /*0a70*/ 	.word	0x0001c250


	//   ....[22]....
        /*0a74*/ 	.word	0x0001c280


	//   ....[23]....
        /*0a78*/ 	.word	0x0001c2b0


	//   ....[24]....
        /*0a7c*/ 	.word	0x0001c2e0


	//   ....[25]....
        /*0a80*/ 	.word	0x0001c310


	//   ....[26]....
        /*0a84*/ 	.word	0x0001c340


	//   ....[27]....
        /*0a88*/ 	.word	0x0001c370


	//   ....[28]....
        /*0a8c*/ 	.word	0x0001c3a0


	//   ....[29]....
        /*0a90*/ 	.word	0x0001c3d0


	//   ....[30]....
        /*0a94*/ 	.word	0x0001c400


	//   ....[31]....
        /*0a98*/ 	.word	0x0001c430


	//   ....[32]....
        /*0a9c*/ 	.word	0x0001c460


	//   ....[33]....
        /*0aa0*/ 	.word	0x0001c490


	//   ....[34]....
        /*0aa4*/ 	.word	0x0001c4c0


	//   ....[35]....
        /*0aa8*/ 	.word	0x0001c4f0


	//   ....[36]....
        /*0aac*/ 	.word	0x0001c520


	//   ....[37]....
        /*0ab0*/ 	.word	0x0001c550


	//   ....[38]....
        /*0ab4*/ 	.word	0x0001c580


	//   ....[39]....
        /*0ab8*/ 	.word	0x0001c5b0


	//   ....[40]....
        /*0abc*/ 	.word	0x0001c5e0


	//   ....[41]....
        /*0ac0*/ 	.word	0x0001c620


	//   ....[42]....
        /*0ac4*/ 	.word	0x0001c650


	//   ....[43]....
        /*0ac8*/ 	.word	0x0001c670


	//   ....[44]....
        /*0acc*/ 	.word	0x0001c6a0


	//   ....[45]....
        /*0ad0*/ 	.word	0x0001c6b0


	//   ....[46]....
        /*0ad4*/ 	.word	0x0001c6c0


	//   ....[47]....
        /*0ad8*/ 	.word	0x0001c6d0


	//   ....[48]....
        /*0adc*/ 	.word	0x0001c6e0


	//   ....[49]....
        /*0ae0*/ 	.word	0x0001c6f0


	//   ....[50]....
        /*0ae4*/ 	.word	0x0001c700


	//   ....[51]....
        /*0ae8*/ 	.word	0x0001c730


	//   ....[52]....
        /*0aec*/ 	.word	0x0001e240


	//   ....[53]....
        /*0af0*/ 	.word	0x0001e430


	//   ....[54]....
        /*0af4*/ 	.word	0x0001e460


	//   ....[55]....
        /*0af8*/ 	.word	0x0001e490


	//   ....[56]....
        /*0afc*/ 	.word	0x0001e4d0


	//   ....[57]....
        /*0b00*/ 	.word	0x0001e500


	//   ....[58]....
        /*0b04*/ 	.word	0x0001e530


	//   ....[59]....
        /*0b08*/ 	.word	0x0001e6b0


	//   ....[60]....
        /*0b0c*/ 	.word	0x0001e6e0


	//   ....[61]....
        /*0b10*/ 	.word	0x0001e710


	//   ....[62]....
        /*0b14*/ 	.word	0x0001e740


	//   ....[63]....
        /*0b18*/ 	.word	0x0001e770


	//   ....[64]....
        /*0b1c*/ 	.word	0x0001e7a0


	//   ....[65]....
        /*0b20*/ 	.word	0x0001e840


	//   ....[66]....
        /*0b24*/ 	.word	0x0001e870


	//   ....[67]....
        /*0b28*/ 	.word	0x0001e900


	//   ....[68]....
        /*0b2c*/ 	.word	0x0001f500


	//   ....[69]....
        /*0b30*/ 	.word	0x00020ca0


	//   ....[70]....
        /*0b34*/ 	.word	0x00023150


	//   ....[71]....
        /*0b38*/ 	.word	0x00023180


	//   ....[72]....
        /*0b3c*/ 	.word	0x000231c0


	//   ....[73]....
        /*0b40*/ 	.word	0x000231f0


	//   ....[74]....
        /*0b44*/ 	.word	0x00023220


	//   ....[75]....
        /*0b48*/ 	.word	0x00023250


	//   ....[76]....
        /*0b4c*/ 	.word	0x00023280


	//   ....[77]....
        /*0b50*/ 	.word	0x000232b0


	//   ....[78]....
        /*0b54*/ 	.word	0x00023450


	//   ....[79]....
        /*0b58*/ 	.word	0x00023480


	//   ....[80]....
        /*0b5c*/ 	.word	0x000234b0


	//   ....[81]....
        /*0b60*/ 	.word	0x000234e0


	//   ....[82]....
        /*0b64*/ 	.word	0x00023510


	//   ....[83]....
        /*0b68*/ 	.word	0x00023540


	//   ....[84]....
        /*0b6c*/ 	.word	0x00023600


	//   ....[85]....
        /*0b70*/ 	.word	0x00023620


	//   ....[86]....
        /*0b74*/ 	.word	0x00023690


	//   ....[87]....
        /*0b78*/ 	.word	0x00023be0


	//   ....[88]....
        /*0b7c*/ 	.word	0x00024100


	//   ....[89]....
        /*0b80*/ 	.word	0x000241b0


	//   ....[90]....
        /*0b84*/ 	.word	0x00024250


	//   ....[91]....
        /*0b88*/ 	.word	0x000242f0


	//   ....[92]....
        /*0b8c*/ 	.word	0x00024390


	//   ....[93]....
        /*0b90*/ 	.word	0x00024480


	//   ....[94]....
        /*0b94*/ 	.word	0x00024520


	//   ....[95]....
        /*0b98*/ 	.word	0x000245c0


	//   ....[96]....
        /*0b9c*/ 	.word	0x00024660


	//   ....[97]....
        /*0ba0*/ 	.word	0x00024890


	//   ....[98]....
        /*0ba4*/ 	.word	0x000249b0


	//   ....[99]....
        /*0ba8*/ 	.word	0x00024ae0


	//   ....[100]....
        /*0bac*/ 	.word	0x00024b90


	//   ....[101]....
        /*0bb0*/ 	.word	0x00024bf0


	//   ....[102]....
        /*0bb4*/ 	.word	0x00024c70


	//   ....[103]....
        /*0bb8*/ 	.word	0x00024cd0


	//   ....[104]....
        /*0bbc*/ 	.word	0x00024d50


	//   ....[105]....
        /*0bc0*/ 	.word	0x00024db0


	//   ....[106]....
        /*0bc4*/ 	.word	0x00024e30


	//   ....[107]....
        /*0bc8*/ 	.word	0x00024e90


	//   ....[108]....
        /*0bcc*/ 	.word	0x00024f10


	//   ....[109]....
        /*0bd0*/ 	.word	0x00024f70


	//   ....[110]....
        /*0bd4*/ 	.word	0x00024ff0


	//   ....[111]....
        /*0bd8*/ 	.word	0x00025050


	//   ....[112]....
        /*0bdc*/ 	.word	0x000250b0


	//   ....[113]....
        /*0be0*/ 	.word	0x00025110


	//   ....[114]....
        /*0be4*/ 	.word	0x00025190


	//   ....[115]....
        /*0be8*/ 	.word	0x000251f0


	//   ....[116]....
        /*0bec*/ 	.word	0x00025270


	//   ....[117]....
        /*0bf0*/ 	.word	0x000252d0


	//   ....[118]....
        /*0bf4*/ 	.word	0x00025340


	//   ....[119]....
        /*0bf8*/ 	.word	0x000253a0


	//   ....[120]....
        /*0bfc*/ 	.word	0x00025420


	//   ....[121]....
        /*0c00*/ 	.word	0x00025480


	//   ....[122]....
        /*0c04*/ 	.word	0x00025500


	//   ....[123]....
        /*0c08*/ 	.word	0x00025560


	//   ....[124]....
        /*0c0c*/ 	.word	0x000255e0


	//   ....[125]....
        /*0c10*/ 	.word	0x00025640


	//   ....[126]....
        /*0c14*/ 	.word	0x000256b0


	//   ....[127]....
        /*0c18*/ 	.word	0x00025710


	//   ....[128]....
        /*0c1c*/ 	.word	0x00025770


	//   ....[129]....
        /*0c20*/ 	.word	0x000258b0


	//   ....[130]....
        /*0c24*/ 	.word	0x00025b90


	//   ....[131]....
        /*0c28*/ 	.word	0x00025fe0


	//   ....[132]....
        /*0c2c*/ 	.word	0x00026080


	//   ....[133]....
        /*0c30*/ 	.word	0x000261b0


	//   ....[134]....
        /*0c34*/ 	.word	0x00026220


	//   ....[135]....
        /*0c38*/ 	.word	0x00026290


	//   ....[136]....
        /*0c3c*/ 	.word	0x00026300


	//   ....[137]....
        /*0c40*/ 	.word	0x00026370


	//   ....[138]....
        /*0c44*/ 	.word	0x000263f0


	//   ....[139]....
        /*0c48*/ 	.word	0x00026480


	//   ....[140]....
        /*0c4c*/ 	.word	0x00026520


	//   ....[141]....
        /*0c50*/ 	.word	0x00026590


	//   ....[142]....
        /*0c54*/ 	.word	0x00026600


	//   ....[143]....
        /*0c58*/ 	.word	0x00026670


	//   ....[144]....
        /*0c5c*/ 	.word	0x000266f0


	//   ....[145]....
        /*0c60*/ 	.word	0x00026760


	//   ....[146]....
        /*0c64*/ 	.word	0x00026800


	//   ....[147]....
        /*0c68*/ 	.word	0x00026890


	//   ....[148]....
        /*0c6c*/ 	.word	0x000269b0


	//----- nvinfo : EIATTR_REG_RECONFIG
	.align		4
.L_152:
        /*0c70*/ 	.byte	0x01, 0x54
	.zero		2


	//----- nvinfo : EIATTR_SYSCALL_OFFSETS
	.align		4
        /*0c74*/ 	.byte	0x04, 0x46
        /*0c76*/ 	.short	(.L_154 - .L_153)


	//   ....[0]....
.L_153:
        /*0c78*/ 	.word	0x000019b0


	//   ....[1]....
        /*0c7c*/ 	.word	0x00001b00


	//   ....[2]....
        /*0c80*/ 	.word	0x0000c9f0


	//   ....[3]....
        /*0c84*/ 	.word	0x0000d100


	//   ....[4]....
        /*0c88*/ 	.word	0x00020500


	//   ....[5]....
        /*0c8c*/ 	.word	0x000206b0


	//   ....[6]....
        /*0c90*/ 	.word	0x000207f0


	//   ....[7]....
        /*0c94*/ 	.word	0x00020920


	//----- nvinfo : EIATTR_MBARRIER_INSTR_OFFSETS
	.align		4
.L_154:
        /*0c98*/ 	.byte	0x04, 0x39
        /*0c9a*/ 	.short	(.L_156 - .L_155)


	//   ....[0]....
.L_155:
        /*0c9c*/ 	.word	0x00000300
        /*0ca0*/ 	.word	0x000000ff
        /*0ca4*/ 	.word	0x0002e800
        /*0ca8*/ 	.short	0x0100
        /*0caa*/ 	.byte	0x08
	.zero		1


	//   ....[1]....
        /*0cac*/ 	.word	0x00000310
        /*0cb0*/ 	.word	0x000000ff
        /*0cb4*/ 	.word	0x0002e820
        /*0cb8*/ 	.short	0x0100
        /*0cba*/ 	.byte	0x08
	.zero		1


	//   ....[2]....
        /*0cbc*/ 	.word	0x00000400
        /*0cc0*/ 	.word	0x000000ff
        /*0cc4*/ 	.word	0x0002e830
        /*0cc8*/ 	.short	0x0100
        /*0cca*/ 	.byte	0x08
	.zero		1


	//   ....[3]....
        /*0ccc*/ 	.word	0x00000410
        /*0cd0*/ 	.word	0x000000ff
        /*0cd4*/ 	.word	0x0002e840
        /*0cd8*/ 	.short	0x0100
        /*0cda*/ 	.byte	0x08
	.zero		1


	//   ....[4]....
        /*0cdc*/ 	.word	0x00000420
        /*0ce0*/ 	.word	0x000000ff
        /*0ce4*/ 	.word	0x0002e838
        /*0ce8*/ 	.short	0x0100
        /*0cea*/ 	.byte	0x08
	.zero		1


	//   ....[5]....
        /*0cec*/ 	.word	0x00000430
        /*0cf0*/ 	.word	0x000000ff
        /*0cf4*/ 	.word	0x0002e848
        /*0cf8*/ 	.short	0x0100
        /*0cfa*/ 	.byte	0x08
	.zero		1


	//   ....[6]....
        /*0cfc*/ 	.word	0x00000560
        /*0d00*/ 	.word	0x000000ff
        /*0d04*/ 	.word	0x0002e850
        /*0d08*/ 	.short	0x0100
        /*0d0a*/ 	.byte	0x08
	.zero		1


	//   ....[7]....
        /*0d0c*/ 	.word	0x00000570
        /*0d10*/ 	.word	0x000000ff
        /*0d14*/ 	.word	0x0002e860
        /*0d18*/ 	.short	0x0100
        /*0d1a*/ 	.byte	0x08
	.zero		1


	//   ....[8]....
        /*0d1c*/ 	.word	0x00000580
        /*0d20*/ 	.word	0x000000ff
        /*0d24*/ 	.word	0x0002e858
        /*0d28*/ 	.short	0x0100
        /*0d2a*/ 	.byte	0x08
	.zero		1


	//   ....[9]....
        /*0d2c*/ 	.word	0x00000590
        /*0d30*/ 	.word	0x000000ff
        /*0d34*/ 	.word	0x0002e868
        /*0d38*/ 	.short	0x0100
        /*0d3a*/ 	.byte	0x08
	.zero		1


	//   ....[10]....
        /*0d3c*/ 	.word	0x00000680
        /*0d40*/ 	.word	0x000000ff
        /*0d44*/ 	.word	0x0002e870
        /*0d48*/ 	.short	0x0100
        /*0d4a*/ 	.byte	0x06
	.zero		1


	//   ....[11]....
        /*0d4c*/ 	.word	0x00000690
        /*0d50*/ 	.word	0x000000ff
        /*0d54*/ 	.word	0x0002e880
        /*0d58*/ 	.short	0x0100
        /*0d5a*/ 	.byte	0x06
	.zero		1


	//   ....[12]....
        /*0d5c*/ 	.word	0x000006a0
        /*0d60*/ 	.word	0x000000ff
        /*0d64*/ 	.word	0x0002e878
        /*0d68*/ 	.short	0x0100
        /*0d6a*/ 	.byte	0x06
	.zero		1


	//   ....[13]....
        /*0d6c*/ 	.word	0x000006b0
        /*0d70*/ 	.word	0x000000ff
        /*0d74*/ 	.word	0x0002e888
        /*0d78*/ 	.short	0x0100
        /*0d7a*/ 	.byte	0x06
	.zero		1


	//   ....[14]....
        /*0d7c*/ 	.word	0x000007e0
        /*0d80*/ 	.word	0x000000ff
        /*0d84*/ 	.word	0x0002e890
        /*0d88*/ 	.short	0x0100
        /*0d8a*/ 	.byte	0x08
	.zero		1


	//   ....[15]....
        /*0d8c*/ 	.word	0x000007f0
        /*0d90*/ 	.word	0x000000ff
        /*0d94*/ 	.word	0x0002e8a0
        /*0d98*/ 	.short	0x0100
        /*0d9a*/ 	.byte	0x08
	.zero		1


	//   ....[16]....
        /*0d9c*/ 	.word	0x00000800
        /*0da0*/ 	.word	0x000000ff
        /*0da4*/ 	.word	0x0002e898
        /*0da8*/ 	.short	0x0100
        /*0daa*/ 	.byte	0x08
	.zero		1


	//   ....[17]....
        /*0dac*/ 	.word	0x00000810
        /*0db0*/ 	.word	0x000000ff
        /*0db4*/ 	.word	0x0002e8a8
        /*0db8*/ 	.short	0x0100
        /*0dba*/ 	.byte	0x08
	.zero		1


	//   ....[18]....
        /*0dbc*/ 	.word	0x00000940
        /*0dc0*/ 	.word	0x000000ff
        /*0dc4*/ 	.word	0x0002e8b0
        /*0dc8*/ 	.short	0x0100
        /*0dca*/ 	.byte	0x08
	.zero		1


	//   ....[19]....
        /*0dcc*/ 	.word	0x00000950
        /*0dd0*/ 	.word	0x000000ff
        /*0dd4*/ 	.word	0x0002e8c0
        /*0dd8*/ 	.short	0x0100
        /*0dda*/ 	.byte	0x08
	.zero		1


	//   ....[20]....
        /*0ddc*/ 	.word	0x00000960
        /*0de0*/ 	.word	0x000000ff
        /*0de4*/ 	.word	0x0002e8b8
        /*0de8*/ 	.short	0x0100
        /*0dea*/ 	.byte	0x08
	.zero		1


	//   ....[21]....
        /*0dec*/ 	.word	0x00000970
        /*0df0*/ 	.word	0x000000ff
        /*0df4*/ 	.word	0x0002e8c8
        /*0df8*/ 	.short	0x0100
        /*0dfa*/ 	.byte	0x08
	.zero		1


	//   ....[22]....
        /*0dfc*/ 	.word	0x00003180
        /*0e00*/ 	.word	0x0000006f
        /*0e04*/ 	.word	0x0002e890
        /*0e08*/ 	.short	0x010a
        /*0e0a*/ 	.byte	0x3f
	.zero		1


	//   ....[23]....
        /*0e0c*/ 	.word	0x00007400
        /*0e10*/ 	.word	0x0000006f
        /*0e14*/ 	.word	0x0002e890
        /*0e18*/ 	.short	0x010a
        /*0e1a*/ 	.byte	0x3f
	.zero		1


	//   ....[24]....
        /*0e1c*/ 	.word	0x0000b4d0
        /*0e20*/ 	.word	0x0000006f
        /*0e24*/ 	.word	0x0002e890
        /*0e28*/ 	.short	0x010a
        /*0e2a*/ 	.byte	0x3f
	.zero		1


	//   ....[25]....
        /*0e2c*/ 	.word	0x0000bbf0
        /*0e30*/ 	.word	0x00000034
        /*0e34*/ 	.word	0x00000000
        /*0e38*/ 	.short	0x0101
        /*0e3a*/ 	.byte	0x3f
	.zero		1


	//   ....[26]....
        /*0e3c*/ 	.word	0x0000bc30
        /*0e40*/ 	.word	0x0000006f
        /*0e44*/ 	.word	0x0002e8b0
        /*0e48*/ 	.short	0x010a
        /*0e4a*/ 	.byte	0x3f
	.zero		1


	//   ....[27]....
        /*0e4c*/ 	.word	0x0000c3e0
        /*0e50*/ 	.word	0x0000006f
        /*0e54*/ 	.word	0x00000000
        /*0e58*/ 	.short	0x0101
        /*0e5a*/ 	.byte	0x3f
	.zero		1


	//   ....[28]....
        /*0e5c*/ 	.word	0x0000cd40
        /*0e60*/ 	.word	0x00000010
        /*0e64*/ 	.word	0x0002e800
        /*0e68*/ 	.short	0x010a
        /*0e6a*/ 	.byte	0x3f
	.zero		1


	//   ....[29]....
        /*0e6c*/ 	.word	0x0000cd90
        /*0e70*/ 	.word	0x00000010
        /*0e74*/ 	.word	0x0002e800
        /*0e78*/ 	.short	0x010a
        /*0e7a*/ 	.byte	0x3f
	.zero		1


	//   ....[30]....
        /*0e7c*/ 	.word	0x0000d6d0
        /*0e80*/ 	.word	0x00000010
        /*0e84*/ 	.word	0x0002e800
        /*0e88*/ 	.short	0x010a
        /*0e8a*/ 	.byte	0x3f
	.zero		1


	//   ....[31]....
        /*0e8c*/ 	.word	0x0000f3e0
        /*0e90*/ 	.word	0x00000010
        /*0e94*/ 	.word	0x0002e800
        /*0e98*/ 	.short	0x010a
        /*0e9a*/ 	.byte	0x3f
	.zero		1


	//   ....[32]....
        /*0e9c*/ 	.word	0x00010f50
        /*0ea0*/ 	.word	0x00000000
        /*0ea4*/ 	.word	0x0002e830
        /*0ea8*/ 	.short	0x010a
        /*0eaa*/ 	.byte	0x3f
	.zero		1


	//   ....[33]....
        /*0eac*/ 	.word	0x00011000
        /*0eb0*/ 	.word	0x00000000
        /*0eb4*/ 	.word	0x0002e830
        /*0eb8*/ 	.short	0x010a
        /*0eba*/ 	.byte	0x3f
	.zero		1


	//   ....[34]....
        /*0ebc*/ 	.word	0x000148f0
        /*0ec0*/ 	.word	0x0000000f
        /*0ec4*/ 	.word	0x00000000
        /*0ec8*/ 	.short	0x0101
        /*0eca*/ 	.byte	0x3f
	.zero		1


	//   ....[35]....
        /*0ecc*/ 	.word	0x000160f0
        /*0ed0*/ 	.word	0x0000000d
        /*0ed4*/ 	.word	0x0002e830
        /*0ed8*/ 	.short	0x010a
        /*0eda*/ 	.byte	0x3f
	.zero		1


	//   ....[36]....
        /*0edc*/ 	.word	0x00016140
        /*0ee0*/ 	.word	0x0000000d
        /*0ee4*/ 	.word	0x0002e830
        /*0ee8*/ 	.short	0x010a
        /*0eea*/ 	.byte	0x3f
	.zero		1


	//   ....[37]....
        /*0eec*/ 	.word	0x00017690
        /*0ef0*/ 	.word	0x0000000d
        /*0ef4*/ 	.word	0x0002e850
        /*0ef8*/ 	.short	0x010a
        /*0efa*/ 	.byte	0x3f
	.zero		1


	//   ....[38]....
        /*0efc*/ 	.word	0x000176d0
        /*0f00*/ 	.word	0x0000000d
        /*0f04*/ 	.word	0x0002e850
        /*0f08*/ 	.short	0x010a
        /*0f0a*/ 	.byte	0x3f
	.zero		1


	//   ....[39]....
        /*0f0c*/ 	.word	0x0001a4f0
        /*0f10*/ 	.word	0x000000c9
        /*0f14*/ 	.word	0x00000000
        /*0f18*/ 	.short	0x0101
        /*0f1a*/ 	.byte	0x3f
	.zero		1


	//   ....[40]....
        /*0f1c*/ 	.word	0x0001ae80
        /*0f20*/ 	.word	0x00000000
        /*0f24*/ 	.word	0x00000000
        /*0f28*/ 	.short	0x0101
        /*0f2a*/ 	.byte	0x3f
	.zero		1


	//   ....[41]....
        /*0f2c*/ 	.word	0x0001af20
        /*0f30*/ 	.word	0x0000000b
        /*0f34*/ 	.word	0x0002e850
        /*0f38*/ 	.short	0x010a
        /*0f3a*/ 	.byte	0x3f
	.zero		1


	//   ....[42]....
        /*0f3c*/ 	.word	0x0001afa0
        /*0f40*/ 	.word	0x0000000b
        /*0f44*/ 	.word	0x0002e850
        /*0f48*/ 	.short	0x010a
        /*0f4a*/ 	.byte	0x3f
	.zero		1


	//   ....[43]....
        /*0f4c*/ 	.word	0x0001bae0
        /*0f50*/ 	.word	0x00000000
        /*0f54*/ 	.word	0x00000000
        /*0f58*/ 	.short	0x0101
        /*0f5a*/ 	.byte	0x3f
	.zero		1


	//   ....[44]....
        /*0f5c*/ 	.word	0x0001d1d0
        /*0f60*/ 	.word	0x00000000
        /*0f64*/ 	.word	0x00000000
        /*0f68*/ 	.short	0x0101
        /*0f6a*/ 	.byte	0x3f
	.zero		1


	//   ....[45]....
        /*0f6c*/ 	.word	0x0001f610
        /*0f70*/ 	.word	0x0000000b
        /*0f74*/ 	.word	0x0002e820
        /*0f78*/ 	.short	0x010a
        /*0f7a*/ 	.byte	0x3f
	.zero		1


	//   ....[46]....
        /*0f7c*/ 	.word	0x0001f6e0
        /*0f80*/ 	.word	0x00000005
        /*0f84*/ 	.word	0x0002e8a0
        /*0f88*/ 	.short	0x010a
        /*0f8a*/ 	.byte	0x3f
	.zero		1


	//   ....[47]....
        /*0f8c*/ 	.word	0x0001f920
        /*0f90*/ 	.word	0x00000005
        /*0f94*/ 	.word	0x0002e8c0
        /*0f98*/ 	.short	0x010a
        /*0f9a*/ 	.byte	0x3f
	.zero		1


	//   ....[48]....
        /*0f9c*/ 	.word	0x0001fd00
        /*0fa0*/ 	.word	0x00000006
        /*0fa4*/ 	.word	0x0002e8a0
        /*0fa8*/ 	.short	0x010a
        /*0faa*/ 	.byte	0x3f
	.zero		1


	//   ....[49]....
        /*0fac*/ 	.word	0x0001ff20
        /*0fb0*/ 	.word	0x00000006
        /*0fb4*/ 	.word	0x0002e8c0
        /*0fb8*/ 	.short	0x010a
        /*0fba*/ 	.byte	0x3f
	.zero		1


	//   ....[50]....
        /*0fbc*/ 	.word	0x00020f30
        /*0fc0*/ 	.word	0x00000004
        /*0fc4*/ 	.word	0x0002e880
        /*0fc8*/ 	.short	0x010a
        /*0fca*/ 	.byte	0x3f
	.zero		1


	//   ....[51]....
        /*0fcc*/ 	.word	0x00021110
        /*0fd0*/ 	.word	0x00000004
        /*0fd4*/ 	.word	0x0002e840
        /*0fd8*/ 	.short	0x010a
        /*0fda*/ 	.byte	0x3f
	.zero		1


	//   ....[52]....
        /*0fdc*/ 	.word	0x000214a0
        /*0fe0*/ 	.word	0x00000004
        /*0fe4*/ 	.word	0x0002e820
        /*0fe8*/ 	.short	0x010a
        /*0fea*/ 	.byte	0x3f
	.zero		1


	//   ....[53]....
        /*0fec*/ 	.word	0x000217e0
        /*0ff0*/ 	.word	0x00000005
        /*0ff4*/ 	.word	0x0002e880
        /*0ff8*/ 	.short	0x010a
        /*0ffa*/ 	.byte	0x3f
	.zero		1


	//   ....[54]....
        /*0ffc*/ 	.word	0x00021a50
        /*1000*/ 	.word	0x00000005
        /*1004*/ 	.word	0x0002e840
        /*1008*/ 	.short	0x010a
        /*100a*/ 	.byte	0x3f
	.zero		1


	//   ....[55]....
        /*100c*/ 	.word	0x00021d50
        /*1010*/ 	.word	0x00000004
        /*1014*/ 	.word	0x0002e870
        /*1018*/ 	.short	0x010a
        /*101a*/ 	.byte	0x3f
	.zero		1


	//   ....[56]....
        /*101c*/ 	.word	0x00021de0
        /*1020*/ 	.word	0x00000004
        /*1024*/ 	.word	0x0002e860
        /*1028*/ 	.short	0x010a
        /*102a*/ 	.byte	0x3f
	.zero		1


	//   ....[57]....
        /*102c*/ 	.word	0x00022520
        /*1030*/ 	.word	0x00000003
        /*1034*/ 	.word	0x0002e850
        /*1038*/ 	.short	0x0101
        /*103a*/ 	.byte	0x3f
	.zero		1


	//   ....[58]....
        /*103c*/ 	.word	0x00022560
        /*1040*/ 	.word	0x00000003
        /*1044*/ 	.word	0x00000000
        /*1048*/ 	.short	0x0101
        /*104a*/ 	.byte	0x3f
	.zero		1


	//   ....[59]....
        /*104c*/ 	.word	0x00022750
        /*1050*/ 	.word	0x00000014
        /*1054*/ 	.word	0x0002e870
        /*1058*/ 	.short	0x010a
        /*105a*/ 	.byte	0x3f
	.zero		1


	//   ....[60]....
        /*105c*/ 	.word	0x000227e0
        /*1060*/ 	.word	0x00000014
        /*1064*/ 	.word	0x0002e860
        /*1068*/ 	.short	0x010a
        /*106a*/ 	.byte	0x3f
	.zero		1


	//   ....[61]....
        /*106c*/ 	.word	0x00022eb0
        /*1070*/ 	.word	0x00000014
        /*1074*/ 	.word	0x0002e850
        /*1078*/ 	.short	0x0101
        /*107a*/ 	.byte	0x3f
	.zero		1


	//   ....[62]....
        /*107c*/ 	.word	0x00022f00
        /*1080*/ 	.word	0x00000000
        /*1084*/ 	.word	0x00000000
        /*1088*/ 	.short	0x0101
        /*108a*/ 	.byte	0x3f
	.zero		1


	//   ....[63]....
        /*108c*/ 	.word	0x00023b60
        /*1090*/ 	.word	0x00000000
        /*1094*/ 	.word	0x0002e820
        /*1098*/ 	.short	0x010a
        /*109a*/ 	.byte	0x3f
	.zero		1


	//   ....[64]....
        /*109c*/ 	.word	0x00023d30
        /*10a0*/ 	.word	0x00000006
        /*10a4*/ 	.word	0x00000000
        /*10a8*/ 	.short	0x010a
        /*10aa*/ 	.byte	0x3f
	.zero		1


	//   ....[65]....
        /*10ac*/ 	.word	0x00023da0
        /*10b0*/ 	.word	0x00000007
        /*10b4*/ 	.word	0x00000000
        /*10b8*/ 	.short	0x010a
        /*10ba*/ 	.byte	0x3f
	.zero		1


	//   ....[66]....
        /*10bc*/ 	.word	0x00023e00
        /*10c0*/ 	.word	0x00000004
        /*10c4*/ 	.word	0x0002e860
        /*10c8*/ 	.short	0x010a
        /*10ca*/ 	.byte	0x3f
	.zero		1


	//   ....[67]....
        /*10cc*/ 	.word	0x00023e50
        /*10d0*/ 	.word	0x00000003
        /*10d4*/ 	.word	0x0002e860
        /*10d8*/ 	.short	0x010a
        /*10da*/ 	.byte	0x3f
	.zero		1


	//   ....[68]....
        /*10dc*/ 	.word	0x00023e90
        /*10e0*/ 	.word	0x00000004
        /*10e4*/ 	.word	0x0002e880
        /*10e8*/ 	.short	0x010a
        /*10ea*/ 	.byte	0x3f
	.zero		1


	//   ....[69]....
        /*10ec*/ 	.word	0x00023eb0
        /*10f0*/ 	.word	0x00000003
        /*10f4*/ 	.word	0x0002e880
        /*10f8*/ 	.short	0x010a
        /*10fa*/ 	.byte	0x3f
	.zero		1


	//   ....[70]....
        /*10fc*/ 	.word	0x00023f10
        /*1100*/ 	.word	0x0000006f
        /*1104*/ 	.word	0x0002e890
        /*1108*/ 	.short	0x010a
        /*110a*/ 	.byte	0x3f
	.zero		1


	//   ....[71]....
        /*110c*/ 	.word	0x00023f60
        /*1110*/ 	.word	0x0000006f
        /*1114*/ 	.word	0x0002e890
        /*1118*/ 	.short	0x010a
        /*111a*/ 	.byte	0x3f
	.zero		1


	//   ....[72]....
        /*111c*/ 	.word	0x00023fb0
        /*1120*/ 	.word	0x0000006f
        /*1124*/ 	.word	0x0002e890
        /*1128*/ 	.short	0x010a
        /*112a*/ 	.byte	0x3f
	.zero		1


	//   ....[73]....
        /*112c*/ 	.word	0x00024000
        /*1130*/ 	.word	0x0000006f
        /*1134*/ 	.word	0x0002e8b0
        /*1138*/ 	.short	0x010a
        /*113a*/ 	.byte	0x3f
	.zero		1


	//   ....[74]....
        /*113c*/ 	.word	0x000243d0
        /*1140*/ 	.word	0x00000010
        /*1144*/ 	.word	0x0002e800
        /*1148*/ 	.short	0x010a
        /*114a*/ 	.byte	0x3f
	.zero		1


	//   ....[75]....
        /*114c*/ 	.word	0x000246a0
        /*1150*/ 	.word	0x00000010
        /*1154*/ 	.word	0x0002e800
        /*1158*/ 	.short	0x010a
        /*115a*/ 	.byte	0x3f
	.zero		1


	//   ....[76]....
        /*115c*/ 	.word	0x000246f0
        /*1160*/ 	.word	0x00000000
        /*1164*/ 	.word	0x0002e830
        /*1168*/ 	.short	0x010a
        /*116a*/ 	.byte	0x3f
	.zero		1


	//   ....[77]....
        /*116c*/ 	.word	0x00024740
        /*1170*/ 	.word	0x0000000d
        /*1174*/ 	.word	0x0002e830
        /*1178*/ 	.short	0x010a
        /*117a*/ 	.byte	0x3f
	.zero		1


	//   ....[78]....
        /*117c*/ 	.word	0x00024790
        /*1180*/ 	.word	0x0000000d
        /*1184*/ 	.word	0x0002e850
        /*1188*/ 	.short	0x010a
        /*118a*/ 	.byte	0x3f
	.zero		1


	//   ....[79]....
        /*118c*/ 	.word	0x000247e0
        /*1190*/ 	.word	0x0000000b
        /*1194*/ 	.word	0x0002e850
        /*1198*/ 	.short	0x010a
        /*119a*/ 	.byte	0x3f
	.zero		1


	//   ....[80]....
        /*119c*/ 	.word	0x00025970
        /*11a0*/ 	.word	0x0000000b
        /*11a4*/ 	.word	0x0002e820
        /*11a8*/ 	.short	0x010a
        /*11aa*/ 	.byte	0x3f
	.zero		1


	//   ....[81]....
        /*11ac*/ 	.word	0x000259c0
        /*11b0*/ 	.word	0x00000005
        /*11b4*/ 	.word	0x0002e8a0
        /*11b8*/ 	.short	0x010a
        /*11ba*/ 	.byte	0x3f
	.zero		1


	//   ....[82]....
        /*11bc*/ 	.word	0x00025a10
        /*11c0*/ 	.word	0x00000005
        /*11c4*/ 	.word	0x0002e8c0
        /*11c8*/ 	.short	0x010a
        /*11ca*/ 	.byte	0x3f
	.zero		1


	//   ....[83]....
        /*11cc*/ 	.word	0x00025a60
        /*11d0*/ 	.word	0x00000006
        /*11d4*/ 	.word	0x0002e8a0
        /*11d8*/ 	.short	0x010a
        /*11da*/ 	.byte	0x3f
	.zero		1


	//   ....[84]....
        /*11dc*/ 	.word	0x00025ab0
        /*11e0*/ 	.word	0x00000006
        /*11e4*/ 	.word	0x0002e8c0
        /*11e8*/ 	.short	0x010a
        /*11ea*/ 	.byte	0x3f
	.zero		1


	//   ....[85]....
        /*11ec*/ 	.word	0x00025c50
        /*11f0*/ 	.word	0x00000004
        /*11f4*/ 	.word	0x0002e880
        /*11f8*/ 	.short	0x010a
        /*11fa*/ 	.byte	0x3f
	.zero		1


	//   ....[86]....
        /*11fc*/ 	.word	0x00025ca0
        /*1200*/ 	.word	0x00000004
        /*1204*/ 	.word	0x0002e840
        /*1208*/ 	.short	0x010a
        /*120a*/ 	.byte	0x3f
	.zero		1


	//   ....[87]....
        /*120c*/ 	.word	0x00025d20
        /*1210*/ 	.word	0x00000004
        /*1214*/ 	.word	0x0002e820
        /*1218*/ 	.short	0x010a
        /*121a*/ 	.byte	0x3f
	.zero		1


	//   ....[88]....
        /*121c*/ 	.word	0x00025d70
        /*1220*/ 	.word	0x00000005
        /*1224*/ 	.word	0x0002e880
        /*1228*/ 	.short	0x010a
        /*122a*/ 	.byte	0x3f
	.zero		1


	//   ....[89]....
        /*122c*/ 	.word	0x00025dc0
        /*1230*/ 	.word	0x00000005
        /*1234*/ 	.word	0x0002e840
        /*1238*/ 	.short	0x010a
        /*123a*/ 	.byte	0x3f
	.zero		1


	//   ....[90]....
        /*123c*/ 	.word	0x00025e20
        /*1240*/ 	.word	0x00000004
        /*1244*/ 	.word	0x0002e870
        /*1248*/ 	.short	0x010a
        /*124a*/ 	.byte	0x3f
	.zero		1


	//   ....[91]....
        /*124c*/ 	.word	0x00025e80
        /*1250*/ 	.word	0x00000004
        /*1254*/ 	.word	0x0002e860
        /*1258*/ 	.short	0x010a
        /*125a*/ 	.byte	0x3f
	.zero		1


	//   ....[92]....
        /*125c*/ 	.word	0x00025ed0
        /*1260*/ 	.word	0x00000014
        /*1264*/ 	.word	0x0002e870
        /*1268*/ 	.short	0x010a
        /*126a*/ 	.byte	0x3f
	.zero		1


	//   ....[93]....
        /*126c*/ 	.word	0x00025f20
        /*1270*/ 	.word	0x00000014
        /*1274*/ 	.word	0x0002e860
        /*1278*/ 	.short	0x010a
        /*127a*/ 	.byte	0x3f
	.zero		1


	//   ....[94]....
        /*127c*/ 	.word	0x000268d0
        /*1280*/ 	.word	0x00000000
        /*1284*/ 	.word	0x0002e820
        /*1288*/ 	.short	0x010a
        /*128a*/ 	.byte	0x3f
	.zero		1


	//   ....[95]....
        /*128c*/ 	.word	0x00026a70
        /*1290*/ 	.word	0x00000006
        /*1294*/ 	.word	0x00000000
        /*1298*/ 	.short	0x010a
        /*129a*/ 	.byte	0x3f
	.zero		1


	//   ....[96]....
        /*129c*/ 	.word	0x00026ac0
        /*12a0*/ 	.word	0x00000007
        /*12a4*/ 	.word	0x00000000
        /*12a8*/ 	.short	0x010a
        /*12aa*/ 	.byte	0x3f
	.zero		1


	//   ....[97]....
        /*12ac*/ 	.word	0x00026b10
        /*12b0*/ 	.word	0x00000004
        /*12b4*/ 	.word	0x0002e860
        /*12b8*/ 	.short	0x010a
        /*12ba*/ 	.byte	0x3f
	.zero		1


	//   ....[98]....
        /*12bc*/ 	.word	0x00026b60
        /*12c0*/ 	.word	0x00000003
        /*12c4*/ 	.word	0x0002e860
        /*12c8*/ 	.short	0x010a
        /*12ca*/ 	.byte	0x3f
	.zero		1


	//   ....[99]....
        /*12cc*/ 	.word	0x00026bb0
        /*12d0*/ 	.word	0x00000004
        /*12d4*/ 	.word	0x0002e880
        /*12d8*/ 	.short	0x010a
        /*12da*/ 	.byte	0x3f
	.zero		1


	//----- nvinfo : EIATTR_NUM_MBARRIERS
	.align		4
.L_156:
        /*12dc*/ 	.byte	0x03, 0x38
        /*12de*/ 	.short	0x0016


	//----- nvinfo : EIATTR_EXIT_INSTR_OFFSETS
	.align		4
        /*12e0*/ 	.byte	0x04, 0x1c
        /*12e2*/ 	.short	(.L_158 - .L_157)


	//   ....[0]....
.L_157:
        /*12e4*/ 	.word	0x00023f00


	//----- nvinfo : EIATTR_MAX_THREADS
	.align		4
.L_158:
        /*12e8*/ 	.byte	0x04, 0x05
        /*12ea*/ 	.short	(.L_160 - .L_159)
.L_159:
        /*12ec*/ 	.word	0x00000180
        /*12f0*/ 	.word	0x00000001
        /*12f4*/ 	.word	0x00000001


	//----- nvinfo : EIATTR_CRS_STACK_SIZE
	.align		4
.L_160:
        /*12f8*/ 	.byte	0x04, 0x1e
        /*12fa*/ 	.short	(.L_162 - .L_161)
.L_161:
        /*12fc*/ 	.word	0x00000000


	//----- nvinfo : EIATTR_CBANK_PARAM_SIZE
	.align		4
.L_162:
        /*1300*/ 	.byte	0x03, 0x19
        /*1302*/ 	.short	0x0a70


	//----- nvinfo : EIATTR_PARAM_CBANK
	.align		4
        /*1304*/ 	.byte	0x04, 0x0a
        /*1306*/ 	.short	(.L_164 - .L_163)
	.align		4
.L_163:
        /*1308*/ 	.word	index@(.nv.constant0._ZN7cutlass13device_kernelIN5flash11enable_sm90INS1_16FlashAttnFwdSm90INS1_25CollectiveMainloopFwdSm90ILi2EN4cute5tupleIJNS5_1CILi1EEES8_S8_EEENS6_IJNS7_ILi128EEENS7_ILi224EEESA_EEELi128ENS_12float_e4m3_tEfNS_4arch4Sm90ELb0ELb0ELb1ELb1ELb0ELb1ELb0ELb1ELb1ELb0ELb0ELb0EEENS1_21CollectiveEpilogueFwdINS6_IJSA_SA_SB_EEES9_NS_10bfloat16_tESF_Li256ELb1ELb0ELb0ELb1EEENS1_36VarlenDynamicPersistentTileSchedulerILi128ELi224ELi256ELi128ELb0ELb0ELb1ELb0ELb1ELb1EEEEEEEEEvNT_6ParamsE)
        /*130c*/ 	.short	0x0210
        /*130e*/ 	.short	0x0a70


	//----- nvinfo : EIATTR_SW_WAR
	.align		4
.L_164:
        /*1310*/ 	.byte	0x04, 0x36
        /*1312*/ 	.short	(.L_166 - .L_165)
.L_165:
        /*1314*/ 	.word	0x00000008
.L_166:


//--------------------- .nv.info._ZN7cutlass13device_kernelIN5flash11enable_sm90INS1_16FlashAttnFwdSm90INS1_25CollectiveMainloopFwdSm90ILi2EN4cute5tupleIJNS5_1CILi1EEES8_S8_EEENS6_IJNS7_ILi128EEENS7_ILi192EEESA_EEELi128ENS_12float_e4m3_tEfNS_4arch4Sm90ELb0ELb1ELb1ELb0ELb0ELb0ELb0ELb1ELb1ELb0ELb0ELb0EEENS1_21CollectiveEpilogueFwdINS6_IJSA_SA_SB_EEES9_NS_10bfloat16_tESF_Li256ELb0ELb0ELb0ELb1EEENS1_30DynamicPersistentTileSchedulerILi256ELi128ELb0ELb0ELb1EEEEEEEEEvNT_6ParamsE --------------------------
	.section	.nv.info._ZN7cutlass13device_kernelIN5flash11enable_sm90INS1_16FlashAttnFwdSm90INS1_25CollectiveMainloopFwdSm90ILi2EN4cute5tupleIJNS5_1CILi1EEES8_S8_EEENS6_IJNS7_ILi128EEENS7_ILi192EEESA_EEELi128ENS_12float_e4m3_tEfNS_4arch4Sm90ELb0ELb1ELb1ELb0ELb0ELb0ELb0ELb1ELb1ELb0ELb0ELb0EEENS1_21CollectiveEpilogueFwdINS6_IJSA_SA_SB_EEES9_NS_10bfloat16_tESF_Li256ELb0ELb0ELb0ELb1EEENS1_30DynamicPersistentTileSchedulerILi256ELi128ELb0ELb0ELb1EEEEEEEEEvNT_6ParamsE,"",@"SHT_CUDA_INFO"
	.sectionflags	@""
	.align	4


	//----- nvinfo : EIATTR_CUDA_API_VERSION
	.align		4
        /*0000*/ 	.byte	0x04, 0x37
        /*0002*/ 	.short	(.L_168 - .L_167)
.L_167:
        /*0004*/ 	.word	0x00000082


	//----- nvinfo : EIATTR_KPARAM_INFO
	.align		4
.L_168:
        /*0008*/ 	.byte	0x04, 0x17
        /*000a*/ 	.short	(.L_170 - .L_169)
.L_169:
        /*000c*/ 	.word	0x00000000
        /*0010*/ 	.short	0x0000
        /*0012*/ 	.short	0x0070
        /*0014*/ 	.byte	0x00, 0xf0, 0x01, 0x2e


	//----- nvinfo : EIATTR_SPARSE_MMA_MASK
	.align		4
.L_170:
        /*0018*/ 	.byte	0x03, 0x50
        /*001a*/ 	.short	0x0000


	//----- nvinfo : EIATTR_MAXREG_COUNT
	.align		4
        /*001c*/ 	.byte	0x03, 0x1b
        /*001e*/ 	.short	0x00a8


	//----- nvinfo : EIATTR_NUM_BARRIERS
	.align		4
        /*0020*/ 	.byte	0x02, 0x4c
        /*0022*/ 	.byte	0x10
	.zero		1


	//----- nvinfo : EIATTR_EXTERNS
	.align		4
        /*0024*/ 	.byte	0x04, 0x0f
        /*0026*/ 	.short	(.L_172 - .L_171)


	//   ....[0]....
	.align		4
.L_171:
        /*0028*/ 	.word	index@(__assertfail)


	//----- nvinfo : EIATTR_ANNOTATIONS
	.align		4
.L_172:
        /*002c*/ 	.byte	0x04, 0x55
        /*002e*/ 	.short	(.L_174 - .L_173)


	//   ....[0]....
.L_173:
        /* <DEDUP_REMOVED lines=33> */


	//----- nvinfo : EIATTR_MERCURY_ISA_VERSION
	.align		4
.L_174:
        /*0228*/ 	.byte	0x03, 0x5f
        /*022a*/ 	.short	0x0101


	//----- nvinfo : EIATTR_INT_WARP_WIDE_INSTR_OFFSETS
	.align		4
        /*022c*/ 	.byte	0x04, 0x31
        /*022e*/ 	.short	(.L_176 - .L_175)


	//   ....[0]....
.L_175:
        /*0230*/ 	.word	0x00000180


	//   ....[1]....
        /*0234*/ 	.word	0x000001c0


	//   ....[2]....
        /*0238*/ 	.word	0x00000250


	//   ....[3]....
        /*023c*/ 	.word	0x000177d0


	//   ....[4]....
        /*0240*/ 	.word	0x00017860


	//   ....[5]....
        /*0244*/ 	.word	0x00017f50


	//   ....[6]....
        /*0248*/ 	.word	0x00019690


	//   ....[7]....
        /*024c*/ 	.word	0x00019720


	//----- nvinfo : EIATTR_COOP_GROUP_MASK_REGIDS
	.align		4
.L_176:
        /*0250*/ 	.byte	0x04, 0x29
        /*0252*/ 	.short	(.L_178 - .L_177)


	//   ....[0]....
.L_177:
        /*0254*/ 	.word	0xffffffff


	//   ....[1]....
        /*0258*/ 	.word	0xffffffff


	//   ....[2]....
        /*025c*/ 	.word	0xffffffff


	//   ....[3]....
        /*0260*/ 	.word	0xffffffff


	//   ....[4]....
        /*0264*/ 	.word	0xffffffff


	//   ....[5]....
        /*0268*/ 	.word	0xffffffff


	//   ....[6]....
        /*026c*/ 	.word	0xffffffff


	//   ....[7]....
        /*0270*/ 	.word	0xffffffff


	//   ....[8]....
        /*0274*/ 	.word	0xffffffff


	//   ....[9]....
        /*0278*/ 	.word	0xffffffff


	//   ....[10]....
        /*027c*/ 	.word	0xffffffff


	//   ....[11]....
        /*0280*/ 	.word	0xffffffff


	//   ....[12]....
        /*0284*/ 	.word	0xffffffff


	//   ....[13]....
        /*0288*/ 	.word	0xffffffff


	//   ....[14]....
        /*028c*/ 	.word	0xffffffff


	//   ....[15]....
        /*0290*/ 	.word	0xffffffff


	//   ....[16]....
        /*0294*/ 	.word	0xffffffff


	//   ....[17]....
        /*0298*/ 	.word	0xffffffff


	//   ....[18]....
        /*029c*/ 	.word	0xffffffff


	//   ....[19]....
        /*02a0*/ 	.word	0xffffffff


	//   ....[20]....
        /*02a4*/ 	.word	0xffffffff


	//   ....[21]....
        /*02a8*/ 	.word	0xffffffff


	//   ....[22]....
        /*02ac*/ 	.word	0xffffffff


	//   ....[23]....
        /*02b0*/ 	.word	0xffffffff


	//   ....[24]....
        /*02b4*/ 	.word	0xffffffff


	//   ....[25]....
        /*02b8*/ 	.word	0xffffffff


	//   ....[26]....
        /*02bc*/ 	.word	0xffffffff


	//   ....[27]....
        /*02c0*/ 	.word	0xffffffff


	//   ....[28]....
        /*02c4*/ 	.word	0xffffffff


	//   ....[29]....
        /*02c8*/ 	.word	0xffffffff


	//   ....[30]....
        /*02cc*/ 	.word	0xffffffff


	//   ....[31]....
        /*02d0*/ 	.word	0xffffffff


	//   ....[32]....
        /*02d4*/ 	.word	0xffffffff


	//   ....[33]....
        /*02d8*/ 	.word	0xffffffff


	//   ....[34]....
        /*02dc*/ 	.word	0xffffffff


	//   ....[35]....
        /*02e0*/ 	.word	0xffffffff


	//   ....[36]....
        /*02e4*/ 	.word	0xffffffff


	//   ....[37]....
        /*02e8*/ 	.word	0xffffffff


	//   ....[38]....
        /*02ec*/ 	.word	0xffffffff


	//   ....[39]....
        /*02f0*/ 	.word	0xffffffff


	//   ....[40]....
        /*02f4*/ 	.word	0xffffffff


	//   ....[41]....
        /*02f8*/ 	.word	0xffffffff


	//   ....[42]....
        /*02fc*/ 	.word	0xffffffff


	//   ....[43]....
        /*0300*/ 	.word	0xffffffff


	//   ....[44]....
        /*0304*/ 	.word	0xffffffff


	//   ....[45]....
        /*0308*/ 	.word	0xffffffff


	//   ....[46]....
        /*030c*/ 	.word	0xffffffff


	//   ....[47]....
        /*0310*/ 	.word	0xffffffff


	//   ....[48]....
        /*0314*/ 	.word	0xffffffff


	//   ....[49]....
        /*0318*/ 	.word	0xffffffff


	//   ....[50]....
        /*031c*/ 	.word	0xffffffff


	//   ....[51]....
        /*0320*/ 	.word	0xffffffff


	//   ....[52]....
        /*0324*/ 	.word	0xffffffff


	//   ....[53]....
        /*0328*/ 	.word	0xffffffff


	//   ....[54]....
        /*032c*/ 	.word	0xffffffff


	//   ....[55]....
        /*0330*/ 	.word	0xffffffff


	//   ....[56]....
        /*0334*/ 	.word	0xffffffff


	//   ....[57]....
        /*0338*/ 	.word	0xffffffff


	//   ....[58]....
        /*033c*/ 	.word	0xffffffff


	//   ....[59]....
        /*0340*/ 	.word	0xffffffff


	//   ....[60]....
        /*0344*/ 	.word	0xffffffff


	//   ....[61]....
        /*0348*/ 	.word	0xffffffff


	//   ....[62]....
        /*034c*/ 	.word	0xffffffff


	//   ....[63]....
        /*0350*/ 	.word	0xffffffff


	//   ....[64]....
        /*0354*/ 	.word	0xffffffff


	//   ....[65]....
        /*0358*/ 	.word	0x0500000f


	//   ....[66]....
        /*035c*/ 	.word	0x0500000f


	//----- nvinfo : EIATTR_COOP_GROUP_INSTR_OFFSETS
	.align		4
.L_178:
        /*0360*/ 	.byte	0x04, 0x28
        /*0362*/ 	.short	(.L_180 - .L_179)


	//   ....[0]....
.L_179:
        /*0364*/ 	.word	0x00000060


	//   ....[1]....
        /*0368*/ 	.word	0x00000190


	//   ....[2]....
        /*036c*/ 	.word	0x00000230


	//   ....[3]....
        /*0370*/ 	.word	0x000003c0


	//   ....[4]....
        /*0374*/ 	.word	0x00000520


	//   ....[5]....
        /*0378*/ 	.word	0x00000640


	//   ....[6]....
        /*037c*/ 	.word	0x000007a0


	//   ....[7]....
        /*0380*/ 	.word	0x00001770


	//   ....[8]....
        /*0384*/ 	.word	0x000047a0


	//   ....[9]....
        /*0388*/ 	.word	0x00004890


	//   ....[10]....
        /*038c*/ 	.word	0x00005570


	//   ....[11]....
        /*0390*/ 	.word	0x000055d0


	//   ....[12]....
        /*0394*/ 	.word	0x000099d0


	//   ....[13]....
        /*0398*/ 	.word	0x00009a90


	//   ....[14]....
        /*039c*/ 	.word	0x0000a720


	//   ....[15]....
        /*03a0*/ 	.word	0x0000a790


	//   ....[16]....
        /*03a4*/ 	.word	0x0000d7e0


	//   ....[17]....
        /*03a8*/ 	.word	0x0000d800


	//   ....[18]....
        /*03ac*/ 	.word	0x0000d820


	//   ....[19]....
        /*03b0*/ 	.word	0x0000d850


	//   ....[20]....
        /*03b4*/ 	.word	0x00012300


	//   ....[21]....
        /*03b8*/ 	.word	0x00012410


	//   ....[22]....
        /*03bc*/ 	.word	0x000131c0


	//   ....[23]....
        /*03c0*/ 	.word	0x00013230


	//   ....[24]....
        /*03c4*/ 	.word	0x00014c20


	//   ....[25]....
        /*03c8*/ 	.word	0x00014c30


	//   ....[26]....
        /*03cc*/ 	.word	0x00014cb0


	//   ....[27]....
        /*03d0*/ 	.word	0x00014cc0


	//   ....[28]....
        /*03d4*/ 	.word	0x00015cf0


	//   ....[29]....
        /*03d8*/ 	.word	0x00015d00


	//   ....[30]....
        /*03dc*/ 	.word	0x00015d10


	//   ....[31]....
        /*03e0*/ 	.word	0x00015d20


	//   ....[32]....
        /*03e4*/ 	.word	0x00015d30


	//   ....[33]....
        /*03e8*/ 	.word	0x00015d40


	//   ....[34]....
        /*03ec*/ 	.word	0x00015d50


	//   ....[35]....
        /*03f0*/ 	.word	0x00015d60


	//   ....[36]....
        /*03f4*/ 	.word	0x00015d90


	//   ....[37]....
        /*03f8*/ 	.word	0x00015da0


	//   ....[38]....
        /*03fc*/ 	.word	0x00015dd0


	//   ....[39]....
        /*0400*/ 	.word	0x00015de0


	//   ....[40]....
        /*0404*/ 	.word	0x00015e10


	//   ....[41]....
        /*0408*/ 	.word	0x00015e20


	//   ....[42]....
        /*040c*/ 	.word	0x00015e50


	//   ....[43]....
        /*0410*/ 	.word	0x00015e60


	//   ....[44]....
        /*0414*/ 	.word	0x00015e90


	//   ....[45]....
        /*0418*/ 	.word	0x00015ea0


	//   ....[46]....
        /*041c*/ 	.word	0x00015f00


	//   ....[47]....
        /*0420*/ 	.word	0x00015f10


	//   ....[48]....
        /*0424*/ 	.word	0x00015f20


	//   ....[49]....
        /*0428*/ 	.word	0x00015f30


	//   ....[50]....
        /*042c*/ 	.word	0x00015f60


	//   ....[51]....
        /*0430*/ 	.word	0x00015f90


	//   ....[52]....
        /*0434*/ 	.word	0x00015fa0


	//   ....[53]....
        /*0438*/ 	.word	0x00015fb0


	//   ....[54]....
        /*043c*/ 	.word	0x00015fc0


	//   ....[55]....
        /*0440*/ 	.word	0x00015fd0


	//   ....[56]....
        /*0444*/ 	.word	0x00016000


	//   ....[57]....
        /*0448*/ 	.word	0x00016030


	//   ....[58]....
        /*044c*/ 	.word	0x00016060


	//   ....[59]....
        /*0450*/ 	.word	0x00016070


	//   ....[60]....
        /*0454*/ 	.word	0x00016220


	//   ....[61]....
        /*0458*/ 	.word	0x00016d50


	//   ....[62]....
        /*045c*/ 	.word	0x00017ff0


	//   ....[63]....
        /*0460*/ 	.word	0x0001a0b0


	//   ....[64]....
        /*0464*/ 	.word	0x0001a250


	//   ....[65]....
        /*0468*/ 	.word	0x0001a910


	//   ....[66]....
        /*046c*/ 	.word	0x0001ad80


	//----- nvinfo : EIATTR_REG_RECONFIG
	.align		4
.L_180:
        /*0470*/ 	.byte	0x01, 0x54
	.zero		2


	//----- nvinfo : EIATTR_SYSCALL_OFFSETS
	.align		4
        /*0474*/ 	.byte	0x04, 0x46
        /*0476*/ 	.short	(.L_182 - .L_181)


	//   ....[0]....
.L_181:
        /*0478*/ 	.word	0x000018f0


	//   ....[1]....
        /*047c*/ 	.word	0x00017a00


	//   ....[2]....
        /*0480*/ 	.word	0x00017b60


	//   ....[3]....
        /*0484*/ 	.word	0x00017ca0


	//   ....[4]....
        /*0488*/ 	.word	0x00017dc0


	//----- nvinfo : EIATTR_MBARRIER_INSTR_OFFSETS
	.align		4
.L_182:
        /*048c*/ 	.byte	0x04, 0x39
        /*048e*/ 	.short	(.L_184 - .L_183)


	//   ....[0]....
.L_183:
        /*0490*/ 	.word	0x00000270
        /*0494*/ 	.word	0x000000ff
        /*0498*/ 	.word	0x00028800
        /*049c*/ 	.short	0x0100
        /*049e*/ 	.byte	0x06
	.zero		1


	//   ....[1]....
        /*04a0*/ 	.word	0x00000280
        /*04a4*/ 	.word	0x000000ff
        /*04a8*/ 	.word	0x00028820
        /*04ac*/ 	.short	0x0100
        /*04ae*/ 	.byte	0x06
	.zero		1


	//   ....[2]....
        /*04b0*/ 	.word	0x00000370
        /*04b4*/ 	.word	0x000000ff
        /*04b8*/ 	.word	0x00028830
        /*04bc*/ 	.short	0x0100
        /*04be*/ 	.byte	0x08
	.zero		1


	//   ....[3]....
        /*04c0*/ 	.word	0x00000380
        /*04c4*/ 	.word	0x000000ff
        /*04c8*/ 	.word	0x00028840
        /*04cc*/ 	.short	0x0100
        /*04ce*/ 	.byte	0x08
	.zero		1


	//   ....[4]....
        /*04d0*/ 	.word	0x00000390
        /*04d4*/ 	.word	0x000000ff
        /*04d8*/ 	.word	0x00028838
        /*04dc*/ 	.short	0x0100
        /*04de*/ 	.byte	0x08
	.zero		1


	//   ....[5]....
        /*04e0*/ 	.word	0x000003a0
        /*04e4*/ 	.word	0x000000ff
        /*04e8*/ 	.word	0x00028848
        /*04ec*/ 	.short	0x0100
        /*04ee*/ 	.byte	0x08
	.zero		1


	//   ....[6]....
        /*04f0*/ 	.word	0x000004d0
        /*04f4*/ 	.word	0x000000ff
        /*04f8*/ 	.word	0x00028850
        /*04fc*/ 	.short	0x0100
        /*04fe*/ 	.byte	0x08
	.zero		1


	//   ....[7]....
        /*0500*/ 	.word	0x000004e0
        /*0504*/ 	.word	0x000000ff
        /*0508*/ 	.word	0x00028860
        /*050c*/ 	.short	0x0100
        /*050e*/ 	.byte	0x08
	.zero		1


	//   ....[8]....
        /*0510*/ 	.word	0x000004f0
        /*0514*/ 	.word	0x000000ff
        /*0518*/ 	.word	0x00028858
        /*051c*/ 	.short	0x0100
        /*051e*/ 	.byte	0x08
	.zero		1


	//   ....[9]....
        /*0520*/ 	.word	0x00000500
        /*0524*/ 	.word	0x000000ff
        /*0528*/ 	.word	0x00028868
        /*052c*/ 	.short	0x0100
        /*052e*/ 	.byte	0x08
	.zero		1


	//   ....[10]....
        /*0530*/ 	.word	0x000005f0
        /*0534*/ 	.word	0x000000ff
        /*0538*/ 	.word	0x00028870
        /*053c*/ 	.short	0x0100
        /*053e*/ 	.byte	0x06
	.zero		1


	//   ....[11]....
        /*0540*/ 	.word	0x00000600
        /*0544*/ 	.word	0x000000ff
        /*0548*/ 	.word	0x00028880
        /*054c*/ 	.short	0x0100
        /*054e*/ 	.byte	0x06
	.zero		1


	//   ....[12]....
        /*0550*/ 	.word	0x00000610
        /*0554*/ 	.word	0x000000ff
        /*0558*/ 	.word	0x00028878
        /*055c*/ 	.short	0x0100
        /*055e*/ 	.byte	0x06
	.zero		1


	//   ....[13]....
        /*0560*/ 	.word	0x00000620
        /*0564*/ 	.word	0x000000ff
        /*0568*/ 	.word	0x00028888
        /*056c*/ 	.short	0x0100
        /*056e*/ 	.byte	0x06
	.zero		1


	//   ....[14]....
        /*0570*/ 	.word	0x00000750
        /*0574*/ 	.word	0x000000ff
        /*0578*/ 	.word	0x00028890
        /*057c*/ 	.short	0x0100
        /*057e*/ 	.byte	0x08
	.zero		1


	//   ....[15]....
        /*0580*/ 	.word	0x00000760
        /*0584*/ 	.word	0x000000ff
        /*0588*/ 	.word	0x000288a0
        /*058c*/ 	.short	0x0100
        /*058e*/ 	.byte	0x08
	.zero		1


	//   ....[16]....
        /*0590*/ 	.word	0x00000770
        /*0594*/ 	.word	0x000000ff
        /*0598*/ 	.word	0x00028898
        /*059c*/ 	.short	0x0100
        /*059e*/ 	.byte	0x08
	.zero		1


	//   ....[17]....
        /*05a0*/ 	.word	0x00000780
        /*05a4*/ 	.word	0x000000ff
        /*05a8*/ 	.word	0x000288a8
        /*05ac*/ 	.short	0x0100
        /*05ae*/ 	.byte	0x08
	.zero		1


	//   ....[18]....
        /*05b0*/ 	.word	0x000008b0
        /*05b4*/ 	.word	0x000000ff
        /*05b8*/ 	.word	0x000288b0
        /*05bc*/ 	.short	0x0100
        /*05be*/ 	.byte	0x08
	.zero		1


	//   ....[19]....
        /*05c0*/ 	.word	0x000008c0
        /*05c4*/ 	.word	0x000000ff
        /*05c8*/ 	.word	0x000288c0
        /*05cc*/ 	.short	0x0100
        /*05ce*/ 	.byte	0x08
	.zero		1


	//   ....[20]....
        /*05d0*/ 	.word	0x000008d0
        /*05d4*/ 	.word	0x000000ff
        /*05d8*/ 	.word	0x000288b8
        /*05dc*/ 	.short	0x0100
        /*05de*/ 	.byte	0x08
	.zero		1


	//   ....[21]....
        /*05e0*/ 	.word	0x000008e0
        /*05e4*/ 	.word	0x000000ff
        /*05e8*/ 	.word	0x000288c8
        /*05ec*/ 	.short	0x0100
        /*05ee*/ 	.byte	0x08
	.zero		1


	//   ....[22]....
        /*05f0*/ 	.word	0x00001bd0
        /*05f4*/ 	.word	0x000000ff
        /*05f8*/ 	.word	0x00028800
        /*05fc*/ 	.short	0x010a
        /*05fe*/ 	.byte	0x26
	.zero		1


	//   ....[23]....
        /*0600*/ 	.word	0x00001c60
        /*0604*/ 	.word	0x00000004
        /*0608*/ 	.word	0x00028830
        /*060c*/ 	.short	0x010a
        /*060e*/ 	.byte	0x3f
	.zero		1


	//   ....[24]....
        /*0610*/ 	.word	0x00001ce0
        /*0614*/ 	.word	0x00000004
        /*0618*/ 	.word	0x00028830
        /*061c*/ 	.short	0x010a
        /*061e*/ 	.byte	0x3f
	.zero		1


	//   ....[25]....
        /*0620*/ 	.word	0x000025e0
        /*0624*/ 	.word	0x00000004
        /*0628*/ 	.word	0x00000000
        /*062c*/ 	.short	0x0101
        /*062e*/ 	.byte	0x3f
	.zero		1


	//   ....[26]....
        /*0630*/ 	.word	0x00006a50
        /*0634*/ 	.word	0x000000ff
        /*0638*/ 	.word	0x00028830
        /*063c*/ 	.short	0x010a
        /*063e*/ 	.byte	0x0a
	.zero		1


	//   ....[27]....
        /*0640*/ 	.word	0x00006a90
        /*0644*/ 	.word	0x000000ff
        /*0648*/ 	.word	0x00028830
        /*064c*/ 	.short	0x010a
        /*064e*/ 	.byte	0x0a
	.zero		1


	//   ....[28]....
        /*0650*/ 	.word	0x00006ca0
        /*0654*/ 	.word	0x000000ff
        /*0658*/ 	.word	0x00028850
        /*065c*/ 	.short	0x010a
        /*065e*/ 	.byte	0x0a
	.zero		1


	//   ....[29]....
        /*0660*/ 	.word	0x00006ce0
        /*0664*/ 	.word	0x000000ff
        /*0668*/ 	.word	0x00028850
        /*066c*/ 	.short	0x010a
        /*066e*/ 	.byte	0x0a
	.zero		1


	//   ....[30]....
        /*0670*/ 	.word	0x00007c00
        /*0674*/ 	.word	0x0000002d
        /*0678*/ 	.word	0x00000000
        /*067c*/ 	.short	0x0101
        /*067e*/ 	.byte	0x3f
	.zero		1


	//   ....[31]....
        /*0680*/ 	.word	0x0000b740
        /*0684*/ 	.word	0x000000ff
        /*0688*/ 	.word	0x00000000
        /*068c*/ 	.short	0x0101
        /*068e*/ 	.byte	0x0a
	.zero		1


	//   ....[32]....
        /*0690*/ 	.word	0x0000c0e0
        /*0694*/ 	.word	0x000000ff
        /*0698*/ 	.word	0x00028830
        /*069c*/ 	.short	0x010a
        /*069e*/ 	.byte	0x07
	.zero		1


	//   ....[33]....
        /*06a0*/ 	.word	0x0000c120
        /*06a4*/ 	.word	0x000000ff
        /*06a8*/ 	.word	0x00028830
        /*06ac*/ 	.short	0x010a
        /*06ae*/ 	.byte	0x07
	.zero		1


	//   ....[34]....
        /*06b0*/ 	.word	0x0000c360
        /*06b4*/ 	.word	0x000000ff
        /*06b8*/ 	.word	0x00028850
        /*06bc*/ 	.short	0x010a
        /*06be*/ 	.byte	0x0a
	.zero		1


	//   ....[35]....
        /*06c0*/ 	.word	0x0000c3a0
        /*06c4*/ 	.word	0x000000ff
        /*06c8*/ 	.word	0x00028850
        /*06cc*/ 	.short	0x010a
        /*06ce*/ 	.byte	0x0a
	.zero		1


	//   ....[36]....
        /*06d0*/ 	.word	0x0000e9d0
        /*06d4*/ 	.word	0x00000006
        /*06d8*/ 	.word	0x00000000
        /*06dc*/ 	.short	0x0101
        /*06de*/ 	.byte	0x3f
	.zero		1


	//   ....[37]....
        /*06e0*/ 	.word	0x0000ece0
        /*06e4*/ 	.word	0x000000ff
        /*06e8*/ 	.word	0x00000000
        /*06ec*/ 	.short	0x0101
        /*06ee*/ 	.byte	0x0a
	.zero		1


	//   ....[38]....
        /*06f0*/ 	.word	0x0000f4d0
        /*06f4*/ 	.word	0x000000ff
        /*06f8*/ 	.word	0x00028830
        /*06fc*/ 	.short	0x010a
        /*06fe*/ 	.byte	0x07
	.zero		1


	//   ....[39]....
        /*0700*/ 	.word	0x0000f510
        /*0704*/ 	.word	0x000000ff
        /*0708*/ 	.word	0x00028830
        /*070c*/ 	.short	0x010a
        /*070e*/ 	.byte	0x07
	.zero		1


	//   ....[40]....
        /*0710*/ 	.word	0x0000f750
        /*0714*/ 	.word	0x000000ff
        /*0718*/ 	.word	0x00028850
        /*071c*/ 	.short	0x010a
        /*071e*/ 	.byte	0x0a
	.zero		1


	//   ....[41]....
        /*0720*/ 	.word	0x0000f790
        /*0724*/ 	.word	0x000000ff
        /*0728*/ 	.word	0x00028850
        /*072c*/ 	.short	0x010a
        /*072e*/ 	.byte	0x0a
	.zero		1


	//   ....[42]....
        /*0730*/ 	.word	0x000106e0
        /*0734*/ 	.word	0x0000002c
        /*0738*/ 	.word	0x00000000
        /*073c*/ 	.short	0x0101
        /*073e*/ 	.byte	0x3f
	.zero		1


	//   ....[43]....
        /*0740*/ 	.word	0x000141e0
        /*0744*/ 	.word	0x000000ff
        /*0748*/ 	.word	0x00000000
        /*074c*/ 	.short	0x0101
        /*074e*/ 	.byte	0x0a
	.zero		1


	//   ....[44]....
        /*0750*/ 	.word	0x000148d0
        /*0754*/ 	.word	0x000000ff
        /*0758*/ 	.word	0x00028850
        /*075c*/ 	.short	0x010a
        /*075e*/ 	.byte	0x05
	.zero		1


	//   ....[45]....
        /*0760*/ 	.word	0x00014910
        /*0764*/ 	.word	0x000000ff
        /*0768*/ 	.word	0x00028850
        /*076c*/ 	.short	0x010a
        /*076e*/ 	.byte	0x05
	.zero		1


	//   ....[46]....
        /*0770*/ 	.word	0x00014f80
        /*0774*/ 	.word	0x000000ff
        /*0778*/ 	.word	0x00000000
        /*077c*/ 	.short	0x0101
        /*077e*/ 	.byte	0x04
	.zero		1


	//   ....[47]....
        /*0780*/ 	.word	0x000163c0
        /*0784*/ 	.word	0x000000ff
        /*0788*/ 	.word	0x00000000
        /*078c*/ 	.short	0x0101
        /*078e*/ 	.byte	0x05
	.zero		1


	//   ....[48]....
        /*0790*/ 	.word	0x00018210
        /*0794*/ 	.word	0x00000004
        /*0798*/ 	.word	0x00028880
        /*079c*/ 	.short	0x010a
        /*079e*/ 	.byte	0x3f
	.zero		1


	//   ....[49]....
        /*07a0*/ 	.word	0x000183d0
        /*07a4*/ 	.word	0x00000004
        /*07a8*/ 	.word	0x00028840
        /*07ac*/ 	.short	0x010a
        /*07ae*/ 	.byte	0x3f
	.zero		1


	//   ....[50]....
        /*07b0*/ 	.word	0x000186f0
        /*07b4*/ 	.word	0x000000ff
        /*07b8*/ 	.word	0x00028820
        /*07bc*/ 	.short	0x010a
        /*07be*/ 	.byte	0x28
	.zero		1


	//   ....[51]....
        /*07c0*/ 	.word	0x000189b0
        /*07c4*/ 	.word	0x00000004
        /*07c8*/ 	.word	0x00028880
        /*07cc*/ 	.short	0x010a
        /*07ce*/ 	.byte	0x3f
	.zero		1


	//   ....[52]....
        /*07d0*/ 	.word	0x00018c20
        /*07d4*/ 	.word	0x00000004
        /*07d8*/ 	.word	0x00028840
        /*07dc*/ 	.short	0x010a
        /*07de*/ 	.byte	0x3f
	.zero		1


	//   ....[53]....
        /*07e0*/ 	.word	0x00018ef0
        /*07e4*/ 	.word	0x00000014
        /*07e8*/ 	.word	0x00028870
        /*07ec*/ 	.short	0x010a
        /*07ee*/ 	.byte	0x3f
	.zero		1


	//   ....[54]....
        /*07f0*/ 	.word	0x00018f70
        /*07f4*/ 	.word	0x00000014
        /*07f8*/ 	.word	0x00028860
        /*07fc*/ 	.short	0x010a
        /*07fe*/ 	.byte	0x3f
	.zero		1


	//   ....[55]....
        /*0800*/ 	.word	0x000195a0
        /*0804*/ 	.word	0x00000014
        /*0808*/ 	.word	0x00028850
        /*080c*/ 	.short	0x0101
        /*080e*/ 	.byte	0x3f
	.zero		1


	//   ....[56]....
        /*0810*/ 	.word	0x00019600
        /*0814*/ 	.word	0x00000014
        /*0818*/ 	.word	0x00000000
        /*081c*/ 	.short	0x0101
        /*081e*/ 	.byte	0x3f
	.zero		1


	//   ....[57]....
        /*0820*/ 	.word	0x00019800
        /*0824*/ 	.word	0x00000012
        /*0828*/ 	.word	0x00028870
        /*082c*/ 	.short	0x010a
        /*082e*/ 	.byte	0x3f
	.zero		1


	//   ....[58]....
        /*0830*/ 	.word	0x00019870
        /*0834*/ 	.word	0x00000012
        /*0838*/ 	.word	0x00028860
        /*083c*/ 	.short	0x010a
        /*083e*/ 	.byte	0x3f
	.zero		1


	//   ....[59]....
        /*0840*/ 	.word	0x00019ec0
        /*0844*/ 	.word	0x00000012
        /*0848*/ 	.word	0x00028850
        /*084c*/ 	.short	0x0101
        /*084e*/ 	.byte	0x3f
	.zero		1


	//   ....[60]....
        /*0850*/ 	.word	0x00019f00
        /*0854*/ 	.word	0x00000000
        /*0858*/ 	.word	0x00000000
        /*085c*/ 	.short	0x0101
        /*085e*/ 	.byte	0x3f
	.zero		1


	//   ....[61]....
        /*0860*/ 	.word	0x0001a1d0
        /*0864*/ 	.word	0x00000000
        /*0868*/ 	.word	0x00028820
        /*086c*/ 	.short	0x010a
        /*086e*/ 	.byte	0x3f
	.zero		1


	//   ....[62]....
        /*0870*/ 	.word	0x0001a390
        /*0874*/ 	.word	0x00000006
        /*0878*/ 	.word	0x00000000
        /*087c*/ 	.short	0x010a
        /*087e*/ 	.byte	0x3f
	.zero		1


	//   ....[63]....
        /*0880*/ 	.word	0x0001a400
        /*0884*/ 	.word	0x00000007
        /*0888*/ 	.word	0x00000000
        /*088c*/ 	.short	0x010a
        /*088e*/ 	.byte	0x3f
	.zero		1


	//   ....[64]....
        /*0890*/ 	.word	0x0001a460
        /*0894*/ 	.word	0x00000004
        /*0898*/ 	.word	0x00028860
        /*089c*/ 	.short	0x010a
        /*089e*/ 	.byte	0x3f
	.zero		1


	//   ....[65]....
        /*08a0*/ 	.word	0x0001a4b0
        /*08a4*/ 	.word	0x00000003
        /*08a8*/ 	.word	0x00028860
        /*08ac*/ 	.short	0x010a
        /*08ae*/ 	.byte	0x3f
	.zero		1


	//   ....[66]....
        /*08b0*/ 	.word	0x0001a4f0
        /*08b4*/ 	.word	0x00000004
        /*08b8*/ 	.word	0x00028880
        /*08bc*/ 	.short	0x010a
        /*08be*/ 	.byte	0x3f
	.zero		1


	//   ....[67]....
        /*08c0*/ 	.word	0x0001a510
        /*08c4*/ 	.word	0x00000003
        /*08c8*/ 	.word	0x00028880
        /*08cc*/ 	.short	0x010a
        /*08ce*/ 	.byte	0x3f
	.zero		1


	//   ....[68]....
        /*08d0*/ 	.word	0x0001a580
        /*08d4*/ 	.word	0x00000003
        /*08d8*/ 	.word	0x00028800
        /*08dc*/ 	.short	0x010a
        /*08de*/ 	.byte	0x3f
	.zero		1


	//   ....[69]....
        /*08e0*/ 	.word	0x0001a5d0
        /*08e4*/ 	.word	0x00000004
        /*08e8*/ 	.word	0x00028830
        /*08ec*/ 	.short	0x010a
        /*08ee*/ 	.byte	0x3f
	.zero		1


	//   ....[70]....
        /*08f0*/ 	.word	0x0001a630
        /*08f4*/ 	.word	0x0000000e
        /*08f8*/ 	.word	0x00028830
        /*08fc*/ 	.short	0x010a
        /*08fe*/ 	.byte	0x3f
	.zero		1


	//   ....[71]....
        /*0900*/ 	.word	0x0001a690
        /*0904*/ 	.word	0x0000000e
        /*0908*/ 	.word	0x00028850
        /*090c*/ 	.short	0x010a
        /*090e*/ 	.byte	0x3f
	.zero		1


	//   ....[72]....
        /*0910*/ 	.word	0x0001a6f0
        /*0914*/ 	.word	0x0000000a
        /*0918*/ 	.word	0x00028830
        /*091c*/ 	.short	0x010a
        /*091e*/ 	.byte	0x3f
	.zero		1


	//   ....[73]....
        /*0920*/ 	.word	0x0001a750
        /*0924*/ 	.word	0x0000000a
        /*0928*/ 	.word	0x00028850
        /*092c*/ 	.short	0x010a
        /*092e*/ 	.byte	0x3f
	.zero		1


	//   ....[74]....
        /*0930*/ 	.word	0x0001a7b0
        /*0934*/ 	.word	0x0000000a
        /*0938*/ 	.word	0x00028830
        /*093c*/ 	.short	0x010a
        /*093e*/ 	.byte	0x3f
	.zero		1


	//   ....[75]....
        /*0940*/ 	.word	0x0001a810
        /*0944*/ 	.word	0x0000000a
        /*0948*/ 	.word	0x00028850
        /*094c*/ 	.short	0x010a
        /*094e*/ 	.byte	0x3f
	.zero		1


	//   ....[76]....
        /*0950*/ 	.word	0x0001a870
        /*0954*/ 	.word	0x00000003
        /*0958*/ 	.word	0x00028850
        /*095c*/ 	.short	0x010a
        /*095e*/ 	.byte	0x3f
	.zero		1


	//   ....[77]....
        /*0960*/ 	.word	0x0001a9c0
        /*0964*/ 	.word	0x00000004
        /*0968*/ 	.word	0x00028880
        /*096c*/ 	.short	0x010a
        /*096e*/ 	.byte	0x3f
	.zero		1


	//   ....[78]....
        /*0970*/ 	.word	0x0001aa10
        /*0974*/ 	.word	0x00000004
        /*0978*/ 	.word	0x00028840
        /*097c*/ 	.short	0x010a
        /*097e*/ 	.byte	0x3f
	.zero		1


	//   ....[79]....
        /*0980*/ 	.word	0x0001aa70
        /*0984*/ 	.word	0x00000003
        /*0988*/ 	.word	0x00028820
        /*098c*/ 	.short	0x010a
        /*098e*/ 	.byte	0x3f
	.zero		1


	//   ....[80]....
        /*0990*/ 	.word	0x0001aac0
        /*0994*/ 	.word	0x00000004
        /*0998*/ 	.word	0x00028880
        /*099c*/ 	.short	0x010a
        /*099e*/ 	.byte	0x3f
	.zero		1


	//   ....[81]....
        /*09a0*/ 	.word	0x0001ab10
        /*09a4*/ 	.word	0x00000004
        /*09a8*/ 	.word	0x00028840
        /*09ac*/ 	.short	0x010a
        /*09ae*/ 	.byte	0x3f
	.zero		1


	//   ....[82]....
        /*09b0*/ 	.word	0x0001ab60
        /*09b4*/ 	.word	0x00000014
        /*09b8*/ 	.word	0x00028870
        /*09bc*/ 	.short	0x010a
        /*09be*/ 	.byte	0x3f
	.zero		1


	//   ....[83]....
        /*09c0*/ 	.word	0x0001abb0
        /*09c4*/ 	.word	0x00000014
        /*09c8*/ 	.word	0x00028860
        /*09cc*/ 	.short	0x010a
        /*09ce*/ 	.byte	0x3f
	.zero		1


	//   ....[84]....
        /*09d0*/ 	.word	0x0001ac00
        /*09d4*/ 	.word	0x00000012
        /*09d8*/ 	.word	0x00028870
        /*09dc*/ 	.short	0x010a
        /*09de*/ 	.byte	0x3f
	.zero		1


	//   ....[85]....
        /*09e0*/ 	.word	0x0001ac50
        /*09e4*/ 	.word	0x00000012
        /*09e8*/ 	.word	0x00028860
        /*09ec*/ 	.short	0x010a
        /*09ee*/ 	.byte	0x3f
	.zero		1


	//   ....[86]....
        /*09f0*/ 	.word	0x0001aca0
        /*09f4*/ 	.word	0x00000000
        /*09f8*/ 	.word	0x00028820
        /*09fc*/ 	.short	0x010a
        /*09fe*/ 	.byte	0x3f
	.zero		1


	//   ....[87]....
        /*0a00*/ 	.word	0x0001ae40
        /*0a04*/ 	.word	0x00000006
        /*0a08*/ 	.word	0x00000000
        /*0a0c*/ 	.short	0x010a
        /*0a0e*/ 	.byte	0x3f
	.zero		1


	//   ....[88]....
        /*0a10*/ 	.word	0x0001ae90
        /*0a14*/ 	.word	0x00000007
        /*0a18*/ 	.word	0x00000000
        /*0a1c*/ 	.short	0x010a
        /*0a1e*/ 	.byte	0x3f
	.zero		1


	//   ....[89]....
        /*0a20*/ 	.word	0x0001aee0
        /*0a24*/ 	.word	0x00000004
        /*0a28*/ 	.word	0x00028860
        /*0a2c*/ 	.short	0x010a
        /*0a2e*/ 	.byte	0x3f
	.zero		1


	//   ....[90]....
        /*0a30*/ 	.word	0x0001af30
        /*0a34*/ 	.word	0x00000003
        /*0a38*/ 	.word	0x00028860
        /*0a3c*/ 	.short	0x010a
        /*0a3e*/ 	.byte	0x3f
	.zero		1


	//   ....[91]....
        /*0a40*/ 	.word	0x0001af80
        /*0a44*/ 	.word	0x00000004
        /*0a48*/ 	.word	0x00028880
        /*0a4c*/ 	.short	0x010a
        /*0a4e*/ 	.byte	0x3f
	.zero		1


	//----- nvinfo : EIATTR_NUM_MBARRIERS
	.align		4
.L_184:
        /*0a50*/ 	.byte	0x03, 0x38
        /*0a52*/ 	.short	0x0016


	//----- nvinfo : EIATTR_EXIT_INSTR_OFFSETS
	.align		4
        /*0a54*/ 	.byte	0x04, 0x1c
        /*0a56*/ 	.short	(.L_186 - .L_185)


	//   ....[0]....
.L_185:
        /*0a58*/ 	.word	0x00000a50


	//   ....[1]....
        /*0a5c*/ 	.word	0x00016ce0


	//   ....[2]....
        /*0a60*/ 	.word	0x0001a560


	//----- nvinfo : EIATTR_MAX_THREADS
	.align		4
.L_186:
        /*0a64*/ 	.byte	0x04, 0x05
        /*0a66*/ 	.short	(.L_188 - .L_187)
.L_187:
        /*0a68*/ 	.word	0x00000180
        /*0a6c*/ 	.word	0x00000001
        /*0a70*/ 	.word	0x00000001


	//----- nvinfo : EIATTR_CRS_STACK_SIZE
	.align		4
.L_188:
        /*0a74*/ 	.byte	0x04, 0x1e
        /*0a76*/ 	.short	(.L_190 - .L_189)
.L_189:
        /*0a78*/ 	.word	0x00000000


	//----- nvinfo : EIATTR_CBANK_PARAM_SIZE
	.align		4
.L_190:
        /*0a7c*/ 	.byte	0x03, 0x19
        /*0a7e*/ 	.short	0x0bf0


	//----- nvinfo : EIATTR_PARAM_CBANK
	.align		4
        /*0a80*/ 	.byte	0x04, 0x0a
        /*0a82*/ 	.short	(.L_192 - .L_191)
	.align		4
.L_191:
        /*0a84*/ 	.word	index@(.nv.constant0._ZN7cutlass13device_kernelIN5flash11enable_sm90INS1_16FlashAttnFwdSm90INS1_25CollectiveMainloopFwdSm90ILi2EN4cute5tupleIJNS5_1CILi1EEES8_S8_EEENS6_IJNS7_ILi128EEENS7_ILi192EEESA_EEELi128ENS_12float_e4m3_tEfNS_4arch4Sm90ELb0ELb1ELb1ELb0ELb0ELb0ELb0ELb1ELb1ELb0ELb0ELb0EEENS1_21CollectiveEpilogueFwdINS6_IJSA_SA_SB_EEES9_NS_10bfloat16_tESF_Li256ELb0ELb0ELb0ELb1EEENS1_30DynamicPersistentTileSchedulerILi256ELi128ELb0ELb0ELb1EEEEEEEEEvNT_6ParamsE)
        /*0a88*/ 	.short	0x0210
        /*0a8a*/ 	.short	0x0bf0


	//----- nvinfo : EIATTR_SW_WAR
	.align		4
.L_192:
        /*0a8c*/ 	.byte	0x04, 0x36
        /*0a8e*/ 	.short	(.L_194 - .L_193)
.L_193:
        /*0a90*/ 	.word	0x00000008
.L_194:


//--------------------- .nv.info._ZN7cutlass13device_kernelIN5flash11enable_sm90INS1_16FlashAttnFwdSm90INS1_25CollectiveMainloopFwdSm90ILi2EN4cute5tupleIJNS5_1CILi1EEES8_S8_EEENS6_IJNS7_ILi128EEENS7_ILi192EEESA_EEELi128ENS_12float_e4m3_tEfNS_4arch4Sm90ELb0ELb1ELb1ELb1ELb0ELb0ELb0ELb1ELb1ELb0ELb0ELb0EEENS1_21CollectiveEpilogueFwdINS6_IJSA_SA_SB_EEES9_NS_10bfloat16_tESF_Li256ELb1ELb0ELb0ELb1EEENS1_36VarlenDynamicPersistentTileSchedulerILi128ELi192ELi256ELi128ELb0ELb0ELb1ELb1ELb0ELb1EEEEEEEEEvNT_6ParamsE --------------------------
	.section	.nv.info._ZN7cutlass13device_kernelIN5flash11enable_sm90INS1_16FlashAttnFwdSm90INS1_25CollectiveMainloopFwdSm90ILi2EN4cute5tupleIJNS5_1CILi1EEES8_S8_EEENS6_IJNS7_ILi128EEENS7_ILi192EEESA_EEELi128ENS_12float_e4m3_tEfNS_4arch4Sm90ELb0ELb1ELb1ELb1ELb0ELb0ELb0ELb1ELb1ELb0ELb0ELb0EEENS1_21CollectiveEpilogueFwdINS6_IJSA_SA_SB_EEES9_NS_10bfloat16_tESF_Li256ELb1ELb0ELb0ELb1EEENS1_36VarlenDynamicPersistentTileSchedulerILi128ELi192ELi256ELi128ELb0ELb0ELb1ELb1ELb0ELb1EEEEEEEEEvNT_6ParamsE,"",@"SHT_CUDA_INFO"
	.sectionflags	@""
	.align	4


	//----- nvinfo : EIATTR_CUDA_API_VERSION
	.align		4
        /*0000*/ 	.byte	0x04, 0x37
        /*0002*/ 	.short	(.L_196 - .L_195)
.L_195:
        /*0004*/ 	.word	0x00000082


	//----- nvinfo : EIATTR_KPARAM_INFO
	.align		4
.L_196:
        /*0008*/ 	.byte	0x04, 0x17
        /*000a*/ 	.short	(.L_198 - .L_197)
.L_197:
        /*000c*/ 	.word	0x00000000
        /*0010*/ 	.short	0x0000
        /*0012*/ 	.short	0x0070
        /*0014*/ 	.byte	0x00, 0xf0, 0x01, 0x28


	//----- nvinfo : EIATTR_SPARSE_MMA_MASK
	.align		4
.L_198:
        /*0018*/ 	.byte	0x03, 0x50
        /*001a*/ 	.short	0x0000


	//----- nvinfo : EIATTR_MAXREG_COUNT
	.align		4
        /*001c*/ 	.byte	0x03, 0x1b
        /*001e*/ 	.short	0x00a8


	//----- nvinfo : EIATTR_NUM_BARRIERS
	.align		4
        /*0020*/ 	.byte	0x02, 0x4c
        /*0022*/ 	.byte	0x10
	.zero		1


	//----- nvinfo : EIATTR_EXTERNS
	.align		4
        /*0024*/ 	.byte	0x04, 0x0f
        /*0026*/ 	.short	(.L_200 - .L_199)


	//   ....[0]....
	.align		4
.L_199:
        /*0028*/ 	.word	index@(__assertfail)


	//----- nvinfo : EIATTR_ANNOTATIONS
	.align		4
.L_200:
        /*002c*/ 	.byte	0x04, 0x55
        /*002e*/ 	.short	(.L_202 - .L_201)


	//   ....[0]....
.L_201:
        /* <DEDUP_REMOVED lines=48> */


	//----- nvinfo : EIATTR_MERCURY_ISA_VERSION
	.align		4
.L_202:
        /*0318*/ 	.byte	0x03, 0x5f
        /*031a*/ 	.short	0x0101


	//----- nvinfo : EIATTR_UNUSED_LOAD_BYTE_OFFSET
	.align		4
        /*031c*/ 	.byte	0x04, 0x44
        /*031e*/ 	.short	(.L_204 - .L_203)


	//   ....[0]....
.L_203:
        /*0320*/ 	.word	0x00000a60
        /*0324*/ 	.word	0x0000fff0


	//   ....[1]....
        /*0328*/ 	.word	0x000153a0
        /*032c*/ 	.word	0x0000fff0


	//----- nvinfo : EIATTR_INT_WARP_WIDE_INSTR_OFFSETS
	.align		4
.L_204:
        /*0330*/ 	.byte	0x04, 0x31
        /*0332*/ 	.short	(.L_206 - .L_205)


	//   ....[0]....
.L_205:
        /*0334*/ 	.word	0x00000150


	//   ....[1]....
        /*0338*/ 	.word	0x000001f0


	//   ....[2]....
        /*033c*/ 	.word	0x00000260


	//   ....[3]....
        /*0340*/ 	.word	0x00018dd0


	//   ....[4]....
        /*0344*/ 	.word	0x00018e60


	//   ....[5]....
        /*0348*/ 	.word	0x00019540


	//   ....[6]....
        /*034c*/ 	.word	0x0001ad80


	//   ....[7]....
        /*0350*/ 	.word	0x0001ae10


	//----- nvinfo : EIATTR_COOP_GROUP_MASK_REGIDS
	.align		4
.L_206:
        /*0354*/ 	.byte	0x04, 0x29
        /*0356*/ 	.short	(.L_208 - .L_207)


	//   ....[0]....
.L_207:
        /*0358*/ 	.word	0xffffffff


	//   ....[1]....
        /*035c*/ 	.word	0xffffffff


	//   ....[2]....
        /*0360*/ 	.word	0xffffffff


	//   ....[3]....
        /*0364*/ 	.word	0xffffffff


	//   ....[4]....
        /*0368*/ 	.word	0xffffffff


	//   ....[5]....
        /*036c*/ 	.word	0xffffffff


	//   ....[6]....
        /*0370*/ 	.word	0xffffffff


	//   ....[7]....
        /*0374*/ 	.word	0xffffffff


	//   ....[8]....
        /*0378*/ 	.word	0xffffffff


	//   ....[9]....
        /*037c*/ 	.word	0xffffffff


	//   ....[10]....
        /*0380*/ 	.word	0xffffffff


	//   ....[11]....
        /*0384*/ 	.word	0xffffffff


	//   ....[12]....
        /*0388*/ 	.word	0xffffffff


	//   ....[13]....
        /*038c*/ 	.word	0xffffffff


	//   ....[14]....
        /*0390*/ 	.word	0xffffffff


	//   ....[15]....
        /*0394*/ 	.word	0xffffffff


	//   ....[16]....
        /*0398*/ 	.word	0xffffffff


	//   ....[17]....
        /*039c*/ 	.word	0xffffffff


	//   ....[18]....
        /*03a0*/ 	.word	0xffffffff


	//   ....[19]....
        /*03a4*/ 	.word	0xffffffff


	//   ....[20]....
        /*03a8*/ 	.word	0xffffffff


	//   ....[21]....
        /*03ac*/ 	.word	0xffffffff


	//   ....[22]....
        /*03b0*/ 	.word	0xffffffff


	//   ....[23]....
        /*03b4*/ 	.word	0xffffffff


	//   ....[24]....
        /*03b8*/ 	.word	0xffffffff


	//   ....[25]....
        /*03bc*/ 	.word	0xffffffff


	//   ....[26]....
        /*03c0*/ 	.word	0xffffffff


	//   ....[27]....
        /*03c4*/ 	.word	0xffffffff


	//   ....[28]....
        /*03c8*/ 	.word	0xffffffff


	//   ....[29]....
        /*03cc*/ 	.word	0xffffffff


	//   ....[30]....
        /*03d0*/ 	.word	0xffffffff


	//   ....[31]....
        /*03d4*/ 	.word	0xffffffff


	//   ....[32]....
        /*03d8*/ 	.word	0xffffffff


	//   ....[33]....
        /*03dc*/ 	.word	0xffffffff


	//   ....[34]....
        /*03e0*/ 	.word	0xffffffff


	//   ....[35]....
        /*03e4*/ 	.word	0xffffffff


	//   ....[36]....
        /*03e8*/ 	.word	0xffffffff


	//   ....[37]....
        /*03ec*/ 	.word	0xffffffff


	//   ....[38]....
        /*03f0*/ 	.word	0xffffffff


	//   ....[39]....
        /*03f4*/ 	.word	0xffffffff


	//   ....[40]....
        /*03f8*/ 	.word	0xffffffff


	//   ....[41]....
        /*03fc*/ 	.word	0xffffffff


	//   ....[42]....
        /*0400*/ 	.word	0xffffffff


	//   ....[43]....
        /*0404*/ 	.word	0xffffffff


	//   ....[44]....
        /*0408*/ 	.word	0xffffffff


	//   ....[45]....
        /*040c*/ 	.word	0xffffffff


	//   ....[46]....
        /*0410*/ 	.word	0xffffffff


	//   ....[47]....
        /*0414*/ 	.word	0xffffffff


	//   ....[48]....
        /*0418*/ 	.word	0xffffffff


	//   ....[49]....
        /*041c*/ 	.word	0xffffffff


	//   ....[50]....
        /*0420*/ 	.word	0xffffffff


	//   ....[51]....
        /*0424*/ 	.word	0xffffffff


	//   ....[52]....
        /*0428*/ 	.word	0xffffffff


	//   ....[53]....
        /*042c*/ 	.word	0xffffffff


	//   ....[54]....
        /*0430*/ 	.word	0xffffffff


	//   ....[55]....
        /*0434*/ 	.word	0xffffffff


	//   ....[56]....
        /*0438*/ 	.word	0xffffffff


	//   ....[57]....
        /*043c*/ 	.word	0xffffffff


	//   ....[58]....
        /*0440*/ 	.word	0xffffffff


	//   ....[59]....
        /*0444*/ 	.word	0xffffffff


	//   ....[60]....
        /*0448*/ 	.word	0xffffffff


	//   ....[61]....
        /*044c*/ 	.word	0xffffffff


	//   ....[62]....
        /*0450*/ 	.word	0xffffffff


	//   ....[63]....
        /*0454*/ 	.word	0xffffffff


	//   ....[64]....
        /*0458*/ 	.word	0xffffffff


	//   ....[65]....
        /*045c*/ 	.word	0xffffffff


	//   ....[66]....
        /*0460*/ 	.word	0xffffffff


	//   ....[67]....
        /*0464*/ 	.word	0xffffffff


	//   ....[68]....
        /*0468*/ 	.word	0xffffffff


	//   ....[69]....
        /*046c*/ 	.word	0xffffffff


	//   ....[70]....
        /*0470*/ 	.word	0xffffffff


	//   ....[71]....
        /*0474*/ 	.word	0xffffffff


	//   ....[72]....
        /*0478*/ 	.word	0xffffffff


	//   ....[73]....
        /*047c*/ 	.word	0xffffffff


	//   ....[74]....
        /*0480*/ 	.word	0xffffffff


	//   ....[75]....
        /*0484*/ 	.word	0xffffffff


	//   ....[76]....
        /*0488*/ 	.word	0xffffffff


	//   ....[77]....
        /*048c*/ 	.word	0xffffffff


	//   ....[78]....
        /*0490*/ 	.word	0xffffffff


	//   ....[79]....
        /*0494*/ 	.word	0xffffffff


	//   ....[80]....
        /*0498*/ 	.word	0xffffffff


	//   ....[81]....
        /*049c*/ 	.word	0xffffffff


	//   ....[82]....
        /*04a0*/ 	.word	0xffffffff


	//   ....[83]....
        /*04a4*/ 	.word	0xffffffff


	//   ....[84]....
        /*04a8*/ 	.word	0xffffffff


	//   ....[85]....
        /*04ac*/ 	.word	0xffffffff


	//   ....[86]....
        /*04b0*/ 	.word	0xffffffff


	//   ....[87]....
        /*04b4*/ 	.word	0xffffffff


	//   ....[88]....
        /*04b8*/ 	.word	0xffffffff


	//   ....[89]....
        /*04bc*/ 	.word	0xffffffff


	//   ....[90]....
        /*04c0*/ 	.word	0xffffffff


	//   ....[91]....
        /*04c4*/ 	.word	0xffffffff


	//   ....[92]....
        /*04c8*/ 	.word	0xffffffff


	//   ....[93]....
        /*04cc*/ 	.word	0xffffffff


	//   ....[94]....
        /*04d0*/ 	.word	0xffffffff


	//   ....[95]....
        /*04d4*/ 	.word	0x0500000f


	//   ....[96]....
        /*04d8*/ 	.word	0x0500000f


	//----- nvinfo : EIATTR_COOP_GROUP_INSTR_OFFSETS
	.align		4
.L_208:
        /*04dc*/ 	.byte	0x04, 0x28
        /*04de*/ 	.short	(.L_210 - .L_209)


	//   ....[0]....
.L_209:
        /*04e0*/ 	.word	0x00000060


	//   ....[1]....
        /*04e4*/ 	.word	0x00000160


	//   ....[2]....
        /*04e8*/ 	.word	0x00000210


	//   ....[3]....
        /*04ec*/ 	.word	0x000003d0


	//   ....[4]....
        /*04f0*/ 	.word	0x00000530


	//   ....[5]....
        /*04f4*/ 	.word	0x00000650


	//   ....[6]....
        /*04f8*/ 	.word	0x000007b0


	//   ....[7]....
        /*04fc*/ 	.word	0x000016f0


	//   ....[8]....
        /*0500*/ 	.word	0x00004750


	//   ....[9]....
        /*0504*/ 	.word	0x00004840


	//   ....[10]....
        /*0508*/ 	.word	0x00005520


	//   ....[11]....
        /*050c*/ 	.word	0x00005580


	//   ....[12]....
        /*0510*/ 	.word	0x00009b00


	//   ....[13]....
        /*0514*/ 	.word	0x00009bb0


	//   ....[14]....
        /*0518*/ 	.word	0x0000a6d0


	//   ....[15]....
        /*051c*/ 	.word	0x0000a760


	//   ....[16]....
        /*0520*/ 	.word	0x0000d7b0


	//   ....[17]....
        /*0524*/ 	.word	0x0000d7d0


	//   ....[18]....
        /*0528*/ 	.word	0x0000d7f0


	//   ....[19]....
        /*052c*/ 	.word	0x0000d820


	//   ....[20]....
        /*0530*/ 	.word	0x000122e0


	//   ....[21]....
        /*0534*/ 	.word	0x000123f0


	//   ....[22]....
        /*0538*/ 	.word	0x000131c0


	//   ....[23]....
        /*053c*/ 	.word	0x00013240


	//   ....[24]....
        /*0540*/ 	.word	0x00014c20


	//   ....[25]....
        /*0544*/ 	.word	0x00014c30


	//   ....[26]....
        /*0548*/ 	.word	0x00014cb0


	//   ....[27]....
        /*054c*/ 	.word	0x00014cc0


	//   ....[28]....
        /*0550*/ 	.word	0x00015b90


	//   ....[29]....
        /*0554*/ 	.word	0x00015ba0


	//   ....[30]....
        /*0558*/ 	.word	0x00015bb0


	//   ....[31]....
        /*055c*/ 	.word	0x00015bc0


	//   ....[32]....
        /*0560*/ 	.word	0x00015bd0


	//   ....[33]....
        /*0564*/ 	.word	0x00015be0


	//   ....[34]....
        /*0568*/ 	.word	0x00015bf0


	//   ....[35]....
        /*056c*/ 	.word	0x00015c10


	//   ....[36]....
        /*0570*/ 	.word	0x00015c30


	//   ....[37]....
        /*0574*/ 	.word	0x00015c50


	//   ....[38]....
        /*0578*/ 	.word	0x00015c90


	//   ....[39]....
        /*057c*/ 	.word	0x00015ca0


	//   ....[40]....
        /*0580*/ 	.word	0x00015cb0


	//   ....[41]....
        /*0584*/ 	.word	0x00015ce0


	//   ....[42]....
        /*0588*/ 	.word	0x00015d30


	//   ....[43]....
        /*058c*/ 	.word	0x00015d40


	//   ....[44]....
        /*0590*/ 	.word	0x00015d50


	//   ....[45]....
        /*0594*/ 	.word	0x00015d70


	//   ....[46]....
        /*0598*/ 	.word	0x00015da0


	//   ....[47]....
        /*059c*/ 	.word	0x00015dc0


	//   ....[48]....
        /*05a0*/ 	.word	0x00015dd0


	//   ....[49]....
        /*05a4*/ 	.word	0x00015de0


	//   ....[50]....
        /*05a8*/ 	.word	0x00015e10


	//   ....[51]....
        /*05ac*/ 	.word	0x00015e40


	//   ....[52]....
        /*05b0*/ 	.word	0x00015e80


	//   ....[53]....
        /*05b4*/ 	.word	0x00015eb0


	//   ....[54]....
        /*05b8*/ 	.word	0x00015ed0


	//   ....[55]....
        /*05bc*/ 	.word	0x00015ee0


	//   ....[56]....
        /*05c0*/ 	.word	0x00015ef0


	//   ....[57]....
        /*05c4*/ 	.word	0x00015f20


	//   ....[58]....
        /*05c8*/ 	.word	0x00015f50


	//   ....[59]....
        /*05cc*/ 	.word	0x00015f70


	//   ....[60]....
        /*05d0*/ 	.word	0x00017800


	//   ....[61]....
        /*05d4*/ 	.word	0x000179e0


	//   ....[62]....
        /*05d8*/ 	.word	0x00017a10


	//   ....[63]....
        /*05dc*/ 	.word	0x00017a50


	//   ....[64]....
        /*05e0*/ 	.word	0x00017a90


	//   ....[65]....
        /*05e4*/ 	.word	0x00017ac0


	//   ....[66]....
        /*05e8*/ 	.word	0x00017af0


	//   ....[67]....
        /*05ec*/ 	.word	0x00017c50


	//   ....[68]....
        /*05f0*/ 	.word	0x00017c80


	//   ....[69]....
        /*05f4*/ 	.word	0x00017cb0


	//   ....[70]....
        /*05f8*/ 	.word	0x00017ce0


	//   ....[71]....
        /*05fc*/ 	.word	0x00017d10


	//   ....[72]....
        /*0600*/ 	.word	0x00017d50


	//   ....[73]....
        /*0604*/ 	.word	0x00017de0


	//   ....[74]....
        /*0608*/ 	.word	0x00017e20


	//   ....[75]....
        /*060c*/ 	.word	0x00017ee0


	//   ....[76]....
        /*0610*/ 	.word	0x00019680


	//   ....[77]....
        /*0614*/ 	.word	0x0001b890


	//   ....[78]....
        /*0618*/ 	.word	0x0001b8c0


	//   ....[79]....
        /*061c*/ 	.word	0x0001b8f0


	//   ....[80]....
        /*0620*/ 	.word	0x0001b910


	//   ....[81]....
        /*0624*/ 	.word	0x0001b930


	//   ....[82]....
        /*0628*/ 	.word	0x0001b940


	//   ....[83]....
        /*062c*/ 	.word	0x0001b970


	//   ....[84]....
        /*0630*/ 	.word	0x0001b9a0


	//   ....[85]....
        /*0634*/ 	.word	0x0001baf0


	//   ....[86]....
        /*0638*/ 	.word	0x0001bb30


	//   ....[87]....
        /*063c*/ 	.word	0x0001bb60


	//   ....[88]....
        /*0640*/ 	.word	0x0001bb90


	//   ....[89]....
        /*0644*/ 	.word	0x0001bbc0


	//   ....[90]....
        /*0648*/ 	.word	0x0001bbf0


	//   ....[91]....
        /*064c*/ 	.word	0x0001bc90


	//   ....[92]....
        /*0650*/ 	.word	0x0001bcc0


	//   ....[93]....
        /*0654*/ 	.word	0x0001bd40


	//   ....[94]....
        /*0658*/ 	.word	0x0001c410


	//   ....[95]....
        /*065c*/ 	.word	0x0001cad0


	//   ....[96]....
        /*0660*/ 	.word	0x0001cf40


	//----- nvinfo : EIATTR_REG_RECONFIG
	.align		4
.L_210:
        /*0664*/ 	.byte	0x01, 0x54
	.zero		2


	//----- nvinfo : EIATTR_SYSCALL_OFFSETS
	.align		4
        /*0668*/ 	.byte	0x04, 0x46
        /*066a*/ 	.short	(.L_212 - .L_211)


	//   ....[0]....
.L_211:
        /*066c*/ 	.word	0x000018d0


	//   ....[1]....
        /*0670*/ 	.word	0x00019000


	//   ....[2]....
        /*0674*/ 	.word	0x00019160


	//   ....[3]....
        /*0678*/ 	.word	0x000192a0


	//   ....[4]....
        /*067c*/ 	.word	0x000193c0


	//----- nvinfo : EIATTR_MBARRIER_INSTR_OFFSETS
	.align		4
.L_212:
        /*0680*/ 	.byte	0x04, 0x39
        /*0682*/ 	.short	(.L_214 - .L_213)


	//   ....[0]....
.L_213:
        /*0684*/ 	.word	0x00000280
        /*0688*/ 	.word	0x000000ff
        /*068c*/ 	.word	0x00028800
        /*0690*/ 	.short	0x0100
        /*0692*/ 	.byte	0x08
	.zero		1


	//   ....[1]....
        /*0694*/ 	.word	0x00000290
        /*0698*/ 	.word	0x000000ff
        /*069c*/ 	.word	0x00028820
        /*06a0*/ 	.short	0x0100
        /*06a2*/ 	.byte	0x08
	.zero		1


	//   ....[2]....
        /*06a4*/ 	.word	0x00000380
        /*06a8*/ 	.word	0x000000ff
        /*06ac*/ 	.word	0x00028830
        /*06b0*/ 	.short	0x0100
        /*06b2*/ 	.byte	0x08
	.zero		1


	//   ....[3]....
        /*06b4*/ 	.word	0x00000390
        /*06b8*/ 	.word	0x000000ff
        /*06bc*/ 	.word	0x00028840
        /*06c0*/ 	.short	0x0100
        /*06c2*/ 	.byte	0x08
	.zero		1


	//   ....[4]....
        /*06c4*/ 	.word	0x000003a0
        /*06c8*/ 	.word	0x000000ff
        /*06cc*/ 	.word	0x00028838
        /*06d0*/ 	.short	0x0100
        /*06d2*/ 	.byte	0x08
	.zero		1


	//   ....[5]....
        /*06d4*/ 	.word	0x000003b0
        /*06d8*/ 	.word	0x000000ff
        /*06dc*/ 	.word	0x00028848
        /*06e0*/ 	.short	0x0100
        /*06e2*/ 	.byte	0x08
	.zero		1


	//   ....[6]....
        /*06e4*/ 	.word	0x000004e0
        /*06e8*/ 	.word	0x000000ff
        /*06ec*/ 	.word	0x00028850
        /*06f0*/ 	.short	0x0100
        /*06f2*/ 	.byte	0x08
	.zero		1


	//   ....[7]....
        /*06f4*/ 	.word	0x000004f0
        /*06f8*/ 	.word	0x000000ff
        /*06fc*/ 	.word	0x00028860
        /*0700*/ 	.short	0x0100
        /*0702*/ 	.byte	0x08
	.zero		1


	//   ....[8]....
        /*0704*/ 	.word	0x00000500
        /*0708*/ 	.word	0x000000ff
        /*070c*/ 	.word	0x00028858
        /*0710*/ 	.short	0x0100
        /*0712*/ 	.byte	0x08
	.zero		1


	//   ....[9]....
        /*0714*/ 	.word	0x00000510
        /*0718*/ 	.word	0x000000ff
        /*071c*/ 	.word	0x00028868
        /*0720*/ 	.short	0x0100
        /*0722*/ 	.byte	0x08
	.zero		1


	//   ....[10]....
        /*0724*/ 	.word	0x00000600
        /*0728*/ 	.word	0x000000ff
        /*072c*/ 	.word	0x00028870
        /*0730*/ 	.short	0x0100
        /*0732*/ 	.byte	0x06
	.zero		1


	//   ....[11]....
        /*0734*/ 	.word	0x00000610
        /*0738*/ 	.word	0x000000ff
        /*073c*/ 	.word	0x00028880
        /*0740*/ 	.short	0x0100
        /*0742*/ 	.byte	0x06
	.zero		1


	//   ....[12]....
        /*0744*/ 	.word	0x00000620
        /*0748*/ 	.word	0x000000ff
        /*074c*/ 	.word	0x00028878
        /*0750*/ 	.short	0x0100
        /*0752*/ 	.byte	0x06
	.zero		1


	//   ....[13]....
        /*0754*/ 	.word	0x00000630
        /*0758*/ 	.word	0x000000ff
        /*075c*/ 	.word	0x00028888
        /*0760*/ 	.short	0x0100
        /*0762*/ 	.byte	0x06
	.zero		1


	//   ....[14]....
        /*0764*/ 	.word	0x00000760
        /*0768*/ 	.word	0x000000ff
        /*076c*/ 	.word	0x00028890
        /*0770*/ 	.short	0x0100
        /*0772*/ 	.byte	0x08
	.zero		1


	//   ....[15]....
        /*0774*/ 	.word	0x00000770
        /*0778*/ 	.word	0x000000ff
        /*077c*/ 	.word	0x000288a0
        /*0780*/ 	.short	0x0100
        /*0782*/ 	.byte	0x08
	.zero		1


	//   ....[16]....
        /*0784*/ 	.word	0x00000780
        /*0788*/ 	.word	0x000000ff
        /*078c*/ 	.word	0x00028898
        /*0790*/ 	.short	0x0100
        /*0792*/ 	.byte	0x08
	.zero		1


	//   ....[17]....
        /*0794*/ 	.word	0x00000790
        /*0798*/ 	.word	0x000000ff
        /*079c*/ 	.word	0x000288a8
        /*07a0*/ 	.short	0x0100
        /*07a2*/ 	.byte	0x08
	.zero		1


	//   ....[18]....
        /*07a4*/ 	.word	0x000008c0
        /*07a8*/ 	.word	0x000000ff
        /*07ac*/ 	.word	0x000288b0
        /*07b0*/ 	.short	0x0100
        /*07b2*/ 	.byte	0x08
	.zero		1


	//   ....[19]....
        /*07b4*/ 	.word	0x000008d0
        /*07b8*/ 	.word	0x000000ff
        /*07bc*/ 	.word	0x000288c0
        /*07c0*/ 	.short	0x0100
        /*07c2*/ 	.byte	0x08
	.zero		1


	//   ....[20]....
        /*07c4*/ 	.word	0x000008e0
        /*07c8*/ 	.word	0x000000ff
        /*07cc*/ 	.word	0x000288b8
        /*07d0*/ 	.short	0x0100
        /*07d2*/ 	.byte	0x08
	.zero		1


	//   ....[21]....
        /*07d4*/ 	.word	0x000008f0
        /*07d8*/ 	.word	0x000000ff
        /*07dc*/ 	.word	0x000288c8
        /*07e0*/ 	.short	0x0100
        /*07e2*/ 	.byte	0x08
	.zero		1


	//   ....[22]....
        /*07e4*/ 	.word	0x00001ba0
        /*07e8*/ 	.word	0x000000ff
        /*07ec*/ 	.word	0x00028800
        /*07f0*/ 	.short	0x010a
        /*07f2*/ 	.byte	0x27
	.zero		1


	//   ....[23]....
        /*07f4*/ 	.word	0x00001c40
        /*07f8*/ 	.word	0x00000004
        /*07fc*/ 	.word	0x00028830
        /*0800*/ 	.short	0x010a
        /*0802*/ 	.byte	0x3f
	.zero		1


	//   ....[24]....
        /*0804*/ 	.word	0x00001cc0
        /*0808*/ 	.word	0x00000004
        /*080c*/ 	.word	0x00028830
        /*0810*/ 	.short	0x010a
        /*0812*/ 	.byte	0x3f
	.zero		1


	//   ....[25]....
        /*0814*/ 	.word	0x000025a0
        /*0818*/ 	.word	0x00000004
        /*081c*/ 	.word	0x00000000
        /*0820*/ 	.short	0x0101
        /*0822*/ 	.byte	0x3f
	.zero		1


	//   ....[26]....
        /*0824*/ 	.word	0x00006a40
        /*0828*/ 	.word	0x000000ff
        /*082c*/ 	.word	0x00028830
        /*0830*/ 	.short	0x010a
        /*0832*/ 	.byte	0x0a
	.zero		1


	//   ....[27]....
        /*0834*/ 	.word	0x00006a80
        /*0838*/ 	.word	0x000000ff
        /*083c*/ 	.word	0x00028830
        /*0840*/ 	.short	0x010a
        /*0842*/ 	.byte	0x0a
	.zero		1


	//   ....[28]....
        /*0844*/ 	.word	0x00006ca0
        /*0848*/ 	.word	0x000000ff
        /*084c*/ 	.word	0x00028850
        /*0850*/ 	.short	0x010a
        /*0852*/ 	.byte	0x0a
	.zero		1


	//   ....[29]....
        /*0854*/ 	.word	0x00006ce0
        /*0858*/ 	.word	0x000000ff
        /*085c*/ 	.word	0x00028850
        /*0860*/ 	.short	0x010a
        /*0862*/ 	.byte	0x0a
	.zero		1


	//   ....[30]....
        /*0864*/ 	.word	0x00007bd0
        /*0868*/ 	.word	0x0000002f
        /*086c*/ 	.word	0x00000000
        /*0870*/ 	.short	0x0101
        /*0872*/ 	.byte	0x3f
	.zero		1


	//   ....[31]....
        /*0874*/ 	.word	0x0000b720
        /*0878*/ 	.word	0x000000ff
        /*087c*/ 	.word	0x00000000
        /*0880*/ 	.short	0x0101
        /*0882*/ 	.byte	0x0a
	.zero		1


	//   ....[32]....
        /*0884*/ 	.word	0x0000c0d0
        /*0888*/ 	.word	0x000000ff
        /*088c*/ 	.word	0x00028830
        /*0890*/ 	.short	0x010a
        /*0892*/ 	.byte	0x0a
	.zero		1


	//   ....[33]....
        /*0894*/ 	.word	0x0000c110
        /*0898*/ 	.word	0x000000ff
        /*089c*/ 	.word	0x00028830
        /*08a0*/ 	.short	0x010a
        /*08a2*/ 	.byte	0x0a
	.zero		1


	//   ....[34]....
        /*08a4*/ 	.word	0x0000c330
        /*08a8*/ 	.word	0x000000ff
        /*08ac*/ 	.word	0x00028850
        /*08b0*/ 	.short	0x010a
        /*08b2*/ 	.byte	0x0a
	.zero		1


	//   ....[35]....
        /*08b4*/ 	.word	0x0000c370
        /*08b8*/ 	.word	0x000000ff
        /*08bc*/ 	.word	0x00028850
        /*08c0*/ 	.short	0x010a
        /*08c2*/ 	.byte	0x0a
	.zero		1


	//   ....[36]....
        /*08c4*/ 	.word	0x0000e9e0
        /*08c8*/ 	.word	0x00000005
        /*08cc*/ 	.word	0x00000000
        /*08d0*/ 	.short	0x0101
        /*08d2*/ 	.byte	0x3f
	.zero		1


	//   ....[37]....
        /*08d4*/ 	.word	0x0000ecb0
        /*08d8*/ 	.word	0x000000ff
        /*08dc*/ 	.word	0x00000000
        /*08e0*/ 	.short	0x0101
        /*08e2*/ 	.byte	0x07
	.zero		1


	//   ....[38]....
        /*08e4*/ 	.word	0x0000f4c0
        /*08e8*/ 	.word	0x000000ff
        /*08ec*/ 	.word	0x00028830
        /*08f0*/ 	.short	0x010a
        /*08f2*/ 	.byte	0x07
	.zero		1


	//   ....[39]....
        /*08f4*/ 	.word	0x0000f500
        /*08f8*/ 	.word	0x000000ff
        /*08fc*/ 	.word	0x00028830
        /*0900*/ 	.short	0x010a
        /*0902*/ 	.byte	0x07
	.zero		1


	//   ....[40]....
        /*0904*/ 	.word	0x0000f750
        /*0908*/ 	.word	0x000000ff
        /*090c*/ 	.word	0x00028850
        /*0910*/ 	.short	0x010a
        /*0912*/ 	.byte	0x0a
	.zero		1


	//   ....[41]....
        /*0914*/ 	.word	0x0000f790
        /*0918*/ 	.word	0x000000ff
        /*091c*/ 	.word	0x00028850
        /*0920*/ 	.short	0x010a
        /*0922*/ 	.byte	0x0a
	.zero		1


	//   ....[42]....
        /*0924*/ 	.word	0x00010680
        /*0928*/ 	.word	0x0000002c
        /*092c*/ 	.word	0x00000000
        /*0930*/ 	.short	0x0101
        /*0932*/ 	.byte	0x3f
	.zero		1


	//   ....[43]....
        /*0934*/ 	.word	0x000141d0
        /*0938*/ 	.word	0x000000ff
        /*093c*/ 	.word	0x00000000
        /*0940*/ 	.short	0x0101
        /*0942*/ 	.byte	0x0a
	.zero		1


	//   ....[44]....
        /*0944*/ 	.word	0x000148e0
        /*0948*/ 	.word	0x000000ff
        /*094c*/ 	.word	0x00028850
        /*0950*/ 	.short	0x010a
        /*0952*/ 	.byte	0x05
	.zero		1


	//   ....[45]....
        /*0954*/ 	.word	0x00014920
        /*0958*/ 	.word	0x000000ff
        /*095c*/ 	.word	0x00028850
        /*0960*/ 	.short	0x010a
        /*0962*/ 	.byte	0x05
	.zero		1


	//   ....[46]....
        /*0964*/ 	.word	0x00014f80
        /*0968*/ 	.word	0x000000ff
        /*096c*/ 	.word	0x00000000
        /*0970*/ 	.short	0x0101
        /*0972*/ 	.byte	0x04
	.zero		1


	//   ....[47]....
        /*0974*/ 	.word	0x00016800
        /*0978*/ 	.word	0x00000004
        /*097c*/ 	.word	0x00000000
        /*0980*/ 	.short	0x0101
        /*0982*/ 	.byte	0x3f
	.zero		1


	//   ....[48]....
        /*0984*/ 	.word	0x000198b0
        /*0988*/ 	.word	0x00000005
        /*098c*/ 	.word	0x00028880
        /*0990*/ 	.short	0x010a
        /*0992*/ 	.byte	0x3f
	.zero		1


	//   ....[49]....
        /*0994*/ 	.word	0x00019a80
        /*0998*/ 	.word	0x00000005
        /*099c*/ 	.word	0x00028840
        /*09a0*/ 	.short	0x010a
        /*09a2*/ 	.byte	0x3f
	.zero		1


	//   ....[50]....
        /*09a4*/ 	.word	0x00019da0
        /*09a8*/ 	.word	0x000000ff
        /*09ac*/ 	.word	0x00028820
        /*09b0*/ 	.short	0x010a
        /*09b2*/ 	.byte	0x28
	.zero		1


	//   ....[51]....
        /*09b4*/ 	.word	0x0001a090
        /*09b8*/ 	.word	0x00000004
        /*09bc*/ 	.word	0x00028880
        /*09c0*/ 	.short	0x010a
        /*09c2*/ 	.byte	0x3f
	.zero		1


	//   ....[52]....
        /*09c4*/ 	.word	0x0001a310
        /*09c8*/ 	.word	0x00000004
        /*09cc*/ 	.word	0x00028840
        /*09d0*/ 	.short	0x010a
        /*09d2*/ 	.byte	0x3f
	.zero		1


	//   ....[53]....
        /*09d4*/ 	.word	0x0001a5e0
        /*09d8*/ 	.word	0x00000014
        /*09dc*/ 	.word	0x00028870
        /*09e0*/ 	.short	0x010a
        /*09e2*/ 	.byte	0x3f
	.zero		1


	//   ....[54]....
        /*09e4*/ 	.word	0x0001a660
        /*09e8*/ 	.word	0x00000014
        /*09ec*/ 	.word	0x00028860
        /*09f0*/ 	.short	0x010a
        /*09f2*/ 	.byte	0x3f
	.zero		1


	//   ....[55]....
        /*09f4*/ 	.word	0x0001ac90
        /*09f8*/ 	.word	0x00000014
        /*09fc*/ 	.word	0x00028850
        /*0a00*/ 	.short	0x0101
        /*0a02*/ 	.byte	0x3f
	.zero		1


	//   ....[56]....
        /*0a04*/ 	.word	0x0001acf0
        /*0a08*/ 	.word	0x00000014
        /*0a0c*/ 	.word	0x00000000
        /*0a10*/ 	.short	0x0101
        /*0a12*/ 	.byte	0x3f
	.zero		1


	//   ....[57]....
        /*0a14*/ 	.word	0x0001aef0
        /*0a18*/ 	.word	0x00000012
        /*0a1c*/ 	.word	0x00028870
        /*0a20*/ 	.short	0x010a
        /*0a22*/ 	.byte	0x3f
	.zero		1


	//   ....[58]....
        /*0a24*/ 	.word	0x0001af60
        /*0a28*/ 	.word	0x00000012
        /*0a2c*/ 	.word	0x00028860
        /*0a30*/ 	.short	0x010a
        /*0a32*/ 	.byte	0x3f
	.zero		1


	//   ....[59]....
        /*0a34*/ 	.word	0x0001b5b0
        /*0a38*/ 	.word	0x00000012
        /*0a3c*/ 	.word	0x00028850
        /*0a40*/ 	.short	0x0101
        /*0a42*/ 	.byte	0x3f
	.zero		1


	//   ....[60]....
        /*0a44*/ 	.word	0x0001b5f0
        /*0a48*/ 	.word	0x00000000
        /*0a4c*/ 	.word	0x00000000
        /*0a50*/ 	.short	0x0101
        /*0a52*/ 	.byte	0x3f
	.zero		1


	//   ....[61]....
        /*0a54*/ 	.word	0x0001c390
        /*0a58*/ 	.word	0x00000000
        /*0a5c*/ 	.word	0x00028820
        /*0a60*/ 	.short	0x010a
        /*0a62*/ 	.byte	0x3f
	.zero		1


	//   ....[62]....
        /*0a64*/ 	.word	0x0001c550
        /*0a68*/ 	.word	0x00000006
        /*0a6c*/ 	.word	0x00000000
        /*0a70*/ 	.short	0x010a
        /*0a72*/ 	.byte	0x3f
	.zero		1


	//   ....[63]....
        /*0a74*/ 	.word	0x0001c5c0
        /*0a78*/ 	.word	0x00000007
        /*0a7c*/ 	.word	0x00000000
        /*0a80*/ 	.short	0x010a
        /*0a82*/ 	.byte	0x3f
	.zero		1


	//   ....[64]....
        /*0a84*/ 	.word	0x0001c620
        /*0a88*/ 	.word	0x00000004
        /*0a8c*/ 	.word	0x00028860
        /*0a90*/ 	.short	0x010a
        /*0a92*/ 	.byte	0x3f
	.zero		1


	//   ....[65]....
        /*0a94*/ 	.word	0x0001c670
        /*0a98*/ 	.word	0x00000003
        /*0a9c*/ 	.word	0x00028860
        /*0aa0*/ 	.short	0x010a
        /*0aa2*/ 	.byte	0x3f
	.zero		1


	//   ....[66]....
        /*0aa4*/ 	.word	0x0001c6b0
        /*0aa8*/ 	.word	0x00000004
        /*0aac*/ 	.word	0x00028880
        /*0ab0*/ 	.short	0x010a
        /*0ab2*/ 	.byte	0x3f
	.zero		1


	//   ....[67]....
        /*0ab4*/ 	.word	0x0001c6d0
        /*0ab8*/ 	.word	0x00000003
        /*0abc*/ 	.word	0x00028880
        /*0ac0*/ 	.short	0x010a
        /*0ac2*/ 	.byte	0x3f
	.zero		1


	//   ....[68]....
        /*0ac4*/ 	.word	0x0001c740
        /*0ac8*/ 	.word	0x00000003
        /*0acc*/ 	.word	0x00028800
        /*0ad0*/ 	.short	0x010a
        /*0ad2*/ 	.byte	0x3f
	.zero		1


	//   ....[69]....
        /*0ad4*/ 	.word	0x0001c790
        /*0ad8*/ 	.word	0x00000004
        /*0adc*/ 	.word	0x00028830
        /*0ae0*/ 	.short	0x010a
        /*0ae2*/ 	.byte	0x3f
	.zero		1


	//   ....[70]....
        /*0ae4*/ 	.word	0x0001c7f0
        /*0ae8*/ 	.word	0x00000015
        /*0aec*/ 	.word	0x00028830
        /*0af0*/ 	.short	0x010a
        /*0af2*/ 	.byte	0x3f
	.zero		1


	//   ....[71]....
        /*0af4*/ 	.word	0x0001c850
        /*0af8*/ 	.word	0x00000015
        /*0afc*/ 	.word	0x00028850
        /*0b00*/ 	.short	0x010a
        /*0b02*/ 	.byte	0x3f
	.zero		1


	//   ....[72]....
        /*0b04*/ 	.word	0x0001c8b0
        /*0b08*/ 	.word	0x00000009
        /*0b0c*/ 	.word	0x00028830
        /*0b10*/ 	.short	0x010a
        /*0b12*/ 	.byte	0x3f
	.zero		1


	//   ....[73]....
        /*0b14*/ 	.word	0x0001c910
        /*0b18*/ 	.word	0x00000009
        /*0b1c*/ 	.word	0x00028850
        /*0b20*/ 	.short	0x010a
        /*0b22*/ 	.byte	0x3f
	.zero		1


	//   ....[74]....
        /*0b24*/ 	.word	0x0001c970
        /*0b28*/ 	.word	0x00000009
        /*0b2c*/ 	.word	0x00028830
        /*0b30*/ 	.short	0x010a
        /*0b32*/ 	.byte	0x3f
	.zero		1


	//   ....[75]....
        /*0b34*/ 	.word	0x0001c9d0
        /*0b38*/ 	.word	0x00000009
        /*0b3c*/ 	.word	0x00028850
        /*0b40*/ 	.short	0x010a
        /*0b42*/ 	.byte	0x3f
	.zero		1


	//   ....[76]....
        /*0b44*/ 	.word	0x0001ca30
        /*0b48*/ 	.word	0x00000003
        /*0b4c*/ 	.word	0x00028850
        /*0b50*/ 	.short	0x010a
        /*0b52*/ 	.byte	0x3f
	.zero		1


	//   ....[77]....
        /*0b54*/ 	.word	0x0001cb80
        /*0b58*/ 	.word	0x00000005
        /*0b5c*/ 	.word	0x00028880
        /*0b60*/ 	.short	0x010a
        /*0b62*/ 	.byte	0x3f
	.zero		1


	//   ....[78]....
        /*0b64*/ 	.word	0x0001cbd0
        /*0b68*/ 	.word	0x00000005
        /*0b6c*/ 	.word	0x00028840
        /*0b70*/ 	.short	0x010a
        /*0b72*/ 	.byte	0x3f
	.zero		1


	//   ....[79]....
        /*0b74*/ 	.word	0x0001cc30
        /*0b78*/ 	.word	0x00000003
        /*0b7c*/ 	.word	0x00028820
        /*0b80*/ 	.short	0x010a
        /*0b82*/ 	.byte	0x3f
	.zero		1


	//   ....[80]....
        /*0b84*/ 	.word	0x0001cc80
        /*0b88*/ 	.word	0x00000004
        /*0b8c*/ 	.word	0x00028880
        /*0b90*/ 	.short	0x010a
        /*0b92*/ 	.byte	0x3f
	.zero		1


	//   ....[81]....
        /*0b94*/ 	.word	0x0001ccd0
        /*0b98*/ 	.word	0x00000004
        /*0b9c*/ 	.word	0x00028840
        /*0ba0*/ 	.short	0x010a
        /*0ba2*/ 	.byte	0x3f
	.zero		1


	//   ....[82]....
        /*0ba4*/ 	.word	0x0001cd20
        /*0ba8*/ 	.word	0x00000014
        /*0bac*/ 	.word	0x00028870
        /*0bb0*/ 	.short	0x010a
        /*0bb2*/ 	.byte	0x3f
	.zero		1


	//   ....[83]....
        /*0bb4*/ 	.word	0x0001cd70
        /*0bb8*/ 	.word	0x00000014
        /*0bbc*/ 	.word	0x00028860
        /*0bc0*/ 	.short	0x010a
        /*0bc2*/ 	.byte	0x3f
	.zero		1


	//   ....[84]....
        /*0bc4*/ 	.word	0x0001cdc0
        /*0bc8*/ 	.word	0x00000012
        /*0bcc*/ 	.word	0x00028870
        /*0bd0*/ 	.short	0x010a
        /*0bd2*/ 	.byte	0x3f
	.zero		1


	//   ....[85]....
        /*0bd4*/ 	.word	0x0001ce10
        /*0bd8*/ 	.word	0x00000012
        /*0bdc*/ 	.word	0x00028860
        /*0be0*/ 	.short	0x010a
        /*0be2*/ 	.byte	0x3f
	.zero		1


	//   ....[86]....
        /*0be4*/ 	.word	0x0001ce60
        /*0be8*/ 	.word	0x00000000
        /*0bec*/ 	.word	0x00028820
        /*0bf0*/ 	.short	0x010a
        /*0bf2*/ 	.byte	0x3f
	.zero		1


	//   ....[87]....
        /*0bf4*/ 	.word	0x0001d000
        /*0bf8*/ 	.word	0x00000006
        /*0bfc*/ 	.word	0x00000000
        /*0c00*/ 	.short	0x010a
        /*0c02*/ 	.byte	0x3f
	.zero		1


	//   ....[88]....
        /*0c04*/ 	.word	0x0001d050
        /*0c08*/ 	.word	0x00000007
        /*0c0c*/ 	.word	0x00000000
        /*0c10*/ 	.short	0x010a
        /*0c12*/ 	.byte	0x3f
	.zero		1


	//   ....[89]....
        /*0c14*/ 	.word	0x0001d0a0
        /*0c18*/ 	.word	0x00000004
        /*0c1c*/ 	.word	0x00028860
        /*0c20*/ 	.short	0x010a
        /*0c22*/ 	.byte	0x3f
	.zero		1


	//   ....[90]....
        /*0c24*/ 	.word	0x0001d0f0
        /*0c28*/ 	.word	0x00000003
        /*0c2c*/ 	.word	0x00028860
        /*0c30*/ 	.short	0x010a
        /*0c32*/ 	.byte	0x3f
	.zero		1


	//   ....[91]....
        /*0c34*/ 	.word	0x0001d140
        /*0c38*/ 	.word	0x00000004
        /*0c3c*/ 	.word	0x00028880
        /*0c40*/ 	.short	0x010a
        /*0c42*/ 	.byte	0x3f
	.zero		1


	//----- nvinfo : EIATTR_NUM_MBARRIERS
	.align		4
.L_214:
        /*0c44*/ 	.byte	0x03, 0x38
        /*0c46*/ 	.short	0x0016


	//----- nvinfo : EIATTR_EXIT_INSTR_OFFSETS
	.align		4
        /*0c48*/ 	.byte	0x04, 0x1c
        /*0c4a*/ 	.short	(.L_216 - .L_215)


	//   ....[0]....
.L_215:
        /*0c4c*/ 	.word	0x00000aa0


	//   ....[1]....
        /*0c50*/ 	.word	0x000177a0


	//   ....[2]....
        /*0c54*/ 	.word	0x0001c720


	//----- nvinfo : EIATTR_MAX_THREADS
	.align		4
.L_216:
        /*0c58*/ 	.byte	0x04, 0x05
        /*0c5a*/ 	.short	(.L_218 - .L_217)
.L_217:
        /*0c5c*/ 	.word	0x00000180
        /*0c60*/ 	.word	0x00000001
        /*0c64*/ 	.word	0x00000001


	//----- nvinfo : EIATTR_CRS_STACK_SIZE
	.align		4
.L_218:
        /*0c68*/ 	.byte	0x04, 0x1e
        /*0c6a*/ 	.short	(.L_220 - .L_219)
.L_219:
        /*0c6c*/ 	.word	0x00000000


	//----- nvinfo : EIATTR_CBANK_PARAM_SIZE
	.align		4
.L_220:
        /*0c70*/ 	.byte	0x03, 0x19
        /*0c72*/ 	.short	0x0a70


	//----- nvinfo : EIATTR_PARAM_CBANK
	.align		4
        /*0c74*/ 	.byte	0x04, 0x0a
        /*0c76*/ 	.short	(.L_222 - .L_221)
	.align		4
.L_221:
        /*0c78*/ 	.word	index@(.nv.constant0._ZN7cutlass13device_kernelIN5flash11enable_sm90INS1_16FlashAttnFwdSm90INS1_25CollectiveMainloopFwdSm90ILi2EN4cute5tupleIJNS5_1CILi1EEES8_S8_EEENS6_IJNS7_ILi128EEENS7_ILi192EEESA_EEELi128ENS_12float_e4m3_tEfNS_4arch4Sm90ELb0ELb1ELb1ELb1ELb0ELb0ELb0ELb1ELb1ELb0ELb0ELb0EEENS1_21CollectiveEpilogueFwdINS6_IJSA_SA_SB_EEES9_NS_10bfloat16_tESF_Li256ELb1ELb0ELb0ELb1EEENS1_36VarlenDynamicPersistentTileSchedulerILi128ELi192ELi256ELi128ELb0ELb0ELb1ELb1ELb0ELb1EEEEEEEEEvNT_6ParamsE)
        /*0c7c*/ 	.short	0x0210
        /*0c7e*/ 	.short	0x0a70


	//----- nvinfo : EIATTR_SW_WAR
	.align		4
.L_222:
        /*0c80*/ 	.byte	0x04, 0x36
        /*0c82*/ 	.short	(.L_224 - .L_223)
.L_223:
        /*0c84*/ 	.word	0x00000008
.L_224:


//--------------------- .nv.info._ZN7cutlass13device_kernelIN5flash11enable_sm90INS1_16FlashAttnFwdSm90INS1_25CollectiveMainloopFwdSm90ILi2EN4cute5tupleIJNS5_1CILi1EEES8_S8_EEENS6_IJNS7_ILi128EEENS7_ILi192EEESA_EEELi128ENS_12float_e4m3_tEfNS_4arch4Sm90ELb0ELb1ELb1ELb1ELb0ELb1ELb0ELb1ELb1ELb0ELb0ELb0EEENS1_21CollectiveEpilogueFwdINS6_IJSA_SA_SB_EEES9_NS_10bfloat16_tESF_Li256ELb1ELb0ELb0ELb1EEENS1_36VarlenDynamicPersistentTileSchedulerILi128ELi192ELi256ELi128ELb0ELb0ELb1ELb1ELb0ELb1EEEEEEEEEvNT_6ParamsE --------------------------
	.section	.nv.info._ZN7cutlass13device_kernelIN5flash11enable_sm90INS1_16FlashAttnFwdSm90INS1_25CollectiveMainloopFwdSm90ILi2EN4cute5tupleIJNS5_1CILi1EEES8_S8_EEENS6_IJNS7_ILi128EEENS7_ILi192EEESA_EEELi128ENS_12float_e4m3_tEfNS_4arch4Sm90ELb0ELb1ELb1ELb1ELb0ELb1ELb0ELb1ELb1ELb0ELb0ELb0EEENS1_21CollectiveEpilogueFwdINS6_IJSA_SA_SB_EEES9_NS_10bfloat16_tESF_Li256ELb1ELb0ELb0ELb1EEENS1_36VarlenDynamicPersistentTileSchedulerILi128ELi192ELi256ELi128ELb0ELb0ELb1ELb1ELb0ELb1EEEEEEEEEvNT_6ParamsE,"",@"SHT_CUDA_INFO"
	.sectionflags	@""
	.align	4


	//----- nvinfo : EIATTR_CUDA_API_VERSION
	.align		4
        /*0000*/ 	.byte	0x04, 0x37
        /*0002*/ 	.short	(.L_226 - .L_225)
.L_225:
        /*0004*/ 	.word	0x00000082


	//----- nvinfo : EIATTR_KPARAM_INFO
	.align		4
.L_226:
        /*0008*/ 	.byte	0x04, 0x17
        /*000a*/ 	.short	(.L_228 - .L_227)
.L_227:
        /*000c*/ 	.word	0x00000000
        /*0010*/ 	.short	0x0000
        /*0012*/ 	.short	0x0070
        /*0014*/ 	.byte	0x00, 0xf0, 0x01, 0x28


	//----- nvinfo : EIATTR_SPARSE_MMA_MASK
	.align		4
.L_228:
        /*0018*/ 	.byte	0x03, 0x50
        /*001a*/ 	.short	0x0000


	//----- nvinfo : EIATTR_MAXREG_COUNT
	.align		4
        /*001c*/ 	.byte	0x03, 0x1b
        /*001e*/ 	.short	0x00a8


	//----- nvinfo : EIATTR_NUM_BARRIERS
	.align		4
        /*0020*/ 	.byte	0x02, 0x4c
        /*0022*/ 	.byte	0x10
	.zero		1


	//----- nvinfo : EIATTR_EXTERNS
	.align		4
        /*0024*/ 	.byte	0x04, 0x0f
        /*0026*/ 	.short	(.L_230 - .L_229)


	//   ....[0]....
	.align		4
.L_229:
        /*0028*/ 	.word	index@(__assertfail)


	//----- nvinfo : EIATTR_ANNOTATIONS
	.align		4
.L_230:
        /*002c*/ 	.byte	0x04, 0x55
        /*002e*/ 	.short	(.L_232 - .L_231)


	//   ....[0]....
.L_231:
        /* <DEDUP_REMOVED lines=58> */


	//----- nvinfo : EIATTR_MERCURY_ISA_VERSION
	.align		4
.L_232:
        /*03c0*/ 	.byte	0x03, 0x5f
        /*03c2*/ 	.short	0x0101


	//----- nvinfo : EIATTR_UNUSED_LOAD_BYTE_OFFSET
	.align		4
        /*03c4*/ 	.byte	0x04, 0x44
        /*03c6*/ 	.short	(.L_234 - .L_233)


	//   ....[0]....
.L_233:
        /*03c8*/ 	.word	0x00000b20
        /*03cc*/ 	.word	0x0000fff0


	//   ....[1]....
        /*03d0*/ 	.word	0x000237a0
        /*03d4*/ 	.word	0x0000fff0


	//----- nvinfo : EIATTR_INT_WARP_WIDE_INSTR_OFFSETS
	.align		4
.L_234:
        /*03d8*/ 	.byte	0x04, 0x31
        /*03da*/ 	.short	(.L_236 - .L_235)


	//   ....[0]....
.L_235:
        /*03dc*/ 	.word	0x000001c0


	//   ....[1]....
        /*03e0*/ 	.word	0x00000200


	//   ....[2]....
        /*03e4*/ 	.word	0x00000270


	//   ....[3]....
        /*03e8*/ 	.word	0x00028750


	//   ....[4]....
        /*03ec*/ 	.word	0x000287e0


	//   ....[5]....
        /*03f0*/ 	.word	0x00028ed0


	//   ....[6]....
        /*03f4*/ 	.word	0x00028f00


	//   ....[7]....
        /*03f8*/ 	.word	0x0002a900


	//   ....[8]....
        /*03fc*/ 	.word	0x0002a990


	//----- nvinfo : EIATTR_COOP_GROUP_MASK_REGIDS
	.align		4
.L_236:
        /*0400*/ 	.byte	0x04, 0x29
        /*0402*/ 	.short	(.L_238 - .L_237)


	//   ....[0]....
.L_237:
        /*0404*/ 	.word	0xffffffff


	//   ....[1]....
        /*0408*/ 	.word	0xffffffff


	//   ....[2]....
        /*040c*/ 	.word	0xffffffff


	//   ....[3]....
        /*0410*/ 	.word	0xffffffff


	//   ....[4]....
        /*0414*/ 	.word	0xffffffff


	//   ....[5]....
        /*0418*/ 	.word	0xffffffff


	//   ....[6]....
        /*041c*/ 	.word	0xffffffff


	//   ....[7]....
        /*0420*/ 	.word	0xffffffff


	//   ....[8]....
        /*0424*/ 	.word	0xffffffff


	//   ....[9]....
        /*0428*/ 	.word	0xffffffff


	//   ....[10]....
        /*042c*/ 	.word	0xffffffff


	//   ....[11]....
        /*0430*/ 	.word	0xffffffff


	//   ....[12]....
        /*0434*/ 	.word	0xffffffff


	//   ....[13]....
        /*0438*/ 	.word	0xffffffff


	//   ....[14]....
        /*043c*/ 	.word	0xffffffff


	//   ....[15]....
        /*0440*/ 	.word	0xffffffff


	//   ....[16]....
        /*0444*/ 	.word	0xffffffff


	//   ....[17]....
        /*0448*/ 	.word	0xffffffff


	//   ....[18]....
        /*044c*/ 	.word	0xffffffff


	//   ....[19]....
        /*0450*/ 	.word	0xffffffff


	//   ....[20]....
        /*0454*/ 	.word	0xffffffff


	//   ....[21]....
        /*0458*/ 	.word	0xffffffff


	//   ....[22]....
        /*045c*/ 	.word	0xffffffff


	//   ....[23]....
        /*0460*/ 	.word	0xffffffff


	//   ....[24]....
        /*0464*/ 	.word	0xffffffff


	//   ....[25]....
        /*0468*/ 	.word	0xffffffff


	//   ....[26]....
        /*046c*/ 	.word	0xffffffff


	//   ....[27]....
        /*0470*/ 	.word	0xffffffff


	//   ....[28]....
        /*0474*/ 	.word	0xffffffff


	//   ....[29]....
        /*0478*/ 	.word	0xffffffff


	//   ....[30]....
        /*047c*/ 	.word	0xffffffff


	//   ....[31]....
        /*0480*/ 	.word	0xffffffff


	//   ....[32]....
        /*0484*/ 	.word	0xffffffff


	//   ....[33]....
        /*0488*/ 	.word	0xffffffff


	//   ....[34]....
        /*048c*/ 	.word	0xffffffff


	//   ....[35]....
        /*0490*/ 	.word	0xffffffff


	//   ....[36]....
        /*0494*/ 	.word	0xffffffff


	//   ....[37]....
        /*0498*/ 	.word	0xffffffff


	//   ....[38]....
        /*049c*/ 	.word	0xffffffff


	//   ....[39]....
        /*04a0*/ 	.word	0xffffffff


	//   ....[40]....
        /*04a4*/ 	.word	0xffffffff


	//   ....[41]....
        /*04a8*/ 	.word	0xffffffff


	//   ....[42]....
        /*04ac*/ 	.word	0xffffffff


	//   ....[43]....
        /*04b0*/ 	.word	0xffffffff


	//   ....[44]....
        /*04b4*/ 	.word	0xffffffff


	//   ....[45]....
        /*04b8*/ 	.word	0xffffffff


	//   ....[46]....
        /*04bc*/ 	.word	0xffffffff


	//   ....[47]....
        /*04c0*/ 	.word	0xffffffff


	//   ....[48]....
        /*04c4*/ 	.word	0xffffffff


	//   ....[49]....
        /*04c8*/ 	.word	0xffffffff


	//   ....[50]....
        /*04cc*/ 	.word	0xffffffff


	//   ....[51]....
        /*04d0*/ 	.word	0xffffffff


	//   ....[52]....
        /*04d4*/ 	.word	0xffffffff


	//   ....[53]....
        /*04d8*/ 	.word	0xffffffff


	//   ....[54]....
        /*04dc*/ 	.word	0xffffffff


	//   ....[55]....
        /*04e0*/ 	.word	0xffffffff


	//   ....[56]....
        /*04e4*/ 	.word	0xffffffff


	//   ....[57]....
        /*04e8*/ 	.word	0xffffffff


	//   ....[58]....
        /*04ec*/ 	.word	0xffffffff


	//   ....[59]....
        /*04f0*/ 	.word	0xffffffff


	//   ....[60]....
        /*04f4*/ 	.word	0xffffffff


	//   ....[61]....
        /*04f8*/ 	.word	0xffffffff


	//   ....[62]....
        /*04fc*/ 	.word	0xffffffff


	//   ....[63]....
        /*0500*/ 	.word	0xffffffff


	//   ....[64]....
        /*0504*/ 	.word	0xffffffff


	//   ....[65]....
        /*0508*/ 	.word	0xffffffff


	//   ....[66]....
        /*050c*/ 	.word	0xffffffff


	//   ....[67]....
        /*0510*/ 	.word	0xffffffff


	//   ....[68]....
        /*0514*/ 	.word	0xffffffff


	//   ....[69]....
        /*0518*/ 	.word	0xffffffff


	//   ....[70]....
        /*051c*/ 	.word	0xffffffff


	//   ....[71]....
        /*0520*/ 	.word	0xffffffff


	//   ....[72]....
        /*0524*/ 	.word	0xffffffff


	//   ....[73]....
        /*0528*/ 	.word	0xffffffff


	//   ....[74]....
        /*052c*/ 	.word	0xffffffff


	//   ....[75]....
        /*0530*/ 	.word	0xffffffff


	//   ....[76]....
        /*0534*/ 	.word	0xffffffff


	//   ....[77]....
        /*0538*/ 	.word	0xffffffff


	//   ....[78]....
        /*053c*/ 	.word	0xffffffff


	//   ....[79]....
        /*0540*/ 	.word	0xffffffff


	//   ....[80]....
        /*0544*/ 	.word	0xffffffff


	//   ....[81]....
        /*0548*/ 	.word	0xffffffff


	//   ....[82]....
        /*054c*/ 	.word	0xffffffff


	//   ....[83]....
        /*0550*/ 	.word	0xffffffff


	//   ....[84]....
        /*0554*/ 	.word	0xffffffff


	//   ....[85]....
        /*0558*/ 	.word	0xffffffff


	//   ....[86]....
        /*055c*/ 	.word	0xffffffff


	//   ....[87]....
        /*0560*/ 	.word	0xffffffff


	//   ....[88]....
        /*0564*/ 	.word	0xffffffff


	//   ....[89]....
        /*0568*/ 	.word	0xffffffff


	//   ....[90]....
        /*056c*/ 	.word	0xffffffff


	//   ....[91]....
        /*0570*/ 	.word	0xffffffff


	//   ....[92]....
        /*0574*/ 	.word	0xffffffff


	//   ....[93]....
        /*0578*/ 	.word	0xffffffff


	//   ....[94]....
        /*057c*/ 	.word	0xffffffff


	//   ....[95]....
        /*0580*/ 	.word	0xffffffff


	//   ....[96]....
        /*0584*/ 	.word	0x0500000f


	//   ....[97]....
        /*0588*/ 	.word	0x0500000f


	//   ....[98]....
        /*058c*/ 	.word	0x0500000f


	//   ....[99]....
        /*0590*/ 	.word	0x0500000f


	//   ....[100]....
        /*0594*/ 	.word	0x0500000f


	//   ....[101]....
        /*0598*/ 	.word	0x0500000f


	//   ....[102]....
        /*059c*/ 	.word	0x0500000f


	//   ....[103]....
        /*05a0*/ 	.word	0x0500000f


	//   ....[104]....
        /*05a4*/ 	.word	0x0500000f


	//   ....[105]....
        /*05a8*/ 	.word	0x0500000f


	//   ....[106]....
        /*05ac*/ 	.word	0x0500000f


	//   ....[107]....
        /*05b0*/ 	.word	0x0500000f


	//   ....[108]....
        /*05b4*/ 	.word	0x0500000f


	//   ....[109]....
        /*05b8*/ 	.word	0x0500000f


	//   ....[110]....
        /*05bc*/ 	.word	0x0500000f


	//   ....[111]....
        /*05c0*/ 	.word	0x0500000f


	//   ....[112]....
        /*05c4*/ 	.word	0x0500000f


	//   ....[113]....
        /*05c8*/ 	.word	0x0500000f


	//   ....[114]....
        /*05cc*/ 	.word	0x0500000f


	//   ....[115]....
        /*05d0*/ 	.word	0x0500000f


	//   ....[116]....
        /*05d4*/ 	.word	0x0500000f


	//   ....[117]....
        /*05d8*/ 	.word	0x0500000f


	//   ....[118]....
        /*05dc*/ 	.word	0x0500000f


	//   ....[119]....
        /*05e0*/ 	.word	0x0500000f


	//   ....[120]....
        /*05e4*/ 	.word	0x0500000f


	//   ....[121]....
        /*05e8*/ 	.word	0x0500000f


	//   ....[122]....
        /*05ec*/ 	.word	0x0500000f


	//   ....[123]....
        /*05f0*/ 	.word	0x0500000f


	//   ....[124]....
        /*05f4*/ 	.word	0x0500000f


	//   ....[125]....
        /*05f8*/ 	.word	0x0500000f


	//   ....[126]....
        /*05fc*/ 	.word	0x0500000f


	//   ....[127]....
        /*0600*/ 	.word	0x0500000f


	//   ....[128]....
        /*0604*/ 	.word	0x0500000f


	//   ....[129]....
        /*0608*/ 	.word	0x0500000f


	//   ....[130]....
        /*060c*/ 	.word	0x0500000f


	//   ....[131]....
        /*0610*/ 	.word	0x0500000f


	//   ....[132]....
        /*0614*/ 	.word	0x0500000f


	//   ....[133]....
        /*0618*/ 	.word	0x0500000f


	//   ....[134]....
        /*061c*/ 	.word	0x0500000f


	//   ....[135]....
        /*0620*/ 	.word	0x0500000f


	//   ....[136]....
        /*0624*/ 	.word	0x0500000f


	//   ....[137]....
        /*0628*/ 	.word	0x0500000f


	//   ....[138]....
        /*062c*/ 	.word	0x0500000f


	//   ....[139]....
        /*0630*/ 	.word	0x0500000f


	//   ....[140]....
        /*0634*/ 	.word	0x0500000f


	//   ....[141]....
        /*0638*/ 	.word	0x0500000f


	//   ....[142]....
        /*063c*/ 	.word	0x0500000f


	//   ....[143]....
        /*0640*/ 	.word	0x0500000f


	//   ....[144]....
        /*0644*/ 	.word	0x0500000f


	//   ....[145]....
        /*0648*/ 	.word	0x0500000f


	//   ....[146]....
        /*064c*/ 	.word	0x0500000f


	//   ....[147]....
        /*0650*/ 	.word	0x0500000f


	//   ....[148]....
        /*0654*/ 	.word	0x0500000f


	//   ....[149]....
        /*0658*/ 	.word	0x0500000f


	//   ....[150]....
        /*065c*/ 	.word	0x0500000f


	//   ....[151]....
        /*0660*/ 	.word	0x0500000f


	//   ....[152]....
        /*0664*/ 	.word	0x0500000f


	//   ....[153]....
        /*0668*/ 	.word	0x0500000f


	//   ....[154]....
        /*066c*/ 	.word	0x0500000f


	//   ....[155]....
        /*0670*/ 	.word	0x0500000f


	//   ....[156]....
        /*0674*/ 	.word	0x0500000f


	//   ....[157]....
        /*0678*/ 	.word	0x0500000f


	//   ....[158]....
        /*067c*/ 	.word	0x0500000f


	//   ....[159]....
        /*0680*/ 	.word	0x0500000f


	//   ....[160]....
        /*0684*/ 	.word	0x0500000f


	//   ....[161]....
        /*0688*/ 	.word	0x0500000f


	//   ....[162]....
        /*068c*/ 	.word	0x0500000f


	//   ....[163]....
        /*0690*/ 	.word	0x0500000f


	//   ....[164]....
        /*0694*/ 	.word	0x0500000f


	//----- nvinfo : EIATTR_COOP_GROUP_INSTR_OFFSETS
	.align		4
.L_238:
        /*0698*/ 	.byte	0x04, 0x28
        /*069a*/ 	.short	(.L_240 - .L_239)


	//   ....[0]....
.L_239:
        /*069c*/ 	.word	0x00000070


	//   ....[1]....
        /*06a0*/ 	.word	0x000001d0


	//   ....[2]....
        /*06a4*/ 	.word	0x00000220


	//   ....[3]....
        /*06a8*/ 	.word	0x00000450


	//   ....[4]....
        /*06ac*/ 	.word	0x000005b0


	//   ....[5]....
        /*06b0*/ 	.word	0x000006d0


	//   ....[6]....
        /*06b4*/ 	.word	0x00000830


	//   ....[7]....
        /*06b8*/ 	.word	0x0000a010


	//   ....[8]....
        /*06bc*/ 	.word	0x000123e0


	//   ....[9]....
        /*06c0*/ 	.word	0x00012a40


	//   ....[10]....
        /*06c4*/ 	.word	0x00012fe0


	//   ....[11]....
        /*06c8*/ 	.word	0x00013060


	//   ....[12]....
        /*06cc*/ 	.word	0x000176b0


	//   ....[13]....
        /*06d0*/ 	.word	0x000177c0


	//   ....[14]....
        /*06d4*/ 	.word	0x000185f0


	//   ....[15]....
        /*06d8*/ 	.word	0x00018660


	//   ....[16]....
        /*06dc*/ 	.word	0x0001b750


	//   ....[17]....
        /*06e0*/ 	.word	0x0001b780


	//   ....[18]....
        /*06e4*/ 	.word	0x0001b7e0


	//   ....[19]....
        /*06e8*/ 	.word	0x0001b820


	//   ....[20]....
        /*06ec*/ 	.word	0x00020540


	//   ....[21]....
        /*06f0*/ 	.word	0x00020650


	//   ....[22]....
        /*06f4*/ 	.word	0x00021450


	//   ....[23]....
        /*06f8*/ 	.word	0x000214e0


	//   ....[24]....
        /*06fc*/ 	.word	0x00022f40


	//   ....[25]....
        /*0700*/ 	.word	0x00022f50


	//   ....[26]....
        /*0704*/ 	.word	0x00022fd0


	//   ....[27]....
        /*0708*/ 	.word	0x00022fe0


	//   ....[28]....
        /*070c*/ 	.word	0x00023e60


	//   ....[29]....
        /*0710*/ 	.word	0x00023e90


	//   ....[30]....
        /*0714*/ 	.word	0x00023ec0


	//   ....[31]....
        /*0718*/ 	.word	0x00023ef0


	//   ....[32]....
        /*071c*/ 	.word	0x00023f20


	//   ....[33]....
        /*0720*/ 	.word	0x00023f50


	//   ....[34]....
        /*0724*/ 	.word	0x00023f80


	//   ....[35]....
        /*0728*/ 	.word	0x00023fb0


	//   ....[36]....
        /*072c*/ 	.word	0x00023fe0


	//   ....[37]....
        /*0730*/ 	.word	0x00024010


	//   ....[38]....
        /*0734*/ 	.word	0x00024040


	//   ....[39]....
        /*0738*/ 	.word	0x00024070


	//   ....[40]....
        /*073c*/ 	.word	0x000240a0


	//   ....[41]....
        /*0740*/ 	.word	0x000240d0


	//   ....[42]....
        /*0744*/ 	.word	0x00024100


	//   ....[43]....
        /*0748*/ 	.word	0x00024130


	//   ....[44]....
        /*074c*/ 	.word	0x00024160


	//   ....[45]....
        /*0750*/ 	.word	0x00024190


	//   ....[46]....
        /*0754*/ 	.word	0x000241d0


	//   ....[47]....
        /*0758*/ 	.word	0x00024200


	//   ....[48]....
        /*075c*/ 	.word	0x00024230


	//   ....[49]....
        /*0760*/ 	.word	0x00024260


	//   ....[50]....
        /*0764*/ 	.word	0x00024290


	//   ....[51]....
        /*0768*/ 	.word	0x000242b0


	//   ....[52]....
        /*076c*/ 	.word	0x000242e0


	//   ....[53]....
        /*0770*/ 	.word	0x000242f0


	//   ....[54]....
        /*0774*/ 	.word	0x00024300


	//   ....[55]....
        /*0778*/ 	.word	0x00024310


	//   ....[56]....
        /*077c*/ 	.word	0x00024320


	//   ....[57]....
        /*0780*/ 	.word	0x00024330


	//   ....[58]....
        /*0784*/ 	.word	0x00024340


	//   ....[59]....
        /*0788*/ 	.word	0x00024370


	//   ....[60]....
        /*078c*/ 	.word	0x00025da0


	//   ....[61]....
        /*0790*/ 	.word	0x00025f70


	//   ....[62]....
        /*0794*/ 	.word	0x00025fa0


	//   ....[63]....
        /*0798*/ 	.word	0x00025fd0


	//   ....[64]....
        /*079c*/ 	.word	0x00026000


	//   ....[65]....
        /*07a0*/ 	.word	0x00026030


	//   ....[66]....
        /*07a4*/ 	.word	0x00026070


	//   ....[67]....
        /*07a8*/ 	.word	0x000261f0


	//   ....[68]....
        /*07ac*/ 	.word	0x00026220


	//   ....[69]....
        /*07b0*/ 	.word	0x00026250


	//   ....[70]....
        /*07b4*/ 	.word	0x00026280


	//   ....[71]....
        /*07b8*/ 	.word	0x000262b0


	//   ....[72]....
        /*07bc*/ 	.word	0x000262e0


	//   ....[73]....
        /*07c0*/ 	.word	0x00026380


	//   ....[74]....
        /*07c4*/ 	.word	0x000263c0


	//   ....[75]....
        /*07c8*/ 	.word	0x00026480


	//   ....[76]....
        /*07cc*/ 	.word	0x00027640


	//   ....[77]....
        /*07d0*/ 	.word	0x000290a0


	//   ....[78]....
        /*07d4*/ 	.word	0x0002b440


	//   ....[79]....
        /*07d8*/ 	.word	0x0002b4a0


	//   ....[80]....
        /*07dc*/ 	.word	0x0002b4d0


	//   ....[81]....
        /*07e0*/ 	.word	0x0002b4e0


	//   ....[82]....
        /*07e4*/ 	.word	0x0002b510


	//   ....[83]....
        /*07e8*/ 	.word	0x0002b540


	//   ....[84]....
        /*07ec*/ 	.word	0x0002b570


	//   ....[85]....
        /*07f0*/ 	.word	0x0002b5a0


	//   ....[86]....
        /*07f4*/ 	.word	0x0002b740


	//   ....[87]....
        /*07f8*/ 	.word	0x0002b770


	//   ....[88]....
        /*07fc*/ 	.word	0x0002b7a0


	//   ....[89]....
        /*0800*/ 	.word	0x0002b7d0


	//   ....[90]....
        /*0804*/ 	.word	0x0002b800


	//   ....[91]....
        /*0808*/ 	.word	0x0002b830


	//   ....[92]....
        /*080c*/ 	.word	0x0002b8f0


	//   ....[93]....
        /*0810*/ 	.word	0x0002b910


	//   ....[94]....
        /*0814*/ 	.word	0x0002b980


	//   ....[95]....
        /*0818*/ 	.word	0x0002c120


	//   ....[96]....
        /*081c*/ 	.word	0x0002c5d0


	//   ....[97]....
        /*0820*/ 	.word	0x0002c680


	//   ....[98]....
        /*0824*/ 	.word	0x0002c720


	//   ....[99]....
        /*0828*/ 	.word	0x0002c7c0


	//   ....[100]....
        /*082c*/ 	.word	0x0002c860


	//   ....[101]....
        /*0830*/ 	.word	0x0002c900


	//   ....[102]....
        /*0834*/ 	.word	0x0002c9a0


	//   ....[103]....
        /*0838*/ 	.word	0x0002ca40


	//   ....[104]....
        /*083c*/ 	.word	0x0002cae0


	//   ....[105]....
        /*0840*/ 	.word	0x0002cbd0


	//   ....[106]....
        /*0844*/ 	.word	0x0002cc70


	//   ....[107]....
        /*0848*/ 	.word	0x0002cd10


	//   ....[108]....
        /*084c*/ 	.word	0x0002cdb0


	//   ....[109]....
        /*0850*/ 	.word	0x0002ce50


	//   ....[110]....
        /*0854*/ 	.word	0x0002cef0


	//   ....[111]....
        /*0858*/ 	.word	0x0002cf90


	//   ....[112]....
        /*085c*/ 	.word	0x0002d030


	//   ....[113]....
        /*0860*/ 	.word	0x0002d3c0


	//   ....[114]....
        /*0864*/ 	.word	0x0002d4f0


	//   ....[115]....
        /*0868*/ 	.word	0x0002d620


	//   ....[116]....
        /*086c*/ 	.word	0x0002d6a0


	//   ....[117]....
        /*0870*/ 	.word	0x0002d700


	//   ....[118]....
        /*0874*/ 	.word	0x0002d780


	//   ....[119]....
        /*0878*/ 	.word	0x0002d7e0


	//   ....[120]....
        /*087c*/ 	.word	0x0002d860


	//   ....[121]....
        /*0880*/ 	.word	0x0002d8c0


	//   ....[122]....
        /*0884*/ 	.word	0x0002d940


	//   ....[123]....
        /*0888*/ 	.word	0x0002d9a0


	//   ....[124]....
        /*088c*/ 	.word	0x0002da20


	//   ....[125]....
        /*0890*/ 	.word	0x0002da80


	//   ....[126]....
        /*0894*/ 	.word	0x0002db00


	//   ....[127]....
        /*0898*/ 	.word	0x0002db60


	//   ....[128]....
        /*089c*/ 	.word	0x0002dbf0


	//   ....[129]....
        /*08a0*/ 	.word	0x0002dc50


	//   ....[130]....
        /*08a4*/ 	.word	0x0002dcd0


	//   ....[131]....
        /*08a8*/ 	.word	0x0002dd30


	//   ....[132]....
        /*08ac*/ 	.word	0x0002ddb0


	//   ....[133]....
        /*08b0*/ 	.word	0x0002de10


	//   ....[134]....
        /*08b4*/ 	.word	0x0002de80


	//   ....[135]....
        /*08b8*/ 	.word	0x0002dee0


	//   ....[136]....
        /*08bc*/ 	.word	0x0002df60


	//   ....[137]....
        /*08c0*/ 	.word	0x0002dfc0


	//   ....[138]....
        /*08c4*/ 	.word	0x0002e040


	//   ....[139]....
        /*08c8*/ 	.word	0x0002e0a0


	//   ....[140]....
        /*08cc*/ 	.word	0x0002e120


	//   ....[141]....
        /*08d0*/ 	.word	0x0002e180


	//   ....[142]....
        /*08d4*/ 	.word	0x0002e200


	//   ....[143]....
        /*08d8*/ 	.word	0x0002e260


	//   ....[144]....
        /*08dc*/ 	.word	0x0002e2e0


	//   ....[145]....
        /*08e0*/ 	.word	0x0002e3b0


	//   ....[146]....
        /*08e4*/ 	.word	0x0002e690


	//   ....[147]....
        /*08e8*/ 	.word	0x0002eac0


	//   ....[148]....
        /*08ec*/ 	.word	0x0002eb60


	//   ....[149]....
        /*08f0*/ 	.word	0x0002ec90


	//   ....[150]....
        /*08f4*/ 	.word	0x0002ed00


	//   ....[151]....
        /*08f8*/ 	.word	0x0002ed70


	//   ....[152]....
        /*08fc*/ 	.word	0x0002ede0


	//   ....[153]....
        /*0900*/ 	.word	0x0002ee50


	//   ....[154]....
        /*0904*/ 	.word	0x0002eed0


	//   ....[155]....
        /*0908*/ 	.word	0x0002ef60


	//   ....[156]....
        /*090c*/ 	.word	0x0002f000


	//   ....[157]....
        /*0910*/ 	.word	0x0002f070


	//   ....[158]....
        /*0914*/ 	.word	0x0002f0e0


	//   ....[159]....
        /*0918*/ 	.word	0x0002f150


	//   ....[160]....
        /*091c*/ 	.word	0x0002f1d0


	//   ....[161]....
        /*0920*/ 	.word	0x0002f240


	//   ....[162]....
        /*0924*/ 	.word	0x0002f2e0


	//   ....[163]....
        /*0928*/ 	.word	0x0002f370


	//   ....[164]....
        /*092c*/ 	.word	0x0002f4a0


	//----- nvinfo : EIATTR_REG_RECONFIG
	.align		4
.L_240:
        /*0930*/ 	.byte	0x01, 0x54
	.zero		2


	//----- nvinfo : EIATTR_SYSCALL_OFFSETS
	.align		4
        /*0934*/ 	.byte	0x04, 0x46
        /*0936*/ 	.short	(.L_242 - .L_241)


	//   ....[0]....
.L_241:
        /*0938*/ 	.word	0x000018c0


	//   ....[1]....
        /*093c*/ 	.word	0x00001a10


	//   ....[2]....
        /*0940*/ 	.word	0x0000a1b0


	//   ....[3]....
        /*0944*/ 	.word	0x0000a920


	//   ....[4]....
        /*0948*/ 	.word	0x00028970


	//   ....[5]....
        /*094c*/ 	.word	0x00028ac0


	//   ....[6]....
        /*0950*/ 	.word	0x00028bf0


	//   ....[7]....
        /*0954*/ 	.word	0x00028d10


	//----- nvinfo : EIATTR_MBARRIER_INSTR_OFFSETS
	.align		4
.L_242:
        /*0958*/ 	.byte	0x04, 0x39
        /*095a*/ 	.short	(.L_244 - .L_243)


	//   ....[0]....
.L_243:
        /*095c*/ 	.word	0x00000300
        /*0960*/ 	.word	0x000000ff
        /*0964*/ 	.word	0x00028800
        /*0968*/ 	.short	0x0100
        /*096a*/ 	.byte	0x08
	.zero		1


	//   ....[1]....
        /*096c*/ 	.word	0x00000310
        /*0970*/ 	.word	0x000000ff
        /*0974*/ 	.word	0x00028820
        /*0978*/ 	.short	0x0100
        /*097a*/ 	.byte	0x08
	.zero		1


	//   ....[2]....
        /*097c*/ 	.word	0x00000400
        /*0980*/ 	.word	0x000000ff
        /*0984*/ 	.word	0x00028830
        /*0988*/ 	.short	0x0100
        /*098a*/ 	.byte	0x08
	.zero		1


	//   ....[3]....
        /*098c*/ 	.word	0x00000410
        /*0990*/ 	.word	0x000000ff
        /*0994*/ 	.word	0x00028840
        /*0998*/ 	.short	0x0100
        /*099a*/ 	.byte	0x08
	.zero		1


	//   ....[4]....
        /*099c*/ 	.word	0x00000420
        /*09a0*/ 	.word	0x000000ff
        /*09a4*/ 	.word	0x00028838
        /*09a8*/ 	.short	0x0100
        /*09aa*/ 	.byte	0x08
	.zero		1


	//   ....[5]....
        /*09ac*/ 	.word	0x00000430
        /*09b0*/ 	.word	0x000000ff
        /*09b4*/ 	.word	0x00028848
        /*09b8*/ 	.short	0x0100
        /*09ba*/ 	.byte	0x08
	.zero		1


	//   ....[6]....
        /*09bc*/ 	.word	0x00000560
        /*09c0*/ 	.word	0x000000ff
        /*09c4*/ 	.word	0x00028850
        /*09c8*/ 	.short	0x0100
        /*09ca*/ 	.byte	0x08
	.zero		1


	//   ....[7]....
        /*09cc*/ 	.word	0x00000570
        /*09d0*/ 	.word	0x000000ff
        /*09d4*/ 	.word	0x00028860
        /*09d8*/ 	.short	0x0100
        /*09da*/ 	.byte	0x08
	.zero		1


	//   ....[8]....
        /*09dc*/ 	.word	0x00000580
        /*09e0*/ 	.word	0x000000ff
        /*09e4*/ 	.word	0x00028858
        /*09e8*/ 	.short	0x0100
        /*09ea*/ 	.byte	0x08
	.zero		1


	//   ....[9]....
        /*09ec*/ 	.word	0x00000590
        /*09f0*/ 	.word	0x000000ff
        /*09f4*/ 	.word	0x00028868
        /*09f8*/ 	.short	0x0100
        /*09fa*/ 	.byte	0x08
	.zero		1


	//   ....[10]....
        /*09fc*/ 	.word	0x00000680
        /*0a00*/ 	.word	0x000000ff
        /*0a04*/ 	.word	0x00028870
        /*0a08*/ 	.short	0x0100
        /*0a0a*/ 	.byte	0x06
	.zero		1


	//   ....[11]....
        /*0a0c*/ 	.word	0x00000690
        /*0a10*/ 	.word	0x000000ff
        /*0a14*/ 	.word	0x00028880
        /*0a18*/ 	.short	0x0100
        /*0a1a*/ 	.byte	0x06
	.zero		1


	//   ....[12]....
        /*0a1c*/ 	.word	0x000006a0
        /*0a20*/ 	.word	0x000000ff
        /*0a24*/ 	.word	0x00028878
        /*0a28*/ 	.short	0x0100
        /*0a2a*/ 	.byte	0x06
	.zero		1


	//   ....[13]....
        /*0a2c*/ 	.word	0x000006b0
        /*0a30*/ 	.word	0x000000ff
        /*0a34*/ 	.word	0x00028888
        /*0a38*/ 	.short	0x0100
        /*0a3a*/ 	.byte	0x06
	.zero		1


	//   ....[14]....
        /*0a3c*/ 	.word	0x000007e0
        /*0a40*/ 	.word	0x000000ff
        /*0a44*/ 	.word	0x00028890
        /*0a48*/ 	.short	0x0100
        /*0a4a*/ 	.byte	0x08
	.zero		1


	//   ....[15]....
        /*0a4c*/ 	.word	0x000007f0
        /*0a50*/ 	.word	0x000000ff
        /*0a54*/ 	.word	0x000288a0
        /*0a58*/ 	.short	0x0100
        /*0a5a*/ 	.byte	0x08
	.zero		1


	//   ....[16]....
        /*0a5c*/ 	.word	0x00000800
        /*0a60*/ 	.word	0x000000ff
        /*0a64*/ 	.word	0x00028898
        /*0a68*/ 	.short	0x0100
        /*0a6a*/ 	.byte	0x08
	.zero		1


	//   ....[17]....
        /*0a6c*/ 	.word	0x00000810
        /*0a70*/ 	.word	0x000000ff
        /*0a74*/ 	.word	0x000288a8
        /*0a78*/ 	.short	0x0100
        /*0a7a*/ 	.byte	0x08
	.zero		1


	//   ....[18]....
        /*0a7c*/ 	.word	0x00000940
        /*0a80*/ 	.word	0x000000ff
        /*0a84*/ 	.word	0x000288b0
        /*0a88*/ 	.short	0x0100
        /*0a8a*/ 	.byte	0x08
	.zero		1


	//   ....[19]....
        /*0a8c*/ 	.word	0x00000950
        /*0a90*/ 	.word	0x000000ff
        /*0a94*/ 	.word	0x000288c0
        /*0a98*/ 	.short	0x0100
        /*0a9a*/ 	.byte	0x08
	.zero		1


	//   ....[20]....
        /*0a9c*/ 	.word	0x00000960
        /*0aa0*/ 	.word	0x000000ff
        /*0aa4*/ 	.word	0x000288b8
        /*0aa8*/ 	.short	0x0100
        /*0aaa*/ 	.byte	0x08
	.zero		1


	//   ....[21]....
        /*0aac*/ 	.word	0x00000970
        /*0ab0*/ 	.word	0x000000ff
        /*0ab4*/ 	.word	0x000288c8
        /*0ab8*/ 	.short	0x0100
        /*0aba*/ 	.byte	0x08
	.zero		1


	//   ....[22]....
        /*0abc*/ 	.word	0x00002c50
        /*0ac0*/ 	.word	0x00000070
        /*0ac4*/ 	.word	0x00028890
        /*0ac8*/ 	.short	0x010a
        /*0aca*/ 	.byte	0x3f
	.zero		1


	//   ....[23]....
        /*0acc*/ 	.word	0x00005e50
        /*0ad0*/ 	.word	0x00000070
        /*0ad4*/ 	.word	0x00028890
        /*0ad8*/ 	.short	0x010a
        /*0ada*/ 	.byte	0x3f
	.zero		1


	//   ....[24]....
        /*0adc*/ 	.word	0x00008d20
        /*0ae0*/ 	.word	0x00000070
        /*0ae4*/ 	.word	0x00028890
        /*0ae8*/ 	.short	0x010a
        /*0aea*/ 	.byte	0x3f
	.zero		1


	//   ....[25]....
        /*0aec*/ 	.word	0x00009270
        /*0af0*/ 	.word	0x00000004
        /*0af4*/ 	.word	0x00000000
        /*0af8*/ 	.short	0x0101
        /*0afa*/ 	.byte	0x3f
	.zero		1


	//   ....[26]....
        /*0afc*/ 	.word	0x000092b0
        /*0b00*/ 	.word	0x00000070
        /*0b04*/ 	.word	0x000288b0
        /*0b08*/ 	.short	0x010a
        /*0b0a*/ 	.byte	0x3f
	.zero		1


	//   ....[27]....
        /*0b0c*/ 	.word	0x00009870
        /*0b10*/ 	.word	0x00000070
        /*0b14*/ 	.word	0x00000000
        /*0b18*/ 	.short	0x0101
        /*0b1a*/ 	.byte	0x3f
	.zero		1


	//   ....[28]....
        /*0b1c*/ 	.word	0x0000a4e0
        /*0b20*/ 	.word	0x00000012
        /*0b24*/ 	.word	0x00028800
        /*0b28*/ 	.short	0x010a
        /*0b2a*/ 	.byte	0x3f
	.zero		1


	//   ....[29]....
        /*0b2c*/ 	.word	0x0000a530
        /*0b30*/ 	.word	0x00000012
        /*0b34*/ 	.word	0x00028800
        /*0b38*/ 	.short	0x010a
        /*0b3a*/ 	.byte	0x3f
	.zero		1


	//   ....[30]....
        /*0b3c*/ 	.word	0x0000b170
        /*0b40*/ 	.word	0x00000012
        /*0b44*/ 	.word	0x00028800
        /*0b48*/ 	.short	0x010a
        /*0b4a*/ 	.byte	0x3f
	.zero		1


	//   ....[31]....
        /*0b4c*/ 	.word	0x0000d630
        /*0b50*/ 	.word	0x00000012
        /*0b54*/ 	.word	0x00028800
        /*0b58*/ 	.short	0x010a
        /*0b5a*/ 	.byte	0x3f
	.zero		1


	//   ....[32]....
        /*0b5c*/ 	.word	0x0000f6d0
        /*0b60*/ 	.word	0x0000007f
        /*0b64*/ 	.word	0x00028830
        /*0b68*/ 	.short	0x010a
        /*0b6a*/ 	.byte	0x3f
	.zero		1


	//   ....[33]....
        /*0b6c*/ 	.word	0x0000f830
        /*0b70*/ 	.word	0x0000007f
        /*0b74*/ 	.word	0x00028830
        /*0b78*/ 	.short	0x010a
        /*0b7a*/ 	.byte	0x3f
	.zero		1


	//   ....[34]....
        /*0b7c*/ 	.word	0x00010260
        /*0b80*/ 	.word	0x0000007f
        /*0b84*/ 	.word	0x00000000
        /*0b88*/ 	.short	0x0101
        /*0b8a*/ 	.byte	0x3f
	.zero		1


	//   ....[35]....
        /*0b8c*/ 	.word	0x000146f0
        /*0b90*/ 	.word	0x0000000f
        /*0b94*/ 	.word	0x00028830
        /*0b98*/ 	.short	0x010a
        /*0b9a*/ 	.byte	0x3f
	.zero		1


	//   ....[36]....
        /*0b9c*/ 	.word	0x00014740
        /*0ba0*/ 	.word	0x0000000f
        /*0ba4*/ 	.word	0x00028830
        /*0ba8*/ 	.short	0x010a
        /*0baa*/ 	.byte	0x3f
	.zero		1


	//   ....[37]....
        /*0bac*/ 	.word	0x00014a50
        /*0bb0*/ 	.word	0x0000000f
        /*0bb4*/ 	.word	0x00028850
        /*0bb8*/ 	.short	0x010a
        /*0bba*/ 	.byte	0x3f
	.zero		1


	//   ....[38]....
        /*0bbc*/ 	.word	0x00014a90
        /*0bc0*/ 	.word	0x0000000f
        /*0bc4*/ 	.word	0x00028850
        /*0bc8*/ 	.short	0x010a
        /*0bca*/ 	.byte	0x3f
	.zero		1


	//   ....[39]....
        /*0bcc*/ 	.word	0x00015930
        /*0bd0*/ 	.word	0x00000019
        /*0bd4*/ 	.word	0x00000000
        /*0bd8*/ 	.short	0x0101
        /*0bda*/ 	.byte	0x3f
	.zero		1


	//   ....[40]....
        /*0bdc*/ 	.word	0x000195c0
        /*0be0*/ 	.word	0x0000000f
        /*0be4*/ 	.word	0x00000000
        /*0be8*/ 	.short	0x0101
        /*0bea*/ 	.byte	0x3f
	.zero		1


	//   ....[41]....
        /*0bec*/ 	.word	0x00019f90
        /*0bf0*/ 	.word	0x0000000e
        /*0bf4*/ 	.word	0x00028830
        /*0bf8*/ 	.short	0x010a
        /*0bfa*/ 	.byte	0x3f
	.zero		1


	//   ....[42]....
        /*0bfc*/ 	.word	0x00019fe0
        /*0c00*/ 	.word	0x0000000e
        /*0c04*/ 	.word	0x00028830
        /*0c08*/ 	.short	0x010a
        /*0c0a*/ 	.byte	0x3f
	.zero		1


	//   ....[43]....
        /*0c0c*/ 	.word	0x0001a300
        /*0c10*/ 	.word	0x0000000f
        /*0c14*/ 	.word	0x00028850
        /*0c18*/ 	.short	0x010a
        /*0c1a*/ 	.byte	0x3f
	.zero		1


	//   ....[44]....
        /*0c1c*/ 	.word	0x0001a340
        /*0c20*/ 	.word	0x0000000f
        /*0c24*/ 	.word	0x00028850
        /*0c28*/ 	.short	0x010a
        /*0c2a*/ 	.byte	0x3f
	.zero		1


	//   ....[45]....
        /*0c2c*/ 	.word	0x0001ca60
        /*0c30*/ 	.word	0x00000004
        /*0c34*/ 	.word	0x00000000
        /*0c38*/ 	.short	0x0101
        /*0c3a*/ 	.byte	0x3f
	.zero		1


	//   ....[46]....
        /*0c3c*/ 	.word	0x0001cd60
        /*0c40*/ 	.word	0x0000000f
        /*0c44*/ 	.word	0x00000000
        /*0c48*/ 	.short	0x0101
        /*0c4a*/ 	.byte	0x3f
	.zero		1


	//   ....[47]....
        /*0c4c*/ 	.word	0x0001d540
        /*0c50*/ 	.word	0x0000000e
        /*0c54*/ 	.word	0x00028830
        /*0c58*/ 	.short	0x010a
        /*0c5a*/ 	.byte	0x3f
	.zero		1


	//   ....[48]....
        /*0c5c*/ 	.word	0x0001d590
        /*0c60*/ 	.word	0x0000000e
        /*0c64*/ 	.word	0x00028830
        /*0c68*/ 	.short	0x010a
        /*0c6a*/ 	.byte	0x3f
	.zero		1


	//   ....[49]....
        /*0c6c*/ 	.word	0x0001d8b0
        /*0c70*/ 	.word	0x0000000f
        /*0c74*/ 	.word	0x00028850
        /*0c78*/ 	.short	0x010a
        /*0c7a*/ 	.byte	0x3f
	.zero		1


	//   ....[50]....
        /*0c7c*/ 	.word	0x0001d8f0
        /*0c80*/ 	.word	0x0000000f
        /*0c84*/ 	.word	0x00028850
        /*0c88*/ 	.short	0x010a
        /*0c8a*/ 	.byte	0x3f
	.zero		1


	//   ....[51]....
        /*0c8c*/ 	.word	0x0001e860
        /*0c90*/ 	.word	0x00000072
        /*0c94*/ 	.word	0x00000000
        /*0c98*/ 	.short	0x0101
        /*0c9a*/ 	.byte	0x3f
	.zero		1


	//   ....[52]....
        /*0c9c*/ 	.word	0x00022450
        /*0ca0*/ 	.word	0x0000000e
        /*0ca4*/ 	.word	0x00000000
        /*0ca8*/ 	.short	0x0101
        /*0caa*/ 	.byte	0x3f
	.zero		1


	//   ....[53]....
        /*0cac*/ 	.word	0x00022b50
        /*0cb0*/ 	.word	0x0000000b
        /*0cb4*/ 	.word	0x00028850
        /*0cb8*/ 	.short	0x010a
        /*0cba*/ 	.byte	0x3f
	.zero		1


	//   ....[54]....
        /*0cbc*/ 	.word	0x00022bd0
        /*0cc0*/ 	.word	0x0000000b
        /*0cc4*/ 	.word	0x00028850
        /*0cc8*/ 	.short	0x010a
        /*0cca*/ 	.byte	0x3f
	.zero		1


	//   ....[55]....
        /*0ccc*/ 	.word	0x000232b0
        /*0cd0*/ 	.word	0x00000000
        /*0cd4*/ 	.word	0x00000000
        /*0cd8*/ 	.short	0x0101
        /*0cda*/ 	.byte	0x3f
	.zero		1


	//   ....[56]....
        /*0cdc*/ 	.word	0x00024df0
        /*0ce0*/ 	.word	0x00000000
        /*0ce4*/ 	.word	0x00000000
        /*0ce8*/ 	.short	0x0101
        /*0cea*/ 	.byte	0x3f
	.zero		1


	//   ....[57]....
        /*0cec*/ 	.word	0x00027750
        /*0cf0*/ 	.word	0x0000000c
        /*0cf4*/ 	.word	0x00028820
        /*0cf8*/ 	.short	0x010a
        /*0cfa*/ 	.byte	0x3f
	.zero		1


	//   ....[58]....
        /*0cfc*/ 	.word	0x00027820
        /*0d00*/ 	.word	0x00000009
        /*0d04*/ 	.word	0x000288a0
        /*0d08*/ 	.short	0x010a
        /*0d0a*/ 	.byte	0x3f
	.zero		1


	//   ....[59]....
        /*0d0c*/ 	.word	0x00027a60
        /*0d10*/ 	.word	0x00000009
        /*0d14*/ 	.word	0x000288c0
        /*0d18*/ 	.short	0x010a
        /*0d1a*/ 	.byte	0x3f
	.zero		1


	//   ....[60]....
        /*0d1c*/ 	.word	0x00027e40
        /*0d20*/ 	.word	0x00000007
        /*0d24*/ 	.word	0x000288a0
        /*0d28*/ 	.short	0x010a
        /*0d2a*/ 	.byte	0x3f
	.zero		1


	//   ....[61]....
        /*0d2c*/ 	.word	0x00028060
        /*0d30*/ 	.word	0x00000007
        /*0d34*/ 	.word	0x000288c0
        /*0d38*/ 	.short	0x010a
        /*0d3a*/ 	.byte	0x3f
	.zero		1


	//   ....[62]....
        /*0d3c*/ 	.word	0x00029320
        /*0d40*/ 	.word	0x00000005
        /*0d44*/ 	.word	0x00028880
        /*0d48*/ 	.short	0x010a
        /*0d4a*/ 	.byte	0x3f
	.zero		1


	//   ....[63]....
        /*0d4c*/ 	.word	0x00029500
        /*0d50*/ 	.word	0x00000005
        /*0d54*/ 	.word	0x00028840
        /*0d58*/ 	.short	0x010a
        /*0d5a*/ 	.byte	0x3f
	.zero		1


	//   ....[64]....
        /*0d5c*/ 	.word	0x00029890
        /*0d60*/ 	.word	0x00000004
        /*0d64*/ 	.word	0x00028820
        /*0d68*/ 	.short	0x010a
        /*0d6a*/ 	.byte	0x3f
	.zero		1


	//   ....[65]....
        /*0d6c*/ 	.word	0x00029be0
        /*0d70*/ 	.word	0x00000005
        /*0d74*/ 	.word	0x00028880
        /*0d78*/ 	.short	0x010a
        /*0d7a*/ 	.byte	0x3f
	.zero		1


	//   ....[66]....
        /*0d7c*/ 	.word	0x00029e50
        /*0d80*/ 	.word	0x00000005
        /*0d84*/ 	.word	0x00028840
        /*0d88*/ 	.short	0x010a
        /*0d8a*/ 	.byte	0x3f
	.zero		1


	//   ....[67]....
        /*0d8c*/ 	.word	0x0002a150
        /*0d90*/ 	.word	0x00000014
        /*0d94*/ 	.word	0x00028870
        /*0d98*/ 	.short	0x010a
        /*0d9a*/ 	.byte	0x3f
	.zero		1


	//   ....[68]....
        /*0d9c*/ 	.word	0x0002a1c0
        /*0da0*/ 	.word	0x00000014
        /*0da4*/ 	.word	0x00028860
        /*0da8*/ 	.short	0x010a
        /*0daa*/ 	.byte	0x3f
	.zero		1


	//   ....[69]....
        /*0dac*/ 	.word	0x0002a830
        /*0db0*/ 	.word	0x00000014
        /*0db4*/ 	.word	0x00028850
        /*0db8*/ 	.short	0x0101
        /*0dba*/ 	.byte	0x3f
	.zero		1


	//   ....[70]....
        /*0dbc*/ 	.word	0x0002a890
        /*0dc0*/ 	.word	0x00000014
        /*0dc4*/ 	.word	0x00000000
        /*0dc8*/ 	.short	0x0101
        /*0dca*/ 	.byte	0x3f
	.zero		1


	//   ....[71]....
        /*0dcc*/ 	.word	0x0002aaa0
        /*0dd0*/ 	.word	0x00000012
        /*0dd4*/ 	.word	0x00028870
        /*0dd8*/ 	.short	0x010a
        /*0dda*/ 	.byte	0x3f
	.zero		1


	//   ....[72]....
        /*0ddc*/ 	.word	0x0002ab30
        /*0de0*/ 	.word	0x00000012
        /*0de4*/ 	.word	0x00028860
        /*0de8*/ 	.short	0x010a
        /*0dea*/ 	.byte	0x3f
	.zero		1


	//   ....[73]....
        /*0dec*/ 	.word	0x0002b1c0
        /*0df0*/ 	.word	0x00000012
        /*0df4*/ 	.word	0x00028850
        /*0df8*/ 	.short	0x0101
        /*0dfa*/ 	.byte	0x3f
	.zero		1


	//   ....[74]....
        /*0dfc*/ 	.word	0x0002b200
        /*0e00*/ 	.word	0x00000000
        /*0e04*/ 	.word	0x00000000
        /*0e08*/ 	.short	0x0101
        /*0e0a*/ 	.byte	0x3f
	.zero		1


	//   ....[75]....
        /*0e0c*/ 	.word	0x0002c0a0
        /*0e10*/ 	.word	0x00000000
        /*0e14*/ 	.word	0x00028820
        /*0e18*/ 	.short	0x010a
        /*0e1a*/ 	.byte	0x3f
	.zero		1


	//   ....[76]....
        /*0e1c*/ 	.word	0x0002c250
        /*0e20*/ 	.word	0x00000006
        /*0e24*/ 	.word	0x00000000
        /*0e28*/ 	.short	0x010a
        /*0e2a*/ 	.byte	0x3f
	.zero		1


	//   ....[77]....
        /*0e2c*/ 	.word	0x0002c2c0
        /*0e30*/ 	.word	0x00000007
        /*0e34*/ 	.word	0x00000000
        /*0e38*/ 	.short	0x010a
        /*0e3a*/ 	.byte	0x3f
	.zero		1


	//   ....[78]....
        /*0e3c*/ 	.word	0x0002c320
        /*0e40*/ 	.word	0x00000004
        /*0e44*/ 	.word	0x00028860
        /*0e48*/ 	.short	0x010a
        /*0e4a*/ 	.byte	0x3f
	.zero		1


	//   ....[79]....
        /*0e4c*/ 	.word	0x0002c370
        /*0e50*/ 	.word	0x00000003
        /*0e54*/ 	.word	0x00028860
        /*0e58*/ 	.short	0x010a
        /*0e5a*/ 	.byte	0x3f
	.zero		1


	//   ....[80]....
        /*0e5c*/ 	.word	0x0002c3b0
        /*0e60*/ 	.word	0x00000004
        /*0e64*/ 	.word	0x00028880
        /*0e68*/ 	.short	0x010a
        /*0e6a*/ 	.byte	0x3f
	.zero		1


	//   ....[81]....
        /*0e6c*/ 	.word	0x0002c3d0
        /*0e70*/ 	.word	0x00000003
        /*0e74*/ 	.word	0x00028880
        /*0e78*/ 	.short	0x010a
        /*0e7a*/ 	.byte	0x3f
	.zero		1


	//   ....[82]....
        /*0e7c*/ 	.word	0x0002c430
        /*0e80*/ 	.word	0x00000070
        /*0e84*/ 	.word	0x00028890
        /*0e88*/ 	.short	0x010a
        /*0e8a*/ 	.byte	0x3f
	.zero		1


	//   ....[83]....
        /*0e8c*/ 	.word	0x0002c480
        /*0e90*/ 	.word	0x00000070
        /*0e94*/ 	.word	0x00028890
        /*0e98*/ 	.short	0x010a
        /*0e9a*/ 	.byte	0x3f
	.zero		1


	//   ....[84]....
        /*0e9c*/ 	.word	0x0002c4d0
        /*0ea0*/ 	.word	0x00000070
        /*0ea4*/ 	.word	0x00028890
        /*0ea8*/ 	.short	0x010a
        /*0eaa*/ 	.byte	0x3f
	.zero		1


	//   ....[85]....
        /*0eac*/ 	.word	0x0002c520
        /*0eb0*/ 	.word	0x00000070
        /*0eb4*/ 	.word	0x000288b0
        /*0eb8*/ 	.short	0x010a
        /*0eba*/ 	.byte	0x3f
	.zero		1


	//   ....[86]....
        /*0ebc*/ 	.word	0x0002cb20
        /*0ec0*/ 	.word	0x00000012
        /*0ec4*/ 	.word	0x00028800
        /*0ec8*/ 	.short	0x010a
        /*0eca*/ 	.byte	0x3f
	.zero		1


	//   ....[87]....
        /*0ecc*/ 	.word	0x0002d070
        /*0ed0*/ 	.word	0x00000012
        /*0ed4*/ 	.word	0x00028800
        /*0ed8*/ 	.short	0x010a
        /*0eda*/ 	.byte	0x3f
	.zero		1


	//   ....[88]....
        /*0edc*/ 	.word	0x0002d0c0
        /*0ee0*/ 	.word	0x0000007f
        /*0ee4*/ 	.word	0x00028830
        /*0ee8*/ 	.short	0x010a
        /*0eea*/ 	.byte	0x3f
	.zero		1


	//   ....[89]....
        /*0eec*/ 	.word	0x0002d110
        /*0ef0*/ 	.word	0x0000000f
        /*0ef4*/ 	.word	0x00028830
        /*0ef8*/ 	.short	0x010a
        /*0efa*/ 	.byte	0x3f
	.zero		1


	//   ....[90]....
        /*0efc*/ 	.word	0x0002d160
        /*0f00*/ 	.word	0x0000000f
        /*0f04*/ 	.word	0x00028850
        /*0f08*/ 	.short	0x010a
        /*0f0a*/ 	.byte	0x3f
	.zero		1


	//   ....[91]....
        /*0f0c*/ 	.word	0x0002d1b0
        /*0f10*/ 	.word	0x0000000e
        /*0f14*/ 	.word	0x00028830
        /*0f18*/ 	.short	0x010a
        /*0f1a*/ 	.byte	0x3f
	.zero		1


	//   ....[92]....
        /*0f1c*/ 	.word	0x0002d200
        /*0f20*/ 	.word	0x0000000f
        /*0f24*/ 	.word	0x00028850
        /*0f28*/ 	.short	0x010a
        /*0f2a*/ 	.byte	0x3f
	.zero		1


	//   ....[93]....
        /*0f2c*/ 	.word	0x0002d250
        /*0f30*/ 	.word	0x0000000e
        /*0f34*/ 	.word	0x00028830
        /*0f38*/ 	.short	0x010a
        /*0f3a*/ 	.byte	0x3f
	.zero		1


	//   ....[94]....
        /*0f3c*/ 	.word	0x0002d2a0
        /*0f40*/ 	.word	0x0000000f
        /*0f44*/ 	.word	0x00028850
        /*0f48*/ 	.short	0x010a
        /*0f4a*/ 	.byte	0x3f
	.zero		1


	//   ....[95]....
        /*0f4c*/ 	.word	0x0002d2f0
        /*0f50*/ 	.word	0x0000000b
        /*0f54*/ 	.word	0x00028850
        /*0f58*/ 	.short	0x010a
        /*0f5a*/ 	.byte	0x3f
	.zero		1


	//   ....[96]....
        /*0f5c*/ 	.word	0x0002e470
        /*0f60*/ 	.word	0x0000000c
        /*0f64*/ 	.word	0x00028820
        /*0f68*/ 	.short	0x010a
        /*0f6a*/ 	.byte	0x3f
	.zero		1


	//   ....[97]....
        /*0f6c*/ 	.word	0x0002e4c0
        /*0f70*/ 	.word	0x00000009
        /*0f74*/ 	.word	0x000288a0
        /*0f78*/ 	.short	0x010a
        /*0f7a*/ 	.byte	0x3f
	.zero		1


	//   ....[98]....
        /*0f7c*/ 	.word	0x0002e510
        /*0f80*/ 	.word	0x00000009
        /*0f84*/ 	.word	0x000288c0
        /*0f88*/ 	.short	0x010a
        /*0f8a*/ 	.byte	0x3f
	.zero		1


	//   ....[99]....
        /*0f8c*/ 	.word	0x0002e560
        /*0f90*/ 	.word	0x00000007
        /*0f94*/ 	.word	0x000288a0
        /*0f98*/ 	.short	0x010a
        /*0f9a*/ 	.byte	0x3f
	.zero		1


	//   ....[100]....
        /*0f9c*/ 	.word	0x0002e5b0
        /*0fa0*/ 	.word	0x00000007
        /*0fa4*/ 	.word	0x000288c0
        /*0fa8*/ 	.short	0x010a
        /*0faa*/ 	.byte	0x3f
	.zero		1


	//   ....[101]....
        /*0fac*/ 	.word	0x0002e750
        /*0fb0*/ 	.word	0x00000005
        /*0fb4*/ 	.word	0x00028880
        /*0fb8*/ 	.short	0x010a
        /*0fba*/ 	.byte	0x3f
	.zero		1


	//   ....[102]....
        /*0fbc*/ 	.word	0x0002e7a0
        /*0fc0*/ 	.word	0x00000005
        /*0fc4*/ 	.word	0x00028840
        /*0fc8*/ 	.short	0x010a
        /*0fca*/ 	.byte	0x3f
	.zero		1


	//   ....[103]....
        /*0fcc*/ 	.word	0x0002e820
        /*0fd0*/ 	.word	0x00000004
        /*0fd4*/ 	.word	0x00028820
        /*0fd8*/ 	.short	0x010a
        /*0fda*/ 	.byte	0x3f
	.zero		1


	//   ....[104]....
        /*0fdc*/ 	.word	0x0002e870
        /*0fe0*/ 	.word	0x00000005
        /*0fe4*/ 	.word	0x00028880
        /*0fe8*/ 	.short	0x010a
        /*0fea*/ 	.byte	0x3f
	.zero		1


	//   ....[105]....
        /*0fec*/ 	.word	0x0002e8c0
        /*0ff0*/ 	.word	0x00000005
        /*0ff4*/ 	.word	0x00028840
        /*0ff8*/ 	.short	0x010a
        /*0ffa*/ 	.byte	0x3f
	.zero		1


	//   ....[106]....
        /*0ffc*/ 	.word	0x0002e910
        /*1000*/ 	.word	0x00000014
        /*1004*/ 	.word	0x00028870
        /*1008*/ 	.short	0x010a
        /*100a*/ 	.byte	0x3f
	.zero		1


	//   ....[107]....
        /*100c*/ 	.word	0x0002e960
        /*1010*/ 	.word	0x00000014
        /*1014*/ 	.word	0x00028860
        /*1018*/ 	.short	0x010a
        /*101a*/ 	.byte	0x3f
	.zero		1


	//   ....[108]....
        /*101c*/ 	.word	0x0002e9b0
        /*1020*/ 	.word	0x00000012
        /*1024*/ 	.word	0x00028870
        /*1028*/ 	.short	0x010a
        /*102a*/ 	.byte	0x3f
	.zero		1


	//   ....[109]....
        /*102c*/ 	.word	0x0002ea00
        /*1030*/ 	.word	0x00000012
        /*1034*/ 	.word	0x00028860
        /*1038*/ 	.short	0x010a
        /*103a*/ 	.byte	0x3f
	.zero		1


	//   ....[110]....
        /*103c*/ 	.word	0x0002f3c0
        /*1040*/ 	.word	0x00000000
        /*1044*/ 	.word	0x00028820
        /*1048*/ 	.short	0x010a
        /*104a*/ 	.byte	0x3f
	.zero		1


	//   ....[111]....
        /*104c*/ 	.word	0x0002f560
        /*1050*/ 	.word	0x00000006
        /*1054*/ 	.word	0x00000000
        /*1058*/ 	.short	0x010a
        /*105a*/ 	.byte	0x3f
	.zero		1


	//   ....[112]....
        /*105c*/ 	.word	0x0002f5b0
        /*1060*/ 	.word	0x00000007
        /*1064*/ 	.word	0x00000000
        /*1068*/ 	.short	0x010a
        /*106a*/ 	.byte	0x3f
	.zero		1


	//   ....[113]....
        /*106c*/ 	.word	0x0002f600
        /*1070*/ 	.word	0x00000004
        /*1074*/ 	.word	0x00028860
        /*1078*/ 	.short	0x010a
        /*107a*/ 	.byte	0x3f
	.zero		1


	//   ....[114]....
        /*107c*/ 	.word	0x0002f650
        /*1080*/ 	.word	0x00000003
        /*1084*/ 	.word	0x00028860
        /*1088*/ 	.short	0x010a
        /*108a*/ 	.byte	0x3f
	.zero		1


	//   ....[115]....
        /*108c*/ 	.word	0x0002f6a0
        /*1090*/ 	.word	0x00000004
        /*1094*/ 	.word	0x00028880
        /*1098*/ 	.short	0x010a
        /*109a*/ 	.byte	0x3f
	.zero		1


	//----- nvinfo : EIATTR_NUM_MBARRIERS
	.align		4
.L_244:
        /*109c*/ 	.byte	0x03, 0x38
        /*109e*/ 	.short	0x0016


	//----- nvinfo : EIATTR_EXIT_INSTR_OFFSETS
	.align		4
        /*10a0*/ 	.byte	0x04, 0x1c
        /*10a2*/ 	.short	(.L_246 - .L_245)


	//   ....[0]....
.L_245:
        /*10a4*/ 	.word	0x0002c420


	//----- nvinfo : EIATTR_MAX_THREADS
	.align		4
.L_246:
        /*10a8*/ 	.byte	0x04, 0x05
        /*10aa*/ 	.short	(.L_248 - .L_247)
.L_247:
        /*10ac*/ 	.word	0x00000180
        /*10b0*/ 	.word	0x00000001
        /*10b4*/ 	.word	0x00000001


	//----- nvinfo : EIATTR_CRS_STACK_SIZE
	.align		4
.L_248:
        /*10b8*/ 	.byte	0x04, 0x1e
        /*10ba*/ 	.short	(.L_250 - .L_249)
.L_249:
        /*10bc*/ 	.word	0x00000000


	//----- nvinfo : EIATTR_CBANK_PARAM_SIZE
	.align		4
.L_250:
        /*10c0*/ 	.byte	0x03, 0x19
        /*10c2*/ 	.short	0x0a70


	//----- nvinfo : EIATTR_PARAM_CBANK
	.align		4
        /*10c4*/ 	.byte	0x04, 0x0a
        /*10c6*/ 	.short	(.L_252 - .L_251)
	.align		4
.L_251:
        /*10c8*/ 	.word	index@(.nv.constant0._ZN7cutlass13device_kernelIN5flash11enable_sm90INS1_16FlashAttnFwdSm90INS1_25CollectiveMainloopFwdSm90ILi2EN4cute5tupleIJNS5_1CILi1EEES8_S8_EEENS6_IJNS7_ILi128EEENS7_ILi192EEESA_EEELi128ENS_12float_e4m3_tEfNS_4arch4Sm90ELb0ELb1ELb1ELb1ELb0ELb1ELb0ELb1ELb1ELb0ELb0ELb0EEENS1_21CollectiveEpilogueFwdINS6_IJSA_SA_SB_EEES9_NS_10bfloat16_tESF_Li256ELb1ELb0ELb0ELb1EEENS1_36VarlenDynamicPersistentTileSchedulerILi128ELi192ELi256ELi128ELb0ELb0ELb1ELb1ELb0ELb1EEEEEEEEEvNT_6ParamsE)
        /*10cc*/ 	.short	0x0210
        /*10ce*/ 	.short	0x0a70


	//----- nvinfo : EIATTR_SW_WAR
	.align		4
.L_252:
        /*10d0*/ 	.byte	0x04, 0x36
        /*10d2*/ 	.short	(.L_254 - .L_253)
.L_253:
        /*10d4*/ 	.word	0x00000008
.L_254:


//--------------------- .nv.info._ZN7cutlass13device_kernelIN5flash11enable_sm90INS1_16FlashAttnFwdSm90INS1_25CollectiveMainloopFwdSm90ILi2EN4cute5tupleIJNS5_1CILi1EEES8_S8_EEENS6_IJNS7_ILi128EEENS7_ILi224EEESA_EEELi128ENS_12float_e4m3_tEfNS_4arch4Sm90ELb1ELb0ELb1ELb0ELb0ELb0ELb0ELb1ELb1ELb0ELb0ELb0EEENS1_21CollectiveEpilogueFwdINS6_IJSA_SA_SB_EEES9_NS_10bfloat16_tESF_Li256ELb0ELb0ELb0ELb1EEENS1_30DynamicPersistentTileSchedulerILi256ELi128ELb0ELb0ELb1EEEEEEEEEvNT_6ParamsE --------------------------
	.section	.nv.info._ZN7cutlass13device_kernelIN5flash11enable_sm90INS1_16FlashAttnFwdSm90INS1_25CollectiveMainloopFwdSm90ILi2EN4cute5tupleIJNS5_1CILi1EEES8_S8_EEENS6_IJNS7_ILi128EEENS7_ILi224EEESA_EEELi128ENS_12float_e4m3_tEfNS_4arch4Sm90ELb1ELb0ELb1ELb0ELb0ELb0ELb0ELb1ELb1ELb0ELb0ELb0EEENS1_21CollectiveEpilogueFwdINS6_IJSA_SA_SB_EEES9_NS_10bfloat16_tESF_Li256ELb0ELb0ELb0ELb1EEENS1_30DynamicPersistentTileSchedulerILi256ELi128ELb0ELb0ELb1EEEEEEEEEvNT_6ParamsE,"",@"SHT_CUDA_INFO"
	.sectionflags	@""
	.align	4


	//----- nvinfo : EIATTR_CUDA_API_VERSION
	.align		4
        /*0000*/ 	.byte	0x04, 0x37
        /*0002*/ 	.short	(.L_256 - .L_255)
.L_255:
        /*0004*/ 	.word	0x00000082


	//----- nvinfo : EIATTR_KPARAM_INFO
	.align		4
.L_256:
        /*0008*/ 	.byte	0x04, 0x17
        /*000a*/ 	.short	(.L_258 - .L_257)
.L_257:
        /*000c*/ 	.word	0x00000000
        /*0010*/ 	.short	0x0000
        /*0012*/ 	.short	0x0070
        /*0014*/ 	.byte	0x00, 0xf0, 0x01, 0x2e


	//----- nvinfo : EIATTR_SPARSE_MMA_MASK
	.align		4
.L_258:
        /*0018*/ 	.byte	0x03, 0x50
        /*001a*/ 	.short	0x0000


	//----- nvinfo : EIATTR_MAXREG_COUNT
	.align		4
        /*001c*/ 	.byte	0x03, 0x1b
        /*001e*/ 	.short	0x00a8


	//----- nvinfo : EIATTR_NUM_BARRIERS
	.align		4
        /*0020*/ 	.byte	0x02, 0x4c
        /*0022*/ 	.byte	0x10
	.zero		1


	//----- nvinfo : EIATTR_EXTERNS
	.align		4
        /*0024*/ 	.byte	0x04, 0x0f
        /*0026*/ 	.short	(.L_260 - .L_259)


	//   ....[0]....
	.align		4
.L_259:
        /*0028*/ 	.word	index@(__assertfail)


	//----- nvinfo : EIATTR_ANNOTATIONS
	.align		4
.L_260:
        /*002c*/ 	.byte	0x04, 0x55
        /*002e*/ 	.short	(.L_262 - .L_261)


	//   ....[0]....
.L_261:
        /* <DEDUP_REMOVED lines=36> */


	//----- nvinfo : EIATTR_MERCURY_ISA_VERSION
	.align		4
.L_262:
        /*0260*/ 	.byte	0x03, 0x5f
        /*0262*/ 	.short	0x0101


	//----- nvinfo : EIATTR_INT_WARP_WIDE_INSTR_OFFSETS
	.align		4
        /*0264*/ 	.byte	0x04, 0x31
        /*0266*/ 	.short	(.L_264 - .L_263)


	//   ....[0]....
.L_263:
        /*0268*/ 	.word	0x00000180


	//   ....[1]....
        /*026c*/ 	.word	0x000001c0


	//   ....[2]....
        /*0270*/ 	.word	0x00000250


	//   ....[3]....
        /*0274*/ 	.word	0x00012d60


	//   ....[4]....
        /*0278*/ 	.word	0x00012df0


	//   ....[5]....
        /*027c*/ 	.word	0x000134b0


	//   ....[6]....
        /*0280*/ 	.word	0x00014cc0


	//   ....[7]....
        /*0284*/ 	.word	0x00014d50


	//----- nvinfo : EIATTR_COOP_GROUP_MASK_REGIDS
	.align		4
.L_264:
        /*0288*/ 	.byte	0x04, 0x29
        /*028a*/ 	.short	(.L_266 - .L_265)


	//   ....[0]....
.L_265:
        /*028c*/ 	.word	0xffffffff


	//   ....[1]....
        /*0290*/ 	.word	0xffffffff


	//   ....[2]....
        /*0294*/ 	.word	0xffffffff


	//   ....[3]....
        /*0298*/ 	.word	0xffffffff


	//   ....[4]....
        /*029c*/ 	.word	0xffffffff


	//   ....[5]....
        /*02a0*/ 	.word	0xffffffff


	//   ....[6]....
        /*02a4*/ 	.word	0xffffffff


	//   ....[7]....
        /*02a8*/ 	.word	0xffffffff


	//   ....[8]....
        /*02ac*/ 	.word	0xffffffff


	//   ....[9]....
        /*02b0*/ 	.word	0xffffffff


	//   ....[10]....
        /*02b4*/ 	.word	0xffffffff


	//   ....[11]....
        /*02b8*/ 	.word	0xffffffff


	//   ....[12]....
        /*02bc*/ 	.word	0xffffffff


	//   ....[13]....
        /*02c0*/ 	.word	0xffffffff


	//   ....[14]....
        /*02c4*/ 	.word	0xffffffff


	//   ....[15]....
        /*02c8*/ 	.word	0xffffffff


	//   ....[16]....
        /*02cc*/ 	.word	0xffffffff


	//   ....[17]....
        /*02d0*/ 	.word	0xffffffff


	//   ....[18]....
        /*02d4*/ 	.word	0xffffffff


	//   ....[19]....
        /*02d8*/ 	.word	0xffffffff


	//   ....[20]....
        /*02dc*/ 	.word	0xffffffff


	//   ....[21]....
        /*02e0*/ 	.word	0xffffffff


	//   ....[22]....
        /*02e4*/ 	.word	0xffffffff


	//   ....[23]....
        /*02e8*/ 	.word	0xffffffff


	//   ....[24]....
        /*02ec*/ 	.word	0xffffffff


	//   ....[25]....
        /*02f0*/ 	.word	0xffffffff


	//   ....[26]....
        /*02f4*/ 	.word	0xffffffff


	//   ....[27]....
        /*02f8*/ 	.word	0xffffffff


	//   ....[28]....
        /*02fc*/ 	.word	0xffffffff


	//   ....[29]....
        /*0300*/ 	.word	0xffffffff


	//   ....[30]....
        /*0304*/ 	.word	0xffffffff


	//   ....[31]....
        /*0308*/ 	.word	0xffffffff


	//   ....[32]....
        /*030c*/ 	.word	0xffffffff


	//   ....[33]....
        /*0310*/ 	.word	0xffffffff


	//   ....[34]....
        /*0314*/ 	.word	0xffffffff


	//   ....[35]....
        /*0318*/ 	.word	0xffffffff


	//   ....[36]....
        /*031c*/ 	.word	0xffffffff


	//   ....[37]....
        /*0320*/ 	.word	0xffffffff


	//   ....[38]....
        /*0324*/ 	.word	0xffffffff


	//   ....[39]....
        /*0328*/ 	.word	0xffffffff


	//   ....[40]....
        /*032c*/ 	.word	0xffffffff


	//   ....[41]....
        /*0330*/ 	.word	0xffffffff


	//   ....[42]....
        /*0334*/ 	.word	0xffffffff


	//   ....[43]....
        /*0338*/ 	.word	0xffffffff


	//   ....[44]....
        /*033c*/ 	.word	0xffffffff


	//   ....[45]....
        /*0340*/ 	.word	0xffffffff


	//   ....[46]....
        /*0344*/ 	.word	0xffffffff


	//   ....[47]....
        /*0348*/ 	.word	0xffffffff


	//   ....[48]....
        /*034c*/ 	.word	0xffffffff


	//   ....[49]....
        /*0350*/ 	.word	0xffffffff


	//   ....[50]....
        /*0354*/ 	.word	0xffffffff


	//   ....[51]....
        /*0358*/ 	.word	0xffffffff


	//   ....[52]....
        /*035c*/ 	.word	0xffffffff


	//   ....[53]....
        /*0360*/ 	.word	0xffffffff


	//   ....[54]....
        /*0364*/ 	.word	0xffffffff


	//   ....[55]....
        /*0368*/ 	.word	0xffffffff


	//   ....[56]....
        /*036c*/ 	.word	0xffffffff


	//   ....[57]....
        /*0370*/ 	.word	0xffffffff


	//   ....[58]....
        /*0374*/ 	.word	0xffffffff


	//   ....[59]....
        /*0378*/ 	.word	0xffffffff


	//   ....[60]....
        /*037c*/ 	.word	0xffffffff


	//   ....[61]....
        /*0380*/ 	.word	0x0500000f


	//   ....[62]....
        /*0384*/ 	.word	0x0500000f


	//----- nvinfo : EIATTR_COOP_GROUP_INSTR_OFFSETS
	.align		4
.L_266:
        /*0388*/ 	.byte	0x04, 0x28
        /*038a*/ 	.short	(.L_268 - .L_267)


	//   ....[0]....
.L_267:
        /*038c*/ 	.word	0x00000060


	//   ....[1]....
        /*0390*/ 	.word	0x00000190


	//   ....[2]....
        /*0394*/ 	.word	0x00000230


	//   ....[3]....
        /*0398*/ 	.word	0x000003c0


	//   ....[4]....
        /*039c*/ 	.word	0x00000520


	//   ....[5]....
        /*03a0*/ 	.word	0x00000640


	//   ....[6]....
        /*03a4*/ 	.word	0x000007a0


	//   ....[7]....
        /*03a8*/ 	.word	0x00001490


	//   ....[8]....
        /*03ac*/ 	.word	0x00003cb0


	//   ....[9]....
        /*03b0*/ 	.word	0x00003d70


	//   ....[10]....
        /*03b4*/ 	.word	0x00004e00


	//   ....[11]....
        /*03b8*/ 	.word	0x00004e70


	//   ....[12]....
        /*03bc*/ 	.word	0x00009060


	//   ....[13]....
        /*03c0*/ 	.word	0x000091b0


	//   ....[14]....
        /*03c4*/ 	.word	0x0000a2b0


	//   ....[15]....
        /*03c8*/ 	.word	0x0000a330


	//   ....[16]....
        /*03cc*/ 	.word	0x0000e260


	//   ....[17]....
        /*03d0*/ 	.word	0x0000e280


	//   ....[18]....
        /*03d4*/ 	.word	0x0000e2d0


	//   ....[19]....
        /*03d8*/ 	.word	0x0000e2f0


	//   ....[20]....
        /*03dc*/ 	.word	0x00010570


	//   ....[21]....
        /*03e0*/ 	.word	0x00010580


	//   ....[22]....
        /*03e4*/ 	.word	0x00010600


	//   ....[23]....
        /*03e8*/ 	.word	0x00010610


	//   ....[24]....
        /*03ec*/ 	.word	0x000115f0


	//   ....[25]....
        /*03f0*/ 	.word	0x00011600


	//   ....[26]....
        /*03f4*/ 	.word	0x00011610


	//   ....[27]....
        /*03f8*/ 	.word	0x00011620


	//   ....[28]....
        /*03fc*/ 	.word	0x00011630


	//   ....[29]....
        /*0400*/ 	.word	0x00011640


	//   ....[30]....
        /*0404*/ 	.word	0x00011650


	//   ....[31]....
        /*0408*/ 	.word	0x00011660


	//   ....[32]....
        /*040c*/ 	.word	0x00011690


	//   ....[33]....
        /*0410*/ 	.word	0x000116b0


	//   ....[34]....
        /*0414*/ 	.word	0x000116e0


	//   ....[35]....
        /*0418*/ 	.word	0x000116f0


	//   ....[36]....
        /*041c*/ 	.word	0x00011720


	//   ....[37]....
        /*0420*/ 	.word	0x00011730


	//   ....[38]....
        /*0424*/ 	.word	0x00011760


	//   ....[39]....
        /*0428*/ 	.word	0x00011770


	//   ....[40]....
        /*042c*/ 	.word	0x00011780


	//   ....[41]....
        /*0430*/ 	.word	0x00011790


	//   ....[42]....
        /*0434*/ 	.word	0x000117b0


	//   ....[43]....
        /*0438*/ 	.word	0x000117f0


	//   ....[44]....
        /*043c*/ 	.word	0x00011820


	//   ....[45]....
        /*0440*/ 	.word	0x00011830


	//   ....[46]....
        /*0444*/ 	.word	0x00011840


	//   ....[47]....
        /*0448*/ 	.word	0x00011870


	//   ....[48]....
        /*044c*/ 	.word	0x000118a0


	//   ....[49]....
        /*0450*/ 	.word	0x000118b0


	//   ....[50]....
        /*0454*/ 	.word	0x000118e0


	//   ....[51]....
        /*0458*/ 	.word	0x000118f0


	//   ....[52]....
        /*045c*/ 	.word	0x00011900


	//   ....[53]....
        /*0460*/ 	.word	0x00011910


	//   ....[54]....
        /*0464*/ 	.word	0x00011920


	//   ....[55]....
        /*0468*/ 	.word	0x00011940


	//   ....[56]....
        /*046c*/ 	.word	0x00011b00


	//   ....[57]....
        /*0470*/ 	.word	0x000125b0


	//   ....[58]....
        /*0474*/ 	.word	0x00013570


	//   ....[59]....
        /*0478*/ 	.word	0x00015770


	//   ....[60]....
        /*047c*/ 	.word	0x00015910


	//   ....[61]....
        /*0480*/ 	.word	0x00015f10


	//   ....[62]....
        /*0484*/ 	.word	0x000163a0


	//----- nvinfo : EIATTR_REG_RECONFIG
	.align		4
.L_268:
        /*0488*/ 	.byte	0x01, 0x54
	.zero		2


	//----- nvinfo : EIATTR_SYSCALL_OFFSETS
	.align		4
        /*048c*/ 	.byte	0x04, 0x46
        /*048e*/ 	.short	(.L_270 - .L_269)


	//   ....[0]....
.L_269:
        /*0490*/ 	.word	0x00001640


	//   ....[1]....
        /*0494*/ 	.word	0x00012f90


	//   ....[2]....
        /*0498*/ 	.word	0x000130d0


	//   ....[3]....
        /*049c*/ 	.word	0x00013210


	//   ....[4]....
        /*04a0*/ 	.word	0x00013330


	//----- nvinfo : EIATTR_MBARRIER_INSTR_OFFSETS
	.align		4
.L_270:
        /*04a4*/ 	.byte	0x04, 0x39
        /*04a6*/ 	.short	(.L_272 - .L_271)


	//   ....[0]....
.L_271:
        /*04a8*/ 	.word	0x00000270
        /*04ac*/ 	.word	0x000000ff
        /*04b0*/ 	.word	0x0002e800
        /*04b4*/ 	.short	0x0100
        /*04b6*/ 	.byte	0x06
	.zero		1


	//   ....[1]....
        /*04b8*/ 	.word	0x00000280
        /*04bc*/ 	.word	0x000000ff
        /*04c0*/ 	.word	0x0002e820
        /*04c4*/ 	.short	0x0100
        /*04c6*/ 	.byte	0x06
	.zero		1


	//   ....[2]....
        /*04c8*/ 	.word	0x00000370
        /*04cc*/ 	.word	0x000000ff
        /*04d0*/ 	.word	0x0002e830
        /*04d4*/ 	.short	0x0100
        /*04d6*/ 	.byte	0x08
	.zero		1


	//   ....[3]....
        /*04d8*/ 	.word	0x00000380
        /*04dc*/ 	.word	0x000000ff
        /*04e0*/ 	.word	0x0002e840
        /*04e4*/ 	.short	0x0100
        /*04e6*/ 	.byte	0x08
	.zero		1


	//   ....[4]....
        /*04e8*/ 	.word	0x00000390
        /*04ec*/ 	.word	0x000000ff
        /*04f0*/ 	.word	0x0002e838
        /*04f4*/ 	.short	0x0100
        /*04f6*/ 	.byte	0x08
	.zero		1


	//   ....[5]....
        /*04f8*/ 	.word	0x000003a0
        /*04fc*/ 	.word	0x000000ff
        /*0500*/ 	.word	0x0002e848
        /*0504*/ 	.short	0x0100
        /*0506*/ 	.byte	0x08
	.zero		1


	//   ....[6]....
        /*0508*/ 	.word	0x000004d0
        /*050c*/ 	.word	0x000000ff
        /*0510*/ 	.word	0x0002e850
        /*0514*/ 	.short	0x0100
        /*0516*/ 	.byte	0x08
	.zero		1


	//   ....[7]....
        /*0518*/ 	.word	0x000004e0
        /*051c*/ 	.word	0x000000ff
        /*0520*/ 	.word	0x0002e860
        /*0524*/ 	.short	0x0100
        /*0526*/ 	.byte	0x08
	.zero		1


	//   ....[8]....
        /*0528*/ 	.word	0x000004f0
        /*052c*/ 	.word	0x000000ff
        /*0530*/ 	.word	0x0002e858
        /*0534*/ 	.short	0x0100
        /*0536*/ 	.byte	0x08
	.zero		1


	//   ....[9]....
        /*0538*/ 	.word	0x00000500
        /*053c*/ 	.word	0x000000ff
        /*0540*/ 	.word	0x0002e868
        /*0544*/ 	.short	0x0100
        /*0546*/ 	.byte	0x08
	.zero		1


	//   ....[10]....
        /*0548*/ 	.word	0x000005f0
        /*054c*/ 	.word	0x000000ff
        /*0550*/ 	.word	0x0002e870
        /*0554*/ 	.short	0x0100
        /*0556*/ 	.byte	0x06
	.zero		1


	//   ....[11]....
        /*0558*/ 	.word	0x00000600
        /*055c*/ 	.word	0x000000ff
        /*0560*/ 	.word	0x0002e880
        /*0564*/ 	.short	0x0100
        /*0566*/ 	.byte	0x06
	.zero		1


	//   ....[12]....
        /*0568*/ 	.word	0x00000610
        /*056c*/ 	.word	0x000000ff
        /*0570*/ 	.word	0x0002e878
        /*0574*/ 	.short	0x0100
        /*0576*/ 	.byte	0x06
	.zero		1


	//   ....[13]....
        /*0578*/ 	.word	0x00000620
        /*057c*/ 	.word	0x000000ff
        /*0580*/ 	.word	0x0002e888
        /*0584*/ 	.short	0x0100
        /*0586*/ 	.byte	0x06
	.zero		1


	//   ....[14]....
        /*0588*/ 	.word	0x00000750
        /*058c*/ 	.word	0x000000ff
        /*0590*/ 	.word	0x0002e890
        /*0594*/ 	.short	0x0100
        /*0596*/ 	.byte	0x08
	.zero		1


	//   ....[15]....
        /*0598*/ 	.word	0x00000760
        /*059c*/ 	.word	0x000000ff
        /*05a0*/ 	.word	0x0002e8a0
        /*05a4*/ 	.short	0x0100
        /*05a6*/ 	.byte	0x08
	.zero		1


	//   ....[16]....
        /*05a8*/ 	.word	0x00000770
        /*05ac*/ 	.word	0x000000ff
        /*05b0*/ 	.word	0x0002e898
        /*05b4*/ 	.short	0x0100
        /*05b6*/ 	.byte	0x08
	.zero		1


	//   ....[17]....
        /*05b8*/ 	.word	0x00000780
        /*05bc*/ 	.word	0x000000ff
        /*05c0*/ 	.word	0x0002e8a8
        /*05c4*/ 	.short	0x0100
        /*05c6*/ 	.byte	0x08
	.zero		1


	//   ....[18]....
        /*05c8*/ 	.word	0x000008b0
        /*05cc*/ 	.word	0x000000ff
        /*05d0*/ 	.word	0x0002e8b0
        /*05d4*/ 	.short	0x0100
        /*05d6*/ 	.byte	0x08
	.zero		1


	//   ....[19]....
        /*05d8*/ 	.word	0x000008c0
        /*05dc*/ 	.word	0x000000ff
        /*05e0*/ 	.word	0x0002e8c0
        /*05e4*/ 	.short	0x0100
        /*05e6*/ 	.byte	0x08
	.zero		1


	//   ....[20]....
        /*05e8*/ 	.word	0x000008d0
        /*05ec*/ 	.word	0x000000ff
        /*05f0*/ 	.word	0x0002e8b8
        /*05f4*/ 	.short	0x0100
        /*05f6*/ 	.byte	0x08
	.zero		1


	//   ....[21]....
        /*05f8*/ 	.word	0x000008e0
        /*05fc*/ 	.word	0x000000ff
        /*0600*/ 	.word	0x0002e8c8
        /*0604*/ 	.short	0x0100
        /*0606*/ 	.byte	0x08
	.zero		1


	//   ....[22]....
        /*0608*/ 	.word	0x00001920
        /*060c*/ 	.word	0x000000ff
        /*0610*/ 	.word	0x0002e800
        /*0614*/ 	.short	0x010a
        /*0616*/ 	.byte	0x25
	.zero		1


	//   ....[23]....
        /*0618*/ 	.word	0x000019b0
        /*061c*/ 	.word	0x00000003
        /*0620*/ 	.word	0x0002e830
        /*0624*/ 	.short	0x010a
        /*0626*/ 	.byte	0x3f
	.zero		1


	//   ....[24]....
        /*0628*/ 	.word	0x000019f0
        /*062c*/ 	.word	0x00000003
        /*0630*/ 	.word	0x0002e830
        /*0634*/ 	.short	0x010a
        /*0636*/ 	.byte	0x3f
	.zero		1


	//   ....[25]....
        /*0638*/ 	.word	0x000034d0
        /*063c*/ 	.word	0x00000003
        /*0640*/ 	.word	0x00000000
        /*0644*/ 	.short	0x0101
        /*0646*/ 	.byte	0x3f
	.zero		1


	//   ....[26]....
        /*0648*/ 	.word	0x00006ad0
        /*064c*/ 	.word	0x000000ff
        /*0650*/ 	.word	0x0002e830
        /*0654*/ 	.short	0x010a
        /*0656*/ 	.byte	0x0a
	.zero		1


	//   ....[27]....
        /*0658*/ 	.word	0x00006b10
        /*065c*/ 	.word	0x000000ff
        /*0660*/ 	.word	0x0002e830
        /*0664*/ 	.short	0x010a
        /*0666*/ 	.byte	0x0a
	.zero		1


	//   ....[28]....
        /*0668*/ 	.word	0x00007770
        /*066c*/ 	.word	0x000000ff
        /*0670*/ 	.word	0x0002e850
        /*0674*/ 	.short	0x010a
        /*0676*/ 	.byte	0x0a
	.zero		1


	//   ....[29]....
        /*0678*/ 	.word	0x000077b0
        /*067c*/ 	.word	0x000000ff
        /*0680*/ 	.word	0x0002e850
        /*0684*/ 	.short	0x010a
        /*0686*/ 	.byte	0x0a
	.zero		1


	//   ....[30]....
        /*0688*/ 	.word	0x0000b2b0
        /*068c*/ 	.word	0x00000003
        /*0690*/ 	.word	0x00000000
        /*0694*/ 	.short	0x0101
        /*0696*/ 	.byte	0x3f
	.zero		1


	//   ....[31]....
        /*0698*/ 	.word	0x0000b640
        /*069c*/ 	.word	0x000000ff
        /*06a0*/ 	.word	0x00000000
        /*06a4*/ 	.short	0x0101
        /*06a6*/ 	.byte	0x0a
	.zero		1


	//   ....[32]....
        /*06a8*/ 	.word	0x0000bea0
        /*06ac*/ 	.word	0x000000ff
        /*06b0*/ 	.word	0x0002e830
        /*06b4*/ 	.short	0x010a
        /*06b6*/ 	.byte	0x06
	.zero		1


	//   ....[33]....
        /*06b8*/ 	.word	0x0000bee0
        /*06bc*/ 	.word	0x000000ff
        /*06c0*/ 	.word	0x0002e830
        /*06c4*/ 	.short	0x010a
        /*06c6*/ 	.byte	0x06
	.zero		1


	//   ....[34]....
        /*06c8*/ 	.word	0x0000cab0
        /*06cc*/ 	.word	0x000000ff
        /*06d0*/ 	.word	0x0002e850
        /*06d4*/ 	.short	0x010a
        /*06d6*/ 	.byte	0x06
	.zero		1


	//   ....[35]....
        /*06d8*/ 	.word	0x0000caf0
        /*06dc*/ 	.word	0x000000ff
        /*06e0*/ 	.word	0x0002e850
        /*06e4*/ 	.short	0x010a
        /*06e6*/ 	.byte	0x06
	.zero		1


	//   ....[36]....
        /*06e8*/ 	.word	0x0000f730
        /*06ec*/ 	.word	0x00000003
        /*06f0*/ 	.word	0x00000000
        /*06f4*/ 	.short	0x0101
        /*06f6*/ 	.byte	0x3f
	.zero		1


	//   ....[37]....
        /*06f8*/ 	.word	0x0000fa60
        /*06fc*/ 	.word	0x000000ff
        /*0700*/ 	.word	0x00000000
        /*0704*/ 	.short	0x0101
        /*0706*/ 	.byte	0x06
	.zero		1


	//   ....[38]....
        /*0708*/ 	.word	0x000101d0
        /*070c*/ 	.word	0x000000ff
        /*0710*/ 	.word	0x0002e850
        /*0714*/ 	.short	0x010a
        /*0716*/ 	.byte	0x05
	.zero		1


	//   ....[39]....
        /*0718*/ 	.word	0x00010210
        /*071c*/ 	.word	0x000000ff
        /*0720*/ 	.word	0x0002e850
        /*0724*/ 	.short	0x010a
        /*0726*/ 	.byte	0x05
	.zero		1


	//   ....[40]....
        /*0728*/ 	.word	0x000108d0
        /*072c*/ 	.word	0x000000ff
        /*0730*/ 	.word	0x00000000
        /*0734*/ 	.short	0x0101
        /*0736*/ 	.byte	0x04
	.zero		1


	//   ....[41]....
        /*0738*/ 	.word	0x00011c90
        /*073c*/ 	.word	0x000000ff
        /*0740*/ 	.word	0x00000000
        /*0744*/ 	.short	0x0101
        /*0746*/ 	.byte	0x05
	.zero		1


	//   ....[42]....
        /*0748*/ 	.word	0x00013790
        /*074c*/ 	.word	0x00000004
        /*0750*/ 	.word	0x0002e880
        /*0754*/ 	.short	0x010a
        /*0756*/ 	.byte	0x3f
	.zero		1


	//   ....[43]....
        /*0758*/ 	.word	0x00013950
        /*075c*/ 	.word	0x00000004
        /*0760*/ 	.word	0x0002e840
        /*0764*/ 	.short	0x010a
        /*0766*/ 	.byte	0x3f
	.zero		1


	//   ....[44]....
        /*0768*/ 	.word	0x00013c70
        /*076c*/ 	.word	0x000000ff
        /*0770*/ 	.word	0x0002e820
        /*0774*/ 	.short	0x010a
        /*0776*/ 	.byte	0x28
	.zero		1


	//   ....[45]....
        /*0778*/ 	.word	0x00013f50
        /*077c*/ 	.word	0x00000004
        /*0780*/ 	.word	0x0002e880
        /*0784*/ 	.short	0x010a
        /*0786*/ 	.byte	0x3f
	.zero		1


	//   ....[46]....
        /*0788*/ 	.word	0x000141c0
        /*078c*/ 	.word	0x00000004
        /*0790*/ 	.word	0x0002e840
        /*0794*/ 	.short	0x010a
        /*0796*/ 	.byte	0x3f
	.zero		1


	//   ....[47]....
        /*0798*/ 	.word	0x000144a0
        /*079c*/ 	.word	0x00000004
        /*07a0*/ 	.word	0x0002e870
        /*07a4*/ 	.short	0x010a
        /*07a6*/ 	.byte	0x3f
	.zero		1


	//   ....[48]....
        /*07a8*/ 	.word	0x00014520
        /*07ac*/ 	.word	0x00000002
        /*07b0*/ 	.word	0x0002e860
        /*07b4*/ 	.short	0x010a
        /*07b6*/ 	.byte	0x3f
	.zero		1


	//   ....[49]....
        /*07b8*/ 	.word	0x00014c10
        /*07bc*/ 	.word	0x00000002
        /*07c0*/ 	.word	0x0002e850
        /*07c4*/ 	.short	0x0101
        /*07c6*/ 	.byte	0x3f
	.zero		1


	//   ....[50]....
        /*07c8*/ 	.word	0x00014c50
        /*07cc*/ 	.word	0x00000002
        /*07d0*/ 	.word	0x00000000
        /*07d4*/ 	.short	0x0101
        /*07d6*/ 	.byte	0x3f
	.zero		1


	//   ....[51]....
        /*07d8*/ 	.word	0x00014e30
        /*07dc*/ 	.word	0x00000014
        /*07e0*/ 	.word	0x0002e870
        /*07e4*/ 	.short	0x010a
        /*07e6*/ 	.byte	0x3f
	.zero		1


	//   ....[52]....
        /*07e8*/ 	.word	0x00014ea0
        /*07ec*/ 	.word	0x00000014
        /*07f0*/ 	.word	0x0002e860
        /*07f4*/ 	.short	0x010a
        /*07f6*/ 	.byte	0x3f
	.zero		1


	//   ....[53]....
        /*07f8*/ 	.word	0x00015560
        /*07fc*/ 	.word	0x00000014
        /*0800*/ 	.word	0x0002e850
        /*0804*/ 	.short	0x0101
        /*0806*/ 	.byte	0x3f
	.zero		1


	//   ....[54]....
        /*0808*/ 	.word	0x000155b0
        /*080c*/ 	.word	0x00000000
        /*0810*/ 	.word	0x00000000
        /*0814*/ 	.short	0x0101
        /*0816*/ 	.byte	0x3f
	.zero		1


	//   ....[55]....
        /*0818*/ 	.word	0x00015890
        /*081c*/ 	.word	0x00000000
        /*0820*/ 	.word	0x0002e820
        /*0824*/ 	.short	0x010a
        /*0826*/ 	.byte	0x3f
	.zero		1


	//   ....[56]....
        /*0828*/ 	.word	0x00015a50
        /*082c*/ 	.word	0x00000006
        /*0830*/ 	.word	0x00000000
        /*0834*/ 	.short	0x010a
        /*0836*/ 	.byte	0x3f
	.zero		1


	//   ....[57]....
        /*0838*/ 	.word	0x00015ac0
        /*083c*/ 	.word	0x00000007
        /*0840*/ 	.word	0x00000000
        /*0844*/ 	.short	0x010a
        /*0846*/ 	.byte	0x3f
	.zero		1


	//   ....[58]....
        /*0848*/ 	.word	0x00015b20
        /*084c*/ 	.word	0x00000004
        /*0850*/ 	.word	0x0002e860
        /*0854*/ 	.short	0x010a
        /*0856*/ 	.byte	0x3f
	.zero		1


	//   ....[59]....
        /*0858*/ 	.word	0x00015b70
        /*085c*/ 	.word	0x00000003
        /*0860*/ 	.word	0x0002e860
        /*0864*/ 	.short	0x010a
        /*0866*/ 	.byte	0x3f
	.zero		1


	//   ....[60]....
        /*0868*/ 	.word	0x00015bb0
        /*086c*/ 	.word	0x00000004
        /*0870*/ 	.word	0x0002e880
        /*0874*/ 	.short	0x010a
        /*0876*/ 	.byte	0x3f
	.zero		1


	//   ....[61]....
        /*0878*/ 	.word	0x00015bd0
        /*087c*/ 	.word	0x00000003
        /*0880*/ 	.word	0x0002e880
        /*0884*/ 	.short	0x010a
        /*0886*/ 	.byte	0x3f
	.zero		1


	//   ....[62]....
        /*0888*/ 	.word	0x00015c40
        /*088c*/ 	.word	0x00000003
        /*0890*/ 	.word	0x0002e800
        /*0894*/ 	.short	0x010a
        /*0896*/ 	.byte	0x3f
	.zero		1


	//   ....[63]....
        /*0898*/ 	.word	0x00015c90
        /*089c*/ 	.word	0x00000003
        /*08a0*/ 	.word	0x0002e830
        /*08a4*/ 	.short	0x010a
        /*08a6*/ 	.byte	0x3f
	.zero		1


	//   ....[64]....
        /*08a8*/ 	.word	0x00015cf0
        /*08ac*/ 	.word	0x0000000b
        /*08b0*/ 	.word	0x0002e830
        /*08b4*/ 	.short	0x010a
        /*08b6*/ 	.byte	0x3f
	.zero		1


	//   ....[65]....
        /*08b8*/ 	.word	0x00015d50
        /*08bc*/ 	.word	0x0000000a
        /*08c0*/ 	.word	0x0002e850
        /*08c4*/ 	.short	0x010a
        /*08c6*/ 	.byte	0x3f
	.zero		1


	//   ....[66]....
        /*08c8*/ 	.word	0x00015db0
        /*08cc*/ 	.word	0x0000000a
        /*08d0*/ 	.word	0x0002e830
        /*08d4*/ 	.short	0x010a
        /*08d6*/ 	.byte	0x3f
	.zero		1


	//   ....[67]....
        /*08d8*/ 	.word	0x00015e10
        /*08dc*/ 	.word	0x00000009
        /*08e0*/ 	.word	0x0002e850
        /*08e4*/ 	.short	0x010a
        /*08e6*/ 	.byte	0x3f
	.zero		1


	//   ....[68]....
        /*08e8*/ 	.word	0x00015e70
        /*08ec*/ 	.word	0x00000005
        /*08f0*/ 	.word	0x0002e850
        /*08f4*/ 	.short	0x010a
        /*08f6*/ 	.byte	0x3f
	.zero		1


	//   ....[69]....
        /*08f8*/ 	.word	0x00015fc0
        /*08fc*/ 	.word	0x00000004
        /*0900*/ 	.word	0x0002e880
        /*0904*/ 	.short	0x010a
        /*0906*/ 	.byte	0x3f
	.zero		1


	//   ....[70]....
        /*0908*/ 	.word	0x00016010
        /*090c*/ 	.word	0x00000004
        /*0910*/ 	.word	0x0002e840
        /*0914*/ 	.short	0x010a
        /*0916*/ 	.byte	0x3f
	.zero		1


	//   ....[71]....
        /*0918*/ 	.word	0x00016070
        /*091c*/ 	.word	0x00000003
        /*0920*/ 	.word	0x0002e820
        /*0924*/ 	.short	0x010a
        /*0926*/ 	.byte	0x3f
	.zero		1


	//   ....[72]....
        /*0928*/ 	.word	0x000160c0
        /*092c*/ 	.word	0x00000004
        /*0930*/ 	.word	0x0002e880
        /*0934*/ 	.short	0x010a
        /*0936*/ 	.byte	0x3f
	.zero		1


	//   ....[73]....
        /*0938*/ 	.word	0x00016110
        /*093c*/ 	.word	0x00000004
        /*0940*/ 	.word	0x0002e840
        /*0944*/ 	.short	0x010a
        /*0946*/ 	.byte	0x3f
	.zero		1


	//   ....[74]....
        /*0948*/ 	.word	0x00016170
        /*094c*/ 	.word	0x00000003
        /*0950*/ 	.word	0x0002e870
        /*0954*/ 	.short	0x010a
        /*0956*/ 	.byte	0x3f
	.zero		1


	//   ....[75]....
        /*0958*/ 	.word	0x000161d0
        /*095c*/ 	.word	0x00000004
        /*0960*/ 	.word	0x0002e860
        /*0964*/ 	.short	0x010a
        /*0966*/ 	.byte	0x3f
	.zero		1


	//   ....[76]....
        /*0968*/ 	.word	0x00016220
        /*096c*/ 	.word	0x00000014
        /*0970*/ 	.word	0x0002e870
        /*0974*/ 	.short	0x010a
        /*0976*/ 	.byte	0x3f
	.zero		1


	//   ....[77]....
        /*0978*/ 	.word	0x00016270
        /*097c*/ 	.word	0x00000014
        /*0980*/ 	.word	0x0002e860
        /*0984*/ 	.short	0x010a
        /*0986*/ 	.byte	0x3f
	.zero		1


	//   ....[78]....
        /*0988*/ 	.word	0x000162c0
        /*098c*/ 	.word	0x00000000
        /*0990*/ 	.word	0x0002e820
        /*0994*/ 	.short	0x010a
        /*0996*/ 	.byte	0x3f
	.zero		1


	//   ....[79]....
        /*0998*/ 	.word	0x00016460
        /*099c*/ 	.word	0x00000006
        /*09a0*/ 	.word	0x00000000
        /*09a4*/ 	.short	0x010a
        /*09a6*/ 	.byte	0x3f
	.zero		1


	//   ....[80]....
        /*09a8*/ 	.word	0x000164b0
        /*09ac*/ 	.word	0x00000007
        /*09b0*/ 	.word	0x00000000
        /*09b4*/ 	.short	0x010a
        /*09b6*/ 	.byte	0x3f
	.zero		1


	//   ....[81]....
        /*09b8*/ 	.word	0x00016500
        /*09bc*/ 	.word	0x00000004
        /*09c0*/ 	.word	0x0002e860
        /*09c4*/ 	.short	0x010a
        /*09c6*/ 	.byte	0x3f
	.zero		1


	//   ....[82]....
        /*09c8*/ 	.word	0x00016550
        /*09cc*/ 	.word	0x00000003
        /*09d0*/ 	.word	0x0002e860
        /*09d4*/ 	.short	0x010a
        /*09d6*/ 	.byte	0x3f
	.zero		1


	//   ....[83]....
        /*09d8*/ 	.word	0x000165a0
        /*09dc*/ 	.word	0x00000004
        /*09e0*/ 	.word	0x0002e880
        /*09e4*/ 	.short	0x010a
        /*09e6*/ 	.byte	0x3f
	.zero		1


	//----- nvinfo : EIATTR_NUM_MBARRIERS
	.align		4
.L_272:
        /*09e8*/ 	.byte	0x03, 0x38
        /*09ea*/ 	.short	0x0016


	//----- nvinfo : EIATTR_EXIT_INSTR_OFFSETS
	.align		4
        /*09ec*/ 	.byte	0x04, 0x1c
        /*09ee*/ 	.short	(.L_274 - .L_273)


	//   ....[0]....
.L_273:
        /*09f0*/ 	.word	0x00000a50


	//   ....[1]....
        /*09f4*/ 	.word	0x00012560


	//   ....[2]....
        /*09f8*/ 	.word	0x00015c20


	//----- nvinfo : EIATTR_MAX_THREADS
	.align		4
.L_274:
        /*09fc*/ 	.byte	0x04, 0x05
        /*09fe*/ 	.short	(.L_276 - .L_275)
.L_275:
        /*0a00*/ 	.word	0x00000180
        /*0a04*/ 	.word	0x00000001
        /*0a08*/ 	.word	0x00000001


	//----- nvinfo : EIATTR_CRS_STACK_SIZE
	.align		4
.L_276:
        /*0a0c*/ 	.byte	0x04, 0x1e
        /*0a0e*/ 	.short	(.L_278 - .L_277)
.L_277:
        /*0a10*/ 	.word	0x00000000


	//----- nvinfo : EIATTR_CBANK_PARAM_SIZE
	.align		4
.L_278:
        /*0a14*/ 	.byte	0x03, 0x19
        /*0a16*/ 	.short	0x0bf0


	//----- nvinfo : EIATTR_PARAM_CBANK
	.align		4
        /*0a18*/ 	.byte	0x04, 0x0a
        /*0a1a*/ 	.short	(.L_280 - .L_279)
	.align		4
.L_279:
        /*0a1c*/ 	.word	index@(.nv.constant0._ZN7cutlass13device_kernelIN5flash11enable_sm90INS1_16FlashAttnFwdSm90INS1_25CollectiveMainloopFwdSm90ILi2EN4cute5tupleIJNS5_1CILi1EEES8_S8_EEENS6_IJNS7_ILi128EEENS7_ILi224EEESA_EEELi128ENS_12float_e4m3_tEfNS_4arch4Sm90ELb1ELb0ELb1ELb0ELb0ELb0ELb0ELb1ELb1ELb0ELb0ELb0EEENS1_21CollectiveEpilogueFwdINS6_IJSA_SA_SB_EEES9_NS_10bfloat16_tESF_Li256ELb0ELb0ELb0ELb1EEENS1_30DynamicPersistentTileSchedulerILi256ELi128ELb0ELb0ELb1EEEEEEEEEvNT_6ParamsE)
        /*0a20*/ 	.short	0x0210
        /*0a22*/ 	.short	0x0bf0


	//----- nvinfo : EIATTR_SW_WAR
	.align		4
.L_280:
        /*0a24*/ 	.byte	0x04, 0x36
        /*0a26*/ 	.short	(.L_282 - .L_281)
.L_281:
        /*0a28*/ 	.word	0x00000008
.L_282:


//--------------------- .nv.info._ZN7cutlass13device_kernelIN5flash11enable_sm90INS1_16FlashAttnFwdSm90INS1_25CollectiveMainloopFwdSm90ILi2EN4cute5tupleIJNS5_1CILi1EEES8_S8_EEENS6_IJNS7_ILi128EEENS7_ILi224EEESA_EEELi128ENS_12float_e4m3_tEfNS_4arch4Sm90ELb1ELb0ELb1ELb1ELb0ELb0ELb0ELb1ELb1ELb0ELb0ELb0EEENS1_21CollectiveEpilogueFwdINS6_IJSA_SA_SB_EEES9_NS_10bfloat16_tESF_Li256ELb1ELb0ELb0ELb1EEENS1_36VarlenDynamicPersistentTileSchedulerILi128ELi224ELi256ELi128ELb0ELb0ELb1ELb1ELb1ELb1EEEEEEEEEvNT_6ParamsE --------------------------
	.section	.nv.info._ZN7cutlass13device_kernelIN5flash11enable_sm90INS1_16FlashAttnFwdSm90INS1_25CollectiveMainloopFwdSm90ILi2EN4cute5tupleIJNS5_1CILi1EEES8_S8_EEENS6_IJNS7_ILi128EEENS7_ILi224EEESA_EEELi128ENS_12float_e4m3_tEfNS_4arch4Sm90ELb1ELb0ELb1ELb1ELb0ELb0ELb0ELb1ELb1ELb0ELb0ELb0EEENS1_21CollectiveEpilogueFwdINS6_IJSA_SA_SB_EEES9_NS_10bfloat16_tESF_Li256ELb1ELb0ELb0ELb1EEENS1_36VarlenDynamicPersistentTileSchedulerILi128ELi224ELi256ELi128ELb0ELb0ELb1ELb1ELb1ELb1EEEEEEEEEvNT_6ParamsE,"",@"SHT_CUDA_INFO"
	.sectionflags	@""
	.align	4


	//----- nvinfo : EIATTR_CUDA_API_VERSION
	.align		4
        /*0000*/ 	.byte	0x04, 0x37
        /*0002*/ 	.short	(.L_284 - .L_283)
.L_283:
        /*0004*/ 	.word	0x00000082


	//----- nvinfo : EIATTR_KPARAM_INFO
	.align		4
.L_284:
        /*0008*/ 	.byte	0x04, 0x17
        /*000a*/ 	.short	(.L_286 - .L_285)
.L_285:
        /*000c*/ 	.word	0x00000000
        /*0010*/ 	.short	0x0000
        /*0012*/ 	.short	0x0070
        /*0014*/ 	.byte	0x00, 0xf0, 0x01, 0x28


	//----- nvinfo : EIATTR_SPARSE_MMA_MASK
	.align		4
.L_286:
        /*0018*/ 	.byte	0x03, 0x50
        /*001a*/ 	.short	0x0000


	//----- nvinfo : EIATTR_MAXREG_COUNT
	.align		4
        /*001c*/ 	.byte	0x03, 0x1b
        /*001e*/ 	.short	0x00a8


	//----- nvinfo : EIATTR_NUM_BARRIERS
	.align		4
        /*0020*/ 	.byte	0x02, 0x4c
        /*0022*/ 	.byte	0x10
	.zero		1


	//----- nvinfo : EIATTR_EXTERNS
	.align		4
        /*0024*/ 	.byte	0x04, 0x0f
        /*0026*/ 	.short	(.L_288 - .L_287)


	//   ....[0]....
	.align		4
.L_287:
        /*0028*/ 	.word	index@(__assertfail)


	//----- nvinfo : EIATTR_ANNOTATIONS
	.align		4
.L_288:
        /*002c*/ 	.byte	0x04, 0x55
        /*002e*/ 	.short	(.L_290 - .L_289)


	//   ....[0]....
.L_289:
        /* <DEDUP_REMOVED lines=38> */


	//----- nvinfo : EIATTR_MERCURY_ISA_VERSION
	.align		4
.L_290:
        /*0280*/ 	.byte	0x03, 0x5f
        /*0282*/ 	.short	0x0101


	//----- nvinfo : EIATTR_UNUSED_LOAD_BYTE_OFFSET
	.align		4
        /*0284*/ 	.byte	0x04, 0x44
        /*0286*/ 	.short	(.L_292 - .L_291)


	//   ....[0]....
.L_291:
        /*0288*/ 	.word	0x00000a70
        /*028c*/ 	.word	0x0000fff0


	//   ....[1]....
        /*0290*/ 	.word	0x00010e40
        /*0294*/ 	.word	0x0000fff0


	//----- nvinfo : EIATTR_INT_WARP_WIDE_INSTR_OFFSETS
	.align		4
.L_292:
        /*0298*/ 	.byte	0x04, 0x31
        /*029a*/ 	.short	(.L_294 - .L_293)


	//   ....[0]....
.L_293:
        /*029c*/ 	.word	0x00000160


	//   ....[1]....
        /*02a0*/ 	.word	0x000001a0


	//   ....[2]....
        /*02a4*/ 	.word	0x00000210


	//   ....[3]....
        /*02a8*/ 	.word	0x00014930


	//   ....[4]....
        /*02ac*/ 	.word	0x000149c0


	//   ....[5]....
        /*02b0*/ 	.word	0x00015110


	//   ....[6]....
        /*02b4*/ 	.word	0x00016930


	//   ....[7]....
        /*02b8*/ 	.word	0x000169c0


	//----- nvinfo : EIATTR_COOP_GROUP_MASK_REGIDS
	.align		4
.L_294:
        /*02bc*/ 	.byte	0x04, 0x29
        /*02be*/ 	.short	(.L_296 - .L_295)


	//   ....[0]....
.L_295:
        /*02c0*/ 	.word	0xffffffff


	//   ....[1]....
        /*02c4*/ 	.word	0xffffffff


	//   ....[2]....
        /*02c8*/ 	.word	0xffffffff


	//   ....[3]....
        /*02cc*/ 	.word	0xffffffff


	//   ....[4]....
        /*02d0*/ 	.word	0xffffffff


	//   ....[5]....
        /*02d4*/ 	.word	0xffffffff


	//   ....[6]....
        /*02d8*/ 	.word	0xffffffff


	//   ....[7]....
        /*02dc*/ 	.word	0xffffffff


	//   ....[8]....
        /*02e0*/ 	.word	0xffffffff


	//   ....[9]....
        /*02e4*/ 	.word	0xffffffff


	//   ....[10]....
        /*02e8*/ 	.word	0xffffffff


	//   ....[11]....
        /*02ec*/ 	.word	0xffffffff


	//   ....[12]....
        /*02f0*/ 	.word	0xffffffff


	//   ....[13]....
        /*02f4*/ 	.word	0xffffffff


	//   ....[14]....
        /*02f8*/ 	.word	0xffffffff


	//   ....[15]....
        /*02fc*/ 	.word	0xffffffff


	//   ....[16]....
        /*0300*/ 	.word	0xffffffff


	//   ....[17]....
        /*0304*/ 	.word	0xffffffff


	//   ....[18]....
        /*0308*/ 	.word	0xffffffff


	//   ....[19]....
        /*030c*/ 	.word	0xffffffff


	//   ....[20]....
        /*0310*/ 	.word	0xffffffff


	//   ....[21]....
        /*0314*/ 	.word	0xffffffff


	//   ....[22]....
        /*0318*/ 	.word	0xffffffff


	//   ....[23]....
        /*031c*/ 	.word	0xffffffff


	//   ....[24]....
        /*0320*/ 	.word	0xffffffff


	//   ....[25]....
        /*0324*/ 	.word	0xffffffff


	//   ....[26]....
        /*0328*/ 	.word	0xffffffff


	//   ....[27]....
        /*032c*/ 	.word	0xffffffff


	//   ....[28]....
        /*0330*/ 	.word	0xffffffff


	//   ....[29]....
        /*0334*/ 	.word	0xffffffff


	//   ....[30]....
        /*0338*/ 	.word	0xffffffff


	//   ....[31]....
        /*033c*/ 	.word	0xffffffff


	//   ....[32]....
        /*0340*/ 	.word	0xffffffff


	//   ....[33]....
        /*0344*/ 	.word	0xffffffff


	//   ....[34]....
        /*0348*/ 	.word	0xffffffff


	//   ....[35]....
        /*034c*/ 	.word	0xffffffff


	//   ....[36]....
        /*0350*/ 	.word	0xffffffff


	//   ....[37]....
        /*0354*/ 	.word	0xffffffff


	//   ....[38]....
        /*0358*/ 	.word	0xffffffff


	//   ....[39]....
        /*035c*/ 	.word	0xffffffff


	//   ....[40]....
        /*0360*/ 	.word	0xffffffff


	//   ....[41]....
        /*0364*/ 	.word	0xffffffff


	//   ....[42]....
        /*0368*/ 	.word	0xffffffff


	//   ....[43]....
        /*036c*/ 	.word	0xffffffff


	//   ....[44]....
        /*0370*/ 	.word	0xffffffff


	//   ....[45]....
        /*0374*/ 	.word	0xffffffff


	//   ....[46]....
        /*0378*/ 	.word	0xffffffff


	//   ....[47]....
        /*037c*/ 	.word	0xffffffff


	//   ....[48]....
        /*0380*/ 	.word	0xffffffff


	//   ....[49]....
        /*0384*/ 	.word	0xffffffff


	//   ....[50]....
        /*0388*/ 	.word	0xffffffff


	//   ....[51]....
        /*038c*/ 	.word	0xffffffff


	//   ....[52]....
        /*0390*/ 	.word	0xffffffff


	//   ....[53]....
        /*0394*/ 	.word	0xffffffff


	//   ....[54]....
        /*0398*/ 	.word	0xffffffff


	//   ....[55]....
        /*039c*/ 	.word	0xffffffff


	//   ....[56]....
        /*03a0*/ 	.word	0xffffffff


	//   ....[57]....
        /*03a4*/ 	.word	0xffffffff


	//   ....[58]....
        /*03a8*/ 	.word	0xffffffff


	//   ....[59]....
        /*03ac*/ 	.word	0xffffffff


	//   ....[60]....
        /*03b0*/ 	.word	0xffffffff


	//   ....[61]....
        /*03b4*/ 	.word	0xffffffff


	//   ....[62]....
        /*03b8*/ 	.word	0xffffffff


	//   ....[63]....
        /*03bc*/ 	.word	0xffffffff


	//   ....[64]....
        /*03c0*/ 	.word	0xffffffff


	//   ....[65]....
        /*03c4*/ 	.word	0xffffffff


	//   ....[66]....
        /*03c8*/ 	.word	0xffffffff


	//   ....[67]....
        /*03cc*/ 	.word	0xffffffff


	//   ....[68]....
        /*03d0*/ 	.word	0xffffffff


	//   ....[69]....
        /*03d4*/ 	.word	0xffffffff


	//   ....[70]....
        /*03d8*/ 	.word	0xffffffff


	//   ....[71]....
        /*03dc*/ 	.word	0xffffffff


	//   ....[72]....
        /*03e0*/ 	.word	0xffffffff


	//   ....[73]....
        /*03e4*/ 	.word	0xffffffff


	//   ....[74]....
        /*03e8*/ 	.word	0xffffffff


	//   ....[75]....
        /*03ec*/ 	.word	0xffffffff


	//   ....[76]....
        /*03f0*/ 	.word	0xffffffff


	//   ....[77]....
        /*03f4*/ 	.word	0xffffffff


	//   ....[78]....
        /*03f8*/ 	.word	0xffffffff


	//   ....[79]....
        /*03fc*/ 	.word	0xffffffff


	//   ....[80]....
        /*0400*/ 	.word	0xffffffff


	//   ....[81]....
        /*0404*/ 	.word	0xffffffff


	//   ....[82]....
        /*0408*/ 	.word	0xffffffff


	//   ....[83]....
        /*040c*/ 	.word	0xffffffff


	//   ....[84]....
        /*0410*/ 	.word	0xffffffff


	//   ....[85]....
        /*0414*/ 	.word	0xffffffff


	//   ....[86]....
        /*0418*/ 	.word	0xffffffff


	//   ....[87]....
        /*041c*/ 	.word	0xffffffff


	//   ....[88]....
        /*0420*/ 	.word	0xffffffff


	//   ....[89]....
        /*0424*/ 	.word	0xffffffff


	//   ....[90]....
        /*0428*/ 	.word	0xffffffff


	//   ....[91]....
        /*042c*/ 	.word	0x0500000f


	//   ....[92]....
        /*0430*/ 	.word	0x0500000f


	//----- nvinfo : EIATTR_COOP_GROUP_INSTR_OFFSETS
	.align		4
.L_296:
        /*0434*/ 	.byte	0x04, 0x28
        /*0436*/ 	.short	(.L_298 - .L_297)


	//   ....[0]....
.L_297:
        /*0438*/ 	.word	0x00000070


	//   ....[1]....
        /*043c*/ 	.word	0x00000170


	//   ....[2]....
        /*0440*/ 	.word	0x000001c0


	//   ....[3]....
        /*0444*/ 	.word	0x000003f0


	//   ....[4]....
        /*0448*/ 	.word	0x00000550


	//   ....[5]....
        /*044c*/ 	.word	0x00000670


	//   ....[6]....
        /*0450*/ 	.word	0x000007d0


	//   ....[7]....
        /*0454*/ 	.word	0x000015e0


	//   ....[8]....
        /*0458*/ 	.word	0x00003e50


	//   ....[9]....
        /*045c*/ 	.word	0x00003f00


	//   ....[10]....
        /*0460*/ 	.word	0x00004fe0


	//   ....[11]....
        /*0464*/ 	.word	0x00005040


	//   ....[12]....
        /*0468*/ 	.word	0x00009000


	//   ....[13]....
        /*046c*/ 	.word	0x000090f0


	//   ....[14]....
        /*0470*/ 	.word	0x0000a2e0


	//   ....[15]....
        /*0474*/ 	.word	0x0000a380


	//   ....[16]....
        /*0478*/ 	.word	0x0000e350


	//   ....[17]....
        /*047c*/ 	.word	0x0000e380


	//   ....[18]....
        /*0480*/ 	.word	0x0000e3d0


	//   ....[19]....
        /*0484*/ 	.word	0x0000e3f0


	//   ....[20]....
        /*0488*/ 	.word	0x000106a0


	//   ....[21]....
        /*048c*/ 	.word	0x000106b0


	//   ....[22]....
        /*0490*/ 	.word	0x00010730


	//   ....[23]....
        /*0494*/ 	.word	0x00010740


	//   ....[24]....
        /*0498*/ 	.word	0x000116e0


	//   ....[25]....
        /*049c*/ 	.word	0x000116f0


	//   ....[26]....
        /*04a0*/ 	.word	0x00011700


	//   ....[27]....
        /*04a4*/ 	.word	0x00011710


	//   ....[28]....
        /*04a8*/ 	.word	0x00011720


	//   ....[29]....
        /*04ac*/ 	.word	0x00011730


	//   ....[30]....
        /*04b0*/ 	.word	0x00011740


	//   ....[31]....
        /*04b4*/ 	.word	0x00011750


	//   ....[32]....
        /*04b8*/ 	.word	0x00011780


	//   ....[33]....
        /*04bc*/ 	.word	0x00011790


	//   ....[34]....
        /*04c0*/ 	.word	0x000117c0


	//   ....[35]....
        /*04c4*/ 	.word	0x000117d0


	//   ....[36]....
        /*04c8*/ 	.word	0x00011830


	//   ....[37]....
        /*04cc*/ 	.word	0x00011840


	//   ....[38]....
        /*04d0*/ 	.word	0x00011850


	//   ....[39]....
        /*04d4*/ 	.word	0x00011880


	//   ....[40]....
        /*04d8*/ 	.word	0x000118b0


	//   ....[41]....
        /*04dc*/ 	.word	0x000118c0


	//   ....[42]....
        /*04e0*/ 	.word	0x000118d0


	//   ....[43]....
        /*04e4*/ 	.word	0x000118e0


	//   ....[44]....
        /*04e8*/ 	.word	0x00011910


	//   ....[45]....
        /*04ec*/ 	.word	0x00011920


	//   ....[46]....
        /*04f0*/ 	.word	0x00011930


	//   ....[47]....
        /*04f4*/ 	.word	0x00011940


	//   ....[48]....
        /*04f8*/ 	.word	0x00011950


	//   ....[49]....
        /*04fc*/ 	.word	0x00011960


	//   ....[50]....
        /*0500*/ 	.word	0x00011970


	//   ....[51]....
        /*0504*/ 	.word	0x00011980


	//   ....[52]....
        /*0508*/ 	.word	0x00011990


	//   ....[53]....
        /*050c*/ 	.word	0x000119a0


	//   ....[54]....
        /*0510*/ 	.word	0x000119c0


	//   ....[55]....
        /*0514*/ 	.word	0x000119f0


	//   ....[56]....
        /*0518*/ 	.word	0x00013490


	//   ....[57]....
        /*051c*/ 	.word	0x00013670


	//   ....[58]....
        /*0520*/ 	.word	0x000136a0


	//   ....[59]....
        /*0524*/ 	.word	0x000136d0


	//   ....[60]....
        /*0528*/ 	.word	0x00013710


	//   ....[61]....
        /*052c*/ 	.word	0x00013740


	//   ....[62]....
        /*0530*/ 	.word	0x00013780


	//   ....[63]....
        /*0534*/ 	.word	0x00013910


	//   ....[64]....
        /*0538*/ 	.word	0x00013940


	//   ....[65]....
        /*053c*/ 	.word	0x00013970


	//   ....[66]....
        /*0540*/ 	.word	0x000139a0


	//   ....[67]....
        /*0544*/ 	.word	0x000139d0


	//   ....[68]....
        /*0548*/ 	.word	0x00013a10


	//   ....[69]....
        /*054c*/ 	.word	0x00013ab0


	//   ....[70]....
        /*0550*/ 	.word	0x00013b40


	//   ....[71]....
        /*0554*/ 	.word	0x00013bf0


	//   ....[72]....
        /*0558*/ 	.word	0x000151e0


	//   ....[73]....
        /*055c*/ 	.word	0x000174f0


	//   ....[74]....
        /*0560*/ 	.word	0x00017520


	//   ....[75]....
        /*0564*/ 	.word	0x00017550


	//   ....[76]....
        /*0568*/ 	.word	0x00017580


	//   ....[77]....
        /*056c*/ 	.word	0x000175b0


	//   ....[78]....
        /*0570*/ 	.word	0x000175c0


	//   ....[79]....
        /*0574*/ 	.word	0x000175f0


	//   ....[80]....
        /*0578*/ 	.word	0x00017600


	//   ....[81]....
        /*057c*/ 	.word	0x00017740


	//   ....[82]....
        /*0580*/ 	.word	0x00017770


	//   ....[83]....
        /*0584*/ 	.word	0x000177a0


	//   ....[84]....
        /*0588*/ 	.word	0x000177d0


	//   ....[85]....
        /*058c*/ 	.word	0x00017800


	//   ....[86]....
        /*0590*/ 	.word	0x00017840


	//   ....[87]....
        /*0594*/ 	.word	0x000178d0


	//   ....[88]....
        /*0598*/ 	.word	0x00017970


	//   ....[89]....
        /*059c*/ 	.word	0x000179d0


	//   ....[90]....
        /*05a0*/ 	.word	0x00018070


	//   ....[91]....
        /*05a4*/ 	.word	0x00018670


	//   ....[92]....
        /*05a8*/ 	.word	0x00018b00


	//----- nvinfo : EIATTR_REG_RECONFIG
	.align		4
.L_298:
        /*05ac*/ 	.byte	0x01, 0x54
	.zero		2


	//----- nvinfo : EIATTR_SYSCALL_OFFSETS
	.align		4
        /*05b0*/ 	.byte	0x04, 0x46
        /*05b2*/ 	.short	(.L_300 - .L_299)


	//   ....[0]....
.L_299:
        /*05b4*/ 	.word	0x000017c0


	//   ....[1]....
        /*05b8*/ 	.word	0x00014b60


	//   ....[2]....
        /*05bc*/ 	.word	0x00014ca0


	//   ....[3]....
        /*05c0*/ 	.word	0x00014de0


	//   ....[4]....
        /*05c4*/ 	.word	0x00014f00


	//----- nvinfo : EIATTR_MBARRIER_INSTR_OFFSETS
	.align		4
.L_300:
        /*05c8*/ 	.byte	0x04, 0x39
        /*05ca*/ 	.short	(.L_302 - .L_301)


	//   ....[0]....
.L_301:
        /*05cc*/ 	.word	0x000002a0
        /*05d0*/ 	.word	0x000000ff
        /*05d4*/ 	.word	0x0002e800
        /*05d8*/ 	.short	0x0100
        /*05da*/ 	.byte	0x08
	.zero		1


	//   ....[1]....
        /*05dc*/ 	.word	0x000002b0
        /*05e0*/ 	.word	0x000000ff
        /*05e4*/ 	.word	0x0002e820
        /*05e8*/ 	.short	0x0100
        /*05ea*/ 	.byte	0x08
	.zero		1


	//   ....[2]....
        /*05ec*/ 	.word	0x000003a0
        /*05f0*/ 	.word	0x000000ff
        /*05f4*/ 	.word	0x0002e830
        /*05f8*/ 	.short	0x0100
        /*05fa*/ 	.byte	0x08
	.zero		1


	//   ....[3]....
        /*05fc*/ 	.word	0x000003b0
        /*0600*/ 	.word	0x000000ff
        /*0604*/ 	.word	0x0002e840
        /*0608*/ 	.short	0x0100
        /*060a*/ 	.byte	0x08
	.zero		1


	//   ....[4]....
        /*060c*/ 	.word	0x000003c0
        /*0610*/ 	.word	0x000000ff
        /*0614*/ 	.word	0x0002e838
        /*0618*/ 	.short	0x0100
        /*061a*/ 	.byte	0x08
	.zero		1


	//   ....[5]....
        /*061c*/ 	.word	0x000003d0
        /*0620*/ 	.word	0x000000ff
        /*0624*/ 	.word	0x0002e848
        /*0628*/ 	.short	0x0100
        /*062a*/ 	.byte	0x08
	.zero		1


	//   ....[6]....
        /*062c*/ 	.word	0x00000500
        /*0630*/ 	.word	0x000000ff
        /*0634*/ 	.word	0x0002e850
        /*0638*/ 	.short	0x0100
        /*063a*/ 	.byte	0x08
	.zero		1


	//   ....[7]....
        /*063c*/ 	.word	0x00000510
        /*0640*/ 	.word	0x000000ff
        /*0644*/ 	.word	0x0002e860
        /*0648*/ 	.short	0x0100
        /*064a*/ 	.byte	0x08
	.zero		1


	//   ....[8]....
        /*064c*/ 	.word	0x00000520
        /*0650*/ 	.word	0x000000ff
        /*0654*/ 	.word	0x0002e858
        /*0658*/ 	.short	0x0100
        /*065a*/ 	.byte	0x08
	.zero		1


	//   ....[9]....
        /*065c*/ 	.word	0x00000530
        /*0660*/ 	.word	0x000000ff
        /*0664*/ 	.word	0x0002e868
        /*0668*/ 	.short	0x0100
        /*066a*/ 	.byte	0x08
	.zero		1


	//   ....[10]....
        /*066c*/ 	.word	0x00000620
        /*0670*/ 	.word	0x000000ff
        /*0674*/ 	.word	0x0002e870
        /*0678*/ 	.short	0x0100
        /*067a*/ 	.byte	0x06
	.zero		1


	//   ....[11]....
        /*067c*/ 	.word	0x00000630
        /*0680*/ 	.word	0x000000ff
        /*0684*/ 	.word	0x0002e880
        /*0688*/ 	.short	0x0100
        /*068a*/ 	.byte	0x06
	.zero		1


	//   ....[12]....
        /*068c*/ 	.word	0x00000640
        /*0690*/ 	.word	0x000000ff
        /*0694*/ 	.word	0x0002e878
        /*0698*/ 	.short	0x0100
        /*069a*/ 	.byte	0x06
	.zero		1


	//   ....[13]....
        /*069c*/ 	.word	0x00000650
        /*06a0*/ 	.word	0x000000ff
        /*06a4*/ 	.word	0x0002e888
        /*06a8*/ 	.short	0x0100
        /*06aa*/ 	.byte	0x06
	.zero		1


	//   ....[14]....
        /*06ac*/ 	.word	0x00000780
        /*06b0*/ 	.word	0x000000ff
        /*06b4*/ 	.word	0x0002e890
        /*06b8*/ 	.short	0x0100
        /*06ba*/ 	.byte	0x08
	.zero		1


	//   ....[15]....
        /*06bc*/ 	.word	0x00000790
        /*06c0*/ 	.word	0x000000ff
        /*06c4*/ 	.word	0x0002e8a0
        /*06c8*/ 	.short	0x0100
        /*06ca*/ 	.byte	0x08
	.zero		1


	//   ....[16]....
        /*06cc*/ 	.word	0x000007a0
        /*06d0*/ 	.word	0x000000ff
        /*06d4*/ 	.word	0x0002e898
        /*06d8*/ 	.short	0x0100
        /*06da*/ 	.byte	0x08
	.zero		1


	//   ....[17]....
        /*06dc*/ 	.word	0x000007b0
        /*06e0*/ 	.word	0x000000ff
        /*06e4*/ 	.word	0x0002e8a8
        /*06e8*/ 	.short	0x0100
        /*06ea*/ 	.byte	0x08
	.zero		1


	//   ....[18]....
        /*06ec*/ 	.word	0x000008e0
        /*06f0*/ 	.word	0x000000ff
        /*06f4*/ 	.word	0x0002e8b0
        /*06f8*/ 	.short	0x0100
        /*06fa*/ 	.byte	0x08
	.zero		1


	//   ....[19]....
        /*06fc*/ 	.word	0x000008f0
        /*0700*/ 	.word	0x000000ff
        /*0704*/ 	.word	0x0002e8c0
        /*0708*/ 	.short	0x0100
        /*070a*/ 	.byte	0x08
	.zero		1


	//   ....[20]....
        /*070c*/ 	.word	0x00000900
        /*0710*/ 	.word	0x000000ff
        /*0714*/ 	.word	0x0002e8b8
        /*0718*/ 	.short	0x0100
        /*071a*/ 	.byte	0x08
	.zero		1


	//   ....[21]....
        /*071c*/ 	.word	0x00000910
        /*0720*/ 	.word	0x000000ff
        /*0724*/ 	.word	0x0002e8c8
        /*0728*/ 	.short	0x0100
        /*072a*/ 	.byte	0x08
	.zero		1


	//   ....[22]....
        /*072c*/ 	.word	0x00001af0
        /*0730*/ 	.word	0x000000ff
        /*0734*/ 	.word	0x0002e800
        /*0738*/ 	.short	0x010a
        /*073a*/ 	.byte	0x29
	.zero		1


	//   ....[23]....
        /*073c*/ 	.word	0x00001b90
        /*0740*/ 	.word	0x00000002
        /*0744*/ 	.word	0x0002e830
        /*0748*/ 	.short	0x010a
        /*074a*/ 	.byte	0x3f
	.zero		1


	//   ....[24]....
        /*074c*/ 	.word	0x00001bd0
        /*0750*/ 	.word	0x00000002
        /*0754*/ 	.word	0x0002e830
        /*0758*/ 	.short	0x010a
        /*075a*/ 	.byte	0x3f
	.zero		1


	//   ....[25]....
        /*075c*/ 	.word	0x000053e0
        /*0760*/ 	.word	0x00000053
        /*0764*/ 	.word	0x00000000
        /*0768*/ 	.short	0x0101
        /*076a*/ 	.byte	0x3f
	.zero		1


	//   ....[26]....
        /*076c*/ 	.word	0x00006c30
        /*0770*/ 	.word	0x000000ff
        /*0774*/ 	.word	0x0002e830
        /*0778*/ 	.short	0x010a
        /*077a*/ 	.byte	0x06
	.zero		1


	//   ....[27]....
        /*077c*/ 	.word	0x00006c70
        /*0780*/ 	.word	0x000000ff
        /*0784*/ 	.word	0x0002e830
        /*0788*/ 	.short	0x010a
        /*078a*/ 	.byte	0x06
	.zero		1


	//   ....[28]....
        /*078c*/ 	.word	0x00007860
        /*0790*/ 	.word	0x000000ff
        /*0794*/ 	.word	0x0002e850
        /*0798*/ 	.short	0x010a
        /*079a*/ 	.byte	0x06
	.zero		1


	//   ....[29]....
        /*079c*/ 	.word	0x000078a0
        /*07a0*/ 	.word	0x000000ff
        /*07a4*/ 	.word	0x0002e850
        /*07a8*/ 	.short	0x010a
        /*07aa*/ 	.byte	0x06
	.zero		1


	//   ....[30]....
        /*07ac*/ 	.word	0x0000b340
        /*07b0*/ 	.word	0x00000002
        /*07b4*/ 	.word	0x00000000
        /*07b8*/ 	.short	0x0101
        /*07ba*/ 	.byte	0x3f
	.zero		1


	//   ....[31]....
        /*07bc*/ 	.word	0x0000b720
        /*07c0*/ 	.word	0x000000ff
        /*07c4*/ 	.word	0x00000000
        /*07c8*/ 	.short	0x0101
        /*07ca*/ 	.byte	0x06
	.zero		1


	//   ....[32]....
        /*07cc*/ 	.word	0x0000bf90
        /*07d0*/ 	.word	0x000000ff
        /*07d4*/ 	.word	0x0002e830
        /*07d8*/ 	.short	0x010a
        /*07da*/ 	.byte	0x06
	.zero		1


	//   ....[33]....
        /*07dc*/ 	.word	0x0000bfd0
        /*07e0*/ 	.word	0x000000ff
        /*07e4*/ 	.word	0x0002e830
        /*07e8*/ 	.short	0x010a
        /*07ea*/ 	.byte	0x06
	.zero		1


	//   ....[34]....
        /*07ec*/ 	.word	0x0000cbc0
        /*07f0*/ 	.word	0x000000ff
        /*07f4*/ 	.word	0x0002e850
        /*07f8*/ 	.short	0x010a
        /*07fa*/ 	.byte	0x06
	.zero		1


	//   ....[35]....
        /*07fc*/ 	.word	0x0000cc00
        /*0800*/ 	.word	0x000000ff
        /*0804*/ 	.word	0x0002e850
        /*0808*/ 	.short	0x010a
        /*080a*/ 	.byte	0x06
	.zero		1


	//   ....[36]....
        /*080c*/ 	.word	0x0000f8b0
        /*0810*/ 	.word	0x00000002
        /*0814*/ 	.word	0x00000000
        /*0818*/ 	.short	0x0101
        /*081a*/ 	.byte	0x3f
	.zero		1


	//   ....[37]....
        /*081c*/ 	.word	0x0000fb80
        /*0820*/ 	.word	0x000000ff
        /*0824*/ 	.word	0x00000000
        /*0828*/ 	.short	0x0101
        /*082a*/ 	.byte	0x06
	.zero		1


	//   ....[38]....
        /*082c*/ 	.word	0x00010300
        /*0830*/ 	.word	0x000000ff
        /*0834*/ 	.word	0x0002e850
        /*0838*/ 	.short	0x010a
        /*083a*/ 	.byte	0x04
	.zero		1


	//   ....[39]....
        /*083c*/ 	.word	0x00010340
        /*0840*/ 	.word	0x000000ff
        /*0844*/ 	.word	0x0002e850
        /*0848*/ 	.short	0x010a
        /*084a*/ 	.byte	0x04
	.zero		1


	//   ....[40]....
        /*084c*/ 	.word	0x00010af0
        /*0850*/ 	.word	0x000000ff
        /*0854*/ 	.word	0x00000000
        /*0858*/ 	.short	0x0101
        /*085a*/ 	.byte	0x04
	.zero		1


	//   ....[41]....
        /*085c*/ 	.word	0x00012410
        /*0860*/ 	.word	0x00000003
        /*0864*/ 	.word	0x00000000
        /*0868*/ 	.short	0x0101
        /*086a*/ 	.byte	0x3f
	.zero		1


	//   ....[42]....
        /*086c*/ 	.word	0x00015400
        /*0870*/ 	.word	0x00000004
        /*0874*/ 	.word	0x0002e880
        /*0878*/ 	.short	0x010a
        /*087a*/ 	.byte	0x3f
	.zero		1


	//   ....[43]....
        /*087c*/ 	.word	0x000155d0
        /*0880*/ 	.word	0x00000004
        /*0884*/ 	.word	0x0002e840
        /*0888*/ 	.short	0x010a
        /*088a*/ 	.byte	0x3f
	.zero		1


	//   ....[44]....
        /*088c*/ 	.word	0x00015900
        /*0890*/ 	.word	0x000000ff
        /*0894*/ 	.word	0x0002e820
        /*0898*/ 	.short	0x010a
        /*089a*/ 	.byte	0x29
	.zero		1


	//   ....[45]....
        /*089c*/ 	.word	0x00015bd0
        /*08a0*/ 	.word	0x00000004
        /*08a4*/ 	.word	0x0002e880
        /*08a8*/ 	.short	0x010a
        /*08aa*/ 	.byte	0x3f
	.zero		1


	//   ....[46]....
        /*08ac*/ 	.word	0x00015e50
        /*08b0*/ 	.word	0x00000004
        /*08b4*/ 	.word	0x0002e840
        /*08b8*/ 	.short	0x010a
        /*08ba*/ 	.byte	0x3f
	.zero		1


	//   ....[47]....
        /*08bc*/ 	.word	0x00016140
        /*08c0*/ 	.word	0x00000003
        /*08c4*/ 	.word	0x0002e870
        /*08c8*/ 	.short	0x010a
        /*08ca*/ 	.byte	0x3f
	.zero		1


	//   ....[48]....
        /*08cc*/ 	.word	0x000161b0
        /*08d0*/ 	.word	0x00000002
        /*08d4*/ 	.word	0x0002e860
        /*08d8*/ 	.short	0x010a
        /*08da*/ 	.byte	0x3f
	.zero		1


	//   ....[49]....
        /*08dc*/ 	.word	0x000168a0
        /*08e0*/ 	.word	0x00000003
        /*08e4*/ 	.word	0x0002e850
        /*08e8*/ 	.short	0x0101
        /*08ea*/ 	.byte	0x3f
	.zero		1


	//   ....[50]....
        /*08ec*/ 	.word	0x000168e0
        /*08f0*/ 	.word	0x00000002
        /*08f4*/ 	.word	0x00000000
        /*08f8*/ 	.short	0x0101
        /*08fa*/ 	.byte	0x3f
	.zero		1


	//   ....[51]....
        /*08fc*/ 	.word	0x00016aa0
        /*0900*/ 	.word	0x00000014
        /*0904*/ 	.word	0x0002e870
        /*0908*/ 	.short	0x010a
        /*090a*/ 	.byte	0x3f
	.zero		1


	//   ....[52]....
        /*090c*/ 	.word	0x00016b30
        /*0910*/ 	.word	0x00000014
        /*0914*/ 	.word	0x0002e860
        /*0918*/ 	.short	0x010a
        /*091a*/ 	.byte	0x3f
	.zero		1


	//   ....[53]....
        /*091c*/ 	.word	0x000171f0
        /*0920*/ 	.word	0x00000014
        /*0924*/ 	.word	0x0002e850
        /*0928*/ 	.short	0x0101
        /*092a*/ 	.byte	0x3f
	.zero		1


	//   ....[54]....
        /*092c*/ 	.word	0x00017240
        /*0930*/ 	.word	0x00000000
        /*0934*/ 	.word	0x00000000
        /*0938*/ 	.short	0x0101
        /*093a*/ 	.byte	0x3f
	.zero		1


	//   ....[55]....
        /*093c*/ 	.word	0x00017ff0
        /*0940*/ 	.word	0x00000000
        /*0944*/ 	.word	0x0002e820
        /*0948*/ 	.short	0x010a
        /*094a*/ 	.byte	0x3f
	.zero		1


	//   ....[56]....
        /*094c*/ 	.word	0x000181b0
        /*0950*/ 	.word	0x00000006
        /*0954*/ 	.word	0x00000000
        /*0958*/ 	.short	0x010a
        /*095a*/ 	.byte	0x3f
	.zero		1


	//   ....[57]....
        /*095c*/ 	.word	0x00018220
        /*0960*/ 	.word	0x00000007
        /*0964*/ 	.word	0x00000000
        /*0968*/ 	.short	0x010a
        /*096a*/ 	.byte	0x3f
	.zero		1


	//   ....[58]....
        /*096c*/ 	.word	0x00018280
        /*0970*/ 	.word	0x00000004
        /*0974*/ 	.word	0x0002e860
        /*0978*/ 	.short	0x010a
        /*097a*/ 	.byte	0x3f
	.zero		1


	//   ....[59]....
        /*097c*/ 	.word	0x000182d0
        /*0980*/ 	.word	0x00000003
        /*0984*/ 	.word	0x0002e860
        /*0988*/ 	.short	0x010a
        /*098a*/ 	.byte	0x3f
	.zero		1


	//   ....[60]....
        /*098c*/ 	.word	0x00018310
        /*0990*/ 	.word	0x00000004
        /*0994*/ 	.word	0x0002e880
        /*0998*/ 	.short	0x010a
        /*099a*/ 	.byte	0x3f
	.zero		1


	//   ....[61]....
        /*099c*/ 	.word	0x00018330
        /*09a0*/ 	.word	0x00000003
        /*09a4*/ 	.word	0x0002e880
        /*09a8*/ 	.short	0x010a
        /*09aa*/ 	.byte	0x3f
	.zero		1


	//   ....[62]....
        /*09ac*/ 	.word	0x000183a0
        /*09b0*/ 	.word	0x00000003
        /*09b4*/ 	.word	0x0002e800
        /*09b8*/ 	.short	0x010a
        /*09ba*/ 	.byte	0x3f
	.zero		1


	//   ....[63]....
        /*09bc*/ 	.word	0x000183f0
        /*09c0*/ 	.word	0x00000002
        /*09c4*/ 	.word	0x0002e830
        /*09c8*/ 	.short	0x010a
        /*09ca*/ 	.byte	0x3f
	.zero		1


	//   ....[64]....
        /*09cc*/ 	.word	0x00018450
        /*09d0*/ 	.word	0x00000008
        /*09d4*/ 	.word	0x0002e830
        /*09d8*/ 	.short	0x010a
        /*09da*/ 	.byte	0x3f
	.zero		1


	//   ....[65]....
        /*09dc*/ 	.word	0x000184b0
        /*09e0*/ 	.word	0x00000008
        /*09e4*/ 	.word	0x0002e850
        /*09e8*/ 	.short	0x010a
        /*09ea*/ 	.byte	0x3f
	.zero		1


	//   ....[66]....
        /*09ec*/ 	.word	0x00018510
        /*09f0*/ 	.word	0x00000008
        /*09f4*/ 	.word	0x0002e830
        /*09f8*/ 	.short	0x010a
        /*09fa*/ 	.byte	0x3f
	.zero		1


	//   ....[67]....
        /*09fc*/ 	.word	0x00018570
        /*0a00*/ 	.word	0x00000008
        /*0a04*/ 	.word	0x0002e850
        /*0a08*/ 	.short	0x010a
        /*0a0a*/ 	.byte	0x3f
	.zero		1


	//   ....[68]....
        /*0a0c*/ 	.word	0x000185d0
        /*0a10*/ 	.word	0x00000005
        /*0a14*/ 	.word	0x0002e850
        /*0a18*/ 	.short	0x010a
        /*0a1a*/ 	.byte	0x3f
	.zero		1


	//   ....[69]....
        /*0a1c*/ 	.word	0x00018720
        /*0a20*/ 	.word	0x00000004
        /*0a24*/ 	.word	0x0002e880
        /*0a28*/ 	.short	0x010a
        /*0a2a*/ 	.byte	0x3f
	.zero		1


	//   ....[70]....
        /*0a2c*/ 	.word	0x00018770
        /*0a30*/ 	.word	0x00000004
        /*0a34*/ 	.word	0x0002e840
        /*0a38*/ 	.short	0x010a
        /*0a3a*/ 	.byte	0x3f
	.zero		1


	//   ....[71]....
        /*0a3c*/ 	.word	0x000187d0
        /*0a40*/ 	.word	0x00000003
        /*0a44*/ 	.word	0x0002e820
        /*0a48*/ 	.short	0x010a
        /*0a4a*/ 	.byte	0x3f
	.zero		1


	//   ....[72]....
        /*0a4c*/ 	.word	0x00018820
        /*0a50*/ 	.word	0x00000004
        /*0a54*/ 	.word	0x0002e880
        /*0a58*/ 	.short	0x010a
        /*0a5a*/ 	.byte	0x3f
	.zero		1


	//   ....[73]....
        /*0a5c*/ 	.word	0x00018870
        /*0a60*/ 	.word	0x00000004
        /*0a64*/ 	.word	0x0002e840
        /*0a68*/ 	.short	0x010a
        /*0a6a*/ 	.byte	0x3f
	.zero		1


	//   ....[74]....
        /*0a6c*/ 	.word	0x000188d0
        /*0a70*/ 	.word	0x00000003
        /*0a74*/ 	.word	0x0002e870
        /*0a78*/ 	.short	0x010a
        /*0a7a*/ 	.byte	0x3f
	.zero		1


	//   ....[75]....
        /*0a7c*/ 	.word	0x00018930
        /*0a80*/ 	.word	0x00000004
        /*0a84*/ 	.word	0x0002e860
        /*0a88*/ 	.short	0x010a
        /*0a8a*/ 	.byte	0x3f
	.zero		1


	//   ....[76]....
        /*0a8c*/ 	.word	0x00018980
        /*0a90*/ 	.word	0x00000014
        /*0a94*/ 	.word	0x0002e870
        /*0a98*/ 	.short	0x010a
        /*0a9a*/ 	.byte	0x3f
	.zero		1


	//   ....[77]....
        /*0a9c*/ 	.word	0x000189d0
        /*0aa0*/ 	.word	0x00000014
        /*0aa4*/ 	.word	0x0002e860
        /*0aa8*/ 	.short	0x010a
        /*0aaa*/ 	.byte	0x3f
	.zero		1


	//   ....[78]....
        /*0aac*/ 	.word	0x00018a20
        /*0ab0*/ 	.word	0x00000000
        /*0ab4*/ 	.word	0x0002e820
        /*0ab8*/ 	.short	0x010a
        /*0aba*/ 	.byte	0x3f
	.zero		1


	//   ....[79]....
        /*0abc*/ 	.word	0x00018bc0
        /*0ac0*/ 	.word	0x00000006
        /*0ac4*/ 	.word	0x00000000
        /*0ac8*/ 	.short	0x010a
        /*0aca*/ 	.byte	0x3f
	.zero		1


	//   ....[80]....
        /*0acc*/ 	.word	0x00018c10
        /*0ad0*/ 	.word	0x00000007
        /*0ad4*/ 	.word	0x00000000
        /*0ad8*/ 	.short	0x010a
        /*0ada*/ 	.byte	0x3f
	.zero		1


	//   ....[81]....
        /*0adc*/ 	.word	0x00018c60
        /*0ae0*/ 	.word	0x00000004
        /*0ae4*/ 	.word	0x0002e860
        /*0ae8*/ 	.short	0x010a
        /*0aea*/ 	.byte	0x3f
	.zero		1


	//   ....[82]....
        /*0aec*/ 	.word	0x00018cb0
        /*0af0*/ 	.word	0x00000003
        /*0af4*/ 	.word	0x0002e860
        /*0af8*/ 	.short	0x010a
        /*0afa*/ 	.byte	0x3f
	.zero		1


	//   ....[83]....
        /*0afc*/ 	.word	0x00018d00
        /*0b00*/ 	.word	0x00000004
        /*0b04*/ 	.word	0x0002e880
        /*0b08*/ 	.short	0x010a
        /*0b0a*/ 	.byte	0x3f
	.zero		1


	//----- nvinfo : EIATTR_NUM_MBARRIERS
	.align		4
.L_302:
        /*0b0c*/ 	.byte	0x03, 0x38
        /*0b0e*/ 	.short	0x0016


	//----- nvinfo : EIATTR_EXIT_INSTR_OFFSETS
	.align		4
        /*0b10*/ 	.byte	0x04, 0x1c
        /*0b12*/ 	.short	(.L_304 - .L_303)


	//   ....[0]....
.L_303:
        /*0b14*/ 	.word	0x00000ab0


	//   ....[1]....
        /*0b18*/ 	.word	0x00013440


	//   ....[2]....
        /*0b1c*/ 	.word	0x00018380


	//----- nvinfo : EIATTR_MAX_THREADS
	.align		4
.L_304:
        /*0b20*/ 	.byte	0x04, 0x05
        /*0b22*/ 	.short	(.L_306 - .L_305)
.L_305:
        /*0b24*/ 	.word	0x00000180
        /*0b28*/ 	.word	0x00000001
        /*0b2c*/ 	.word	0x00000001


	//----- nvinfo : EIATTR_CRS_STACK_SIZE
	.align		4
.L_306:
        /*0b30*/ 	.byte	0x04, 0x1e
        /*0b32*/ 	.short	(.L_308 - .L_307)
.L_307:
        /*0b34*/ 	.word	0x00000000


	//----- nvinfo : EIATTR_CBANK_PARAM_SIZE
	.align		4
.L_308:
        /*0b38*/ 	.byte	0x03, 0x19
        /*0b3a*/ 	.short	0x0a70


	//----- nvinfo : EIATTR_PARAM_CBANK
	.align		4
        /*0b3c*/ 	.byte	0x04, 0x0a
        /*0b3e*/ 	.short	(.L_310 - .L_309)
	.align		4
.L_309:
        /*0b40*/ 	.word	index@(.nv.constant0._ZN7cutlass13device_kernelIN5flash11enable_sm90INS1_16FlashAttnFwdSm90INS1_25CollectiveMainloopFwdSm90ILi2EN4cute5tupleIJNS5_1CILi1EEES8_S8_EEENS6_IJNS7_ILi128EEENS7_ILi224EEESA_EEELi128ENS_12float_e4m3_tEfNS_4arch4Sm90ELb1ELb0ELb1ELb1ELb0ELb0ELb0ELb1ELb1ELb0ELb0ELb0EEENS1_21CollectiveEpilogueFwdINS6_IJSA_SA_SB_EEES9_NS_10bfloat16_tESF_Li256ELb1ELb0ELb0ELb1EEENS1_36VarlenDynamicPersistentTileSchedulerILi128ELi224ELi256ELi128ELb0ELb0ELb1ELb1ELb1ELb1EEEEEEEEEvNT_6ParamsE)
        /*0b44*/ 	.short	0x0210
        /*0b46*/ 	.short	0x0a70


	//----- nvinfo : EIATTR_SW_WAR
	.align		4
.L_310:
        /*0b48*/ 	.byte	0x04, 0x36
        /*0b4a*/ 	.short	(.L_312 - .L_311)
.L_311:
        /*0b4c*/ 	.word	0x00000008
.L_312:


//--------------------- .nv.info._ZN7cutlass13device_kernelIN5flash11enable_sm90INS1_16FlashAttnFwdSm90INS1_25CollectiveMainloopFwdSm90ILi2EN4cute5tupleIJNS5_1CILi1EEES8_S8_EEENS6_IJNS7_ILi128EEENS7_ILi224EEESA_EEELi128ENS_12float_e4m3_tEfNS_4arch4Sm90ELb1ELb0ELb1ELb1ELb0ELb1ELb0ELb1ELb1ELb0ELb0ELb0EEENS1_21CollectiveEpilogueFwdINS6_IJSA_SA_SB_EEES9_NS_10bfloat16_tESF_Li256ELb1ELb0ELb0ELb1EEENS1_36VarlenDynamicPersistentTileSchedulerILi128ELi224ELi256ELi128ELb0ELb0ELb1ELb1ELb1ELb1EEEEEEEEEvNT_6ParamsE --------------------------
	.section	.nv.info._ZN7cutlass13device_kernelIN5flash11enable_sm90INS1_16FlashAttnFwdSm90INS1_25CollectiveMainloopFwdSm90ILi2EN4cute5tupleIJNS5_1CILi1EEES8_S8_EEENS6_IJNS7_ILi128EEENS7_ILi224EEESA_EEELi128ENS_12float_e4m3_tEfNS_4arch4Sm90ELb1ELb0ELb1ELb1ELb0ELb1ELb0ELb1ELb1ELb0ELb0ELb0EEENS1_21CollectiveEpilogueFwdINS6_IJSA_SA_SB_EEES9_NS_10bfloat16_tESF_Li256ELb1ELb0ELb0ELb1EEENS1_36VarlenDynamicPersistentTileSchedulerILi128ELi224ELi256ELi128ELb0ELb0ELb1ELb1ELb1ELb1EEEEEEEEEvNT_6ParamsE,"",@"SHT_CUDA_INFO"
	.sectionflags	@""
	.align	4


	//----- nvinfo : EIATTR_CUDA_API_VERSION
	.align		4
        /*0000*/ 	.byte	0x04, 0x37
        /*0002*/ 	.short	(.L_314 - .L_313)
.L_313:
        /*0004*/ 	.word	0x00000082


	//----- nvinfo : EIATTR_KPARAM_INFO
	.align		4
.L_314:
        /*0008*/ 	.byte	0x04, 0x17
        /*000a*/ 	.short	(.L_316 - .L_315)
.L_315:
        /*000c*/ 	.word	0x00000000
        /*0010*/ 	.short	0x0000
        /*0012*/ 	.short	0x0070
        /*0014*/ 	.byte	0x00, 0xf0, 0x01, 0x28


	//----- nvinfo : EIATTR_SPARSE_MMA_MASK
	.align		4
.L_316:
        /*0018*/ 	.byte	0x03, 0x50
        /*001a*/ 	.short	0x0000


	//----- nvinfo : EIATTR_MAXREG_COUNT
	.align		4
        /*001c*/ 	.byte	0x03, 0x1b
        /*001e*/ 	.short	0x00a8


	//----- nvinfo : EIATTR_NUM_BARRIERS
	.align		4
        /*0020*/ 	.byte	0x02, 0x4c
        /*0022*/ 	.byte	0x10
	.zero		1


	//----- nvinfo : EIATTR_EXTERNS
	.align		4
        /*0024*/ 	.byte	0x04, 0x0f
        /*0026*/ 	.short	(.L_318 - .L_317)


	//   ....[0]....
	.align		4
.L_317:
        /*0028*/ 	.word	index@(__assertfail)


	//----- nvinfo : EIATTR_ANNOTATIONS
	.align		4
.L_318:
        /*002c*/ 	.byte	0x04, 0x55
        /*002e*/ 	.short	(.L_320 - .L_319)


	//   ....[0]....
.L_319:
        /* <DEDUP_REMOVED lines=134> */


	//----- nvinfo : EIATTR_MERCURY_ISA_VERSION
	.align		4
.L_320:
        /*0878*/ 	.byte	0x03, 0x5f
        /*087a*/ 	.short	0x0101


	//----- nvinfo : EIATTR_UNUSED_LOAD_BYTE_OFFSET
	.align		4
        /*087c*/ 	.byte	0x04, 0x44
        /*087e*/ 	.short	(.L_322 - .L_321)


	//   ....[0]....
.L_321:
        /*0880*/ 	.word	0x00000b40
        /*0884*/ 	.word	0x0000fff0


	//   ....[1]....
        /*0888*/ 	.word	0x00023240
        /*088c*/ 	.word	0x0000fff0


	//----- nvinfo : EIATTR_INT_WARP_WIDE_INSTR_OFFSETS
	.align		4
.L_322:
        /*0890*/ 	.byte	0x04, 0x31
        /*0892*/ 	.short	(.L_324 - .L_323)


	//   ....[0]....
.L_323:
        /*0894*/ 	.word	0x000001c0


	//   ....[1]....
        /*0898*/ 	.word	0x00000200


	//   ....[2]....
        /*089c*/ 	.word	0x00000270


	//   ....[3]....
        /*08a0*/ 	.word	0x00027bb0


	//   ....[4]....
        /*08a4*/ 	.word	0x00027c40


	//   ....[5]....
        /*08a8*/ 	.word	0x000283c0


	//   ....[6]....
        /*08ac*/ 	.word	0x000283f0


	//   ....[7]....
        /*08b0*/ 	.word	0x00029e70


	//   ....[8]....
        /*08b4*/ 	.word	0x00029f00


	//----- nvinfo : EIATTR_COOP_GROUP_MASK_REGIDS
	.align		4
.L_324:
        /*08b8*/ 	.byte	0x04, 0x29
        /*08ba*/ 	.short	(.L_326 - .L_325)


	//   ....[0]....
.L_325:
        /*08bc*/ 	.word	0xffffffff


	//   ....[1]....
        /*08c0*/ 	.word	0xffffffff


	//   ....[2]....
        /*08c4*/ 	.word	0xffffffff


	//   ....[3]....
        /*08c8*/ 	.word	0xffffffff


	//   ....[4]....
        /*08cc*/ 	.word	0xffffffff


	//   ....[5]....
        /*08d0*/ 	.word	0xffffffff


	//   ....[6]....
        /*08d4*/ 	.word	0xffffffff


	//   ....[7]....
        /*08d8*/ 	.word	0xffffffff


	//   ....[8]....
        /*08dc*/ 	.word	0xffffffff


	//   ....[9]....
        /*08e0*/ 	.word	0xffffffff


	//   ....[10]....
        /*08e4*/ 	.word	0xffffffff


	//   ....[11]....
        /*08e8*/ 	.word	0xffffffff


	//   ....[12]....
        /*08ec*/ 	.word	0xffffffff


	//   ....[13]....
        /*08f0*/ 	.word	0xffffffff


	//   ....[14]....
        /*08f4*/ 	.word	0xffffffff


	//   ....[15]....
        /*08f8*/ 	.word	0xffffffff


	//   ....[16]....
        /*08fc*/ 	.word	0xffffffff


	//   ....[17]....
        /*0900*/ 	.word	0xffffffff


	//   ....[18]....
        /*0904*/ 	.word	0xffffffff


	//   ....[19]....
        /*0908*/ 	.word	0xffffffff


	//   ....[20]....
        /*090c*/ 	.word	0xffffffff


	//   ....[21]....
        /*0910*/ 	.word	0xffffffff


	//   ....[22]....
        /*0914*/ 	.word	0xffffffff


	//   ....[23]....
        /*0918*/ 	.word	0xffffffff


	//   ....[24]....
        /*091c*/ 	.word	0xffffffff


	//   ....[25]....
        /*0920*/ 	.word	0xffffffff


	//   ....[26]....
        /*0924*/ 	.word	0xffffffff


	//   ....[27]....
        /*0928*/ 	.word	0xffffffff


	//   ....[28]....
        /*092c*/ 	.word	0xffffffff


	//   ....[29]....
        /*0930*/ 	.word	0xffffffff


	//   ....[30]....
        /*0934*/ 	.word	0xffffffff


	//   ....[31]....
        /*0938*/ 	.word	0xffffffff


	//   ....[32]....
        /*093c*/ 	.word	0xffffffff


	//   ....[33]....
        /*0940*/ 	.word	0xffffffff


	//   ....[34]....
        /*0944*/ 	.word	0xffffffff


	//   ....[35]....
        /*0948*/ 	.word	0xffffffff


	//   ....[36]....
        /*094c*/ 	.word	0xffffffff


	//   ....[37]....
        /*0950*/ 	.word	0xffffffff


	//   ....[38]....
        /*0954*/ 	.word	0xffffffff


	//   ....[39]....
        /*0958*/ 	.word	0xffffffff


	//   ....[40]....
        /*095c*/ 	.word	0xffffffff


	//   ....[41]....
        /*0960*/ 	.word	0xffffffff


	//   ....[42]....
        /*0964*/ 	.word	0xffffffff


	//   ....[43]....
        /*0968*/ 	.word	0xffffffff


	//   ....[44]....
        /*096c*/ 	.word	0xffffffff


	//   ....[45]....
        /*0970*/ 	.word	0xffffffff


	//   ....[46]....
        /*0974*/ 	.word	0xffffffff


	//   ....[47]....
        /*0978*/ 	.word	0xffffffff


	//   ....[48]....
        /*097c*/ 	.word	0xffffffff


	//   ....[49]....
        /*0980*/ 	.word	0xffffffff


	//   ....[50]....
        /*0984*/ 	.word	0xffffffff


	//   ....[51]....
        /*0988*/ 	.word	0xffffffff


	//   ....[52]....
        /*098c*/ 	.word	0xffffffff


	//   ....[53]....
        /*0990*/ 	.word	0xffffffff


	//   ....[54]....
        /*0994*/ 	.word	0xffffffff


	//   ....[55]....
        /*0998*/ 	.word	0xffffffff


	//   ....[56]....
        /*099c*/ 	.word	0xffffffff


	//   ....[57]....
        /*09a0*/ 	.word	0xffffffff


	//   ....[58]....
        /*09a4*/ 	.word	0xffffffff


	//   ....[59]....
        /*09a8*/ 	.word	0xffffffff


	//   ....[60]....
        /*09ac*/ 	.word	0xffffffff


	//   ....[61]....
        /*09b0*/ 	.word	0xffffffff


	//   ....[62]....
        /*09b4*/ 	.word	0xffffffff


	//   ....[63]....
        /*09b8*/ 	.word	0xffffffff


	//   ....[64]....
        /*09bc*/ 	.word	0xffffffff


	//   ....[65]....
        /*09c0*/ 	.word	0xffffffff


	//   ....[66]....
        /*09c4*/ 	.word	0xffffffff


	//   ....[67]....
        /*09c8*/ 	.word	0xffffffff


	//   ....[68]....
        /*09cc*/ 	.word	0xffffffff


	//   ....[69]....
        /*09d0*/ 	.word	0xffffffff


	//   ....[70]....
        /*09d4*/ 	.word	0xffffffff


	//   ....[71]....
        /*09d8*/ 	.word	0xffffffff


	//   ....[72]....
        /*09dc*/ 	.word	0xffffffff


	//   ....[73]....
        /*09e0*/ 	.word	0xffffffff


	//   ....[74]....
        /*09e4*/ 	.word	0xffffffff


	//   ....[75]....
        /*09e8*/ 	.word	0xffffffff


	//   ....[76]....
        /*09ec*/ 	.word	0xffffffff


	//   ....[77]....
        /*09f0*/ 	.word	0xffffffff


	//   ....[78]....
        /*09f4*/ 	.word	0xffffffff


	//   ....[79]....
        /*09f8*/ 	.word	0xffffffff


	//   ....[80]....
        /*09fc*/ 	.word	0xffffffff


	//   ....[81]....
        /*0a00*/ 	.word	0xffffffff


	//   ....[82]....
        /*0a04*/ 	.word	0xffffffff


	//   ....[83]....
        /*0a08*/ 	.word	0xffffffff


	//   ....[84]....
        /*0a0c*/ 	.word	0xffffffff


	//   ....[85]....
        /*0a10*/ 	.word	0xffffffff


	//   ....[86]....
        /*0a14*/ 	.word	0xffffffff


	//   ....[87]....
        /*0a18*/ 	.word	0xffffffff


	//   ....[88]....
        /*0a1c*/ 	.word	0xffffffff


	//   ....[89]....
        /*0a20*/ 	.word	0xffffffff


	//   ....[90]....
        /*0a24*/ 	.word	0xffffffff


	//   ....[91]....
        /*0a28*/ 	.word	0xffffffff


	//   ....[92]....
        /*0a2c*/ 	.word	0x0500000f


	//   ....[93]....
        /*0a30*/ 	.word	0x0500000f


	//   ....[94]....
        /*0a34*/ 	.word	0x0500000f


	//   ....[95]....
        /*0a38*/ 	.word	0x0500000f


	//   ....[96]....
        /*0a3c*/ 	.word	0x0500000f


	//   ....[97]....
        /*0a40*/ 	.word	0x0500000f


	//   ....[98]....
        /*0a44*/ 	.word	0x0500000f


	//   ....[99]....
        /*0a48*/ 	.word	0x0500000f


	//   ....[100]....
        /*0a4c*/ 	.word	0x0500000f


	//   ....[101]....
        /*0a50*/ 	.word	0x0500000f


	//   ....[102]....
        /*0a54*/ 	.word	0x0500000f


	//   ....[103]....
        /*0a58*/ 	.word	0x0500000f


	//   ....[104]....
        /*0a5c*/ 	.word	0x0500000f


	//   ....[105]....
        /*0a60*/ 	.word	0x0500000f


	//   ....[106]....
        /*0a64*/ 	.word	0x0500000f


	//   ....[107]....
        /*0a68*/ 	.word	0x0500000f


	//   ....[108]....
        /*0a6c*/ 	.word	0x0500000f


	//   ....[109]....
        /*0a70*/ 	.word	0x0500000f


	//   ....[110]....
        /*0a74*/ 	.word	0x0500000f


	//   ....[111]....
        /*0a78*/ 	.word	0x0500000f


	//   ....[112]....
        /*0a7c*/ 	.word	0x0500000f


	//   ....[113]....
        /*0a80*/ 	.word	0x0500000f


	//   ....[114]....
        /*0a84*/ 	.word	0x0500000f


	//   ....[115]....
        /*0a88*/ 	.word	0x0500000f


	//   ....[116]....
        /*0a8c*/ 	.word	0x0500000f


	//   ....[117]....
        /*0a90*/ 	.word	0x0500000f


	//   ....[118]....
        /*0a94*/ 	.word	0x0500000f


	//   ....[119]....
        /*0a98*/ 	.word	0x0500000f


	//   ....[120]....
        /*0a9c*/ 	.word	0x0500000f


	//   ....[121]....
        /*0aa0*/ 	.word	0x0500000f


	//   ....[122]....
        /*0aa4*/ 	.word	0x0500000f


	//   ....[123]....
        /*0aa8*/ 	.word	0x0500000f


	//   ....[124]....
        /*0aac*/ 	.word	0x0500000f


	//   ....[125]....
        /*0ab0*/ 	.word	0x0500000f


	//   ....[126]....
        /*0ab4*/ 	.word	0x0500000f


	//   ....[127]....
        /*0ab8*/ 	.word	0x0500000f


	//   ....[128]....
        /*0abc*/ 	.word	0x0500000f


	//   ....[129]....
        /*0ac0*/ 	.word	0x0500000f


	//   ....[130]....
        /*0ac4*/ 	.word	0x0500000f


	//   ....[131]....
        /*0ac8*/ 	.word	0x0500000f


	//   ....[132]....
        /*0acc*/ 	.word	0x0500000f


	//   ....[133]....
        /*0ad0*/ 	.word	0x0500000f


	//   ....[134]....
        /*0ad4*/ 	.word	0x0500000f


	//   ....[135]....
        /*0ad8*/ 	.word	0x0500000f


	//   ....[136]....
        /*0adc*/ 	.word	0x0500000f


	//   ....[137]....
        /*0ae0*/ 	.word	0x0500000f


	//   ....[138]....
        /*0ae4*/ 	.word	0x0500000f


	//   ....[139]....
        /*0ae8*/ 	.word	0x0500000f


	//   ....[140]....
        /*0aec*/ 	.word	0x0500000f


	//   ....[141]....
        /*0af0*/ 	.word	0x0500000f


	//   ....[142]....
        /*0af4*/ 	.word	0x0500000f


	//   ....[143]....
        /*0af8*/ 	.word	0x0500000f


	//   ....[144]....
        /*0afc*/ 	.word	0x0500000f


	//   ....[145]....
        /*0b00*/ 	.word	0x0500000f


	//   ....[146]....
        /*0b04*/ 	.word	0x0500000f


	//   ....[147]....
        /*0b08*/ 	.word	0x0500000f


	//   ....[148]....
        /*0b0c*/ 	.word	0x0500000f


	//   ....[149]....
        /*0b10*/ 	.word	0x0500000f


	//   ....[150]....
        /*0b14*/ 	.word	0x0500000f


	//   ....[151]....
        /*0b18*/ 	.word	0x0500000f


	//   ....[152]....
        /*0b1c*/ 	.word	0x0500000f


	//   ....[153]....
        /*0b20*/ 	.word	0x0500000f


	//   ....[154]....
        /*0b24*/ 	.word	0x0500000f


	//   ....[155]....
        /*0b28*/ 	.word	0x0500000f


	//   ....[156]....
        /*0b2c*/ 	.word	0x0500000f


	//   ....[157]....
        /*0b30*/ 	.word	0x0500000f


	//   ....[158]....
        /*0b34*/ 	.word	0x0500000f


	//   ....[159]....
        /*0b38*/ 	.word	0x0500000f


	//   ....[160]....
        /*0b3c*/ 	.word	0x0500000f


	//----- nvinfo : EIATTR_COOP_GROUP_INSTR_OFFSETS
	.align		4
.L_326:
        /*0b40*/ 	.byte	0x04, 0x28
        /*0b42*/ 	.short	(.L_328 - .L_327)


	//   ....[0]....
.L_327:
        /*0b44*/ 	.word	0x00000070


	//   ....[1]....
        /*0b48*/ 	.word	0x000001d0


	//   ....[2]....
        /*0b4c*/ 	.word	0x00000220


	//   ....[3]....
        /*0b50*/ 	.word	0x00000450


	//   ....[4]....
        /*0b54*/ 	.word	0x000005b0


	//   ....[5]....
        /*0b58*/ 	.word	0x000006d0


	//   ....[6]....
        /*0b5c*/ 	.word	0x00000830


	//   ....[7]....
        /*0b60*/ 	.word	0x0000c910


	//   ....[8]....
        /*0b64*/ 	.word	0x00014630


	//   ....[9]....
        /*0b68*/ 	.word	0x00014650


	//   ....[10]....
        /*0b6c*/ 	.word	0x000159f0


	//   ....[11]....
        /*0b70*/ 	.word	0x00015a10


	//   ....[12]....
        /*0b74*/ 	.word	0x0001af60


	//   ....[13]....
        /*0b78*/ 	.word	0x0001b150


	//   ....[14]....
        /*0b7c*/ 	.word	0x0001ba00


	//   ....[15]....
        /*0b80*/ 	.word	0x0001ba80


	//   ....[16]....
        /*0b84*/ 	.word	0x00020490


	//   ....[17]....
        /*0b88*/ 	.word	0x000204b0


	//   ....[18]....
        /*0b8c*/ 	.word	0x000204e0


	//   ....[19]....
        /*0b90*/ 	.word	0x00020520


	//   ....[20]....
        /*0b94*/ 	.word	0x00022970


	//   ....[21]....
        /*0b98*/ 	.word	0x00022980


	//   ....[22]....
        /*0b9c*/ 	.word	0x00022a00


	//   ....[23]....
        /*0ba0*/ 	.word	0x00022a10


	//   ....[24]....
        /*0ba4*/ 	.word	0x00023880


	//   ....[25]....
        /*0ba8*/ 	.word	0x000238b0


	//   ....[26]....
        /*0bac*/ 	.word	0x000238e0


	//   ....[27]....
        /*0bb0*/ 	.word	0x00023910


	//   ....[28]....
        /*0bb4*/ 	.word	0x00023940


	//   ....[29]....
        /*0bb8*/ 	.word	0x00023970


	//   ....[30]....
        /*0bbc*/ 	.word	0x000239a0


	//   ....[31]....
        /*0bc0*/ 	.word	0x000239d0


	//   ....[32]....
        /*0bc4*/ 	.word	0x00023a00


	//   ....[33]....
        /*0bc8*/ 	.word	0x00023a30


	//   ....[34]....
        /*0bcc*/ 	.word	0x00023a60


	//   ....[35]....
        /*0bd0*/ 	.word	0x00023a90


	//   ....[36]....
        /*0bd4*/ 	.word	0x00023ac0


	//   ....[37]....
        /*0bd8*/ 	.word	0x00023af0


	//   ....[38]....
        /*0bdc*/ 	.word	0x00023b20


	//   ....[39]....
        /*0be0*/ 	.word	0x00023b50


	//   ....[40]....
        /*0be4*/ 	.word	0x00023b80


	//   ....[41]....
        /*0be8*/ 	.word	0x00023bb0


	//   ....[42]....
        /*0bec*/ 	.word	0x00023be0


	//   ....[43]....
        /*0bf0*/ 	.word	0x00023c10


	//   ....[44]....
        /*0bf4*/ 	.word	0x00023c40


	//   ....[45]....
        /*0bf8*/ 	.word	0x00023c70


	//   ....[46]....
        /*0bfc*/ 	.word	0x00023ca0


	//   ....[47]....
        /*0c00*/ 	.word	0x00023cc0


	//   ....[48]....
        /*0c04*/ 	.word	0x00023cd0


	//   ....[49]....
        /*0c08*/ 	.word	0x00023ce0


	//   ....[50]....
        /*0c0c*/ 	.word	0x00023d00


	//   ....[51]....
        /*0c10*/ 	.word	0x00023d10


	//   ....[52]....
        /*0c14*/ 	.word	0x00023d20


	//   ....[53]....
        /*0c18*/ 	.word	0x00023d30


	//   ....[54]....
        /*0c1c*/ 	.word	0x00023d60


	//   ....[55]....
        /*0c20*/ 	.word	0x00023d90


	//   ....[56]....
        /*0c24*/ 	.word	0x000257a0


	//   ....[57]....
        /*0c28*/ 	.word	0x00025990


	//   ....[58]....
        /*0c2c*/ 	.word	0x000259c0


	//   ....[59]....
        /*0c30*/ 	.word	0x000259f0


	//   ....[60]....
        /*0c34*/ 	.word	0x00025a30


	//   ....[61]....
        /*0c38*/ 	.word	0x00025a60


	//   ....[62]....
        /*0c3c*/ 	.word	0x00025a90


	//   ....[63]....
        /*0c40*/ 	.word	0x00025c10


	//   ....[64]....
        /*0c44*/ 	.word	0x00025c40


	//   ....[65]....
        /*0c48*/ 	.word	0x00025c70


	//   ....[66]....
        /*0c4c*/ 	.word	0x00025ca0


	//   ....[67]....
        /*0c50*/ 	.word	0x00025cd0


	//   ....[68]....
        /*0c54*/ 	.word	0x00025d00


	//   ....[69]....
        /*0c58*/ 	.word	0x00025da0


	//   ....[70]....
        /*0c5c*/ 	.word	0x00025de0


	//   ....[71]....
        /*0c60*/ 	.word	0x00025ea0


	//   ....[72]....
        /*0c64*/ 	.word	0x00026de0


	//   ....[73]....
        /*0c68*/ 	.word	0x00028580


	//   ....[74]....
        /*0c6c*/ 	.word	0x0002aa10


	//   ....[75]....
        /*0c70*/ 	.word	0x0002aa40


	//   ....[76]....
        /*0c74*/ 	.word	0x0002aa80


	//   ....[77]....
        /*0c78*/ 	.word	0x0002aab0


	//   ....[78]....
        /*0c7c*/ 	.word	0x0002aae0


	//   ....[79]....
        /*0c80*/ 	.word	0x0002ab10


	//   ....[80]....
        /*0c84*/ 	.word	0x0002ab40


	//   ....[81]....
        /*0c88*/ 	.word	0x0002ab70


	//   ....[82]....
        /*0c8c*/ 	.word	0x0002ad10


	//   ....[83]....
        /*0c90*/ 	.word	0x0002ad40


	//   ....[84]....
        /*0c94*/ 	.word	0x0002ad70


	//   ....[85]....
        /*0c98*/ 	.word	0x0002ada0


	//   ....[86]....
        /*0c9c*/ 	.word	0x0002add0


	//   ....[87]....
        /*0ca0*/ 	.word	0x0002ae00


	//   ....[88]....
        /*0ca4*/ 	.word	0x0002aec0


	//   ....[89]....
        /*0ca8*/ 	.word	0x0002aee0


	//   ....[90]....
        /*0cac*/ 	.word	0x0002af50


	//   ....[91]....
        /*0cb0*/ 	.word	0x0002b6e0


	//   ....[92]....
        /*0cb4*/ 	.word	0x0002bba0


	//   ....[93]....
        /*0cb8*/ 	.word	0x0002bc50


	//   ....[94]....
        /*0cbc*/ 	.word	0x0002bcf0


	//   ....[95]....
        /*0cc0*/ 	.word	0x0002bd90


	//   ....[96]....
        /*0cc4*/ 	.word	0x0002be30


	//   ....[97]....
        /*0cc8*/ 	.word	0x0002bed0


	//   ....[98]....
        /*0ccc*/ 	.word	0x0002bf70


	//   ....[99]....
        /*0cd0*/ 	.word	0x0002c010


	//   ....[100]....
        /*0cd4*/ 	.word	0x0002c0b0


	//   ....[101]....
        /*0cd8*/ 	.word	0x0002c1a0


	//   ....[102]....
        /*0cdc*/ 	.word	0x0002c240


	//   ....[103]....
        /*0ce0*/ 	.word	0x0002c2e0


	//   ....[104]....
        /*0ce4*/ 	.word	0x0002c380


	//   ....[105]....
        /*0ce8*/ 	.word	0x0002c420


	//   ....[106]....
        /*0cec*/ 	.word	0x0002c4c0


	//   ....[107]....
        /*0cf0*/ 	.word	0x0002c560


	//   ....[108]....
        /*0cf4*/ 	.word	0x0002c600


	//   ....[109]....
        /*0cf8*/ 	.word	0x0002c8f0


	//   ....[110]....
        /*0cfc*/ 	.word	0x0002ca10


	//   ....[111]....
        /*0d00*/ 	.word	0x0002cb40


	//   ....[112]....
        /*0d04*/ 	.word	0x0002cbd0


	//   ....[113]....
        /*0d08*/ 	.word	0x0002cc30


	//   ....[114]....
        /*0d0c*/ 	.word	0x0002ccb0


	//   ....[115]....
        /*0d10*/ 	.word	0x0002cd10


	//   ....[116]....
        /*0d14*/ 	.word	0x0002cd90


	//   ....[117]....
        /*0d18*/ 	.word	0x0002cdf0


	//   ....[118]....
        /*0d1c*/ 	.word	0x0002ce70


	//   ....[119]....
        /*0d20*/ 	.word	0x0002ced0


	//   ....[120]....
        /*0d24*/ 	.word	0x0002cf50


	//   ....[121]....
        /*0d28*/ 	.word	0x0002cfb0


	//   ....[122]....
        /*0d2c*/ 	.word	0x0002d030


	//   ....[123]....
        /*0d30*/ 	.word	0x0002d090


	//   ....[124]....
        /*0d34*/ 	.word	0x0002d0f0


	//   ....[125]....
        /*0d38*/ 	.word	0x0002d150


	//   ....[126]....
        /*0d3c*/ 	.word	0x0002d1e0


	//   ....[127]....
        /*0d40*/ 	.word	0x0002d240


	//   ....[128]....
        /*0d44*/ 	.word	0x0002d2c0


	//   ....[129]....
        /*0d48*/ 	.word	0x0002d320


	//   ....[130]....
        /*0d4c*/ 	.word	0x0002d390


	//   ....[131]....
        /*0d50*/ 	.word	0x0002d3f0


	//   ....[132]....
        /*0d54*/ 	.word	0x0002d470


	//   ....[133]....
        /*0d58*/ 	.word	0x0002d4d0


	//   ....[134]....
        /*0d5c*/ 	.word	0x0002d550


	//   ....[135]....
        /*0d60*/ 	.word	0x0002d5b0


	//   ....[136]....
        /*0d64*/ 	.word	0x0002d630


	//   ....[137]....
        /*0d68*/ 	.word	0x0002d690


	//   ....[138]....
        /*0d6c*/ 	.word	0x0002d700


	//   ....[139]....
        /*0d70*/ 	.word	0x0002d760


	//   ....[140]....
        /*0d74*/ 	.word	0x0002d7c0


	//   ....[141]....
        /*0d78*/ 	.word	0x0002d8f0


	//   ....[142]....
        /*0d7c*/ 	.word	0x0002dbd0


	//   ....[143]....
        /*0d80*/ 	.word	0x0002e020


	//   ....[144]....
        /*0d84*/ 	.word	0x0002e0c0


	//   ....[145]....
        /*0d88*/ 	.word	0x0002e1f0


	//   ....[146]....
        /*0d8c*/ 	.word	0x0002e260


	//   ....[147]....
        /*0d90*/ 	.word	0x0002e2d0


	//   ....[148]....
        /*0d94*/ 	.word	0x0002e340


	//   ....[149]....
        /*0d98*/ 	.word	0x0002e3b0


	//   ....[150]....
        /*0d9c*/ 	.word	0x0002e430


	//   ....[151]....
        /*0da0*/ 	.word	0x0002e4c0


	//   ....[152]....
        /*0da4*/ 	.word	0x0002e560


	//   ....[153]....
        /*0da8*/ 	.word	0x0002e5d0


	//   ....[154]....
        /*0dac*/ 	.word	0x0002e640


	//   ....[155]....
        /*0db0*/ 	.word	0x0002e6b0


	//   ....[156]....
        /*0db4*/ 	.word	0x0002e730


	//   ....[157]....
        /*0db8*/ 	.word	0x0002e7a0


	//   ....[158]....
        /*0dbc*/ 	.word	0x0002e840


	//   ....[159]....
        /*0dc0*/ 	.word	0x0002e8d0


	//   ....[160]....
        /*0dc4*/ 	.word	0x0002ea00


	//----- nvinfo : EIATTR_REG_RECONFIG
	.align		4
.L_328:
        /*0dc8*/ 	.byte	0x01, 0x54
	.zero		2


	//----- nvinfo : EIATTR_SYSCALL_OFFSETS
	.align		4
        /*0dcc*/ 	.byte	0x04, 0x46
        /*0dce*/ 	.short	(.L_330 - .L_329)


	//   ....[0]....
.L_329:
        /*0dd0*/ 	.word	0x00001a00


	//   ....[1]....
        /*0dd4*/ 	.word	0x00001b50


	//   ....[2]....
        /*0dd8*/ 	.word	0x0000cad0


	//   ....[3]....
        /*0ddc*/ 	.word	0x0000d220


	//   ....[4]....
        /*0de0*/ 	.word	0x00027de0


	//   ....[5]....
        /*0de4*/ 	.word	0x00027f90


	//   ....[6]....
        /*0de8*/ 	.word	0x000280d0


	//   ....[7]....
        /*0dec*/ 	.word	0x00028200


	//----- nvinfo : EIATTR_MBARRIER_INSTR_OFFSETS
	.align		4
.L_330:
        /*0df0*/ 	.byte	0x04, 0x39
        /*0df2*/ 	.short	(.L_332 - .L_331)


	//   ....[0]....
.L_331:
        /*0df4*/ 	.word	0x00000300
        /*0df8*/ 	.word	0x000000ff
        /*0dfc*/ 	.word	0x0002e800
        /*0e00*/ 	.short	0x0100
        /*0e02*/ 	.byte	0x08
	.zero		1


	//   ....[1]....
        /*0e04*/ 	.word	0x00000310
        /*0e08*/ 	.word	0x000000ff
        /*0e0c*/ 	.word	0x0002e820
        /*0e10*/ 	.short	0x0100
        /*0e12*/ 	.byte	0x08
	.zero		1


	//   ....[2]....
        /*0e14*/ 	.word	0x00000400
        /*0e18*/ 	.word	0x000000ff
        /*0e1c*/ 	.word	0x0002e830
        /*0e20*/ 	.short	0x0100
        /*0e22*/ 	.byte	0x08
	.zero		1


	//   ....[3]....
        /*0e24*/ 	.word	0x00000410
        /*0e28*/ 	.word	0x000000ff
        /*0e2c*/ 	.word	0x0002e840
        /*0e30*/ 	.short	0x0100
        /*0e32*/ 	.byte	0x08
	.zero		1


	//   ....[4]....
        /*0e34*/ 	.word	0x00000420
        /*0e38*/ 	.word	0x000000ff
        /*0e3c*/ 	.word	0x0002e838
        /*0e40*/ 	.short	0x0100
        /*0e42*/ 	.byte	0x08
	.zero		1


	//   ....[5]....
        /*0e44*/ 	.word	0x00000430
        /*0e48*/ 	.word	0x000000ff
        /*0e4c*/ 	.word	0x0002e848
        /*0e50*/ 	.short	0x0100
        /*0e52*/ 	.byte	0x08
	.zero		1


	//   ....[6]....
        /*0e54*/ 	.word	0x00000560
        /*0e58*/ 	.word	0x000000ff
        /*0e5c*/ 	.word	0x0002e850
        /*0e60*/ 	.short	0x0100
        /*0e62*/ 	.byte	0x08
	.zero		1


	//   ....[7]....
        /*0e64*/ 	.word	0x00000570
        /*0e68*/ 	.word	0x000000ff
        /*0e6c*/ 	.word	0x0002e860
        /*0e70*/ 	.short	0x0100
        /*0e72*/ 	.byte	0x08
	.zero		1


	//   ....[8]....
        /*0e74*/ 	.word	0x00000580
        /*0e78*/ 	.word	0x000000ff
        /*0e7c*/ 	.word	0x0002e858
        /*0e80*/ 	.short	0x0100
        /*0e82*/ 	.byte	0x08
	.zero		1


	//   ....[9]....
        /*0e84*/ 	.word	0x00000590
        /*0e88*/ 	.word	0x000000ff
        /*0e8c*/ 	.word	0x0002e868
        /*0e90*/ 	.short	0x0100
        /*0e92*/ 	.byte	0x08
	.zero		1


	//   ....[10]....
        /*0e94*/ 	.word	0x00000680
        /*0e98*/ 	.word	0x000000ff
        /*0e9c*/ 	.word	0x0002e870
        /*0ea0*/ 	.short	0x0100
        /*0ea2*/ 	.byte	0x06
	.zero		1


	//   ....[11]....
        /*0ea4*/ 	.word	0x00000690
        /*0ea8*/ 	.word	0x000000ff
        /*0eac*/ 	.word	0x0002e880
        /*0eb0*/ 	.short	0x0100
        /*0eb2*/ 	.byte	0x06
	.zero		1


	//   ....[12]....
        /*0eb4*/ 	.word	0x000006a0
        /*0eb8*/ 	.word	0x000000ff
        /*0ebc*/ 	.word	0x0002e878
        /*0ec0*/ 	.short	0x0100
        /*0ec2*/ 	.byte	0x06
	.zero		1


	//   ....[13]....
        /*0ec4*/ 	.word	0x000006b0
        /*0ec8*/ 	.word	0x000000ff
        /*0ecc*/ 	.word	0x0002e888
        /*0ed0*/ 	.short	0x0100
        /*0ed2*/ 	.byte	0x06
	.zero		1


	//   ....[14]....
        /*0ed4*/ 	.word	0x000007e0
        /*0ed8*/ 	.word	0x000000ff
        /*0edc*/ 	.word	0x0002e890
        /*0ee0*/ 	.short	0x0100
        /*0ee2*/ 	.byte	0x08
	.zero		1


	//   ....[15]....
        /*0ee4*/ 	.word	0x000007f0
        /*0ee8*/ 	.word	0x000000ff
        /*0eec*/ 	.word	0x0002e8a0
        /*0ef0*/ 	.short	0x0100
        /*0ef2*/ 	.byte	0x08
	.zero		1


	//   ....[16]....
        /*0ef4*/ 	.word	0x00000800
        /*0ef8*/ 	.word	0x000000ff
        /*0efc*/ 	.word	0x0002e898
        /*0f00*/ 	.short	0x0100
        /*0f02*/ 	.byte	0x08
	.zero		1


	//   ....[17]....
        /*0f04*/ 	.word	0x00000810
        /*0f08*/ 	.word	0x000000ff
        /*0f0c*/ 	.word	0x0002e8a8
        /*0f10*/ 	.short	0x0100
        /*0f12*/ 	.byte	0x08
	.zero		1


	//   ....[18]....
        /*0f14*/ 	.word	0x00000940
        /*0f18*/ 	.word	0x000000ff
        /*0f1c*/ 	.word	0x0002e8b0
        /*0f20*/ 	.short	0x0100
        /*0f22*/ 	.byte	0x08
	.zero		1


	//   ....[19]....
        /*0f24*/ 	.word	0x00000950
        /*0f28*/ 	.word	0x000000ff
        /*0f2c*/ 	.word	0x0002e8c0
        /*0f30*/ 	.short	0x0100
        /*0f32*/ 	.byte	0x08
	.zero		1


	//   ....[20]....
        /*0f34*/ 	.word	0x00000960
        /*0f38*/ 	.word	0x000000ff
        /*0f3c*/ 	.word	0x0002e8b8
        /*0f40*/ 	.short	0x0100
        /*0f42*/ 	.byte	0x08
	.zero		1


	//   ....[21]....
        /*0f44*/ 	.word	0x00000970
        /*0f48*/ 	.word	0x000000ff
        /*0f4c*/ 	.word	0x0002e8c8
        /*0f50*/ 	.short	0x0100
        /*0f52*/ 	.byte	0x08
	.zero		1


	//   ....[22]....
        /*0f54*/ 	.word	0x000031b0
        /*0f58*/ 	.word	0x0000006d
        /*0f5c*/ 	.word	0x0002e890
        /*0f60*/ 	.short	0x010a
        /*0f62*/ 	.byte	0x3f
	.zero		1


	//   ....[23]....
        /*0f64*/ 	.word	0x00007430
        /*0f68*/ 	.word	0x0000006d
        /*0f6c*/ 	.word	0x0002e890
        /*0f70*/ 	.short	0x010a
        /*0f72*/ 	.byte	0x3f
	.zero		1


	//   ....[24]....
        /*0f74*/ 	.word	0x0000b510
        /*0f78*/ 	.word	0x0000006d
        /*0f7c*/ 	.word	0x0002e890
        /*0f80*/ 	.short	0x010a
        /*0f82*/ 	.byte	0x3f
	.zero		1


	//   ....[25]....
        /*0f84*/ 	.word	0x0000bc30
        /*0f88*/ 	.word	0x00000030
        /*0f8c*/ 	.word	0x00000000
        /*0f90*/ 	.short	0x0101
        /*0f92*/ 	.byte	0x3f
	.zero		1


	//   ....[26]....
        /*0f94*/ 	.word	0x0000bc70
        /*0f98*/ 	.word	0x0000006d
        /*0f9c*/ 	.word	0x0002e8b0
        /*0fa0*/ 	.short	0x010a
        /*0fa2*/ 	.byte	0x3f
	.zero		1


	//   ....[27]....
        /*0fa4*/ 	.word	0x0000c420
        /*0fa8*/ 	.word	0x0000006d
        /*0fac*/ 	.word	0x00000000
        /*0fb0*/ 	.short	0x0101
        /*0fb2*/ 	.byte	0x3f
	.zero		1


	//   ....[28]....
        /*0fb4*/ 	.word	0x0000ce10
        /*0fb8*/ 	.word	0x00000010
        /*0fbc*/ 	.word	0x0002e800
        /*0fc0*/ 	.short	0x010a
        /*0fc2*/ 	.byte	0x3f
	.zero		1


	//   ....[29]....
        /*0fc4*/ 	.word	0x0000ce60
        /*0fc8*/ 	.word	0x00000010
        /*0fcc*/ 	.word	0x0002e800
        /*0fd0*/ 	.short	0x010a
        /*0fd2*/ 	.byte	0x3f
	.zero		1


	//   ....[30]....
        /*0fd4*/ 	.word	0x0000dab0
        /*0fd8*/ 	.word	0x00000010
        /*0fdc*/ 	.word	0x0002e800
        /*0fe0*/ 	.short	0x010a
        /*0fe2*/ 	.byte	0x3f
	.zero		1


	//   ....[31]....
        /*0fe4*/ 	.word	0x00010080
        /*0fe8*/ 	.word	0x00000010
        /*0fec*/ 	.word	0x0002e800
        /*0ff0*/ 	.short	0x010a
        /*0ff2*/ 	.byte	0x3f
	.zero		1


	//   ....[32]....
        /*0ff4*/ 	.word	0x000121d0
        /*0ff8*/ 	.word	0x00000000
        /*0ffc*/ 	.word	0x0002e830
        /*1000*/ 	.short	0x010a
        /*1002*/ 	.byte	0x3f
	.zero		1


	//   ....[33]....
        /*1004*/ 	.word	0x00012280
        /*1008*/ 	.word	0x00000000
        /*100c*/ 	.word	0x0002e830
        /*1010*/ 	.short	0x010a
        /*1012*/ 	.byte	0x3f
	.zero		1


	//   ....[34]....
        /*1014*/ 	.word	0x00015ef0
        /*1018*/ 	.word	0x00000000
        /*101c*/ 	.word	0x00000000
        /*1020*/ 	.short	0x0101
        /*1022*/ 	.byte	0x3f
	.zero		1


	//   ....[35]....
        /*1024*/ 	.word	0x00017830
        /*1028*/ 	.word	0x00000003
        /*102c*/ 	.word	0x0002e830
        /*1030*/ 	.short	0x010a
        /*1032*/ 	.byte	0x3f
	.zero		1


	//   ....[36]....
        /*1034*/ 	.word	0x00017880
        /*1038*/ 	.word	0x00000003
        /*103c*/ 	.word	0x0002e830
        /*1040*/ 	.short	0x010a
        /*1042*/ 	.byte	0x3f
	.zero		1


	//   ....[37]....
        /*1044*/ 	.word	0x00018e10
        /*1048*/ 	.word	0x0000000d
        /*104c*/ 	.word	0x0002e850
        /*1050*/ 	.short	0x010a
        /*1052*/ 	.byte	0x3f
	.zero		1


	//   ....[38]....
        /*1054*/ 	.word	0x00018e50
        /*1058*/ 	.word	0x0000000d
        /*105c*/ 	.word	0x0002e850
        /*1060*/ 	.short	0x010a
        /*1062*/ 	.byte	0x3f
	.zero		1


	//   ....[39]....
        /*1064*/ 	.word	0x0001cb80
        /*1068*/ 	.word	0x000000ca
        /*106c*/ 	.word	0x00000000
        /*1070*/ 	.short	0x0101
        /*1072*/ 	.byte	0x3f
	.zero		1


	//   ....[40]....
        /*1074*/ 	.word	0x0001ce20
        /*1078*/ 	.word	0x00000000
        /*107c*/ 	.word	0x00000000
        /*1080*/ 	.short	0x0101
        /*1082*/ 	.byte	0x3f
	.zero		1


	//   ....[41]....
        /*1084*/ 	.word	0x0001d690
        /*1088*/ 	.word	0x00000003
        /*108c*/ 	.word	0x0002e830
        /*1090*/ 	.short	0x010a
        /*1092*/ 	.byte	0x3f
	.zero		1


	//   ....[42]....
        /*1094*/ 	.word	0x0001d6e0
        /*1098*/ 	.word	0x00000003
        /*109c*/ 	.word	0x0002e830
        /*10a0*/ 	.short	0x010a
        /*10a2*/ 	.byte	0x3f
	.zero		1


	//   ....[43]....
        /*10a4*/ 	.word	0x0001ec50
        /*10a8*/ 	.word	0x0000000d
        /*10ac*/ 	.word	0x0002e850
        /*10b0*/ 	.short	0x010a
        /*10b2*/ 	.byte	0x3f
	.zero		1


	//   ....[44]....
        /*10b4*/ 	.word	0x0001ec90
        /*10b8*/ 	.word	0x0000000d
        /*10bc*/ 	.word	0x0002e850
        /*10c0*/ 	.short	0x010a
        /*10c2*/ 	.byte	0x3f
	.zero		1


	//   ....[45]....
        /*10c4*/ 	.word	0x00021770
        /*10c8*/ 	.word	0x000000c8
        /*10cc*/ 	.word	0x00000000
        /*10d0*/ 	.short	0x0101
        /*10d2*/ 	.byte	0x3f
	.zero		1


	//   ....[46]....
        /*10d4*/ 	.word	0x00022450
        /*10d8*/ 	.word	0x00000000
        /*10dc*/ 	.word	0x00000000
        /*10e0*/ 	.short	0x0101
        /*10e2*/ 	.byte	0x3f
	.zero		1


	//   ....[47]....
        /*10e4*/ 	.word	0x000224f0
        /*10e8*/ 	.word	0x0000000b
        /*10ec*/ 	.word	0x0002e850
        /*10f0*/ 	.short	0x010a
        /*10f2*/ 	.byte	0x3f
	.zero		1


	//   ....[48]....
        /*10f4*/ 	.word	0x00022570
        /*10f8*/ 	.word	0x0000000b
        /*10fc*/ 	.word	0x0002e850
        /*1100*/ 	.short	0x010a
        /*1102*/ 	.byte	0x3f
	.zero		1


	//   ....[49]....
        /*1104*/ 	.word	0x000230b0
        /*1108*/ 	.word	0x00000000
        /*110c*/ 	.word	0x00000000
        /*1110*/ 	.short	0x0101
        /*1112*/ 	.byte	0x3f
	.zero		1


	//   ....[50]....
        /*1114*/ 	.word	0x000247b0
        /*1118*/ 	.word	0x00000000
        /*111c*/ 	.word	0x00000000
        /*1120*/ 	.short	0x0101
        /*1122*/ 	.byte	0x3f
	.zero		1


	//   ....[51]....
        /*1124*/ 	.word	0x00026ef0
        /*1128*/ 	.word	0x0000000b
        /*112c*/ 	.word	0x0002e820
        /*1130*/ 	.short	0x010a
        /*1132*/ 	.byte	0x3f
	.zero		1


	//   ....[52]....
        /*1134*/ 	.word	0x00026fc0
        /*1138*/ 	.word	0x00000005
        /*113c*/ 	.word	0x0002e8a0
        /*1140*/ 	.short	0x010a
        /*1142*/ 	.byte	0x3f
	.zero		1


	//   ....[53]....
        /*1144*/ 	.word	0x00027200
        /*1148*/ 	.word	0x00000005
        /*114c*/ 	.word	0x0002e8c0
        /*1150*/ 	.short	0x010a
        /*1152*/ 	.byte	0x3f
	.zero		1


	//   ....[54]....
        /*1154*/ 	.word	0x000275e0
        /*1158*/ 	.word	0x00000006
        /*115c*/ 	.word	0x0002e8a0
        /*1160*/ 	.short	0x010a
        /*1162*/ 	.byte	0x3f
	.zero		1


	//   ....[55]....
        /*1164*/ 	.word	0x00027800
        /*1168*/ 	.word	0x00000006
        /*116c*/ 	.word	0x0002e8c0
        /*1170*/ 	.short	0x010a
        /*1172*/ 	.byte	0x3f
	.zero		1


	//   ....[56]....
        /*1174*/ 	.word	0x00028800
        /*1178*/ 	.word	0x00000004
        /*117c*/ 	.word	0x0002e880
        /*1180*/ 	.short	0x010a
        /*1182*/ 	.byte	0x3f
	.zero		1


	//   ....[57]....
        /*1184*/ 	.word	0x000289e0
        /*1188*/ 	.word	0x00000004
        /*118c*/ 	.word	0x0002e840
        /*1190*/ 	.short	0x010a
        /*1192*/ 	.byte	0x3f
	.zero		1


	//   ....[58]....
        /*1194*/ 	.word	0x00028d70
        /*1198*/ 	.word	0x00000004
        /*119c*/ 	.word	0x0002e820
        /*11a0*/ 	.short	0x010a
        /*11a2*/ 	.byte	0x3f
	.zero		1


	//   ....[59]....
        /*11a4*/ 	.word	0x000290a0
        /*11a8*/ 	.word	0x00000005
        /*11ac*/ 	.word	0x0002e880
        /*11b0*/ 	.short	0x010a
        /*11b2*/ 	.byte	0x3f
	.zero		1


	//   ....[60]....
        /*11b4*/ 	.word	0x00029310
        /*11b8*/ 	.word	0x00000005
        /*11bc*/ 	.word	0x0002e840
        /*11c0*/ 	.short	0x010a
        /*11c2*/ 	.byte	0x3f
	.zero		1


	//   ....[61]....
        /*11c4*/ 	.word	0x00029610
        /*11c8*/ 	.word	0x00000004
        /*11cc*/ 	.word	0x0002e870
        /*11d0*/ 	.short	0x010a
        /*11d2*/ 	.byte	0x3f
	.zero		1


	//   ....[62]....
        /*11d4*/ 	.word	0x000296a0
        /*11d8*/ 	.word	0x00000004
        /*11dc*/ 	.word	0x0002e860
        /*11e0*/ 	.short	0x010a
        /*11e2*/ 	.byte	0x3f
	.zero		1


	//   ....[63]....
        /*11e4*/ 	.word	0x00029de0
        /*11e8*/ 	.word	0x00000003
        /*11ec*/ 	.word	0x0002e850
        /*11f0*/ 	.short	0x0101
        /*11f2*/ 	.byte	0x3f
	.zero		1


	//   ....[64]....
        /*11f4*/ 	.word	0x00029e20
        /*11f8*/ 	.word	0x00000003
        /*11fc*/ 	.word	0x00000000
        /*1200*/ 	.short	0x0101
        /*1202*/ 	.byte	0x3f
	.zero		1


	//   ....[65]....
        /*1204*/ 	.word	0x0002a010
        /*1208*/ 	.word	0x00000014
        /*120c*/ 	.word	0x0002e870
        /*1210*/ 	.short	0x010a
        /*1212*/ 	.byte	0x3f
	.zero		1


	//   ....[66]....
        /*1214*/ 	.word	0x0002a0a0
        /*1218*/ 	.word	0x00000014
        /*121c*/ 	.word	0x0002e860
        /*1220*/ 	.short	0x010a
        /*1222*/ 	.byte	0x3f
	.zero		1


	//   ....[67]....
        /*1224*/ 	.word	0x0002a770
        /*1228*/ 	.word	0x00000014
        /*122c*/ 	.word	0x0002e850
        /*1230*/ 	.short	0x0101
        /*1232*/ 	.byte	0x3f
	.zero		1


	//   ....[68]....
        /*1234*/ 	.word	0x0002a7c0
        /*1238*/ 	.word	0x00000000
        /*123c*/ 	.word	0x00000000
        /*1240*/ 	.short	0x0101
        /*1242*/ 	.byte	0x3f
	.zero		1


	//   ....[69]....
        /*1244*/ 	.word	0x0002b660
        /*1248*/ 	.word	0x00000000
        /*124c*/ 	.word	0x0002e820
        /*1250*/ 	.short	0x010a
        /*1252*/ 	.byte	0x3f
	.zero		1


	//   ....[70]....
        /*1254*/ 	.word	0x0002b830
        /*1258*/ 	.word	0x00000006
        /*125c*/ 	.word	0x00000000
        /*1260*/ 	.short	0x010a
        /*1262*/ 	.byte	0x3f
	.zero		1


	//   ....[71]....
        /*1264*/ 	.word	0x0002b8a0
        /*1268*/ 	.word	0x00000007
        /*126c*/ 	.word	0x00000000
        /*1270*/ 	.short	0x010a
        /*1272*/ 	.byte	0x3f
	.zero		1


	//   ....[72]....
        /*1274*/ 	.word	0x0002b900
        /*1278*/ 	.word	0x00000004
        /*127c*/ 	.word	0x0002e860
        /*1280*/ 	.short	0x010a
        /*1282*/ 	.byte	0x3f
	.zero		1


	//   ....[73]....
        /*1284*/ 	.word	0x0002b950
        /*1288*/ 	.word	0x00000003
        /*128c*/ 	.word	0x0002e860
        /*1290*/ 	.short	0x010a
        /*1292*/ 	.byte	0x3f
	.zero		1


	//   ....[74]....
        /*1294*/ 	.word	0x0002b990
        /*1298*/ 	.word	0x00000004
        /*129c*/ 	.word	0x0002e880
        /*12a0*/ 	.short	0x010a
        /*12a2*/ 	.byte	0x3f
	.zero		1


	//   ....[75]....
        /*12a4*/ 	.word	0x0002b9b0
        /*12a8*/ 	.word	0x00000003
        /*12ac*/ 	.word	0x0002e880
        /*12b0*/ 	.short	0x010a
        /*12b2*/ 	.byte	0x3f
	.zero		1


	//   ....[76]....
        /*12b4*/ 	.word	0x0002ba10
        /*12b8*/ 	.word	0x0000006d
        /*12bc*/ 	.word	0x0002e890
        /*12c0*/ 	.short	0x010a
        /*12c2*/ 	.byte	0x3f
	.zero		1


	//   ....[77]....
        /*12c4*/ 	.word	0x0002ba60
        /*12c8*/ 	.word	0x0000006d
        /*12cc*/ 	.word	0x0002e890
        /*12d0*/ 	.short	0x010a
        /*12d2*/ 	.byte	0x3f
	.zero		1


	//   ....[78]....
        /*12d4*/ 	.word	0x0002bab0
        /*12d8*/ 	.word	0x0000006d
        /*12dc*/ 	.word	0x0002e890
        /*12e0*/ 	.short	0x010a
        /*12e2*/ 	.byte	0x3f
	.zero		1


	//   ....[79]....
        /*12e4*/ 	.word	0x0002bb00
        /*12e8*/ 	.word	0x0000006d
        /*12ec*/ 	.word	0x0002e8b0
        /*12f0*/ 	.short	0x010a
        /*12f2*/ 	.byte	0x3f
	.zero		1


	//   ....[80]....
        /*12f4*/ 	.word	0x0002c0f0
        /*12f8*/ 	.word	0x00000010
        /*12fc*/ 	.word	0x0002e800
        /*1300*/ 	.short	0x010a
        /*1302*/ 	.byte	0x3f
	.zero		1


	//   ....[81]....
        /*1304*/ 	.word	0x0002c640
        /*1308*/ 	.word	0x00000010
        /*130c*/ 	.word	0x0002e800
        /*1310*/ 	.short	0x010a
        /*1312*/ 	.byte	0x3f
	.zero		1


	//   ....[82]....
        /*1314*/ 	.word	0x0002c690
        /*1318*/ 	.word	0x00000000
        /*131c*/ 	.word	0x0002e830
        /*1320*/ 	.short	0x010a
        /*1322*/ 	.byte	0x3f
	.zero		1


	//   ....[83]....
        /*1324*/ 	.word	0x0002c6e0
        /*1328*/ 	.word	0x00000003
        /*132c*/ 	.word	0x0002e830
        /*1330*/ 	.short	0x010a
        /*1332*/ 	.byte	0x3f
	.zero		1


	//   ....[84]....
        /*1334*/ 	.word	0x0002c730
        /*1338*/ 	.word	0x0000000d
        /*133c*/ 	.word	0x0002e850
        /*1340*/ 	.short	0x010a
        /*1342*/ 	.byte	0x3f
	.zero		1


	//   ....[85]....
        /*1344*/ 	.word	0x0002c780
        /*1348*/ 	.word	0x00000003
        /*134c*/ 	.word	0x0002e830
        /*1350*/ 	.short	0x010a
        /*1352*/ 	.byte	0x3f
	.zero		1


	//   ....[86]....
        /*1354*/ 	.word	0x0002c7d0
        /*1358*/ 	.word	0x0000000d
        /*135c*/ 	.word	0x0002e850
        /*1360*/ 	.short	0x010a
        /*1362*/ 	.byte	0x3f
	.zero		1


	//   ....[87]....
        /*1364*/ 	.word	0x0002c820
        /*1368*/ 	.word	0x0000000b
        /*136c*/ 	.word	0x0002e850
        /*1370*/ 	.short	0x010a
        /*1372*/ 	.byte	0x3f
	.zero		1


	//   ....[88]....
        /*1374*/ 	.word	0x0002d9b0
        /*1378*/ 	.word	0x0000000b
        /*137c*/ 	.word	0x0002e820
        /*1380*/ 	.short	0x010a
        /*1382*/ 	.byte	0x3f
	.zero		1


	//   ....[89]....
        /*1384*/ 	.word	0x0002da00
        /*1388*/ 	.word	0x00000005
        /*138c*/ 	.word	0x0002e8a0
        /*1390*/ 	.short	0x010a
        /*1392*/ 	.byte	0x3f
	.zero		1


	//   ....[90]....
        /*1394*/ 	.word	0x0002da50
        /*1398*/ 	.word	0x00000005
        /*139c*/ 	.word	0x0002e8c0
        /*13a0*/ 	.short	0x010a
        /*13a2*/ 	.byte	0x3f
	.zero		1


	//   ....[91]....
        /*13a4*/ 	.word	0x0002daa0
        /*13a8*/ 	.word	0x00000006
        /*13ac*/ 	.word	0x0002e8a0
        /*13b0*/ 	.short	0x010a
        /*13b2*/ 	.byte	0x3f
	.zero		1


	//   ....[92]....
        /*13b4*/ 	.word	0x0002daf0
        /*13b8*/ 	.word	0x00000006
        /*13bc*/ 	.word	0x0002e8c0
        /*13c0*/ 	.short	0x010a
        /*13c2*/ 	.byte	0x3f
	.zero		1


	//   ....[93]....
        /*13c4*/ 	.word	0x0002dc90
        /*13c8*/ 	.word	0x00000004
        /*13cc*/ 	.word	0x0002e880
        /*13d0*/ 	.short	0x010a
        /*13d2*/ 	.byte	0x3f
	.zero		1


	//   ....[94]....
        /*13d4*/ 	.word	0x0002dce0
        /*13d8*/ 	.word	0x00000004
        /*13dc*/ 	.word	0x0002e840
        /*13e0*/ 	.short	0x010a
        /*13e2*/ 	.byte	0x3f
	.zero		1


	//   ....[95]....
        /*13e4*/ 	.word	0x0002dd60
        /*13e8*/ 	.word	0x00000004
        /*13ec*/ 	.word	0x0002e820
        /*13f0*/ 	.short	0x010a
        /*13f2*/ 	.byte	0x3f
	.zero		1


	//   ....[96]....
        /*13f4*/ 	.word	0x0002ddb0
        /*13f8*/ 	.word	0x00000005
        /*13fc*/ 	.word	0x0002e880
        /*1400*/ 	.short	0x010a
        /*1402*/ 	.byte	0x3f
	.zero		1


	//   ....[97]....
        /*1404*/ 	.word	0x0002de00
        /*1408*/ 	.word	0x00000005
        /*140c*/ 	.word	0x0002e840
        /*1410*/ 	.short	0x010a
        /*1412*/ 	.byte	0x3f
	.zero		1


	//   ....[98]....
        /*1414*/ 	.word	0x0002de60
        /*1418*/ 	.word	0x00000004
        /*141c*/ 	.word	0x0002e870
        /*1420*/ 	.short	0x010a
        /*1422*/ 	.byte	0x3f
	.zero		1


	//   ....[99]....
        /*1424*/ 	.word	0x0002dec0
        /*1428*/ 	.word	0x00000004
        /*142c*/ 	.word	0x0002e860
        /*1430*/ 	.short	0x010a
        /*1432*/ 	.byte	0x3f
	.zero		1


	//   ....[100]....
        /*1434*/ 	.word	0x0002df10
        /*1438*/ 	.word	0x00000014
        /*143c*/ 	.word	0x0002e870
        /*1440*/ 	.short	0x010a
        /*1442*/ 	.byte	0x3f
	.zero		1


	//   ....[101]....
        /*1444*/ 	.word	0x0002df60
        /*1448*/ 	.word	0x00000014
        /*144c*/ 	.word	0x0002e860
        /*1450*/ 	.short	0x010a
        /*1452*/ 	.byte	0x3f
	.zero		1


	//   ....[102]....
        /*1454*/ 	.word	0x0002e920
        /*1458*/ 	.word	0x00000000
        /*145c*/ 	.word	0x0002e820
        /*1460*/ 	.short	0x010a
        /*1462*/ 	.byte	0x3f
	.zero		1


	//   ....[103]....
        /*1464*/ 	.word	0x0002eac0
        /*1468*/ 	.word	0x00000006
        /*146c*/ 	.word	0x00000000
        /*1470*/ 	.short	0x010a
        /*1472*/ 	.byte	0x3f
	.zero		1


	//   ....[104]....
        /*1474*/ 	.word	0x0002eb10
        /*1478*/ 	.word	0x00000007
        /*147c*/ 	.word	0x00000000
        /*1480*/ 	.short	0x010a
        /*1482*/ 	.byte	0x3f
	.zero		1


	//   ....[105]....
        /*1484*/ 	.word	0x0002eb60
        /*1488*/ 	.word	0x00000004
        /*148c*/ 	.word	0x0002e860
        /*1490*/ 	.short	0x010a
        /*1492*/ 	.byte	0x3f
	.zero		1


	//   ....[106]....
        /*1494*/ 	.word	0x0002ebb0
        /*1498*/ 	.word	0x00000003
        /*149c*/ 	.word	0x0002e860
        /*14a0*/ 	.short	0x010a
        /*14a2*/ 	.byte	0x3f
	.zero		1


	//   ....[107]....
        /*14a4*/ 	.word	0x0002ec00
        /*14a8*/ 	.word	0x00000004
        /*14ac*/ 	.word	0x0002e880
        /*14b0*/ 	.short	0x010a
        /*14b2*/ 	.byte	0x3f
	.zero		1


	//----- nvinfo : EIATTR_NUM_MBARRIERS
	.align		4
.L_332:
        /*14b4*/ 	.byte	0x03, 0x38
        /*14b6*/ 	.short	0x0016


	//----- nvinfo : EIATTR_EXIT_INSTR_OFFSETS
	.align		4
        /*14b8*/ 	.byte	0x04, 0x1c
        /*14ba*/ 	.short	(.L_334 - .L_333)


	//   ....[0]....
.L_333:
        /*14bc*/ 	.word	0x0002ba00


	//----- nvinfo : EIATTR_MAX_THREADS
	.align		4
.L_334:
        /*14c0*/ 	.byte	0x04, 0x05
        /*14c2*/ 	.short	(.L_336 - .L_335)
.L_335:
        /*14c4*/ 	.word	0x00000180
        /*14c8*/ 	.word	0x00000001
        /*14cc*/ 	.word	0x00000001


	//----- nvinfo : EIATTR_CRS_STACK_SIZE
	.align		4
.L_336:
        /*14d0*/ 	.byte	0x04, 0x1e
        /*14d2*/ 	.short	(.L_338 - .L_337)
.L_337:
        /*14d4*/ 	.word	0x00000000


	//----- nvinfo : EIATTR_CBANK_PARAM_SIZE
	.align		4
.L_338:
        /*14d8*/ 	.byte	0x03, 0x19
        /*14da*/ 	.short	0x0a70


	//----- nvinfo : EIATTR_PARAM_CBANK
	.align		4
        /*14dc*/ 	.byte	0x04, 0x0a
        /*14de*/ 	.short	(.L_340 - .L_339)
	.align		4
.L_339:
        /*14e0*/ 	.word	index@(.nv.constant0._ZN7cutlass13device_kernelIN5flash11enable_sm90INS1_16FlashAttnFwdSm90INS1_25CollectiveMainloopFwdSm90ILi2EN4cute5tupleIJNS5_1CILi1EEES8_S8_EEENS6_IJNS7_ILi128EEENS7_ILi224EEESA_EEELi128ENS_12float_e4m3_tEfNS_4arch4Sm90ELb1ELb0ELb1ELb1ELb0ELb1ELb0ELb1ELb1ELb0ELb0ELb0EEENS1_21CollectiveEpilogueFwdINS6_IJSA_SA_SB_EEES9_NS_10bfloat16_tESF_Li256ELb1ELb0ELb0ELb1EEENS1_36VarlenDynamicPersistentTileSchedulerILi128ELi224ELi256ELi128ELb0ELb0ELb1ELb1ELb1ELb1EEEEEEEEEvNT_6ParamsE)
        /*14e4*/ 	.short	0x0210
        /*14e6*/ 	.short	0x0a70


	//----- nvinfo : EIATTR_SW_WAR
	.align		4
.L_340:
        /*14e8*/ 	.byte	0x04, 0x36
        /*14ea*/ 	.short	(.L_342 - .L_341)
.L_341:
        /*14ec*/ 	.word	0x00000008
.L_342:


//--------------------- .nv.callgraph             --------------------------
	.section	.nv.callgraph,"",@"SHT_CUDA_CALLGRAPH"
	.align	4
	.sectionentsize	8
	.align		4
        /*0000*/ 	.word	0x00000000
	.align		4
        /*0004*/ 	.word	0xffffffff
	.align		4
        /*0008*/ 	.word	index@(_ZN7cutlass13device_kernelIN5flash11enable_sm90INS1_16FlashAttnFwdSm90INS1_25CollectiveMainloopFwdSm90ILi2EN4cute5tupleIJNS5_1CILi1EEES8_S8_EEENS6_IJNS7_ILi128EEENS7_ILi224EEESA_EEELi128ENS_12float_e4m3_tEfNS_4arch4Sm90ELb0ELb0ELb1ELb0ELb0ELb0ELb0ELb1ELb1ELb0ELb0ELb0EEENS1_21CollectiveEpilogueFwdINS6_IJSA_SA_SB_EEES9_NS_10bfloat16_tESF_Li256ELb0ELb0ELb0ELb1EEENS1_29StaticPersistentTileSchedulerILb0EEEEEEEEEvNT_6ParamsE)
	.align		4
        /*000c*/ 	.word	index@(__assertfail)
	.align		4
        /*0010*/ 	.word	index@(_ZN7cutlass13device_kernelIN5flash11enable_sm90INS1_16FlashAttnFwdSm90INS1_25CollectiveMainloopFwdSm90ILi2EN4cute5tupleIJNS5_1CILi1EEES8_S8_EEENS6_IJNS7_ILi128EEENS7_ILi224EEESA_EEELi128ENS_12float_e4m3_tEfNS_4arch4Sm90ELb0ELb0ELb1ELb1ELb0ELb0ELb0ELb1ELb1ELb0ELb0ELb0EEENS1_21CollectiveEpilogueFwdINS6_IJSA_SA_SB_EEES9_NS_10bfloat16_tESF_Li256ELb1ELb0ELb0ELb1EEENS1_36VarlenDynamicPersistentTileSchedulerILi128ELi224ELi256ELi128ELb0ELb0ELb1ELb0ELb1ELb1EEEEEEEEEvNT_6ParamsE)
	.align		4
        /*0014*/ 	.word	index@(__assertfail)
	.align		4
        /*0018*/ 	.word	index@(_ZN7cutlass13device_kernelIN5flash11enable_sm90INS1_16FlashAttnFwdSm90INS1_25CollectiveMainloopFwdSm90ILi2EN4cute5tupleIJNS5_1CILi1EEES8_S8_EEENS6_IJNS7_ILi128EEENS7_ILi224EEESA_EEELi128ENS_12float_e4m3_tEfNS_4arch4Sm90ELb0ELb0ELb1ELb1ELb0ELb1ELb0ELb1ELb1ELb0ELb0ELb0EEENS1_21CollectiveEpilogueFwdINS6_IJSA_SA_SB_EEES9_NS_10bfloat16_tESF_Li256ELb1ELb0ELb0ELb1EEENS1_36VarlenDynamicPersistentTileSchedulerILi128ELi224ELi256ELi128ELb0ELb0ELb1ELb0ELb1ELb1EEEEEEEEEvNT_6ParamsE)
	.align		4
        /*001c*/ 	.word	index@(__assertfail)
	.align		4
        /*0020*/ 	.word	index@(_ZN7cutlass13device_kernelIN5flash11enable_sm90INS1_16FlashAttnFwdSm90INS1_25CollectiveMainloopFwdSm90ILi2EN4cute5tupleIJNS5_1CILi1EEES8_S8_EEENS6_IJNS7_ILi128EEENS7_ILi192EEESA_EEELi128ENS_12float_e4m3_tEfNS_4arch4Sm90ELb0ELb1ELb1ELb0ELb0ELb0ELb0ELb1ELb1ELb0ELb0ELb0EEENS1_21CollectiveEpilogueFwdINS6_IJSA_SA_SB_EEES9_NS_10bfloat16_tESF_Li256ELb0ELb0ELb0ELb1EEENS1_30DynamicPersistentTileSchedulerILi256ELi128ELb0ELb0ELb1EEEEEEEEEvNT_6ParamsE)
	.align		4
        /*0024*/ 	.word	index@(__assertfail)
	.align		4
        /*0028*/ 	.word	index@(_ZN7cutlass13device_kernelIN5flash11enable_sm90INS1_16FlashAttnFwdSm90INS1_25CollectiveMainloopFwdSm90ILi2EN4cute5tupleIJNS5_1CILi1EEES8_S8_EEENS6_IJNS7_ILi128EEENS7_ILi192EEESA_EEELi128ENS_12float_e4m3_tEfNS_4arch4Sm90ELb0ELb1ELb1ELb1ELb0ELb0ELb0ELb1ELb1ELb0ELb0ELb0EEENS1_21CollectiveEpilogueFwdINS6_IJSA_SA_SB_EEES9_NS_10bfloat16_tESF_Li256ELb1ELb0ELb0ELb1EEENS1_36VarlenDynamicPersistentTileSchedulerILi128ELi192ELi256ELi128ELb0ELb0ELb1ELb1ELb0ELb1EEEEEEEEEvNT_6ParamsE)
	.align		4
        /*002c*/ 	.word	index@(__assertfail)
	.align		4
        /*0030*/ 	.word	index@(_ZN7cutlass13device_kernelIN5flash11enable_sm90INS1_16FlashAttnFwdSm90INS1_25CollectiveMainloopFwdSm90ILi2EN4cute5tupleIJNS5_1CILi1EEES8_S8_EEENS6_IJNS7_ILi128EEENS7_ILi192EEESA_EEELi128ENS_12float_e4m3_tEfNS_4arch4Sm90ELb0ELb1ELb1ELb1ELb0ELb1ELb0ELb1ELb1ELb0ELb0ELb0EEENS1_21CollectiveEpilogueFwdINS6_IJSA_SA_SB_EEES9_NS_10bfloat16_tESF_Li256ELb1ELb0ELb0ELb1EEENS1_36VarlenDynamicPersistentTileSchedulerILi128ELi192ELi256ELi128ELb0ELb0ELb1ELb1ELb0ELb1EEEEEEEEEvNT_6ParamsE)
	.align		4
        /*0034*/ 	.word	index@(__assertfail)
	.align		4
        /*0038*/ 	.word	index@(_ZN7cutlass13device_kernelIN5flash11enable_sm90INS1_16FlashAttnFwdSm90INS1_25CollectiveMainloopFwdSm90ILi2EN4cute5tupleIJNS5_1CILi1EEES8_S8_EEENS6_IJNS7_ILi128EEENS7_ILi224EEESA_EEELi128ENS_12float_e4m3_tEfNS_4arch4Sm90ELb1ELb0ELb1ELb0ELb0ELb0ELb0ELb1ELb1ELb0ELb0ELb0EEENS1_21CollectiveEpilogueFwdINS6_IJSA_SA_SB_EEES9_NS_10bfloat16_tESF_Li256ELb0ELb0ELb0ELb1EEENS1_30DynamicPersistentTileSchedulerILi256ELi128ELb0ELb0ELb1EEEEEEEEEvNT_6ParamsE)
	.align		4
        /*003c*/ 	.word	index@(__assertfail)
	.align		4
        /*0040*/ 	.word	index@(_ZN7cutlass13device_kernelIN5flash11enable_sm90INS1_16FlashAttnFwdSm90INS1_25CollectiveMainloopFwdSm90ILi2EN4cute5tupleIJNS5_1CILi1EEES8_S8_EEENS6_IJNS7_ILi128EEENS7_ILi224EEESA_EEELi128ENS_12float_e4m3_tEfNS_4arch4Sm90ELb1ELb0ELb1ELb1ELb0ELb0ELb0ELb1ELb1ELb0ELb0ELb0EEENS1_21CollectiveEpilogueFwdINS6_IJSA_SA_SB_EEES9_NS_10bfloat16_tESF_Li256ELb1ELb0ELb0ELb1EEENS1_36VarlenDynamicPersistentTileSchedulerILi128ELi224ELi256ELi128ELb0ELb0ELb1ELb1ELb1ELb1EEEEEEEEEvNT_6ParamsE)
	.align		4
        /*0044*/ 	.word	index@(__assertfail)
	.align		4
        /*0048*/ 	.word	index@(_ZN7cutlass13device_kernelIN5flash11enable_sm90INS1_16FlashAttnFwdSm90INS1_25CollectiveMainloopFwdSm90ILi2EN4cute5tupleIJNS5_1CILi1EEES8_S8_EEENS6_IJNS7_ILi128EEENS7_ILi224EEESA_EEELi128ENS_12float_e4m3_tEfNS_4arch4Sm90ELb1ELb0ELb1ELb1ELb0ELb1ELb0ELb1ELb1ELb0ELb0ELb0EEENS1_21CollectiveEpilogueFwdINS6_IJSA_SA_SB_EEES9_NS_10bfloat16_tESF_Li256ELb1ELb0ELb0ELb1EEENS1_36VarlenDynamicPersistentTileSchedulerILi128ELi224ELi256ELi128ELb0ELb0ELb1ELb1ELb1ELb1EEEEEEEEEvNT_6ParamsE)
	.align		4
        /*004c*/ 	.word	index@(__assertfail)
	.align		4
        /*0050*/ 	.word	0x00000000
	.align		4
        /*0054*/ 	.word	0xfffffffe
	.align		4
        /*0058*/ 	.word	0x00000000
	.align		4
        /*005c*/ 	.word	0xfffffffd
	.align		4
        /*0060*/ 	.word	0x00000000
	.align		4
        /*0064*/ 	.word	0xfffffffc


//--------------------- .nv.constant4             --------------------------
	.section	.nv.constant4,"a",@progbits
	.align	8
	.align		8
.nv.constant4:
        /*0000*/ 	.dword	__assertfail
	.align		8
        /*0008*/ 	.dword	__unnamed_1
	.align		8
        /*0010*/ 	.dword	__unnamed_2
	.align		8
        /*0018*/ 	.dword	__unnamed_3
	.align		8
        /*0020*/ 	.dword	__unnamed_4
	.align		8
        /*0028*/ 	.dword	__unnamed_5
	.align		8
        /*0030*/ 	.dword	__unnamed_6
	.align		8
        /*0038*/ 	.dword	_ZZN5flash28permute_output_fp8_VcolmajorIN4cute6TensorINS1_11ArrayEngineIN7cutlass10bfloat16_tELm64EEENS1_6LayoutINS1_5tupleIJNS8_IJNS1_1CILi2EEESA_NS9_ILi16EEEEEENS9_ILi1EEESD_EEENS8_IJNS8_IJSD_SA_NS9_ILi4EEEEEENS9_ILi0EEESH_EEEEEEEEEvRT_E9upper_map
	.align		8
        /*0040*/ 	.dword	__unnamed_7
	.align		8
        /*0048*/ 	.dword	__unnamed_8
	.align		8
        /*0050*/ 	.dword	__unnamed_9
	.align		8
        /*0058*/ 	.dword	__unnamed_10
	.align		8
        /*0060*/ 	.dword	__unnamed_11
	.align		8
        /*0068*/ 	.dword	_ZN74_INTERNAL_9998732c_38_flash_fwd_hdim128_e4m3_softcap_sm90_cu_b81ac279_30824cuda3std3__45__cpo5beginE
	.align		8
        /*0070*/ 	.dword	_ZN74_INTERNAL_9998732c_38_flash_fwd_hdim128_e4m3_softcap_sm90_cu_b81ac279_30824cuda3std3__45__cpo3endE
	.align		8
        /*0078*/ 	.dword	_ZN74_INTERNAL_9998732c_38_flash_fwd_hdim128_e4m3_softcap_sm90_cu_b81ac279_30824cuda3std3__45__cpo6cbeginE
	.align		8
        /*0080*/ 	.dword	_ZN74_INTERNAL_9998732c_38_flash_fwd_hdim128_e4m3_softcap_sm90_cu_b81ac279_30824cuda3std3__45__cpo4cendE
	.align		8
        /*0088*/ 	.dword	_ZN74_INTERNAL_9998732c_38_flash_fwd_hdim128_e4m3_softcap_sm90_cu_b81ac279_30824cuda3std3__476_GLOBAL__N__9998732c_38_flash_fwd_hdim128_e4m3_softcap_sm90_cu_b81ac279_30826ignoreE
	.align		8
        /*0090*/ 	.dword	_ZN74_INTERNAL_9998732c_38_flash_fwd_hdim128_e4m3_softcap_sm90_cu_b81ac279_30824cuda3std3__419piecewise_constructE
	.align		8
        /*0098*/ 	.dword	_ZN74_INTERNAL_9998732c_38_flash_fwd_hdim128_e4m3_softcap_sm90_cu_b81ac279_30824cuda3std3__48in_placeE
	.align		8
        /*00a0*/ 	.dword	_ZN74_INTERNAL_9998732c_38_flash_fwd_hdim128_e4m3_softcap_sm90_cu_b81ac279_30824cuda3std6ranges3__45__cpo4swapE
	.align		8
        /*00a8*/ 	.dword	_ZN74_INTERNAL_9998732c_38_flash_fwd_hdim128_e4m3_softcap_sm90_cu_b81ac279_30824cuda3std6ranges3__45__cpo9iter_moveE
	.align		8
        /*00b0*/ 	.dword	_ZN74_INTERNAL_9998732c_38_flash_fwd_hdim128_e4m3_softcap_sm90_cu_b81ac279_30824cute7productE
	.align		8
        /*00b8*/ 	.dword	_ZN74_INTERNAL_9998732c_38_flash_fwd_hdim128_e4m3_softcap_sm90_cu_b81ac279_30824cute1_E
	.align		8
        /*00c0*/ 	.dword	$str$23
	.align		8
        /*00c8*/ 	.dword	$str$24


//--------------------- .text._ZN7cutlass13device_kernelIN5flash11enable_sm90INS1_16FlashAttnFwdSm90INS1_25CollectiveMainloopFwdSm90ILi2EN4cute5tupleIJNS5_1CILi1EEES8_S8_EEENS6_IJNS7_ILi128EEENS7_ILi224EEESA_EEELi128ENS_12float_e4m3_tEfNS_4arch4Sm90ELb0ELb0ELb1ELb0ELb0ELb0ELb0ELb1ELb1ELb0ELb0ELb0EEENS1_21CollectiveEpilogueFwdINS6_IJSA_SA_SB_EEES9_NS_10bfloat16_tESF_Li256ELb0ELb0ELb0ELb1EEENS1_29StaticPersistentTileSchedulerILb0EEEEEEEEEvNT_6ParamsE --------------------------
	.section	.text._ZN7cutlass13device_kernelIN5flash11enable_sm90INS1_16FlashAttnFwdSm90INS1_25CollectiveMainloopFwdSm90ILi2EN4cute5tupleIJNS5_1CILi1EEES8_S8_EEENS6_IJNS7_ILi128EEENS7_ILi224EEESA_EEELi128ENS_12float_e4m3_tEfNS_4arch4Sm90ELb0ELb0ELb1ELb0ELb0ELb0ELb0ELb1ELb1ELb0ELb0ELb0EEENS1_21CollectiveEpilogueFwdINS6_IJSA_SA_SB_EEES9_NS_10bfloat16_tESF_Li256ELb0ELb0ELb0ELb1EEENS1_29StaticPersistentTileSchedulerILb0EEEEEEEEEvNT_6ParamsE,"ax",@progbits
	.align	128
.text._ZN7cutlass13device_kernelIN5flash11enable_sm90INS1_16FlashAttnFwdSm90INS1_25CollectiveMainloopFwdSm90ILi2EN4cute5tupleIJNS5_1CILi1EEES8_S8_EEENS6_IJNS7_ILi128EEENS7_ILi224EEESA_EEELi128ENS_12float_e4m3_tEfNS_4arch4Sm90ELb0ELb0ELb1ELb0ELb0ELb0ELb0ELb1ELb1ELb0ELb0ELb0EEENS1_21CollectiveEpilogueFwdINS6_IJSA_SA_SB_EEES9_NS_10bfloat16_tESF_Li256ELb0ELb0ELb0ELb1EEENS1_29StaticPersistentTileSchedulerILb0EEEEEEEEEvNT_6ParamsE:
        .type           _ZN7cutlass13device_kernelIN5flash11enable_sm90INS1_16FlashAttnFwdSm90INS1_25CollectiveMainloopFwdSm90ILi2EN4cute5tupleIJNS5_1CILi1EEES8_S8_EEENS6_IJNS7_ILi128EEENS7_ILi224EEESA_EEELi128ENS_12float_e4m3_tEfNS_4arch4Sm90ELb0ELb0ELb1ELb0ELb0ELb0ELb0ELb1ELb1ELb0ELb0ELb0EEENS1_21CollectiveEpilogueFwdINS6_IJSA_SA_SB_EEES9_NS_10bfloat16_tESF_Li256ELb0ELb0ELb0ELb1EEENS1_29StaticPersistentTileSchedulerILb0EEEEEEEEEvNT_6ParamsE,@function
        .size           _ZN7cutlass13device_kernelIN5flash11enable_sm90INS1_16FlashAttnFwdSm90INS1_25CollectiveMainloopFwdSm90ILi2EN4cute5tupleIJNS5_1CILi1EEES8_S8_EEENS6_IJNS7_ILi128EEENS7_ILi224EEESA_EEELi128ENS_12float_e4m3_tEfNS_4arch4Sm90ELb0ELb0ELb1ELb0ELb0ELb0ELb0ELb1ELb1ELb0ELb0ELb0EEENS1_21CollectiveEpilogueFwdINS6_IJSA_SA_SB_EEES9_NS_10bfloat16_tESF_Li256ELb0ELb0ELb0ELb1EEENS1_29StaticPersistentTileSchedulerILb0EEEEEEEEEvNT_6ParamsE,(.L_x_2487 - _ZN7cutlass13device_kernelIN5flash11enable_sm90INS1_16FlashAttnFwdSm90INS1_25CollectiveMainloopFwdSm90ILi2EN4cute5tupleIJNS5_1CILi1EEES8_S8_EEENS6_IJNS7_ILi128EEENS7_ILi224EEESA_EEELi128ENS_12float_e4m3_tEfNS_4arch4Sm90ELb0ELb0ELb1ELb0ELb0ELb0ELb0ELb1ELb1ELb0ELb0ELb0EEENS1_21CollectiveEpilogueFwdINS6_IJSA_SA_SB_EEES9_NS_10bfloat16_tESF_Li256ELb0ELb0ELb0ELb1EEENS1_29StaticPersistentTileSchedulerILb0EEEEEEEEEvNT_6ParamsE)
        .other          _ZN7cutlass13device_kernelIN5flash11enable_sm90INS1_16FlashAttnFwdSm90INS1_25CollectiveMainloopFwdSm90ILi2EN4cute5tupleIJNS5_1CILi1EEES8_S8_EEENS6_IJNS7_ILi128EEENS7_ILi224EEESA_EEELi128ENS_12float_e4m3_tEfNS_4arch4Sm90ELb0ELb0ELb1ELb0ELb0ELb0ELb0ELb1ELb1ELb0ELb0ELb0EEENS1_21CollectiveEpilogueFwdINS6_IJSA_SA_SB_EEES9_NS_10bfloat16_tESF_Li256ELb0ELb0ELb0ELb1EEENS1_29StaticPersistentTileSchedulerILb0EEEEEEEEEvNT_6ParamsE,@"STO_CUDA_ENTRY STV_DEFAULT"
_ZN7cutlass13device_kernelIN5flash11enable_sm90INS1_16FlashAttnFwdSm90INS1_25CollectiveMainloopFwdSm90ILi2EN4cute5tupleIJNS5_1CILi1EEES8_S8_EEENS6_IJNS7_ILi128EEENS7_ILi224EEESA_EEELi128ENS_12float_e4m3_tEfNS_4arch4Sm90ELb0ELb0ELb1ELb0ELb0ELb0ELb0ELb1ELb1ELb0ELb0ELb0EEENS1_21CollectiveEpilogueFwdINS6_IJSA_SA_SB_EEES9_NS_10bfloat16_tESF_Li256ELb0ELb0ELb0ELb1EEENS1_29StaticPersistentTileSchedulerILb0EEEEEEEEEvNT_6ParamsE:
[----:B------:R-:W1:Y:S02]  /*0000*/  LDC R1, c[0x0][0x28] ;  /* 0x00000a00ff017b82 */ /* 0x000e640000000800 */
[----:B-1----:R-:W-:Y:S01]  /*0010*/  VIADD R1, R1, 0xffffffe0 ;  /* 0xffffffe001017836 */ /* 0x002fe20000000000 */
[----:B------:R-:W1:Y:S01]  /*0020*/  S2R R3, SR_TID.X ;  /* 0x0000000000037919 */ /* 0x000e620000002100 */
[----:B------:R-:W-:Y:S01]  /*0030*/  ELECT P0, URZ, PT ;  /* 0x00000000003f782f */ /* 0x000fe20003800000 */
[----:B------:R-:W-:Y:S01]  /*0040*/  BSSY B0, `(.L_x_0) ;  /* 0x0000014000007945 */ /* 0x000fe20003800000 */
[--C-:B-1----:R-:W-:Y:S02]  /*0050*/  SHF.R.U32.HI R0, RZ, 0x5, R3.reuse ;  /* 0x00000005ff007819 */ /* 0x102fe40000011603 */
[----:B------:R-:W-:-:S03]  /*0060*/  SHF.R.U32.HI R19, RZ, 0x7, R3 ;  /* 0x00000007ff137819 */ /* 0x000fc60000011603 */
[----:B------:R-:W1:Y:S02]  /*0070*/  SHFL.IDX PT, R2, R0, RZ, 0x1f ;  /* 0x00001fff00027589 */ /* 0x000e6400000e0000 */
[----:B-1----:R-:W-:-:S13]  /*0080*/  ISETP.EQ.AND P0, PT, R2, RZ, P0 ;  /* 0x000000ff0200720c */ /* 0x002fda0000702270 */
[----:B------:R-:W-:Y:S05]  /*0090*/  @!P0 BRA `(.L_x_1) ;  /* 0x0000000000388947 */ /* 0x000fea0003800000 */
[----:B------:R-:W-:Y:S02]  /*00a0*/  ULDC.64 UR4, c[0x0][0x198] ;  /* 0x0000660000047ab9 */ /* 0x000fe40000000a00 */
[----:B------:R-:W-:Y:S02]  /*00b0*/  UIADD3 UR6, UP0, UR4, 0x270, URZ ;  /* 0x0000027004067890 */ /* 0x000fe4000ff1e03f */
[----:B------:R-:W-:Y:S02]  /*00c0*/  UIADD3 UR8, UP1, UR4, 0x370, URZ ;  /* 0x0000037004087890 */ /* 0x000fe4000ff3e03f */
[----:B------:R-:W-:Y:S02]  /*00d0*/  UIADD3 UR10, UP2, UR4, 0x470, URZ ;  /* 0x00000470040a7890 */ /* 0x000fe4000ff5e03f */
[----:B------:R-:W-:Y:S02]  /*00e0*/  UIADD3 UR4, UP3, UR4, 0x9f0, URZ ;  /* 0x000009f004047890 */ /* 0x000fe4000ff7e03f */
[----:B------:R-:W-:-:S02]  /*00f0*/  UIADD3.X UR7, URZ, UR5, URZ, UP0, !UPT ;  /* 0x000000053f077290 */ /* 0x000fc400087fe43f */
[----:B------:R-:W-:Y:S02]  /*0100*/  UIADD3.X UR9, URZ, UR5, URZ, UP1, !UPT ;  /* 0x000000053f097290 */ /* 0x000fe40008ffe43f */
[----:B------:R-:W-:Y:S02]  /*0110*/  UIADD3.X UR11, URZ, UR5, URZ, UP2, !UPT ;  /* 0x000000053f0b7290 */ /* 0x000fe400097fe43f */
[----:B------:R-:W-:-:S03]  /*0120*/  UIADD3.X UR5, URZ, UR5, URZ, UP3, !UPT ;  /* 0x000000053f057290 */ /* 0x000fc60009ffe43f */
[----:B------:R1:W-:Y:S02]  /*0130*/  UTMACCTL.PF [UR6] ;  /* 0x00000000060079b9 */ /* 0x0003e40008040000 */
[----:B------:R1:W-:Y:S02]  /*0140*/  UTMACCTL.PF [UR8] ;  /* 0x00000000080079b9 */ /* 0x0003e40008040000 */
[----:B------:R1:W-:Y:S02]  /*0150*/  UTMACCTL.PF [UR10] ;  /* 0x000000000a0079b9 */ /* 0x0003e40008040000 */
[----:B------:R1:W-:Y:S02]  /*0160*/  UTMACCTL.PF [UR4] ;  /* 0x00000000040079b9 */ /* 0x0003e40008040000 */
[----:B-1----:R-:W-:Y:S01]  /*0170*/  NOP ;  /* 0x0000000000007918 */ /* 0x002fe20000000000 */
.L_x_1:
[----:B------:R-:W-:Y:S05]  /*0180*/  BSYNC B0 ;  /* 0x0000000000007941 */ /* 0x000fea0003800000 */
.L_x_0:
[----:B------:R-:W-:Y:S01]  /*0190*/  VOTEU.ANY UP0, P0 ;  /* 0x00000000003f7886 */ /* 0x000fe20000000100 */
[----:B------:R-:W1:Y:S01]  /*01a0*/  SHFL.IDX PT, R3, R19, RZ, 0x1f ;  /* 0x00001fff13037589 */ /* 0x000e6200000e0000 */
[----:B------:R-:W-:Y:S01]  /*01b0*/  UMOV UR4, 0x1 ;  /* 0x0000000100047882 */ /* 0x000fe20000000000 */
[----:B------:R-:W-:Y:S01]  /*01c0*/  VOTEU.ANY UP1, P0 ;  /* 0x00000000003f7886 */ /* 0x000fe20000020100 */
[----:B------:R-:W-:Y:S01]  /*01d0*/  VOTEU.ANY UP2, P0 ;  /* 0x00000000003f7886 */ /* 0x000fe20000040100 */
[----:B------:R-:W2:Y:S01]  /*01e0*/  @UP0 S2UR UR7, SR_CgaCtaId ;  /* 0x00000000000709c3 */ /* 0x000ea20000008800 */
[----:B------:R-:W3:Y:S01]  /*01f0*/  SHFL.IDX PT, R2, R0, RZ, 0x1f ;  /* 0x00001fff00027589 */ /* 0x000ee200000e0000 */
[----:B------:R-:W-:Y:S01]  /*0200*/  @UP0 UMOV UR6, 0x400 ;  /* 0x0000040000060882 */ /* 0x000fe20000000000 */
[----:B------:R-:W-:-:S04]  /*0210*/  @UP0 UIADD3 UR4, -UR4, 0x100000, URZ ;  /* 0x0010000004040890 */ /* 0x000fc8000fffe13f */
[----:B------:R-:W-:Y:S02]  /*0220*/  @UP0 USHF.L.U32 UR5, UR4, 0xb, URZ ;  /* 0x0000000b04050899 */ /* 0x000fe4000800063f */
[----:B------:R-:W-:Y:S01]  /*0230*/  @UP0 USHF.L.U32 UR4, UR4, 0x1, URZ ;  /* 0x0000000104040899 */ /* 0x000fe2000800063f */
[----:B-1----:R-:W-:Y:S01]  /*0240*/  R2UR UR8, R3 ;  /* 0x00000000030872ca */ /* 0x002fe200000e0000 */
[----:B--2---:R-:W-:Y:S01]  /*0250*/  @UP0 ULEA UR6, UR7, UR6, 0x18 ;  /* 0x0000000607060291 */ /* 0x004fe2000f8ec03f */
[----:B---3--:R-:W-:-:S11]  /*0260*/  ISETP.NE.AND P1, PT, R2, RZ, PT ;  /* 0x000000ff0200720c */ /* 0x008fd60003f25270 */
[----:B------:R-:W-:Y:S01]  /*0270*/  UISETP.NE.AND UP0, UPT, UR8, URZ, UPT ;  /* 0x0000003f0800728c */ /* 0x000fe2000bf05270 */
[----:B------:R-:W1:Y:S02]  /*0280*/  FENCE.VIEW.ASYNC.S ;  /* 0x00000000000073c6 */ /* 0x000e640000000000 */
[----:B-1----:R1:W2:Y:S01]  /*0290*/  @UP1 SYNCS.EXCH.64 URZ, [UR6+0x2e800], UR4 ;  /* 0x02e80004063f15b2 */ /* 0x0022a20008000100 */
[----:B------:R1:W3:Y:S01]  /*02a0*/  @UP2 SYNCS.EXCH.64 URZ, [UR6+0x2e820], UR4 ;  /* 0x02e82004063f25b2 */ /* 0x0002e20008000100 */
[----:B------:R-:W-:Y:S06]  /*02b0*/  @P1 BRA `(.L_x_2) ;  /* 0x0000000000481947 */ /* 0x000fec0003800000 */
[----:B-1----:R-:W1:Y:S01]  /*02c0*/  S2UR UR5, SR_CgaCtaId ;  /* 0x00000000000579c3 */ /* 0x002e620000008800 */
[----:B------:R-:W-:Y:S01]  /*02d0*/  UMOV UR4, 0x400 ;  /* 0x0000040000047882 */ /* 0x000fe20000000000 */
[----:B------:R-:W-:Y:S01]  /*02e0*/  UMOV UR6, 0x1 ;  /* 0x0000000100067882 */ /* 0x000fe20000000000 */
[----:B------:R-:W-:Y:S01]  /*02f0*/  UMOV UR9, 0x2 ;  /* 0x0000000200097882 */ /* 0x000fe20000000000 */
[----:B------:R-:W-:-:S04]  /*0300*/  UIADD3 UR6, -UR6, 0x100000, URZ ;  /* 0x0010000006067890 */ /* 0x000fc8000fffe13f */
[----:B------:R-:W-:Y:S02]  /*0310*/  USHF.L.U32 UR7, UR6, 0xb, URZ ;  /* 0x0000000b06077899 */ /* 0x000fe4000800063f */
[----:B------:R-:W-:Y:S01]  /*0320*/  USHF.L.U32 UR6, UR6, 0x1, URZ ;  /* 0x0000000106067899 */ /* 0x000fe2000800063f */
[----:B------:R-:W-:Y:S01]  /*0330*/  ELECT P0, URZ, PT ;  /* 0x00000000003f782f */ /* 0x000fe20003800000 */
[----:B-1----:R-:W-:Y:S02]  /*0340*/  ULEA UR8, UR5, UR4, 0x18 ;  /* 0x0000000405087291 */ /* 0x002fe4000f8ec03f */
[----:B------:R-:W-:-:S04]  /*0350*/  UIADD3 UR4, -UR9, 0x100000, URZ ;  /* 0x0010000009047890 */ /* 0x000fc8000fffe13f */
[----:B------:R-:W-:Y:S02]  /*0360*/  USHF.L.U32 UR5, UR4, 0xb, URZ ;  /* 0x0000000b04057899 */ /* 0x000fe4000800063f */
[----:B------:R-:W-:Y:S01]  /*0370*/  USHF.L.U32 UR4, UR4, 0x1, URZ ;  /* 0x0000000104047899 */ /* 0x000fe2000800063f */
[----:B------:R-:W1:Y:S03]  /*0380*/  FENCE.VIEW.ASYNC.S ;  /* 0x00000000000073c6 */ /* 0x000e660000000000 */
[----:B-1----:R4:W1:Y:S08]  /*0390*/  SYNCS.EXCH.64 URZ, [UR8+0x2e830], UR6 ;  /* 0x02e83006083f75b2 */ /* 0x0028700008000100 */
[----:B------:R4:W1:Y:S01]  /*03a0*/  SYNCS.EXCH.64 URZ, [UR8+0x2e840], UR4 ;  /* 0x02e84004083f75b2 */ /* 0x0008620008000100 */
[----:B------:R4:W1:Y:S01]  /*03b0*/  SYNCS.EXCH.64 URZ, [UR8+0x2e838], UR6 ;  /* 0x02e83806083f75b2 */ /* 0x0008620008000100 */
[----:B------:R4:W1:Y:S02]  /*03c0*/  SYNCS.EXCH.64 URZ, [UR8+0x2e848], UR4 ;  /* 0x02e84804083f75b2 */ /* 0x0008640008000100 */
[----:B----4-:R-:W-:Y:S01]  /*03d0*/  NOP ;  /* 0x0000000000007918 */ /* 0x010fe20000000000 */
.L_x_2:
[----:B------:R-:W4:Y:S01]  /*03e0*/  SHFL.IDX PT, R2, R0, RZ, 0x1f ;  /* 0x00001fff00027589 */ /* 0x000f2200000e0000 */
[----:B------:R-:W-:Y:S01]  /*03f0*/  NOP ;  /* 0x0000000000007918 */ /* 0x000fe20000000000 */
[----:B----4-:R-:W-:-:S13]  /*0400*/  ISETP.NE.AND P0, PT, R2, RZ, PT ;  /* 0x000000ff0200720c */ /* 0x010fda0003f05270 */
[----:B------:R-:W-:Y:S05]  /*0410*/  @P0 BRA `(.L_x_3) ;  /* 0x0000000000480947 */ /* 0x000fea0003800000 */
[----:B-1----:R-:W1:Y:S01]  /*0420*/  S2UR UR5, SR_CgaCtaId ;  /* 0x00000000000579c3 */ /* 0x002e620000008800 */
[----:B------:R-:W-:Y:S01]  /*0430*/  UMOV UR4, 0x400 ;  /* 0x0000040000047882 */ /* 0x000fe20000000000 */
[----:B------:R-:W-:Y:S01]  /*0440*/  UMOV UR6, 0x80 ;  /* 0x0000008000067882 */ /* 0x000fe20000000000 */
[----:B------:R-:W-:Y:S01]  /*0450*/  UMOV UR7, 0x100 ;  /* 0x0000010000077882 */ /* 0x000fe20000000000 */
[----:B------:R-:W-:Y:S01]  /*0460*/  ELECT P0, URZ, PT ;  /* 0x00000000003f782f */ /* 0x000fe20003800000 */
[----:B-1----:R-:W-:Y:S02]  /*0470*/  ULEA UR8, UR5, UR4, 0x18 ;  /* 0x0000000405087291 */ /* 0x002fe4000f8ec03f */
[----:B------:R-:W-:-:S04]  /*0480*/  UIADD3 UR4, -UR6, 0x100000, URZ ;  /* 0x0010000006047890 */ /* 0x000fc8000fffe13f */
[----:B------:R-:W-:Y:S02]  /*0490*/  USHF.L.U32 UR5, UR4, 0xb, URZ ;  /* 0x0000000b04057899 */ /* 0x000fe4000800063f */
[----:B------:R-:W-:Y:S02]  /*04a0*/  USHF.L.U32 UR4, UR4, 0x1, URZ ;  /* 0x0000000104047899 */ /* 0x000fe4000800063f */
        /* <DEDUP_REMOVED lines=9> */
.L_x_3:
[----:B------:R-:W4:Y:S01]  /*0540*/  SHFL.IDX PT, R2, R0, RZ, 0x1f ;  /* 0x00001fff00027589 */ /* 0x000f2200000e0000 */
[----:B------:R-:W-:Y:S01]  /*0550*/  NOP ;  /* 0x0000000000007918 */ /* 0x000fe20000000000 */
[----:B----4-:R-:W-:-:S13]  /*0560*/  ISETP.NE.AND P0, PT, R2, RZ, PT ;  /* 0x000000ff0200720c */ /* 0x010fda0003f05270 */
[----:B------:R-:W-:Y:S05]  /*0570*/  @P0 BRA `(.L_x_4) ;  /* 0x0000000000380947 */ /* 0x000fea0003800000 */
[----:B-1----:R-:W1:Y:S01]  /*0580*/  S2UR UR5, SR_CgaCtaId ;  /* 0x00000000000579c3 */ /* 0x002e620000008800 */
[----:B------:R-:W-:Y:S01]  /*0590*/  UMOV UR4, 0x400 ;  /* 0x0000040000047882 */ /* 0x000fe20000000000 */
[----:B------:R-:W-:Y:S01]  /*05a0*/  UMOV UR7, 0x1 ;  /* 0x0000000100077882 */ /* 0x000fe20000000000 */
[----:B------:R-:W-:Y:S01]  /*05b0*/  ELECT P0, URZ, PT ;  /* 0x00000000003f782f */ /* 0x000fe20003800000 */
[----:B-1----:R-:W-:Y:S02]  /*05c0*/  ULEA UR6, UR5, UR4, 0x18 ;  /* 0x0000000405067291 */ /* 0x002fe4000f8ec03f */
[----:B------:R-:W-:-:S04]  /*05d0*/  UIADD3 UR4, -UR7, 0x100000, URZ ;  /* 0x0010000007047890 */ /* 0x000fc8000fffe13f */
[----:B------:R-:W-:Y:S02]  /*05e0*/  USHF.L.U32 UR5, UR4, 0xb, URZ ;  /* 0x0000000b04057899 */ /* 0x000fe4000800063f */
[----:B------:R-:W-:Y:S01]  /*05f0*/  USHF.L.U32 UR4, UR4, 0x1, URZ ;  /* 0x0000000104047899 */ /* 0x000fe2000800063f */
[----:B------:R-:W1:Y:S11]  /*0600*/  FENCE.VIEW.ASYNC.S ;  /* 0x00000000000073c6 */ /* 0x000e760000000000 */
[----:B-1----:R4:W1:Y:S01]  /*0610*/  SYNCS.EXCH.64 URZ, [UR6+0x2e870], UR4 ;  /* 0x02e87004063f75b2 */ /* 0x0028620008000100 */
[----:B------:R4:W1:Y:S01]  /*0620*/  SYNCS.EXCH.64 URZ, [UR6+0x2e880], UR4 ;  /* 0x02e88004063f75b2 */ /* 0x0008620008000100 */
[----:B------:R4:W1:Y:S01]  /*0630*/  SYNCS.EXCH.64 URZ, [UR6+0x2e878], UR4 ;  /* 0x02e87804063f75b2 */ /* 0x0008620008000100 */
[----:B------:R4:W1:Y:S02]  /*0640*/  SYNCS.EXCH.64 URZ, [UR6+0x2e888], UR4 ;  /* 0x02e88804063f75b2 */ /* 0x0008640008000100 */
[----:B----4-:R-:W-:Y:S01]  /*0650*/  NOP ;  /* 0x0000000000007918 */ /* 0x010fe20000000000 */
.L_x_4:
        /* <DEDUP_REMOVED lines=22> */
.L_x_5:
        /* <DEDUP_REMOVED lines=22> */
.L_x_6:
[----:B------:R-:W-:Y:S01]  /*0920*/  PLOP3.LUT P0, PT, PT, PT, UP0, 0x80, 0x0 ;  /* 0x000000000000781c */ /* 0x000fe20003f0f008 */
[----:B------:R-:W-:Y:S01]  /*0930*/  UMOV UR46, 0x1 ;  /* 0x00000001002e7882 */ /* 0x000fe20000000000 */
[----:B------:R-:W-:Y:S01]  /*0940*/  NOP ;  /* 0x0000000000007918 */ /* 0x000fe20000000000 */
[----:B------:R-:W-:Y:S01]  /*0950*/  USEL UR46, UR46, 0x2, !UP0 ;  /* 0x000000022e2e7887 */ /* 0x000fe2000c000000 */
[----:B------:R-:W-:Y:S01]  /*0960*/  ULDC.64 UR50, c[0x0][0x208] ;  /* 0x0000820000327ab9 */ /* 0x000fe20000000a00 */
[----:B-123--:R-:W-:Y:S08]  /*0970*/  BAR.SYNC.DEFER_BLOCKING 0x0 ;  /* 0x0000000000007b1d */ /* 0x00eff00000010000 */
[----:B------:R-:W-:Y:S05]  /*0980*/  @!P0 BRA `(.L_x_7) ;  /* 0x000000b400988947 */ /* 0x000fea0003800000 */
.L_x_8:
[----:B------:R-:W-:-:S08]  /*0990*/  NOP ;  /* 0x0000000000007918 */ /* 0x000fd00000000000 */
[----:B------:R-:W1:Y:S02]  /*09a0*/  USETMAXREG.TRY_ALLOC.CTAPOOL UP0, 0xf0 ;  /* 0x000000f0000079c8 */ /* 0x000e640008000600 */
[----:B-1----:R-:W-:-:S13]  /*09b0*/  PLOP3.LUT P0, PT, PT, PT, UP0, 0x80, 0x0 ;  /* 0x000000000000781c */ /* 0x002fda0003f0f008 */
[----:B------:R-:W-:Y:S05]  /*09c0*/  @!P0 BRA `(.L_x_8) ;  /* 0xfffffffc00f08947 */ /* 0x000fea000383ffff */
[----:B------:R-:W1:Y:S01]  /*09d0*/  S2R R2, SR_TID.X ;  /* 0x0000000000027919 */ /* 0x000e620000002100 */
[----:B------:R-:W2:Y:S08]  /*09e0*/  S2UR UR48, SR_CTAID.X ;  /* 0x00000000003079c3 */ /* 0x000eb00000002500 */
[----:B------:R-:W-:Y:S06]  /*09f0*/  BAR.ARV 0x8, 0x120 ;  /* 0x0204800000007b1d */ /* 0x000fec0000002000 */
[----:B-1----:R-:W-:-:S04]  /*0a00*/  LOP3.LUT R0, R2, 0xffffff80, RZ, 0xc0, !PT ;  /* 0xffffff8002007812 */ /* 0x002fc800078ec0ff */
[----:B------:R-:W-:Y:S02]  /*0a10*/  ISETP.NE.AND P0, PT, R0, 0x80, PT ;  /* 0x000000800000780c */ /* 0x000fe40003f05270 */
[----:B------:R-:W2:Y:S11]  /*0a20*/  LDC R0, c[0x0][0xda4] ;  /* 0x00036900ff007b82 */ /* 0x000eb60000000800 */
[----:B------:R-:W-:Y:S06]  /*0a30*/  @!P0 BAR.ARV 0x9, 0x100 ;  /* 0x0244000000008b1d */ /* 0x000fec0000002000 */
[----:B--2---:R-:W-:-:S13]  /*0a40*/  ISETP.LE.AND P0, PT, R0, UR48, PT ;  /* 0x0000003000007c0c */ /* 0x004fda000bf03270 */
[----:B------:R-:W-:Y:S05]  /*0a50*/  @P0 EXIT ;  /* 0x000000000000094d */ /* 0x000fea0003800000 */
[----:B------:R-:W-:Y:S01]  /*0a60*/  VIADD R0, R2, 0xffffff80 ;  /* 0xffffff8002007836 */ /* 0x000fe20000000000 */
[----:B------:R-:W1:Y:S01]  /*0a70*/  S2UR UR37, SR_CgaCtaId ;  /* 0x00000000002579c3 */ /* 0x000e620000008800 */
[----:B------:R-:W-:Y:S01]  /*0a80*/  UMOV UR38, 0x400 ;  /* 0x0000040000267882 */ /* 0x000fe20000000000 */
[----:B------:R-:W-:Y:S02]  /*0a90*/  ULOP3.LUT UR47, UR46, 0x1, URZ, 0xfc, !UPT ;  /* 0x000000012e2f7892 */ /* 0x000fe4000f8efc3f */
[----:B------:R-:W-:Y:S01]  /*0aa0*/  SHF.R.S32.HI R3, RZ, 0x1f, R0 ;  /* 0x0000001fff037819 */ /* 0x000fe20000011400 */
[----:B------:R-:W-:Y:S01]  /*0ab0*/  ULDC.64 UR52, c[0x0][0x198] ;  /* 0x0000660000347ab9 */ /* 0x000fe20000000a00 */
[----:B------:R-:W-:Y:S01]  /*0ac0*/  UMOV UR39, URZ ;  /* 0x0000003f00277c82 */ /* 0x000fe20008000000 */
[----:B------:R-:W-:Y:S01]  /*0ad0*/  UMOV UR36, URZ ;  /* 0x0000003f00247c82 */ /* 0x000fe20008000000 */
[CC--:B------:R-:W-:Y:S01]  /*0ae0*/  LEA.HI R5, R3.reuse, R0.reuse, RZ, 0x7 ;  /* 0x0000000003057211 */ /* 0x0c0fe200078f38ff */
[----:B------:R-:W2:Y:S01]  /*0af0*/  S2UR UR6, SR_SWINHI ;  /* 0x00000000000679c3 */ /* 0x000ea20000002f00 */
[----:B------:R-:W-:Y:S01]  /*0b00*/  LEA.HI R4, R3, R0, RZ, 0x4 ;  /* 0x0000000003047211 */ /* 0x000fe200078f20ff */
[----:B------:R-:W-:Y:S01]  /*0b10*/  UMOV UR49, URZ ;  /* 0x0000003f00317c82 */ /* 0x000fe20008000000 */
[----:B------:R-:W-:-:S02]  /*0b20*/  LOP3.LUT R7, R5, 0xffffff80, RZ, 0xc0, !PT ;  /* 0xffffff8005077812 */ /* 0x000fc400078ec0ff */
[----:B------:R-:W-:Y:S02]  /*0b30*/  SHF.R.S32.HI R9, RZ, 0x4, R4 ;  /* 0x00000004ff097819 */ /* 0x000fe40000011404 */
[----:B------:R-:W-:Y:S01]  /*0b40*/  LEA.HI R23, R3, R0, RZ, 0x5 ;  /* 0x0000000003177211 */ /* 0x000fe200078f28ff */
[----:B------:R-:W-:Y:S01]  /*0b50*/  IMAD.IADD R18, R0, 0x1, -R7 ;  /* 0x0000000100127824 */ /* 0x000fe200078e0a07 */
[C---:B------:R-:W-:Y:S02]  /*0b60*/  LEA.HI R6, R4.reuse, R9, RZ, 0x1 ;  /* 0x0000000904067211 */ /* 0x040fe400078f08ff */
[----:B------:R-:W-:Y:S02]  /*0b70*/  LOP3.LUT R3, R4, 0x3fffff0, RZ, 0xc0, !PT ;  /* 0x03fffff004037812 */ /* 0x000fe400078ec0ff */
[----:B------:R-:W-:Y:S02]  /*0b80*/  SHF.R.S32.HI R7, RZ, 0x1f, R18 ;  /* 0x0000001fff077819 */ /* 0x000fe40000011412 */
[----:B------:R-:W-:Y:S01]  /*0b90*/  LOP3.LUT R6, R6, 0x1ffffffe, RZ, 0xc0, !PT ;  /* 0x1ffffffe06067812 */ /* 0x000fe200078ec0ff */
[----:B------:R-:W-:Y:S01]  /*0ba0*/  IMAD.IADD R0, R0, 0x1, -R3 ;  /* 0x0000000100007824 */ /* 0x000fe200078e0a03 */
[----:B------:R-:W-:Y:S01]  /*0bb0*/  LEA.HI R2, R7, R18, RZ, 0x2 ;  /* 0x0000001207027211 */ /* 0x000fe200078f10ff */
[----:B-1----:R-:W-:Y:S01]  /*0bc0*/  ULEA UR38, UR37, UR38, 0x18 ;  /* 0x0000002625267291 */ /* 0x002fe2000f8ec03f */
[----:B------:R-:W-:Y:S01]  /*0bd0*/  SHF.R.S32.HI R23, RZ, 0x5, R23 ;  /* 0x00000005ff177819 */ /* 0x000fe20000011417 */
[----:B------:R-:W-:Y:S01]  /*0be0*/  IMAD.IADD R6, R9, 0x1, -R6 ;  /* 0x0000000109067824 */ /* 0x000fe200078e0a06 */
[----:B------:R-:W-:-:S02]  /*0bf0*/  SHF.R.S32.HI R4, RZ, 0x2, R2 ;  /* 0x00000002ff047819 */ /* 0x000fc40000011402 */
[----:B------:R-:W-:Y:S01]  /*0c00*/  SHF.R.S32.HI R11, RZ, 0x1f, R2 ;  /* 0x0000001fff0b7819 */ /* 0x000fe20000011402 */
[----:B------:R-:W-:Y:S01]  /*0c10*/  IMAD R3, R23, 0x10, R0 ;  /* 0x0000001017037824 */ /* 0x000fe200078e0200 */
[----:B------:R-:W-:Y:S01]  /*0c20*/  SHF.R.S32.HI R22, RZ, 0x7, R5 ;  /* 0x00000007ff167819 */ /* 0x000fe20000011405 */
[----:B------:R-:W-:Y:S01]  /*0c30*/  UMOV UR4, UR38 ;  /* 0x0000002600047c82 */ /* 0x000fe20008000000 */
[----:B--2---:R-:W-:Y:S01]  /*0c40*/  UMOV UR5, UR6 ;  /* 0x0000000600057c82 */ /* 0x004fe20008000000 */
[----:B------:R-:W-:Y:S01]  /*0c50*/  LEA.HI R11, R11, R4, RZ, 0x3 ;  /* 0x000000040b0b7211 */ /* 0x000fe200078f18ff */
[----:B------:R-:W-:Y:S01]  /*0c60*/  IMAD R6, R3, 0x8, R6 ;  /* 0x0000000803067824 */ /* 0x000fe200078e0206 */
[----:B------:R-:W-:Y:S01]  /*0c70*/  LEA.HI R5, R5, R22, RZ, 0x1 ;  /* 0x0000001605057211 */ /* 0x000fe200078f08ff */
[----:B------:R-:W-:Y:S01]  /*0c80*/  IMAD.U32 R16, RZ, RZ, UR4 ;  /* 0x00000004ff107e24 */ /* 0x000fe2000f8e00ff */
[----:B------:R-:W-:Y:S01]  /*0c90*/  LOP3.LUT R11, R11, 0xfffffff8, RZ, 0xc0, !PT ;  /* 0xfffffff80b0b7812 */ /* 0x000fe200078ec0ff */
[----:B------:R-:W-:Y:S01]  /*0ca0*/  IMAD.U32 R17, RZ, RZ, UR5 ;  /* 0x00000005ff117e24 */ /* 0x000fe2000f8e00ff */
[----:B------:R-:W-:-:S02]  /*0cb0*/  LEA.HI R7, R7, R18, RZ, 0x5 ;  /* 0x0000001207077211 */ /* 0x000fc400078f28ff */
[----:B------:R-:W-:Y:S01]  /*0cc0*/  IADD3 R11, R4, -R11, RZ ;  /* 0x8000000b040b7210 */ /* 0x000fe20007ffe0ff */
[----:B------:R-:W-:Y:S01]  /*0cd0*/  IMAD.MOV.U32 R4, RZ, RZ, -0x2 ;  /* 0xfffffffeff047424 */ /* 0x000fe200078e00ff */
[----:B------:R-:W-:Y:S02]  /*0ce0*/  LOP3.LUT R5, R5, 0x3fffffe, RZ, 0xc0, !PT ;  /* 0x03fffffe05057812 */ /* 0x000fe400078ec0ff */
[----:B------:R-:W-:Y:S01]  /*0cf0*/  SHF.R.S32.HI R0, RZ, 0x5, R7 ;  /* 0x00000005ff007819 */ /* 0x000fe20000011407 */
[----:B------:R-:W-:Y:S01]  /*0d00*/  IMAD.SHL.U32 R7, R6, 0x8, RZ ;  /* 0x0000000806077824 */ /* 0x000fe200078e00ff */
[----:B------:R-:W-:Y:S01]  /*0d10*/  LOP3.LUT R3, R2, 0x7ffffffc, RZ, 0xc0, !PT ;  /* 0x7ffffffc02037812 */ /* 0x000fe200078ec0ff */
[----:B------:R-:W-:Y:S02]  /*0d20*/  IMAD.IADD R5, R22, 0x1, -R5 ;  /* 0x0000000116057824 */ /* 0x000fe400078e0a05 */
[----:B------:R-:W-:Y:S02]  /*0d30*/  IMAD R0, R0, 0x10, R11 ;  /* 0x0000001000007824 */ /* 0x000fe400078e020b */
[----:B------:R-:W-:-:S02]  /*0d40*/  IMAD.IADD R3, R18, 0x1, -R3 ;  /* 0x0000000112037824 */ /* 0x000fc400078e0a03 */
[----:B------:R-:W-:Y:S01]  /*0d50*/  IMAD.WIDE R16, R7, 0x2, R16 ;  /* 0x0000000207107825 */ /* 0x000fe200078e0210 */
[----:B------:R-:W-:-:S03]  /*0d60*/  LEA R228, R5, R0, 0x6 ;  /* 0x0000000005e47211 */ /* 0x000fc600078e30ff */
[----:B------:R-:W-:-:S07]  /*0d70*/  IMAD R229, R3, R4, 0xe0 ;  /* 0x000000e003e57424 */ /* 0x000fce00078e0204 */
.L_x_33:
[----:B------:R-:W1:Y:S01]  /*0d80*/  SHFL.IDX PT, R0, R22, RZ, 0x1f ;  /* 0x00001fff16007589 */ /* 0x000e6200000e0000 */
[----:B------:R-:W-:Y:S01]  /*0d90*/  ULDC UR4, c[0x0][0xda8] ;  /* 0x00036a0000047ab9 */ /* 0x000fe20000000800 */
[----:B------:R-:W-:Y:S01]  /*0da0*/  ULDC.64 UR6, c[0x0][0x3f8] ;  /* 0x0000fe0000067ab9 */ /* 0x000fe20000000a00 */
[----:B------:R-:W-:Y:S01]  /*0db0*/  UISETP.NE.AND UP1, UPT, UR4, 0x1, UPT ;  /* 0x000000010400788c */ /* 0x000fe2000bf25270 */
[----:B------:R-:W-:Y:S01]  /*0dc0*/  ULDC UR43, c[0x0][0xdb4] ;  /* 0x00036d00002b7ab9 */ /* 0x000fe20000000800 */
[----:B------:R-:W-:Y:S02]  /*0dd0*/  UISETP.NE.U32.AND UP0, UPT, UR6, URZ, UPT ;  /* 0x0000003f0600728c */ /* 0x000fe4000bf05070 */
[----:B------:R-:W-:Y:S02]  /*0de0*/  UISETP.NE.AND UP3, UPT, UR43, 0x1, UPT ;  /* 0x000000012b00788c */ /* 0x000fe4000bf65270 */
[----:B------:R-:W-:Y:S01]  /*0df0*/  UISETP.NE.AND.EX UP0, UPT, UR7, URZ, UPT, UP0 ;  /* 0x0000003f0700728c */ /* 0x000fe2000bf05300 */
[----:B------:R-:W-:-:S02]  /*0e00*/  ULDC UR54, c[0x0][0x404] ;  /* 0x0001010000367ab9 */ /* 0x000fc40000000800 */
[----:B------:R-:W-:Y:S02]  /*0e10*/  ULDC UR7, c[0x0][0x428] ;  /* 0x00010a0000077ab9 */ /* 0x000fe40000000800 */
[----:B------:R-:W-:Y:S01]  /*0e20*/  @UP1 ULDC UR4, c[0x0][0xdac] ;  /* 0x00036b0000041ab9 */ /* 0x000fe20000000800 */
[----:B------:R-:W-:Y:S02]  /*0e30*/  UISETP.NE.AND UP2, UPT, UR7, 0x1, UPT ;  /* 0x000000010700788c */ /* 0x000fe4000bf45270 */
[----:B------:R-:W-:Y:S01]  /*0e40*/  UIMAD.WIDE.U32 UR4, UR48, UR4, URZ ;  /* 0x00000004300472a5 */ /* 0x000fe2000f8e003f */
[----:B------:R-:W-:Y:S01]  /*0e50*/  @UP1 ULDC UR7, c[0x0][0xdb0] ;  /* 0x00036c0000071ab9 */ /* 0x000fe20000000800 */
[----:B------:R-:W-:Y:S01]  /*0e60*/  UMOV UR42, UR48 ;  /* 0x00000030002a7c82 */ /* 0x000fe20008000000 */
[----:B------:R-:W-:Y:S02]  /*0e70*/  USEL UR54, UR54, 0x1, UP0 ;  /* 0x0000000136367887 */ /* 0x000fe40008000000 */
[----:B------:R-:W-:Y:S01]  /*0e80*/  @UP1 USHF.R.U32.HI UR42, URZ, UR7, UR5 ;  /* 0x000000073f2a1299 */ /* 0x000fe20008011605 */
[----:B-1----:R-:W-:Y:S01]  /*0e90*/  R2UR UR40, R0 ;  /* 0x00000000002872ca */ /* 0x002fe200000e0000 */
[----:B------:R-:W-:Y:S01]  /*0ea0*/  ULDC UR6, c[0x0][0x2e0] ;  /* 0x0000b80000067ab9 */ /* 0x000fe20000000800 */
[----:B------:R-:W-:Y:S01]  /*0eb0*/  UIADD3 UR8, UR38, 0x1c400, URZ ;  /* 0x0001c40026087890 */ /* 0x000fe2000fffe03f */
[----:B------:R-:W-:Y:S01]  /*0ec0*/  @UP3 ULDC.64 UR10, c[0x0][0xdb8] ;  /* 0x00036e00000a3ab9 */ /* 0x000fe20000000a00 */
[----:B------:R-:W-:-:S02]  /*0ed0*/  UIMAD UR54, UR54, UR6, URZ ;  /* 0x00000006363672a4 */ /* 0x000fc4000f8e023f */
[----:B------:R-:W-:Y:S02]  /*0ee0*/  UIMAD.WIDE.U32 UR6, UR42, UR10, URZ ;  /* 0x0000000a2a0672a5 */ /* 0x000fe4000f8e003f */
[----:B------:R-:W-:Y:S02]  /*0ef0*/  ULOP3.LUT UP0, URZ, UR8, 0x9f, URZ, 0xc0, !UPT ;  /* 0x0000009f083f7892 */ /* 0x000fe4000f80c03f */
[----:B------:R-:W-:-:S03]  /*0f00*/  UIADD3 UR5, UR54, 0xdf, URZ ;  /* 0x000000df36057890 */ /* 0x000fc6000fffe03f */
[----:B------:R-:W-:Y:S01]  /*0f10*/  ULEA.HI UR4, UR40, UR40, URZ, 0x1 ;  /* 0x0000002828047291 */ /* 0x000fe2000f8f083f */
[----:B------:R-:W-:Y:S01]  /*0f20*/  UMOV UR44, UR42 ;  /* 0x0000002a002c7c82 */ /* 0x000fe20008000000 */
[----:B------:R-:W-:Y:S01]  /*0f30*/  @UP3 USHF.R.U32.HI UR44, URZ, UR11, UR7 ;  /* 0x0000000b3f2c3299 */ /* 0x000fe20008011607 */
[----:B------:R-:W-:Y:S01]  /*0f40*/  PLOP3.LUT P0, PT, PT, PT, UP0, 0x80, 0x0 ;  /* 0x000000000000781c */ /* 0x000fe20003f0f008 */
[----:B------:R-:W-:Y:S02]  /*0f50*/  ULOP3.LUT UR4, UR4, 0x1e, URZ, 0xc0, !UPT ;  /* 0x0000001e04047892 */ /* 0x000fe4000f8ec03f */
[----:B------:R-:W-:Y:S02]  /*0f60*/  UIADD3 UR7, -UR44, URZ, URZ ;  /* 0x0000003f2c077290 */ /* 0x000fe4000fffe13f */
[----:B------:R-:W-:Y:S02]  /*0f70*/  UIADD3 UR6, UR40, -UR4, URZ ;  /* 0x8000000428067290 */ /* 0x000fe4000fffe03f */
[----:B------:R-:W-:Y:S01]  /*0f80*/  UIMAD UR43, UR43, UR7, UR42 ;  /* 0x000000072b2b72a4 */ /* 0x000fe2000f8e022a */
[----:B------:R-:W-:Y:S01]  /*0f90*/  UMOV UR4, URZ ;  /* 0x0000003f00047c82 */ /* 0x000fe20008000000 */
[----:B------:R-:W-:-:S02]  /*0fa0*/  ULEA UR6, UR6, UR8, 0xd ;  /* 0x0000000806067291 */ /* 0x000fc4000f8e683f */
[----:B------:R-:W-:Y:S01]  /*0fb0*/  UIMAD.WIDE UR4, UR5, -0x6db6db6d, UR4 ;  /* 0x92492493050478a5 */ /* 0x000fe2000f8e0204 */
[----:B------:R-:W-:Y:S01]  /*0fc0*/  @UP2 ULDC UR8, c[0x0][0x42c] ;  /* 0x00010b0000082ab9 */ /* 0x000fe20000000800 */
[----:B------:R-:W-:Y:S01]  /*0fd0*/  USHF.R.U32.HI UR6, URZ, 0x4, UR6 ;  /* 0x000000043f067899 */ /* 0x000fe20008011606 */
[----:B------:R-:W-:Y:S01]  /*0fe0*/  @UP2 ULDC UR9, c[0x0][0x430] ;  /* 0x00010c0000092ab9 */ /* 0x000fe20000000800 */
[----:B------:R-:W-:-:S03]  /*0ff0*/  UMOV UR41, UR43 ;  /* 0x0000002b00297c82 */ /* 0x000fc60008000000 */
[----:B------:R-:W-:Y:S01]  /*1000*/  UMOV UR45, UR5 ;  /* 0x00000005002d7c82 */ /* 0x000fe20008000000 */
[----:B------:R-:W-:Y:S02]  /*1010*/  UIMAD.WIDE.U32 UR4, UR43, UR8, URZ ;  /* 0x000000082b0472a5 */ /* 0x000fe4000f8e003f */
[----:B------:R-:W-:Y:S02]  /*1020*/  USHF.R.U32.HI UR7, URZ, 0x1f, UR45 ;  /* 0x0000001f3f077899 */ /* 0x000fe4000801162d */
[----:B------:R-:W-:Y:S02]  /*1030*/  ULOP3.LUT UR55, UR6, 0x3fff, URZ, 0xc0, !UPT ;  /* 0x00003fff06377892 */ /* 0x000fe4000f8ec03f */
[----:B------:R-:W-:Y:S02]  /*1040*/  ULEA.HI.SX32 UR45, UR45, UR7, 0x19 ;  /* 0x000000072d2d7291 */ /* 0x000fe4000f8fca3f */
[----:B------:R-:W-:Y:S01]  /*1050*/  @UP2 USHF.R.U32.HI UR41, URZ, UR9, UR5 ;  /* 0x000000093f292299 */ /* 0x000fe20008011605 */
[----:B------:R-:W-:Y:S11]  /*1060*/  @!P0 BRA `(.L_x_9) ;  /* 0x0000000000408947 */ /* 0x000ff60003800000 */
[----:B------:R-:W-:Y:S01]  /*1070*/  MOV R0, 0x0 ;  /* 0x0000000000007802 */ /* 0x000fe20000000f00 */
[----:B------:R-:W-:Y:S01]  /*1080*/  ULDC.64 UR4, c[0x4][0xc0] ;  /* 0x0100300000047ab9 */ /* 0x000fe20000000a00 */
[----:B------:R-:W-:Y:S01]  /*1090*/  ULDC.64 UR6, c[0x4][0x28] ;  /* 0x01000a0000067ab9 */ /* 0x000fe20000000a00 */
[----:B------:R-:W-:Y:S01]  /*10a0*/  IMAD.U32 R4, RZ, RZ, UR4 ;  /* 0x00000004ff047e24 */ /* 0x000fe2000f8e00ff */
[----:B------:R1:W2:Y:S01]  /*10b0*/  LDC.64 R2, c[0x4][R0] ;  /* 0x0100000000027b82 */ /* 0x0002a20000000a00 */
[----:B------:R-:W-:Y:S01]  /*10c0*/  IMAD.U32 R5, RZ, RZ, UR5 ;  /* 0x00000005ff057e24 */ /* 0x000fe2000f8e00ff */
[----:B------:R-:W-:Y:S01]  /*10d0*/  ULDC.64 UR4, c[0x4][0xc8] ;  /* 0x0100320000047ab9 */ /* 0x000fe20000000a00 */
[----:B------:R-:W-:Y:S01]  /*10e0*/  IMAD.U32 R10, RZ, RZ, UR6 ;  /* 0x00000006ff0a7e24 */ /* 0x000fe2000f8e00ff */
[----:B------:R-:W-:Y:S01]  /*10f0*/  MOV R12, 0x1 ;  /* 0x00000001000c7802 */ /* 0x000fe20000000f00 */
[----:B------:R-:W-:Y:S02]  /*1100*/  IMAD.U32 R6, RZ, RZ, UR4 ;  /* 0x00000004ff067e24 */ /* 0x000fe4000f8e00ff */
[----:B------:R-:W-:-:S02]  /*1110*/  IMAD.U32 R7, RZ, RZ, UR5 ;  /* 0x00000005ff077e24 */ /* 0x000fc4000f8e00ff */
[----:B------:R-:W-:Y:S02]  /*1120*/  IMAD.U32 R11, RZ, RZ, UR7 ;  /* 0x00000007ff0b7e24 */ /* 0x000fe4000f8e00ff */
[----:B------:R-:W-:Y:S02]  /*1130*/  IMAD.MOV.U32 R8, RZ, RZ, 0x70 ;  /* 0x00000070ff087424 */ /* 0x000fe400078e00ff */
[----:B-1----:R-:W-:-:S07]  /*1140*/  IMAD.MOV.U32 R13, RZ, RZ, RZ ;  /* 0x000000ffff0d7224 */ /* 0x002fce00078e00ff */
[----:B------:R-:W-:-:S07]  /*1150*/  LEPC R20, `(.L_x_9) ;  /* 0x000000001014794e */ /* 0x000fce0000000000 */
[----:B--2---:R-:W-:Y:S05]  /*1160*/  CALL.ABS.NOINC R2 ;  /* 0x0000000002007343 */ /* 0x004fea0003c00000 */
.L_x_9:
[----:B------:R-:W-:Y:S01]  /*1170*/  ULDC.64 UR4, c[0x0][0x998] ;  /* 0x0002660000047ab9 */ /* 0x000fe20000000a00 */
[----:B------:R-:W-:Y:S01]  /*1180*/  ULDC.64 UR6, c[0x0][0x990] ;  /* 0x0002640000067ab9 */ /* 0x000fe20000000a00 */
[----:B------:R-:W-:Y:S01]  /*1190*/  UISETP.NE.U32.AND UP1, UPT, UR4, URZ, UPT ;  /* 0x0000003f0400728c */ /* 0x000fe2000bf25070 */
[----:B------:R-:W-:Y:S01]  /*11a0*/  IMAD.MOV.U32 R7, RZ, RZ, 0x3f800000 ;  /* 0x3f800000ff077424 */ /* 0x000fe200078e00ff */
[----:B------:R-:W-:Y:S01]  /*11b0*/  UISETP.NE.U32.AND UP0, UPT, UR6, URZ, UPT ;  /* 0x0000003f0600728c */ /* 0x000fe2000bf05070 */
[----:B------:R-:W-:Y:S01]  /*11c0*/  IMAD.MOV.U32 R0, RZ, RZ, 0x3f800000 ;  /* 0x3f800000ff007424 */ /* 0x000fe200078e00ff */
[----:B------:R-:W-:Y:S02]  /*11d0*/  UISETP.NE.AND.EX UP1, UPT, UR5, URZ, UPT, UP1 ;  /* 0x0000003f0500728c */ /* 0x000fe4000bf25310 */
[----:B------:R-:W-:-:S04]  /*11e0*/  UISETP.NE.AND.EX UP0, UPT, UR7, URZ, UPT, UP0 ;  /* 0x0000003f0700728c */ /* 0x000fc8000bf05300 */
[----:B------:R-:W-:Y:S02]  /*11f0*/  PLOP3.LUT P1, PT, PT, PT, UP1, 0x80, 0x0 ;  /* 0x000000000000781c */ /* 0x000fe40003f2f018 */
[----:B------:R-:W-:-:S03]  /*1200*/  PLOP3.LUT P0, PT, PT, PT, UP0, 0x80, 0x0 ;  /* 0x000000000000781c */ /* 0x000fc60003f0f008 */
[----:B------:R-:W-:Y:S02]  /*1210*/  @UP1 USHF.R.S32.HI UR14, URZ, 0x1f, UR44 ;  /* 0x0000001f3f0e1899 */ /* 0x000fe4000801142c */
[----:B------:R-:W-:Y:S01]  /*1220*/  @UP0 USHF.R.S32.HI UR10, URZ, 0x1f, UR44 ;  /* 0x0000001f3f0a0899 */ /* 0x000fe2000801142c */
[----:B------:R-:W-:Y:S01]  /*1230*/  @UP1 ULDC.64 UR12, c[0x0][0x9b8] ;  /* 0x00026e00000c1ab9 */ /* 0x000fe20000000a00 */
[----:B------:R-:W-:Y:S01]  /*1240*/  @UP0 ULDC.64 UR16, c[0x0][0x9a8] ;  /* 0x00026a0000100ab9 */ /* 0x000fe20000000a00 */
[----:B------:R-:W-:Y:S02]  /*1250*/  @UP1 UIMAD UR14, UR14, UR12, URZ ;  /* 0x0000000c0e0e12a4 */ /* 0x000fe4000f8e023f */
[----:B------:R-:W-:Y:S02]  /*1260*/  @UP0 UIMAD UR10, UR10, UR16, URZ ;  /* 0x000000100a0a02a4 */ /* 0x000fe4000f8e023f */
[----:B------:R-:W-:Y:S02]  /*1270*/  @UP0 UIMAD.WIDE.U32 UR8, UR44, UR16, URZ ;  /* 0x000000102c0802a5 */ /* 0x000fe4000f8e003f */
[----:B------:R-:W-:-:S02]  /*1280*/  @UP0 UIMAD UR17, UR44, UR17, UR10 ;  /* 0x000000112c1102a4 */ /* 0x000fc4000f8e020a */
[----:B------:R-:W-:Y:S02]  /*1290*/  @UP0 USHF.R.S32.HI UR16, URZ, 0x1f, UR41 ;  /* 0x0000001f3f100899 */ /* 0x000fe40008011429 */
[----:B------:R-:W-:Y:S02]  /*12a0*/  @UP1 UIMAD.WIDE.U32 UR10, UR44, UR12, URZ ;  /* 0x0000000c2c0a12a5 */ /* 0x000fe4000f8e003f */
[----:B------:R-:W-:Y:S02]  /*12b0*/  @UP1 UIMAD UR18, UR44, UR13, UR14 ;  /* 0x0000000d2c1212a4 */ /* 0x000fe4000f8e020e */
[----:B------:R-:W-:Y:S01]  /*12c0*/  @UP1 USHF.R.S32.HI UR19, URZ, 0x1f, UR41 ;  /* 0x0000001f3f131899 */ /* 0x000fe20008011429 */
[----:B------:R-:W-:Y:S01]  /*12d0*/  @UP0 ULDC.64 UR14, c[0x0][0x9b0] ;  /* 0x00026c00000e0ab9 */ /* 0x000fe20000000a00 */
[----:B------:R-:W-:Y:S01]  /*12e0*/  @UP1 ULDC.64 UR12, c[0x0][0x9c0] ;  /* 0x00027000000c1ab9 */ /* 0x000fe20000000a00 */
[----:B------:R-:W-:Y:S02]  /*12f0*/  @UP0 UIMAD UR16, UR16, UR14, URZ ;  /* 0x0000000e101002a4 */ /* 0x000fe4000f8e023f */
[----:B------:R-:W-:-:S02]  /*1300*/  @UP0 UIADD3 UR9, UR9, UR17, URZ ;  /* 0x0000001109090290 */ /* 0x000fc4000fffe03f */
[----:B------:R-:W-:Y:S02]  /*1310*/  @UP1 UIMAD UR17, UR19, UR12, URZ ;  /* 0x0000000c131112a4 */ /* 0x000fe4000f8e023f */
[----:B------:R-:W-:Y:S02]  /*1320*/  @UP1 UIADD3 UR11, UR11, UR18, URZ ;  /* 0x000000120b0b1290 */ /* 0x000fe4000fffe03f */
[----:B------:R-:W-:Y:S02]  /*1330*/  @UP0 UIMAD UR15, UR41, UR15, UR16 ;  /* 0x0000000f290f02a4 */ /* 0x000fe4000f8e0210 */
[----:B------:R-:W-:Y:S02]  /*1340*/  @UP0 UIMAD.WIDE.U32 UR8, UR41, UR14, UR8 ;  /* 0x0000000e290802a5 */ /* 0x000fe4000f8e0008 */
[----:B------:R-:W-:Y:S02]  /*1350*/  @UP1 UIMAD UR13, UR41, UR13, UR17 ;  /* 0x0000000d290d12a4 */ /* 0x000fe4000f8e0211 */
[----:B------:R-:W-:-:S02]  /*1360*/  @UP1 UIMAD.WIDE.U32 UR10, UR41, UR12, UR10 ;  /* 0x0000000c290a12a5 */ /* 0x000fc4000f8e000a */
[----:B------:R-:W-:Y:S02]  /*1370*/  @UP0 UIADD3 UR12, UR9, UR15, URZ ;  /* 0x0000000f090c0290 */ /* 0x000fe4000fffe03f */
[----:B------:R-:W-:Y:S02]  /*1380*/  @UP0 ULEA UR6, UP2, UR8, UR6, 0x2 ;  /* 0x0000000608060291 */ /* 0x000fe4000f84103f */
[----:B------:R-:W-:Y:S02]  /*1390*/  @UP1 UIADD3 UR9, UR11, UR13, URZ ;  /* 0x0000000d0b091290 */ /* 0x000fe4000fffe03f */
[----:B------:R-:W-:Y:S02]  /*13a0*/  @UP1 ULEA UR4, UP3, UR10, UR4, 0x2 ;  /* 0x000000040a041291 */ /* 0x000fe4000f86103f */
[----:B------:R-:W-:Y:S01]  /*13b0*/  @UP0 ULEA.HI.X UR7, UR8, UR7, UR12, 0x2, UP2 ;  /* 0x0000000708070291 */ /* 0x000fe200090f140c */
[----:B------:R-:W-:Y:S01]  /*13c0*/  IMAD.U32 R2, RZ, RZ, UR6 ;  /* 0x00000006ff027e24 */ /* 0x000fe2000f8e00ff */
[----:B------:R-:W-:-:S02]  /*13d0*/  @UP1 ULEA.HI.X UR5, UR10, UR5, UR9, 0x2, UP3 ;  /* 0x000000050a051291 */ /* 0x000fc400098f1409 */
[----:B------:R-:W-:Y:S02]  /*13e0*/  IMAD.U32 R4, RZ, RZ, UR4 ;  /* 0x00000004ff047e24 */ /* 0x000fe4000f8e00ff */
[----:B------:R-:W-:Y:S02]  /*13f0*/  IMAD.U32 R3, RZ, RZ, UR7 ;  /* 0x00000007ff037e24 */ /* 0x000fe4000f8e00ff */
[----:B------:R-:W-:-:S03]  /*1400*/  IMAD.U32 R5, RZ, RZ, UR5 ;  /* 0x00000005ff057e24 */ /* 0x000fc6000f8e00ff */
[----:B------:R-:W2:Y:S04]  /*1410*/  @P0 LDG.E R7, desc[UR50][R2.64] ;  /* 0x0000003202070981 */ /* 0x000ea8000c1e1900 */
[----:B------:R-:W2:Y:S01]  /*1420*/  @P1 LDG.E R0, desc[UR50][R4.64] ;  /* 0x0000003204001981 */ /* 0x000ea2000c1e1900 */
[----:B------:R-:W-:Y:S01]  /*1430*/  ULOP3.LUT UR4, UR39, 0x1, URZ, 0xc0, !UPT ;  /* 0x0000000127047892 */ /* 0x000fe2000f8ec03f */
[----:B------:R-:W-:-:S05]  /*1440*/  IMAD.U32 R8, RZ, RZ, UR47 ;  /* 0x0000002fff087e24 */ /* 0x000fca000f8e00ff */
[----:B------:R-:W-:Y:S01]  /*1450*/  MOV R6, UR4 ;  /* 0x0000000400067c02 */ /* 0x000fe20008000f00 */
[----:B------:R-:W-:Y:S01]  /*1460*/  ULDC UR4, c[0x0][0x9d8] ;  /* 0x0002760000047ab9 */ /* 0x000fe20000000800 */
[----:B------:R-:W-:Y:S02]  /*1470*/  ISETP.NE.AND P0, PT, R8, 0x3, PT ;  /* 0x000000030800780c */ /* 0x000fe40003f05270 */
[----:B------:R-:W-:-:S04]  /*1480*/  SHF.L.U32 R6, R6, 0x1f, RZ ;  /* 0x0000001f06067819 */ /* 0x000fc800000006ff */
[----:B------:R-:W1:Y:S01]  /*1490*/  SYNCS.PHASECHK.TRANS64.TRYWAIT P1, [UR38+0x2e800], R6 ;  /* 0x02e80006ff0075a7 */ /* 0x000e620008020166 */
[----:B--2---:R-:W-:-:S04]  /*14a0*/  FMUL.FTZ R0, R7, R0 ;  /* 0x0000000007007220 */ /* 0x004fc80000410000 */
[----:B------:R-:W-:Y:S01]  /*14b0*/  FMUL.FTZ R0, R0, UR4 ;  /* 0x0000000400007c20 */ /* 0x000fe20008410000 */
[----:B-1----:R-:W-:Y:S06]  /*14c0*/  @!P1 BRA `(.L_x_10) ;  /* 0x000000d800949947 */ /* 0x002fec0003800000 */
.L_x_90:
[----:B------:R-:W-:Y:S05]  /*14d0*/  @!P0 BRA `(.L_x_11) ;  /* 0x0000000000048947 */ /* 0x000fea0003800000 */
[----:B------:R-:W-:Y:S01]  /*14e0*/  BPT.TRAP 0x1 ;  /* 0x000000040000795c */ /* 0x000fe20000300000 */
.L_x_11:
[----:B-1----:R-:W-:Y:S02]  /*14f0*/  IMAD.U32 R3, RZ, RZ, UR49 ;  /* 0x00000031ff037e24 */ /* 0x002fe4000f8e00ff */
[----:B------:R-:W-:-:S03]  /*1500*/  IMAD.U32 R2, RZ, RZ, UR36 ;  /* 0x00000024ff027e24 */ /* 0x000fc6000f8e00ff */
[----:B------:R-:W-:Y:S02]  /*1510*/  LEA R3, R3, UR38, 0x3 ;  /* 0x0000002603037c11 */ /* 0x000fe4000f8e18ff */
[----:B------:R-:W-:-:S04]  /*1520*/  SHF.L.U32 R2, R2, 0x1f, RZ ;  /* 0x0000001f02027819 */ /* 0x000fc800000006ff */
[----:B------:R1:W2:Y:S01]  /*1530*/  SYNCS.PHASECHK.TRANS64.TRYWAIT P1, [R3+URZ+0x2e830], R2 ;  /* 0x02e83002030075a7 */ /* 0x0002a2000802017f */
[----:B------:R-:W-:Y:S05]  /*1540*/  @!P0 BRA `(.L_x_12) ;  /* 0x0000000000048947 */ /* 0x000fea0003800000 */
[----:B------:R-:W-:Y:S01]  /*1550*/  BPT.TRAP 0x1 ;  /* 0x000000040000795c */ /* 0x000fe20000300000 */
.L_x_12:
[----:B--2---:R-:W-:Y:S05]  /*1560*/  @P1 BRA `(.L_x_13) ;  /* 0x0000000000081947 */ /* 0x004fea0003800000 */
[----:B------:R-:W2:Y:S02]  /*1570*/  SYNCS.PHASECHK.TRANS64.TRYWAIT P1, [R3+URZ+0x2e830], R2 ;  /* 0x02e83002030075a7 */ /* 0x000ea4000802017f */
[----:B--2---:R-:W-:Y:S05]  /*1580*/  @!P1 BRA `(.L_x_14) ;  /* 0x000000d8007c9947 */ /* 0x004fea0003800000 */
.L_x_13:
[----:B------:R-:W3:Y:S01]  /*1590*/  S2R R152, SR_TID.X ;  /* 0x0000000000987919 */ /* 0x000ee20000002100 */
[----:B------:R-:W-:Y:S01]  /*15a0*/  UIADD3 UR4, UR38, 0x20400, URZ ;  /* 0x0002040026047890 */ /* 0x000fe2000fffe03f */
[----:B------:R-:W-:-:S03]  /*15b0*/  IMAD.MOV.U32 R87, RZ, RZ, RZ ;  /* 0x000000ffff577224 */ /* 0x000fc600078e00ff */
[----:B------:R-:W-:-:S04]  /*15c0*/  USHF.R.U32.HI UR4, URZ, 0x4, UR4 ;  /* 0x000000043f047899 */ /* 0x000fc80008011604 */
[----:B------:R-:W-:-:S06]  /*15d0*/  ULOP3.LUT UR4, UR4, 0x3fff, URZ, 0xc0, !UPT ;  /* 0x00003fff04047892 */ /* 0x000fcc000f8ec03f */
[----:B-12---:R-:W-:Y:S01]  /*15e0*/  IMAD.U32 R2, RZ, RZ, UR4 ;  /* 0x00000004ff027e24 */ /* 0x006fe2000f8e00ff */
[----:B------:R-:W-:Y:S05]  /*15f0*/  WARPSYNC.ALL ;  /* 0x0000000000007948 */ /* 0x000fea0003800000 */
[----:B------:R-:W-:Y:S02]  /*1600*/  LOP3.LUT R2, R2, 0x10000, RZ, 0xfc, !PT ;  /* 0x0001000002027812 */ /* 0x000fe400078efcff */
[----:B---3--:R-:W-:Y:S02]  /*1610*/  LOP3.LUT P1, RZ, R152, 0x7f, RZ, 0xc0, !PT ;  /* 0x0000007f98ff7812 */ /* 0x008fe4000782c0ff */
[----:B------:R-:W-:Y:S01]  /*1620*/  R2UR UR20, R2 ;  /* 0x00000000021472ca */ /* 0x000fe200000e0000 */
[----:B------:R-:W-:Y:S01]  /*1630*/  ULOP3.LUT UR12, UR55, 0x10000, URZ, 0xfc, !UPT ;  /* 0x00010000370c7892 */ /* 0x000fe2000f8efc3f */
[----:B------:R-:W-:Y:S01]  /*1640*/  WARPGROUP.ARRIVE ;  /* 0x00000000000079c5 */ /* 0x000fe20000000000 */
[----:B------:R-:W-:Y:S01]  /*1650*/  UMOV UR17, 0x40000040 ;  /* 0x4000004000117882 */ /* 0x000fe20000000000 */
[----:B------:R-:W-:Y:S01]  /*1660*/  UMOV UR19, 0x40000040 ;  /* 0x4000004000137882 */ /* 0x000fe20000000000 */
[----:B------:R-:W-:Y:S01]  /*1670*/  UIADD3 UR7, UR12, 0x2, URZ ;  /* 0x000000020c077890 */ /* 0x000fe2000fffe03f */
[----:B------:R-:W-:Y:S01]  /*1680*/  VIADD R5, R229, UR54 ;  /* 0x00000036e5057c36 */ /* 0x000fe20008000000 */
[----:B------:R-:W-:-:S02]  /*1690*/  UIADD3 UR11, UR12, 0x4, URZ ;  /* 0x000000040c0b7890 */ /* 0x000fc4000fffe03f */
[----:B------:R-:W-:Y:S01]  /*16a0*/  UMOV UR16, UR12 ;  /* 0x0000000c00107c82 */ /* 0x000fe20008000000 */
[----:B------:R-:W-:Y:S01]  /*16b0*/  UIADD3 UR12, UR12, 0x6, URZ ;  /* 0x000000060c0c7890 */ /* 0x000fe2000fffe03f */
[----:B------:R-:W-:Y:S02]  /*16c0*/  UMOV UR15, 0x40000040 ;  /* 0x40000040000f7882 */ /* 0x000fe40000000000 */
[----:B------:R-:W-:Y:S02]  /*16d0*/  UIMAD UR20, UR49, 0x700, UR20 ;  /* 0x00000700311478a4 */ /* 0x000fe4000f8e0214 */
[----:B------:R-:W-:Y:S02]  /*16e0*/  UISETP.GE.AND UP0, UPT, UR54, 0xe1, UPT ;  /* 0x000000e13600788c */ /* 0x000fe4000bf06270 */
[----:B------:R-:W-:Y:S02]  /*16f0*/  UIADD3 UR4, UR20, 0x200, URZ ;  /* 0x0000020014047890 */ /* 0x000fe4000fffe03f */
[----:B------:R-:W-:-:S02]  /*1700*/  UIADD3 UR5, UR20, 0x300, URZ ;  /* 0x0000030014057890 */ /* 0x000fc4000fffe03f */
[----:B------:R-:W-:Y:S01]  /*1710*/  UMOV UR18, UR20 ;  /* 0x0000001400127c82 */ /* 0x000fe20008000000 */
[----:B------:R-:W-:Y:S01]  /*1720*/  UIADD3 UR6, UR20, 0x400, URZ ;  /* 0x0000040014067890 */ /* 0x000fe2000fffe03f */
[----:B------:R-:W-:Y:S01]  /*1730*/  QGMMA.64x32x32.F32.E4M3.E4M3 R136, gdesc[UR16], RZ, !UPT, gsb0 ;  /* 0x00600000108879f3 */ /* 0x000fe2000c0008ff */
[----:B------:R-:W-:Y:S01]  /*1740*/  UIADD3 UR18, UR20, 0x100, URZ ;  /* 0x0000010014127890 */ /* 0x000fe2000fffe03f */
[----:B------:R-:W-:Y:S01]  /*1750*/  UMOV UR19, 0x40000040 ;  /* 0x4000004000137882 */ /* 0x000fe20000000000 */
[----:B------:R-:W-:Y:S02]  /*1760*/  UIADD3 UR8, UR20, 0x202, URZ ;  /* 0x0000020214087890 */ /* 0x000fe4000fffe03f */
[----:B------:R-:W-:Y:S02]  /*1770*/  UIADD3 UR9, UR20, 0x302, URZ ;  /* 0x0000030214097890 */ /* 0x000fe4000fffe03f */
[----:B------:R-:W-:Y:S02]  /*1780*/  UIADD3 UR10, UR20, 0x402, URZ ;  /* 0x00000402140a7890 */ /* 0x000fe4000fffe03f */
[----:B------:R-:W-:-:S02]  /*1790*/  UIADD3 UR13, UR20, 0x404, URZ ;  /* 0x00000404140d7890 */ /* 0x000fc4000fffe03f */
[----:B------:R-:W-:Y:S01]  /*17a0*/  UIADD3 UR14, UR20, 0x6, URZ ;  /* 0x00000006140e7890 */ /* 0x000fe2000fffe03f */
[----:B------:R-:W-:Y:S02]  /*17b0*/  WARPGROUP.DEPBAR.LE gsb0, 0x0 ;  /* 0x00008000000079c5 */ /* 0x000fe40000010000 */
[----:B------:R-:W-:-:S06]  /*17c0*/  WARPGROUP.ARRIVE ;  /* 0x00000000000079c5 */ /* 0x000fcc0000000000 */
[----:B------:R-:W-:Y:S01]  /*17d0*/  QGMMA.64x32x32.F32.E4M3.E4M3 R120, gdesc[UR16], RZ, !UPT, gsb0 ;  /* 0x00600000107879f3 */ /* 0x000fe2000c0008ff */
[----:B------:R-:W-:Y:S01]  /*17e0*/  UMOV UR18, UR4 ;  /* 0x0000000400127c82 */ /* 0x000fe20008000000 */
[----:B------:R-:W-:Y:S01]  /*17f0*/  UMOV UR19, 0x40000040 ;  /* 0x4000004000137882 */ /* 0x000fe20000000000 */
        /* <DEDUP_REMOVED lines=18> */
[----:B------:R-:W-:Y:S01]  /*1920*/  UMOV UR4, UR7 ;  /* 0x0000000700047c82 */ /* 0x000fe20008000000 */
[----:B------:R-:W-:Y:S01]  /*1930*/  UMOV UR7, 0x40000040 ;  /* 0x4000004000077882 */ /* 0x000fe20000000000 */
[----:B------:R-:W-:Y:S02]  /*1940*/  WARPGROUP.DEPBAR.LE gsb0, 0x0 ;  /* 0x00008000000079c5 */ /* 0x000fe40000010000 */
[----:B------:R-:W-:-:S06]  /*1950*/  WARPGROUP.ARRIVE ;  /* 0x00000000000079c5 */ /* 0x000fcc0000000000 */
[----:B------:R-:W-:Y:S01]  /*1960*/  QGMMA.64x32x32.F32.E4M3.E4M3 R40, gdesc[UR16], RZ, !UPT, gsb0 ;  /* 0x00600000102879f3 */ /* 0x000fe2000c0008ff */
[----:B------:R-:W-:Y:S01]  /*1970*/  UMOV UR18, UR5 ;  /* 0x0000000500127c82 */ /* 0x000fe20008000000 */
[----:B------:R-:W-:Y:S01]  /*1980*/  UMOV UR19, 0x40000040 ;  /* 0x4000004000137882 */ /* 0x000fe20000000000 */
[----:B------:R-:W-:Y:S01]  /*1990*/  UMOV UR5, 0x40000040 ;  /* 0x4000004000057882 */ /* 0x000fe20000000000 */
[----:B------:R-:W-:Y:S02]  /*19a0*/  WARPGROUP.DEPBAR.LE gsb0, 0x0 ;  /* 0x00008000000079c5 */ /* 0x000fe40000010000 */
[----:B------:R-:W-:-:S06]  /*19b0*/  WARPGROUP.ARRIVE ;  /* 0x00000000000079c5 */ /* 0x000fcc0000000000 */
[----:B------:R-:W-:Y:S03]  /*19c0*/  QGMMA.64x32x32.F32.E4M3.E4M3 R24, gdesc[UR16], RZ, !UPT, gsb0 ;  /* 0x00600000101879f3 */ /* 0x000fe6000c0008ff */
[----:B------:R-:W-:Y:S02]  /*19d0*/  WARPGROUP.DEPBAR.LE gsb0, 0x0 ;  /* 0x00008000000079c5 */ /* 0x000fe40000010000 */
[----:B------:R-:W-:-:S06]  /*19e0*/  WARPGROUP.ARRIVE ;  /* 0x00000000000079c5 */ /* 0x000fcc0000000000 */
[----:B------:R-:W-:Y:S01]  /*19f0*/  QGMMA.64x32x32.F32.E4M3.E4M3 R136, gdesc[UR4], R136, gsb0 ;  /* 0x00600000048879f3 */ /* 0x000fe20008000888 */
[----:B------:R-:W-:Y:S01]  /*1a00*/  UIADD3 UR6, UR20, 0x102, URZ ;  /* 0x0000010214067890 */ /* 0x000fe2000fffe03f */
[----:B------:R-:W-:Y:S01]  /*1a10*/  UMOV UR7, 0x40000040 ;  /* 0x4000004000077882 */ /* 0x000fe20000000000 */
[----:B------:R-:W-:Y:S02]  /*1a20*/  WARPGROUP.DEPBAR.LE gsb0, 0x0 ;  /* 0x00008000000079c5 */ /* 0x000fe40000010000 */
[----:B------:R-:W-:-:S06]  /*1a30*/  WARPGROUP.ARRIVE ;  /* 0x00000000000079c5 */ /* 0x000fcc0000000000 */
[----:B------:R-:W-:Y:S01]  /*1a40*/  QGMMA.64x32x32.F32.E4M3.E4M3 R120, gdesc[UR4], R120, gsb0 ;  /* 0x00600000047879f3 */ /* 0x000fe20008000878 */
[----:B------:R-:W-:Y:S01]  /*1a50*/  UMOV UR6, UR8 ;  /* 0x0000000800067c82 */ /* 0x000fe20008000000 */
[----:B------:R-:W-:Y:S01]  /*1a60*/  UMOV UR7, 0x40000040 ;  /* 0x4000004000077882 */ /* 0x000fe20000000000 */
[----:B------:R-:W-:Y:S01]  /*1a70*/  UIADD3 UR8, UR20, 0x502, URZ ;  /* 0x0000050214087890 */ /* 0x000fe2000fffe03f */
        /* <DEDUP_REMOVED lines=17> */
[----:B------:R-:W-:Y:S01]  /*1b90*/  UMOV UR8, UR11 ;  /* 0x0000000b00087c82 */ /* 0x000fe20008000000 */
[----:B------:R-:W-:Y:S01]  /*1ba0*/  UMOV UR11, 0x40000040 ;  /* 0x40000040000b7882 */ /* 0x000fe20000000000 */
[----:B------:R-:W-:Y:S02]  /*1bb0*/  WARPGROUP.DEPBAR.LE gsb0, 0x0 ;  /* 0x00008000000079c5 */ /* 0x000fe40000010000 */
[----:B------:R-:W-:-:S06]  /*1bc0*/  WARPGROUP.ARRIVE ;  /* 0x00000000000079c5 */ /* 0x000fcc0000000000 */
[----:B------:R-:W-:Y:S01]  /*1bd0*/  QGMMA.64x32x32.F32.E4M3.E4M3 R40, gdesc[UR4], R40, gsb0 ;  /* 0x00600000042879f3 */ /* 0x000fe20008000828 */
[----:B------:R-:W-:Y:S01]  /*1be0*/  UMOV UR6, UR9 ;  /* 0x0000000900067c82 */ /* 0x000fe20008000000 */
[----:B------:R-:W-:Y:S01]  /*1bf0*/  UMOV UR7, 0x40000040 ;  /* 0x4000004000077882 */ /* 0x000fe20000000000 */
[----:B------:R-:W-:Y:S01]  /*1c00*/  UMOV UR9, 0x40000040 ;  /* 0x4000004000097882 */ /* 0x000fe20000000000 */
[----:B------:R-:W-:Y:S02]  /*1c10*/  WARPGROUP.DEPBAR.LE gsb0, 0x0 ;  /* 0x00008000000079c5 */ /* 0x000fe40000010000 */
[----:B------:R-:W-:-:S06]  /*1c20*/  WARPGROUP.ARRIVE ;  /* 0x00000000000079c5 */ /* 0x000fcc0000000000 */
[----:B------:R-:W-:Y:S01]  /*1c30*/  QGMMA.64x32x32.F32.E4M3.E4M3 R24, gdesc[UR4], R24, gsb0 ;  /* 0x00600000041879f3 */ /* 0x000fe20008000818 */
[----:B------:R-:W-:Y:S02]  /*1c40*/  UIADD3 UR6, UR20, 0x204, URZ ;  /* 0x0000020414067890 */ /* 0x000fe4000fffe03f */
[----:B------:R-:W-:Y:S01]  /*1c50*/  UIADD3 UR7, UR20, 0x304, URZ ;  /* 0x0000030414077890 */ /* 0x000fe2000fffe03f */
        /* <DEDUP_REMOVED lines=26> */
[----:B------:R-:W-:Y:S01]  /*1e00*/  UMOV UR10, UR6 ;  /* 0x00000006000a7c82 */ /* 0x000fe20008000000 */
        /* <DEDUP_REMOVED lines=9> */
[----:B------:R-:W-:Y:S02]  /*1ea0*/  ULDC UR10, c[0x0][0x988] ;  /* 0x00026200000a7ab9 */ /* 0x000fe40000000800 */
[----:B------:R-:W-:Y:S02]  /*1eb0*/  WARPGROUP.DEPBAR.LE gsb0, 0x0 ;  /* 0x00008000000079c5 */ /* 0x000fe40000010000 */
[----:B------:R-:W-:-:S06]  /*1ec0*/  WARPGROUP.ARRIVE ;  /* 0x00000000000079c5 */ /* 0x000fcc0000000000 */
[----:B------:R-:W-:Y:S01]  /*1ed0*/  QGMMA.64x32x32.F32.E4M3.E4M3 R136, gdesc[UR12], R136, gsb0 ;  /* 0x006000000c8879f3 */ /* 0x000fe20008000888 */
[----:B------:R-:W-:Y:S01]  /*1ee0*/  UIADD3 UR14, UR20, 0x106, URZ ;  /* 0x00000106140e7890 */ /* 0x000fe2000fffe03f */
[----:B------:R-:W-:Y:S01]  /*1ef0*/  UMOV UR15, 0x40000040 ;  /* 0x40000040000f7882 */ /* 0x000fe20000000000 */
[----:B------:R-:W-:Y:S02]  /*1f00*/  WARPGROUP.DEPBAR.LE gsb0, 0x0 ;  /* 0x00008000000079c5 */ /* 0x000fe40000010000 */
[----:B------:R-:W-:Y:S01]  /*1f10*/  WARPGROUP.ARRIVE ;  /* 0x00000000000079c5 */ /* 0x000fe20000000000 */
[C---:B------:R-:W-:Y:S01]  /*1f20*/  FMUL.FTZ R11, R0.reuse, R138 ;  /* 0x0000008a000b7220 */ /* 0x040fe20000410000 */
[C---:B------:R-:W-:Y:S01]  /*1f30*/  FMUL.FTZ R9, R0.reuse, R139 ;  /* 0x0000008b00097220 */ /* 0x040fe20000410000 */
[C---:B------:R-:W-:Y:S01]  /*1f40*/  FMUL.FTZ R14, R0.reuse, R142 ;  /* 0x0000008e000e7220 */ /* 0x040fe20000410000 */
[C---:B------:R-:W-:Y:S01]  /*1f50*/  FMUL.FTZ R13, R0.reuse, R143 ;  /* 0x0000008f000d7220 */ /* 0x040fe20000410000 */
[C---:B------:R-:W-:Y:S01]  /*1f60*/  FMUL.FTZ R4, R0.reuse, R136 ;  /* 0x0000008800047220 */ /* 0x040fe20000410000 */
[----:B------:R-:W-:Y:S01]  /*1f70*/  QGMMA.64x32x32.F32.E4M3.E4M3 R120, gdesc[UR12], R120, gsb0 ;  /* 0x006000000c7879f3 */ /* 0x000fe20008000878 */
[----:B------:R-:W-:Y:S01]  /*1f80*/  UIADD3 UR14, UR20, 0x206, URZ ;  /* 0x00000206140e7890 */ /* 0x000fe2000fffe03f */
[----:B------:R-:W1:Y:S01]  /*1f90*/  MUFU.TANH R11, R11 ;  /* 0x0000000b000b7308 */ /* 0x000e620000002400 */
[----:B------:R-:W-:Y:S01]  /*1fa0*/  UMOV UR15, 0x40000040 ;  /* 0x40000040000f7882 */ /* 0x000fe20000000000 */
[C---:B------:R-:W-:Y:S01]  /*1fb0*/  FMUL.FTZ R72, R0.reuse, R146 ;  /* 0x0000009200487220 */ /* 0x040fe20000410000 */
[C---:B------:R-:W-:Y:S01]  /*1fc0*/  FMUL.FTZ R7, R0.reuse, R137 ;  /* 0x0000008900077220 */ /* 0x040fe20000410000 */
[C---:B------:R-:W-:Y:S01]  /*1fd0*/  FMUL.FTZ R21, R0.reuse, R147 ;  /* 0x0000009300157220 */ /* 0x040fe20000410000 */
[C---:B------:R-:W-:Y:S01]  /*1fe0*/  FMUL.FTZ R6, R0.reuse, R140 ;  /* 0x0000008c00067220 */ /* 0x040fe20000410000 */
[C---:B------:R-:W-:Y:S01]  /*1ff0*/  FMUL.FTZ R75, R0.reuse, R150 ;  /* 0x00000096004b7220 */ /* 0x040fe20000410000 */
[C---:B------:R-:W-:Y:S01]  /*2000*/  FMUL.FTZ R8, R0.reuse, R141 ;  /* 0x0000008d00087220 */ /* 0x040fe20000410000 */
[----:B------:R-:W2:Y:S01]  /*2010*/  MUFU.TANH R9, R9 ;  /* 0x0000000900097308 */ /* 0x000ea20000002400 */
[C---:B------:R-:W-:Y:S01]  /*2020*/  FMUL.FTZ R76, R0.reuse, R151 ;  /* 0x00000097004c7220 */ /* 0x040fe20000410000 */
[C---:B------:R-:W-:Y:S01]  /*2030*/  FMUL.FTZ R12, R0.reuse, R144 ;  /* 0x00000090000c7220 */ /* 0x040fe20000410000 */
[C---:B------:R-:W-:Y:S01]  /*2040*/  FMUL.FTZ R10, R0.reuse, R145 ;  /* 0x00000091000a7220 */ /* 0x040fe20000410000 */
[C---:B------:R-:W-:Y:S01]  /*2050*/  FMUL.FTZ R20, R0.reuse, R148 ;  /* 0x0000009400147220 */ /* 0x040fe20000410000 */
[----:B------:R-:W-:-:S03]  /*2060*/  FMUL.FTZ R15, R0, R149 ;  /* 0x00000095000f7220 */ /* 0x000fc60000410000 */
[----:B------:R-:W-:Y:S08]  /*2070*/  MUFU.TANH R14, R14 ;  /* 0x0000000e000e7308 */ /* 0x000ff00000002400 */
[----:B------:R-:W3:Y:S08]  /*2080*/  MUFU.TANH R13, R13 ;  /* 0x0000000d000d7308 */ /* 0x000ef00000002400 */
[----:B------:R-:W4:Y:S08]  /*2090*/  MUFU.TANH R4, R4 ;  /* 0x0000000400047308 */ /* 0x000f300000002400 */
[----:B------:R-:W5:Y:S08]  /*20a0*/  MUFU.TANH R72, R72 ;  /* 0x0000004800487308 */ /* 0x000f700000002400 */
[----:B------:R-:W5:Y:S08]  /*20b0*/  MUFU.TANH R7, R7 ;  /* 0x0000000700077308 */ /* 0x000f700000002400 */
[----:B------:R-:W5:Y:S01]  /*20c0*/  MUFU.TANH R21, R21 ;  /* 0x0000001500157308 */ /* 0x000f620000002400 */
[----:B------:R-:W-:-:S02]  /*20d0*/  WARPGROUP.DEPBAR.LE gsb0, 0x0 ;  /* 0x00008000000079c5 */ /* 0x000fc40000010000 */
        /* <DEDUP_REMOVED lines=8> */
[C---:B------:R-:W-:Y:S01]  /*2160*/  FMUL.FTZ R86, R0.reuse, R132 ;  /* 0x0000008400567220 */ /* 0x040fe20000410000 */
[----:B------:R-:W-:Y:S01]  /*2170*/  UMOV UR15, 0x40000040 ;  /* 0x40000040000f7882 */ /* 0x000fe20000000000 */
[----:B------:R-:W5:Y:S01]  /*2180*/  MUFU.TANH R6, R6 ;  /* 0x0000000600067308 */ /* 0x000f620000002400 */
[C---:B------:R-:W-:Y:S01]  /*2190*/  FMUL.FTZ R74, R0.reuse, R121 ;  /* 0x00000079004a7220 */ /* 0x040fe20000410000 */
[C---:B------:R-:W-:Y:S01]  /*21a0*/  FMUL.FTZ R79, R0.reuse, R122 ;  /* 0x0000007a004f7220 */ /* 0x040fe20000410000 */
[C---:B------:R-:W-:Y:S01]  /*21b0*/  FMUL.FTZ R121, R0.reuse, R130 ;  /* 0x0000008200797220 */ /* 0x040fe20000410000 */
[C---:B------:R-:W-:Y:S01]  /*21c0*/  FMUL.FTZ R80, R0.reuse, R123 ;  /* 0x0000007b00507220 */ /* 0x040fe20000410000 */
[C---:B------:R-:W-:Y:S01]  /*21d0*/  FMUL.FTZ R82, R0.reuse, R129 ;  /* 0x0000008100527220 */ /* 0x040fe20000410000 */
[C---:B------:R-:W-:Y:S01]  /*21e0*/  FMUL.FTZ R84, R0.reuse, R127 ;  /* 0x0000007f00547220 */ /* 0x040fe20000410000 */
[C---:B------:R-:W-:Y:S01]  /*21f0*/  FMUL.FTZ R78, R0.reuse, R124 ;  /* 0x0000007c004e7220 */ /* 0x040fe20000410000 */
[----:B------:R-:W5:Y:S01]  /*2200*/  MUFU.TANH R75, R75 ;  /* 0x0000004b004b7308 */ /* 0x000f620000002400 */
[C---:B------:R-:W-:Y:S01]  /*2210*/  FMUL.FTZ R124, R0.reuse, R134 ;  /* 0x00000086007c7220 */ /* 0x040fe20000410000 */
[C---:B------:R-:W-:Y:S01]  /*2220*/  FMUL.FTZ R123, R0.reuse, R135 ;  /* 0x00000087007b7220 */ /* 0x040fe20000410000 */
[----:B------:R-:W-:-:S05]  /*2230*/  FMUL.FTZ R85, R0, R133 ;  /* 0x0000008500557220 */ /* 0x000fca0000410000 */
[----:B------:R-:W5:Y:S08]  /*2240*/  MUFU.TANH R8, R8 ;  /* 0x0000000800087308 */ /* 0x000f700000002400 */
[----:B------:R-:W5:Y:S08]  /*2250*/  MUFU.TANH R76, R76 ;  /* 0x0000004c004c7308 */ /* 0x000f700000002400 */
        /* <DEDUP_REMOVED lines=14> */
[C---:B------:R-:W-:Y:S01]  /*2340*/  FMUL.FTZ R109, R0.reuse, R112 ;  /* 0x00000070006d7220 */ /* 0x040fe20000410000 */
[C---:B------:R-:W-:Y:S01]  /*2350*/  FMUL.FTZ R112, R0.reuse, R117 ;  /* 0x0000007500707220 */ /* 0x040fe20000410000 */
        /* <DEDUP_REMOVED lines=9> */
[----:B------:R-:W-:-:S07]  /*23f0*/  FMUL.FTZ R114, R0, R114 ;  /* 0x0000007200727220 */ /* 0x000fce0000410000 */
        /* <DEDUP_REMOVED lines=36> */
[----:B------:R-:W-:Y:S02]  /*2640*/  IMAD.U32 R56, RZ, RZ, UR45 ;  /* 0x0000002dff387e24 */ /* 0x000fe4000f8e00ff */
[C---:B------:R-:W-:Y:S01]  /*2650*/  FMUL.FTZ R66, R0.reuse, R66 ;  /* 0x0000004200427220 */ /* 0x040fe20000410000 */
[C---:B------:R-:W-:Y:S01]  /*2660*/  FMUL.FTZ R128, R0.reuse, R62 ;  /* 0x0000003e00807220 */ /* 0x040fe20000410000 */
[----:B------:R-:W-:Y:S01]  /*2670*/  FMUL.FTZ R62, R0, R63 ;  /* 0x0000003f003e7220 */ /* 0x000fe20000410000 */
[----:B------:R-:W-:Y:S01]  /*2680*/  QGMMA.64x32x32.F32.E4M3.E4M3 R40, gdesc[UR12], R40, gsb0 ;  /* 0x006000000c2879f3 */ /* 0x000fe20008000828 */
[----:B------:R-:W-:Y:S02]  /*2690*/  IMAD R5, R56, -0xe0, R5 ;  /* 0xffffff2038057824 */ /* 0x000fe400078e0205 */
[C---:B------:R-:W-:Y:S01]  /*26a0*/  FMUL.FTZ R63, R0.reuse, R64 ;  /* 0x00000040003f7220 */ /* 0x040fe20000410000 */
[C---:B------:R-:W-:Y:S01]  /*26b0*/  FMUL.FTZ R131, R0.reuse, R70 ;  /* 0x0000004600837220 */ /* 0x040fe20000410000 */
[C---:B------:R-:W-:Y:S01]  /*26c0*/  FMUL.FTZ R64, R0.reuse, R65 ;  /* 0x0000004100407220 */ /* 0x040fe20000410000 */
[C---:B------:R-:W-:Y:S01]  /*26d0*/  FMUL.FTZ R67, R0.reuse, R67 ;  /* 0x0000004300437220 */ /* 0x040fe20000410000 */
[C---:B------:R-:W-:Y:S01]  /*26e0*/  ISETP.GT.AND P5, PT, R5.reuse, RZ, PT ;  /* 0x000000ff0500720c */ /* 0x040fe20003fa4270 */
[----:B------:R2:W-:Y:S01]  /*26f0*/  MUFU.TANH R70, R66 ;  /* 0x0000004200467308 */ /* 0x0005e20000002400 */
[C---:B------:R-:W-:Y:S01]  /*2700*/  ISETP.GT.AND P1, PT, R5.reuse, 0x1, PT ;  /* 0x000000010500780c */ /* 0x040fe20003f24270 */
[C---:B------:R-:W-:Y:S01]  /*2710*/  FMUL.FTZ R132, R0.reuse, R71 ;  /* 0x0000004700847220 */ /* 0x040fe20000410000 */
[----:B------:R-:W-:Y:S01]  /*2720*/  ISETP.GT.AND P2, PT, R5, 0x8, PT ;  /* 0x000000080500780c */ /* 0x000fe20003f44270 */
[C---:B------:R-:W-:Y:S01]  /*2730*/  FMUL.FTZ R103, R0.reuse, R57 ;  /* 0x0000003900677220 */ /* 0x040fe20000410000 */
[----:B-1----:R-:W-:Y:S01]  /*2740*/  FSEL R65, R11, -INF , P5 ;  /* 0xff8000000b417808 */ /* 0x002fe20002800000 */
[C---:B------:R-:W-:Y:S01]  /*2750*/  FMUL.FTZ R130, R0.reuse, R68 ;  /* 0x0000004400827220 */ /* 0x040fe20000410000 */
[----:B------:R-:W-:Y:S01]  /*2760*/  ISETP.GT.AND P3, PT, R5, 0x9, PT ;  /* 0x000000090500780c */ /* 0x000fe20003f64270 */
[----:B------:R1:W-:Y:S01]  /*2770*/  MUFU.TANH R71, R67 ;  /* 0x0000004300477308 */ /* 0x0003e20000002400 */
[----:B--2---:R-:W-:Y:S01]  /*2780*/  FSEL R66, R9, -INF , P1 ;  /* 0xff80000009427808 */ /* 0x004fe20000800000 */
[C---:B------:R-:W-:Y:S01]  /*2790*/  FMUL.FTZ R129, R0.reuse, R69 ;  /* 0x0000004500817220 */ /* 0x040fe20000410000 */
[----:B------:R-:W-:Y:S01]  /*27a0*/  ISETP.GT.AND P4, PT, R5, 0x10, PT ;  /* 0x000000100500780c */ /* 0x000fe20003f84270 */
[C---:B------:R-:W-:Y:S01]  /*27b0*/  FMUL.FTZ R127, R0.reuse, R58 ;  /* 0x0000003a007f7220 */ /* 0x040fe20000410000 */
[----:B---3--:R-:W-:Y:S01]  /*27c0*/  FSEL R68, R13, -INF , P3 ;  /* 0xff8000000d447808 */ /* 0x008fe20001800000 */
[----:B------:R-:W-:Y:S01]  /*27d0*/  FMUL.FTZ R119, R0, R59 ;  /* 0x0000003b00777220 */ /* 0x000fe20000410000 */
[----:B----4-:R-:W-:Y:S01]  /*27e0*/  FSEL R4, R4, -INF , P5 ;  /* 0xff80000004047808 */ /* 0x010fe20002800000 */
[----:B------:R-:W2:Y:S01]  /*27f0*/  MUFU.TANH R125, R125 ;  /* 0x0000007d007d7308 */ /* 0x000ea20000002400 */
[----:B-1----:R-:W-:Y:S01]  /*2800*/  FSEL R67, R14, -INF , P2 ;  /* 0xff8000000e437808 */ /* 0x002fe20001000000 */
[----:B------:R-:W-:Y:S01]  /*2810*/  UIADD3 UR14, UR20, 0x606, URZ ;  /* 0x00000606140e7890 */ /* 0x000fe2000fffe03f */
[----:B------:R-:W-:Y:S01]  /*2820*/  ISETP.GT.AND P5, PT, R5, 0x11, PT ;  /* 0x000000110500780c */ /* 0x000fe20003fa4270 */
[----:B------:R-:W-:Y:S01]  /*2830*/  UMOV UR15, 0x40000040 ;  /* 0x40000040000f7882 */ /* 0x000fe20000000000 */
[----:B-----5:R-:W-:Y:S01]  /*2840*/  FSEL R72, R72, -INF , P4 ;  /* 0xff80000048487808 */ /* 0x020fe20002000000 */
[C---:B------:R-:W-:Y:S01]  /*2850*/  FMUL.FTZ R61, R0.reuse, R61 ;  /* 0x0000003d003d7220 */ /* 0x040fe20000410000 */
[----:B------:R-:W-:Y:S01]  /*2860*/  FSEL R7, R7, -INF , P1 ;  /* 0xff80000007077808 */ /* 0x000fe20000800000 */
[----:B------:R-:W1:Y:S01]  /*2870*/  MUFU.TANH R82, R82 ;  /* 0x0000005200527308 */ /* 0x000e620000002400 */
[----:B------:R-:W-:Y:S01]  /*2880*/  ISETP.GT.AND P1, PT, R5, 0x18, PT ;  /* 0x000000180500780c */ /* 0x000fe20003f24270 */
[----:B------:R-:W-:Y:S01]  /*2890*/  FMUL.FTZ R60, R0, R60 ;  /* 0x0000003c003c7220 */ /* 0x000fe20000410000 */
[----:B------:R-:W-:-:S02]  /*28a0*/  FSEL R69, R21, -INF , P5 ;  /* 0xff80000015457808 */ /* 0x000fc40002800000 */
[----:B------:R-:W-:Y:S02]  /*28b0*/  FSEL R6, R6, -INF , P2 ;  /* 0xff80000006067808 */ /* 0x000fe40001000000 */
[----:B------:R-:W-:Y:S01]  /*28c0*/  ISETP.GT.AND P2, PT, R5, 0x19, PT ;  /* 0x000000190500780c */ /* 0x000fe20003f44270 */
[----:B------:R-:W3:Y:S01]  /*28d0*/  MUFU.TANH R107, R107 ;  /* 0x0000006b006b7308 */ /* 0x000ee20000002400 */
[----:B------:R-:W-:Y:S02]  /*28e0*/  FSEL R75, R75, -INF , P1 ;  /* 0xff8000004b4b7808 */ /* 0x000fe40000800000 */
[----:B------:R-:W-:Y:S02]  /*28f0*/  FSEL R8, R8, -INF , P3 ;  /* 0xff80000008087808 */ /* 0x000fe40001800000 */
[----:B------:R-:W-:Y:S02]  /*2900*/  ISETP.GT.AND P3, PT, R5, 0x20, PT ;  /* 0x000000200500780c */ /* 0x000fe40003f64270 */
[----:B------:R-:W-:Y:S01]  /*2910*/  FSEL R76, R76, -INF , P2 ;  /* 0xff8000004c4c7808 */ /* 0x000fe20001000000 */
[----:B------:R-:W4:Y:S01]  /*2920*/  MUFU.TANH R86, R86 ;  /* 0x0000005600567308 */ /* 0x000f220000002400 */
[----:B------:R-:W-:-:S02]  /*2930*/  FSEL R9, R12, -INF , P4 ;  /* 0xff8000000c097808 */ /* 0x000fc40002000000 */
[----:B------:R-:W-:Y:S02]  /*2940*/  ISETP.GT.AND P4, PT, R5, 0x21, PT ;  /* 0x000000210500780c */ /* 0x000fe40003f84270 */
[----:B------:R-:W-:Y:S02]  /*2950*/  FSEL R79, R79, -INF , P3 ;  /* 0xff8000004f4f7808 */ /* 0x000fe40001800000 */
[----:B------:R-:W-:Y:S01]  /*2960*/  FSEL R10, R10, -INF , P5 ;  /* 0xff8000000a0a7808 */ /* 0x000fe20002800000 */
[----:B------:R-:W5:Y:S01]  /*2970*/  MUFU.TANH R126, R126 ;  /* 0x0000007e007e7308 */ /* 0x000f620000002400 */
[----:B------:R-:W-:Y:S02]  /*2980*/  ISETP.GT.AND P5, PT, R5, 0x28, PT ;  /* 0x000000280500780c */ /* 0x000fe40003fa4270 */
[----:B------:R-:W-:Y:S01]  /*2990*/  FSEL R80, R80, -INF , P4 ;  /* 0xff80000050507808 */ /* 0x000fe20002000000 */
[----:B------:R-:W-:Y:S02]  /*29a0*/  WARPGROUP.DEPBAR.LE gsb0, 0x0 ;  /* 0x00008000000079c5 */ /* 0x000fe40000010000 */
[C---:B------:R-:W-:Y:S01]  /*29b0*/  FMUL.FTZ R56, R0.reuse, R44 ;  /* 0x0000002c00387220 */ /* 0x040fe20000410000 */
[----:B------:R-:W-:Y:S01]  /*29c0*/  FMNMX.FTZ R44, R65, R66, !PT ;  /* 0x00000042412c7209 */ /* 0x000fe20007810000 */
[C---:B------:R-:W-:Y:S01]  /*29d0*/  FMUL.FTZ R57, R0.reuse, R45 ;  /* 0x0000002d00397220 */ /* 0x040fe20000410000 */
[C---:B------:R-:W-:Y:S01]  /*29e0*/  FMUL.FTZ R58, R0.reuse, R46 ;  /* 0x0000002e003a7220 */ /* 0x040fe20000410000 */
[C---:B------:R-:W-:Y:S01]  /*29f0*/  FMUL.FTZ R59, R0.reuse, R47 ;  /* 0x0000002f003b7220 */ /* 0x040fe20000410000 */
[----:B------:R-:W-:Y:S01]  /*2a00*/  FMNMX.FTZ R45, R67, R44, !PT ;  /* 0x0000002c432d7209 */ /* 0x000fe20007810000 */
[----:B------:R-:W-:Y:S01]  /*2a10*/  FMUL.FTZ R135, R0, R48 ;  /* 0x0000003000877220 */ /* 0x000fe20000410000 */
[----:B------:R-:W-:Y:S01]  /*2a20*/  FSEL R11, R20, -INF , P1 ;  /* 0xff800000140b7808 */ /* 0x000fe20000800000 */
[----:B------:R-:W-:Y:S01]  /*2a30*/  FMUL.FTZ R136, R0, R49 ;  /* 0x0000003100887220 */ /* 0x000fe20000410000 */
[----:B------:R-:W-:Y:S01]  /*2a40*/  FMNMX.FTZ R45, R68, R45, !PT ;  /* 0x0000002d442d7209 */ /* 0x000fe20007810000 */
[----:B------:R-:W-:Y:S01]  /*2a50*/  FMUL.FTZ R138, R0, R51 ;  /* 0x00000033008a7220 */ /* 0x000fe20000410000 */
[----:B------:R-:W-:Y:S01]  /*2a60*/  ISETP.GT.AND P1, PT, R5, 0x29, PT ;  /* 0x000000290500780c */ /* 0x000fe20003f24270 */
[----:B------:R-:W-:Y:S01]  /*2a70*/  WARPGROUP.ARRIVE ;  /* 0x00000000000079c5 */ /* 0x000fe20000000000 */
[----:B------:R-:W-:Y:S01]  /*2a80*/  FMNMX.FTZ R44, R72, R45, !PT ;  /* 0x0000002d482c7209 */ /* 0x000fe20007810000 */
[----:B------:R-:W-:Y:S01]  /*2a90*/  MUFU.TANH R85, R85 ;  /* 0x0000005500557308 */ /* 0x000fe20000002400 */
[----:B------:R-:W-:Y:S01]  /*2aa0*/  FSEL R83, R83, -INF , P5 ;  /* 0xff80000053537808 */ /* 0x000fe20002800000 */
[C---:B------:R-:W-:Y:S01]  /*2ab0*/  FMUL.FTZ R139, R0.reuse, R52 ;  /* 0x00000034008b7220 */ /* 0x040fe20000410000 */
[----:B------:R-:W-:Y:S01]  /*2ac0*/  FMNMX.FTZ R44, R69, R44, !PT ;  /* 0x0000002c452c7209 */ /* 0x000fe20007810000 */
[----:B------:R-:W-:Y:S01]  /*2ad0*/  QGMMA.64x32x32.F32.E4M3.E4M3 R24, gdesc[UR12], R24, gsb0 ;  /* 0x006000000c1879f3 */ /* 0x000fe20008000818 */
[----:B------:R-:W-:Y:S01]  /*2ae0*/  FSEL R12, R15, -INF , P2 ;  /* 0xff8000000f0c7808 */ /* 0x000fe20001000000 */
[C---:B------:R-:W-:Y:S01]  /*2af0*/  FMUL.FTZ R133, R0.reuse, R40 ;  /* 0x0000002800857220 */ /* 0x040fe20000410000 */
[----:B------:R-:W-:Y:S01]  /*2b00*/  FMNMX.FTZ R45, R75, R44, !PT ;  /* 0x0000002c4b2d7209 */ /* 0x000fe20007810000 */
[----:B------:R-:W5:Y:S01]  /*2b10*/  MUFU.TANH R110, R110 ;  /* 0x0000006e006e7308 */ /* 0x000f620000002400 */
[----:B------:R-:W-:Y:S01]  /*2b20*/  ISETP.GT.AND P2, PT, R5, 0x30, PT ;  /* 0x000000300500780c */ /* 0x000fe20003f44270 */
[----:B------:R-:W-:Y:S01]  /*2b30*/  FMUL.FTZ R141, R0, R54 ;  /* 0x00000036008d7220 */ /* 0x000fe20000410000 */
[----:B------:R-:W-:Y:S01]  /*2b40*/  FMNMX.FTZ R46, R76, R45, !PT ;  /* 0x0000002d4c2e7209 */ /* 0x000fe20007810000 */
[----:B------:R-:W-:Y:S01]  /*2b50*/  FMUL.FTZ R134, R0, R41 ;  /* 0x0000002900867220 */ /* 0x000fe20000410000 */
[----:B------:R-:W-:Y:S01]  /*2b60*/  FSEL R84, R84, -INF , P1 ;  /* 0xff80000054547808 */ /* 0x000fe20000800000 */
[C---:B------:R-:W-:Y:S01]  /*2b70*/  FMUL.FTZ R42, R0.reuse, R42 ;  /* 0x0000002a002a7220 */ /* 0x040fe20000410000 */
[----:B------:R-:W-:Y:S01]  /*2b80*/  FMNMX.FTZ R47, R79, R46, !PT ;  /* 0x0000002e4f2f7209 */ /* 0x000fe20007810000 */
[----:B------:R-:W-:Y:S01]  /*2b90*/  MUFU.TANH R122, R122 ;  /* 0x0000007a007a7308 */ /* 0x000fe20000002400 */
[----:B------:R-:W-:Y:S01]  /*2ba0*/  FSEL R13, R73, -INF , P3 ;  /* 0xff800000490d7808 */ /* 0x000fe20001800000 */
[----:B------:R-:W-:Y:S01]  /*2bb0*/  FMUL.FTZ R142, R0, R55 ;  /* 0x00000037008e7220 */ /* 0x000fe20000410000 */
[----:B------:R-:W-:Y:S01]  /*2bc0*/  FMNMX.FTZ R48, R80, R47, !PT ;  /* 0x0000002f50307209 */ /* 0x000fe20007810000 */
[C---:B------:R-:W-:Y:S01]  /*2bd0*/  FMUL.FTZ R43, R0.reuse, R43 ;  /* 0x0000002b002b7220 */ /* 0x040fe20000410000 */
[----:B------:R-:W-:Y:S01]  /*2be0*/  ISETP.GT.AND P3, PT, R5, 0x31, PT ;  /* 0x000000310500780c */ /* 0x000fe20003f64270 */
[C---:B------:R-:W-:Y:S01]  /*2bf0*/  FMUL.FTZ R137, R0.reuse, R50 ;  /* 0x0000003200897220 */ /* 0x040fe20000410000 */
[----:B------:R-:W-:Y:S01]  /*2c00*/  FMNMX.FTZ R49, R83, R48, !PT ;  /* 0x0000003053317209 */ /* 0x000fe20007810000 */
[----:B------:R-:W5:Y:S01]  /*2c10*/  MUFU.TANH R114, R114 ;  /* 0x0000007200727308 */ /* 0x000f620000002400 */
[----:B------:R-:W-:Y:S01]  /*2c20*/  FSEL R121, R121, -INF , P2 ;  /* 0xff80000079797808 */ /* 0x000fe20001000000 */
[----:B------:R-:W-:Y:S01]  /*2c30*/  FMUL.FTZ R140, R0, R53 ;  /* 0x00000035008c7220 */ /* 0x000fe20000410000 */
[----:B------:R-:W-:-:S02]  /*2c40*/  FMNMX.FTZ R48, R84, R49, !PT ;  /* 0x0000003154307209 */ /* 0x000fc40007810000 */
[----:B------:R-:W-:Y:S02]  /*2c50*/  FSEL R14, R74, -INF , P4 ;  /* 0xff8000004a0e7808 */ /* 0x000fe40002000000 */
[----:B------:R-:W-:Y:S01]  /*2c60*/  ISETP.GT.AND P4, PT, R5, 0x38, PT ;  /* 0x000000380500780c */ /* 0x000fe20003f84270 */
[----:B------:R-:W5:Y:S01]  /*2c70*/  MUFU.TANH R104, R104 ;  /* 0x0000006800687308 */ /* 0x000f620000002400 */
[----:B------:R-:W-:Y:S02]  /*2c80*/  FSEL R120, R120, -INF , P3 ;  /* 0xff80000078787808 */ /* 0x000fe40001800000 */
[----:B------:R-:W-:Y:S02]  /*2c90*/  FMNMX.FTZ R49, R121, R48, !PT ;  /* 0x0000003079317209 */ /* 0x000fe40007810000 */
[----:B------:R-:W-:Y:S02]  /*2ca0*/  FSEL R15, R78, -INF , P5 ;  /* 0xff8000004e0f7808 */ /* 0x000fe40002800000 */
[----:B------:R-:W-:Y:S01]  /*2cb0*/  ISETP.GT.AND P5, PT, R5, 0x39, PT ;  /* 0x000000390500780c */ /* 0x000fe20003fa4270 */
[----:B------:R-:W-:Y:S01]  /*2cc0*/  MUFU.TANH R113, R113 ;  /* 0x0000007100717308 */ /* 0x000fe20000002400 */
[----:B------:R-:W-:-:S02]  /*2cd0*/  FSEL R124, R124, -INF , P4 ;  /* 0xff8000007c7c7808 */ /* 0x000fc40002000000 */
[----:B------:R-:W-:Y:S02]  /*2ce0*/  FMNMX.FTZ R51, R120, R49, !PT ;  /* 0x0000003178337209 */ /* 0x000fe40007810000 */
[----:B------:R-:W-:Y:S02]  /*2cf0*/  FSEL R20, R77, -INF , P1 ;  /* 0xff8000004d147808 */ /* 0x000fe40000800000 */
[----:B------:R-:W-:Y:S01]  /*2d00*/  ISETP.GT.AND P1, PT, R5, 0x40, PT ;  /* 0x000000400500780c */ /* 0x000fe20003f24270 */
[----:B------:R-:W5:Y:S01]  /*2d10*/  MUFU.TANH R105, R105 ;  /* 0x0000006900697308 */ /* 0x000f620000002400 */
[----:B------:R-:W-:Y:S02]  /*2d20*/  FSEL R123, R123, -INF , P5 ;  /* 0xff8000007b7b7808 */ /* 0x000fe40002800000 */
[----:B------:R-:W-:Y:S02]  /*2d30*/  FMNMX.FTZ R52, R124, R51, !PT ;  /* 0x000000337c347209 */ /* 0x000fe40007810000 */
[----:B------:R-:W-:-:S02]  /*2d40*/  FSEL R21, R81, -INF , P2 ;  /* 0xff80000051157808 */ /* 0x000fc40001000000 */
[----:B------:R-:W-:Y:S01]  /*2d50*/  ISETP.GT.AND P2, PT, R5, 0x41, PT ;  /* 0x000000410500780c */ /* 0x000fe20003f44270 */
[----:B------:R-:W5:Y:S01]  /*2d60*/  MUFU.TANH R116, R116 ;  /* 0x0000007400747308 */ /* 0x000f620000002400 */
[----:B--2---:R-:W-:Y:S02]  /*2d70*/  FSEL R125, R125, -INF , P1 ;  /* 0xff8000007d7d7808 */ /* 0x004fe40000800000 */
[----:B------:R-:W-:Y:S02]  /*2d80*/  FMNMX.FTZ R52, R123, R52, !PT ;  /* 0x000000347b347209 */ /* 0x000fe40007810000 */
[----:B-1----:R-:W-:Y:S02]  /*2d90*/  FSEL R40, R82, -INF , P3 ;  /* 0xff80000052287808 */ /* 0x002fe40001800000 */
[----:B------:R-:W-:Y:S01]  /*2da0*/  ISETP.GT.AND P3, PT, R5, 0x48, PT ;  /* 0x000000480500780c */ /* 0x000fe20003f64270 */
[----:B------:R-:W1:Y:S01]  /*2db0*/  MUFU.TANH R106, R106 ;  /* 0x0000006a006a7308 */ /* 0x000e620000002400 */
[----:B---3--:R-:W-:Y:S01]  /*2dc0*/  FSEL R107, R107, -INF , P2 ;  /* 0xff8000006b6b7808 */ /* 0x008fe20001000000 */
[----:B------:R-:W-:-:S02]  /*2dd0*/  WARPGROUP.DEPBAR.LE gsb0, 0x0 ;  /* 0x00008000000079c5 */ /* 0x000fc40000010000 */
[----:B------:R-:W-:Y:S01]  /*2de0*/  FMNMX.FTZ R54, R125, R52, !PT ;  /* 0x000000347d367209 */ /* 0x000fe20007810000 */
[----:B------:R-:W-:Y:S01]  /*2df0*/  FMUL.FTZ R77, R0, R25 ;  /* 0x00000019004d7220 */ /* 0x000fe20000410000 */
[----:B----4-:R-:W-:Y:S01]  /*2e00*/  FSEL R41, R86, -INF , P4 ;  /* 0xff80000056297808 */ /* 0x010fe20002000000 */
[----:B------:R-:W-:Y:S01]  /*2e10*/  FMUL.FTZ R31, R0, R31 ;  /* 0x0000001f001f7220 */ /* 0x000fe20000410000 */
[----:B------:R-:W-:Y:S01]  /*2e20*/  ISETP.GT.AND P4, PT, R5, 0x49, PT ;  /* 0x000000490500780c */ /* 0x000fe20003f84270 */
[----:B------:R2:W-:Y:S01]  /*2e30*/  MUFU.TANH R78, R42 ;  /* 0x0000002a004e7308 */ /* 0x0005e20000002400 */
[----:B-----5:R-:W-:Y:S02]  /*2e40*/  FSEL R126, R126, -INF , P3 ;  /* 0xff8000007e7e7808 */ /* 0x020fe40001800000 */
[----:B------:R-:W-:Y:S02]  /*2e50*/  FMNMX.FTZ R55, R107, R54, !PT ;  /* 0x000000366b377209 */ /* 0x000fe40007810000 */
[----:B------:R-:W-:-:S02]  /*2e60*/  FSEL R110, R110, -INF , P4 ;  /* 0xff8000006e6e7808 */ /* 0x000fc40002000000 */
[----:B------:R-:W-:Y:S01]  /*2e70*/  FMNMX.FTZ R55, R126, R55, !PT ;  /* 0x000000377e377209 */ /* 0x000fe20007810000 */
[----:B------:R-:W3:Y:S01]  /*2e80*/  MUFU.TANH R115, R115 ;  /* 0x0000007300737308 */ /* 0x000ee20000002400 */
[----:B--2---:R-:W-:Y:S02]  /*2e90*/  FSEL R42, R85, -INF , P5 ;  /* 0xff800000552a7808 */ /* 0x004fe40002800000 */
[----:B------:R-:W-:Y:S02]  /*2ea0*/  ISETP.GT.AND P5, PT, R5, 0x50, PT ;  /* 0x000000500500780c */ /* 0x000fe40003fa4270 */
[----:B------:R-:W-:Y:S02]  /*2eb0*/  FMNMX.FTZ R55, R110, R55, !PT ;  /* 0x000000376e377209 */ /* 0x000fe40007810000 */
[----:B------:R-:W-:Y:S01]  /*2ec0*/  FSEL R114, R114, -INF , P5 ;  /* 0xff80000072727808 */ /* 0x000fe20002800000 */
[----:B------:R-:W2:Y:S01]  /*2ed0*/  MUFU.TANH R109, R109 ;  /* 0x0000006d006d7308 */ /* 0x000ea20000002400 */
[----:B------:R-:W-:-:S02]  /*2ee0*/  FSEL R44, R104, -INF , P2 ;  /* 0xff800000682c7808 */ /* 0x000fc40001000000 */
[----:B------:R-:W-:Y:S02]  /*2ef0*/  ISETP.GT.AND P2, PT, R5, 0x58, PT ;  /* 0x000000580500780c */ /* 0x000fe40003f44270 */
[----:B------:R-:W-:Y:S02]  /*2f00*/  FSEL R45, R105, -INF , P3 ;  /* 0xff800000692d7808 */ /* 0x000fe40001800000 */
[C---:B------:R-:W-:Y:S01]  /*2f10*/  ISETP.GT.AND P3, PT, R5.reuse, 0x59, PT ;  /* 0x000000590500780c */ /* 0x040fe20003f64270 */
[----:B------:R4:W-:Y:S01]  /*2f20*/  MUFU.TANH R82, R43 ;  /* 0x0000002b00527308 */ /* 0x0009e20000002400 */
[----:B------:R-:W-:Y:S02]  /*2f30*/  FSEL R116, R116, -INF , P2 ;  /* 0xff80000074747808 */ /* 0x000fe40001000000 */
[----:B-1----:R-:W-:Y:S02]  /*2f40*/  FSEL R46, R106, -INF , P4 ;  /* 0xff8000006a2e7808 */ /* 0x002fe40002000000 */
[----:B------:R-:W-:-:S02]  /*2f50*/  ISETP.GT.AND P4, PT, R5, 0x60, PT ;  /* 0x000000600500780c */ /* 0x000fc40003f84270 */
[----:B---3--:R-:W-:Y:S01]  /*2f60*/  FSEL R115, R115, -INF , P3 ;  /* 0xff80000073737808 */ /* 0x008fe20001800000 */
[----:B------:R-:W1:Y:S01]  /*2f70*/  MUFU.TANH R89, R89 ;  /* 0x0000005900597308 */ /* 0x000e620000002400 */
[----:B----4-:R-:W-:Y:S01]  /*2f80*/  FSEL R43, R122, -INF , P1 ;  /* 0xff8000007a2b7808 */ /* 0x010fe20000800000 */
[----:B------:R-:W-:Y:S01]  /*2f90*/  FMUL.FTZ R122, R0, R33 ;  /* 0x00000021007a7220 */ /* 0x000fe20000410000 */
[----:B------:R-:W-:Y:S02]  /*2fa0*/  ISETP.GT.AND P1, PT, R5, 0x51, PT ;  /* 0x000000510500780c */ /* 0x000fe40003f24270 */
[----:B--2---:R-:W-:Y:S02]  /*2fb0*/  FSEL R47, R109, -INF , P5 ;  /* 0xff8000006d2f7808 */ /* 0x004fe40002800000 */
[----:B------:R-:W-:Y:S01]  /*2fc0*/  FSEL R113, R113, -INF , P1 ;  /* 0xff80000071717808 */ /* 0x000fe20000800000 */
[----:B------:R-:W2:Y:S01]  /*2fd0*/  MUFU.TANH R108, R108 ;  /* 0x0000006c006c7308 */ /* 0x000ea20000002400 */
[----:B------:R-:W-:-:S07]  /*2fe0*/  ISETP.GT.AND P5, PT, R5, 0x61, PT ;  /* 0x000000610500780c */ /* 0x000fce0003fa4270 */
[----:B------:R-:W3:Y:S01]  /*2ff0*/  MUFU.TANH R90, R90 ;  /* 0x0000005a005a7308 */ /* 0x000ee20000002400 */
[----:B-1----:R-:W-:-:S07]  /*3000*/  FSEL R89, R89, -INF , P4 ;  /* 0xff80000059597808 */ /* 0x002fce0002000000 */
[----:B------:R1:W-:Y:S01]  /*3010*/  MUFU.TANH R85, R56 ;  /* 0x0000003800557308 */ /* 0x0003e20000002400 */
[----:B--2---:R-:W-:Y:S02]  /*3020*/  FSEL R48, R108, -INF , P1 ;  /* 0xff8000006c307808 */ /* 0x004fe40000800000 */
[----:B------:R-:W-:-:S05]  /*3030*/  ISETP.GT.AND P1, PT, R5, 0x68, PT ;  /* 0x000000680500780c */ /* 0x000fca0003f24270 */
[----:B------:R-:W2:Y:S01]  /*3040*/  MUFU.TANH R111, R111 ;  /* 0x0000006f006f7308 */ /* 0x000ea20000002400 */
[----:B-1----:R-:W-:Y:S02]  /*3050*/  FMNMX.FTZ R56, R114, R55, !PT ;  /* 0x0000003772387209 */ /* 0x002fe40007810000 */
[----:B---3--:R-:W-:-:S05]  /*3060*/  FSEL R90, R90, -INF , P5 ;  /* 0xff8000005a5a7808 */ /* 0x008fca0002800000 */
[----:B------:R-:W1:Y:S08]  /*3070*/  MUFU.TANH R93, R93 ;  /* 0x0000005d005d7308 */ /* 0x000e700000002400 */
[----:B------:R3:W-:Y:S01]  /*3080*/  MUFU.TANH R86, R57 ;  /* 0x0000003900567308 */ /* 0x0007e20000002400 */
[----:B--2---:R-:W-:Y:S02]  /*3090*/  FSEL R49, R111, -INF , P2 ;  /* 0xff8000006f317808 */ /* 0x004fe40001000000 */
[----:B------:R-:W-:-:S05]  /*30a0*/  ISETP.GT.AND P2, PT, R5, 0x69, PT ;  /* 0x000000690500780c */ /* 0x000fca0003f44270 */
[----:B------:R-:W2:Y:S01]  /*30b0*/  MUFU.TANH R112, R112 ;  /* 0x0000007000707308 */ /* 0x000ea20000002400 */
[----:B---3--:R-:W-:Y:S02]  /*30c0*/  FMNMX.FTZ R57, R113, R56, !PT ;  /* 0x0000003871397209 */ /* 0x008fe40007810000 */
[----:B-1----:R-:W-:-:S05]  /*30d0*/  FSEL R93, R93, -INF , P1 ;  /* 0xff8000005d5d7808 */ /* 0x002fca0000800000 */
[----:B------:R-:W1:Y:S08]  /*30e0*/  MUFU.TANH R94, R94 ;  /* 0x0000005e005e7308 */ /* 0x000e700000002400 */
[----:B------:R3:W-:Y:S01]  /*30f0*/  MUFU.TANH R104, R58 ;  /* 0x0000003a00687308 */ /* 0x0007e20000002400 */
[----:B--2---:R-:W-:Y:S01]  /*3100*/  FSEL R50, R112, -INF , P3 ;  /* 0xff80000070327808 */ /* 0x004fe20001800000 */
[----:B------:R-:W-:Y:S01]  /*3110*/  FMUL.FTZ R112, R0, R39 ;  /* 0x0000002700707220 */ /* 0x000fe20000410000 */
[----:B------:R-:W-:-:S05]  /*3120*/  ISETP.GT.AND P3, PT, R5, 0x70, PT ;  /* 0x000000700500780c */ /* 0x000fca0003f64270 */
[----:B------:R-:W2:Y:S01]  /*3130*/  MUFU.TANH R117, R117 ;  /* 0x0000007500757308 */ /* 0x000ea20000002400 */
[----:B---3--:R-:W-:Y:S02]  /*3140*/  FMNMX.FTZ R58, R116, R57, !PT ;  /* 0x00000039743a7209 */ /* 0x008fe40007810000 */
[----:B-1----:R-:W-:Y:S02]  /*3150*/  FSEL R94, R94, -INF , P2 ;  /* 0xff8000005e5e7808 */ /* 0x002fe40001000000 */
[----:B------:R-:W-:-:S03]  /*3160*/  FMNMX.FTZ R74, R115, R58, !PT ;  /* 0x0000003a734a7209 */ /* 0x000fc60007810000 */
[----:B------:R-:W1:Y:S08]  /*3170*/  MUFU.TANH R98, R98 ;  /* 0x0000006200627308 */ /* 0x000e700000002400 */
[----:B------:R-:W3:Y:S01]  /*3180*/  MUFU.TANH R88, R88 ;  /* 0x0000005800587308 */ /* 0x000ee20000002400 */
[----:B--2---:R-:W-:Y:S02]  /*3190*/  FSEL R51, R117, -INF , P4 ;  /* 0xff80000075337808 */ /* 0x004fe40002000000 */
[----:B------:R-:W-:-:S05]  /*31a0*/  ISETP.GT.AND P4, PT, R5, 0x71, PT ;  /* 0x000000710500780c */ /* 0x000fca0003f84270 */
[----:B------:R-:W2:Y:S01]  /*31b0*/  MUFU.TANH R97, R97 ;  /* 0x0000006100617308 */ /* 0x000ea20000002400 */
[----:B-1----:R-:W-:-:S07]  /*31c0*/  FSEL R98, R98, -INF , P3 ;  /* 0xff80000062627808 */ /* 0x002fce0001800000 */
[----:B------:R1:W-:Y:S01]  /*31d0*/  MUFU.TANH R105, R59 ;  /* 0x0000003b00697308 */ /* 0x0003e20000002400 */
[----:B---3--:R-:W-:Y:S02]  /*31e0*/  FSEL R52, R88, -INF , P5 ;  /* 0xff80000058347808 */ /* 0x008fe40002800000 */
[----:B------:R-:W-:-:S05]  /*31f0*/  ISETP.GT.AND P5, PT, R5, 0x78, PT ;  /* 0x000000780500780c */ /* 0x000fca0003fa4270 */
[----:B------:R-:W3:Y:S01]  /*3200*/  MUFU.TANH R100, R100 ;  /* 0x0000006400647308 */ /* 0x000ee20000002400 */
[----:B-1----:R-:W-:Y:S02]  /*3210*/  FMNMX.FTZ R59, R89, R74, !PT ;  /* 0x0000004a593b7209 */ /* 0x002fe40007810000 */
[----:B--2---:R-:W-:Y:S02]  /*3220*/  FSEL R97, R97, -INF , P4 ;  /* 0xff80000061617808 */ /* 0x004fe40002000000 */
[----:B------:R-:W-:-:S03]  /*3230*/  FMNMX.FTZ R74, R90, R59, !PT ;  /* 0x0000003b5a4a7209 */ /* 0x000fc60007810000 */
[----:B------:R-:W1:Y:S01]  /*3240*/  MUFU.TANH R101, R101 ;  /* 0x0000006500657308 */ /* 0x000e620000002400 */
[----:B------:R-:W-:Y:S01]  /*3250*/  FMNMX.FTZ R73, R93, R74, !PT ;  /* 0x0000004a5d497209 */ /* 0x000fe20007810000 */
[----:B------:R-:W-:-:S03]  /*3260*/  FMUL.FTZ R74, R0, R24 ;  /* 0x00000018004a7220 */ /* 0x000fc60000410000 */
[----:B------:R-:W-:-:S03]  /*3270*/  FMNMX.FTZ R73, R94, R73, !PT ;  /* 0x000000495e497209 */ /* 0x000fc60007810000 */
[----:B------:R-:W2:Y:S01]  /*3280*/  MUFU.TANH R92, R92 ;  /* 0x0000005c005c7308 */ /* 0x000ea20000002400 */
[----:B------:R-:W-:Y:S02]  /*3290*/  FMNMX.FTZ R88, R98, R73, !PT ;  /* 0x0000004962587209 */ /* 0x000fe40007810000 */
[----:B---3--:R-:W-:Y:S02]  /*32a0*/  FSEL R57, R100, -INF , P5 ;  /* 0xff80000064397808 */ /* 0x008fe40002800000 */
[----:B------:R-:W-:-:S03]  /*32b0*/  FMNMX.FTZ R88, R97, R88, !PT ;  /* 0x0000005861587209 */ /* 0x000fc60007810000 */
[----:B------:R-:W3:Y:S01]  /*32c0*/  MUFU.TANH R91, R91 ;  /* 0x0000005b005b7308 */ /* 0x000ee20000002400 */
[----:B-1----:R-:W-:Y:S02]  /*32d0*/  FSEL R101, R101, -INF , P5 ;  /* 0xff80000065657808 */ /* 0x002fe40002800000 */
[----:B------:R-:W-:-:S05]  /*32e0*/  ISETP.GT.AND P5, PT, R5, 0x89, PT ;  /* 0x000000890500780c */ /* 0x000fca0003fa4270 */
[----:B------:R-:W1:Y:S01]  /*32f0*/  MUFU.TANH R61, R61 ;  /* 0x0000003d003d7308 */ /* 0x000e620000002400 */
[----:B--2---:R-:W-:Y:S02]  /*3300*/  FSEL R53, R92, -INF , P1 ;  /* 0xff8000005c357808 */ /* 0x004fe40000800000 */
[----:B------:R-:W-:-:S05]  /*3310*/  ISETP.GT.AND P1, PT, R5, 0x79, PT ;  /* 0x000000790500780c */ /* 0x000fca0003f24270 */
[----:B------:R-:W2:Y:S01]  /*3320*/  MUFU.TANH R102, R102 ;  /* 0x0000006600667308 */ /* 0x000ea20000002400 */
[----:B---3--:R-:W-:Y:S02]  /*3330*/  FSEL R54, R91, -INF , P2 ;  /* 0xff8000005b367808 */ /* 0x008fe40001000000 */
[----:B------:R-:W-:-:S05]  /*3340*/  ISETP.GT.AND P2, PT, R5, 0x80, PT ;  /* 0x000000800500780c */ /* 0x000fca0003f44270 */
[----:B------:R-:W3:Y:S01]  /*3350*/  MUFU.TANH R95, R95 ;  /* 0x0000005f005f7308 */ /* 0x000ee20000002400 */
[----:B-1----:R-:W-:Y:S02]  /*3360*/  FSEL R25, R61, -INF , P5 ;  /* 0xff8000003d197808 */ /* 0x002fe40002800000 */
[----:B------:R-:W-:-:S05]  /*3370*/  FMNMX.FTZ R61, R101, R88, !PT ;  /* 0x00000058653d7209 */ /* 0x000fca0007810000 */
[----:B------:R-:W1:Y:S01]  /*3380*/  MUFU.TANH R127, R127 ;  /* 0x0000007f007f7308 */ /* 0x000e620000002400 */
[----:B--2---:R-:W-:-:S04]  /*3390*/  FSEL R102, R102, -INF , P1 ;  /* 0xff80000066667808 */ /* 0x004fc80000800000 */
[----:B------:R-:W-:-:S03]  /*33a0*/  FMNMX.FTZ R88, R102, R61, !PT ;  /* 0x0000003d66587209 */ /* 0x000fc60007810000 */
[----:B------:R-:W2:Y:S01]  /*33b0*/  MUFU.TANH R96, R96 ;  /* 0x0000006000607308 */ /* 0x000ea20000002400 */
[----:B---3--:R-:W-:Y:S02]  /*33c0*/  FSEL R55, R95, -INF , P3 ;  /* 0xff8000005f377808 */ /* 0x008fe40001800000 */
[----:B------:R-:W-:-:S05]  /*33d0*/  ISETP.GT.AND P3, PT, R5, 0x81, PT ;  /* 0x000000810500780c */ /* 0x000fca0003f64270 */
[----:B------:R-:W3:Y:S01]  /*33e0*/  MUFU.TANH R99, R99 ;  /* 0x0000006300637308 */ /* 0x000ee20000002400 */
[----:B-1----:R-:W-:-:S04]  /*33f0*/  FSEL R127, R127, -INF , P2 ;  /* 0xff8000007f7f7808 */ /* 0x002fc80001000000 */
[----:B------:R-:W-:-:S03]  /*3400*/  FMNMX.FTZ R88, R127, R88, !PT ;  /* 0x000000587f587209 */ /* 0x000fc60007810000 */
[----:B------:R-:W1:Y:S01]  /*3410*/  MUFU.TANH R119, R119 ;  /* 0x0000007700777308 */ /* 0x000e620000002400 */
[----:B--2---:R-:W-:Y:S02]  /*3420*/  FSEL R56, R96, -INF , P4 ;  /* 0xff80000060387808 */ /* 0x004fe40002000000 */
[----:B------:R-:W-:-:S05]  /*3430*/  ISETP.GT.AND P4, PT, R5, 0x88, PT ;  /* 0x000000880500780c */ /* 0x000fca0003f84270 */
        /* <DEDUP_REMOVED lines=10> */
[----:B---3--:R-:W-:Y:S01]  /*34e0*/  FSEL R73, R62, -INF , P5 ;  /* 0xff8000003e497808 */ /* 0x008fe20002800000 */
[----:B------:R-:W-:Y:S01]  /*34f0*/  FMUL.FTZ R62, R0, R26 ;  /* 0x0000001a003e7220 */ /* 0x000fe20000410000 */
[----:B------:R-:W-:-:S05]  /*3500*/  ISETP.GT.AND P5, PT, R5, 0xa0, PT ;  /* 0x000000a00500780c */ /* 0x000fca0003fa4270 */
[----:B------:R-:W3:Y:S01]  /*3510*/  MUFU.TANH R64, R64 ;  /* 0x0000004000407308 */ /* 0x000ee20000002400 */
[----:B-1----:R-:W-:-:S07]  /*3520*/  FSEL R128, R128, -INF , P4 ;  /* 0xff80000080807808 */ /* 0x002fce0002000000 */
[----:B------:R-:W1:Y:S01]  /*3530*/  MUFU.TANH R103, R103 ;  /* 0x0000006700677308 */ /* 0x000e620000002400 */
[----:B--2---:R-:W-:Y:S01]  /*3540*/  FSEL R26, R63, -INF , P1 ;  /* 0xff8000003f1a7808 */ /* 0x004fe20000800000 */
[----:B------:R-:W-:-:S06]  /*3550*/  FMUL.FTZ R63, R0, R27 ;  /* 0x0000001b003f7220 */ /* 0x000fcc0000410000 */
[----:B------:R-:W2:Y:S01]  /*3560*/  MUFU.TANH R60, R60 ;  /* 0x0000003c003c7308 */ /* 0x000ea20000002400 */
[----:B---3--:R-:W-:Y:S02]  /*3570*/  FSEL R27, R64, -INF , P2 ;  /* 0xff800000401b7808 */ /* 0x008fe40001000000 */
[----:B------:R-:W-:Y:S02]  /*3580*/  FMNMX.FTZ R64, R128, R81, !PT ;  /* 0x0000005180407209 */ /* 0x000fe40007810000 */
[----:B------:R-:W-:-:S03]  /*3590*/  FSEL R81, R78, -INF , P5 ;  /* 0xff8000004e517808 */ /* 0x000fc60002800000 */
[----:B------:R-:W3:Y:S01]  /*35a0*/  MUFU.TANH R131, R131 ;  /* 0x0000008300837308 */ /* 0x000ee20000002400 */
[----:B-1----:R-:W-:Y:S02]  /*35b0*/  FSEL R24, R103, -INF , P3 ;  /* 0xff80000067187808 */ /* 0x002fe40001800000 */
[----:B------:R-:W-:-:S05]  /*35c0*/  ISETP.GT.AND P3, PT, R5, 0x98, PT ;  /* 0x000000980500780c */ /* 0x000fca0003f64270 */
[----:B------:R-:W1:Y:S01]  /*35d0*/  MUFU.TANH R132, R132 ;  /* 0x0000008400847308 */ /* 0x000e620000002400 */
[----:B--2---:R-:W-:Y:S02]  /*35e0*/  FSEL R60, R60, -INF , P4 ;  /* 0xff8000003c3c7808 */ /* 0x004fe40002000000 */
[----:B------:R-:W-:-:S05]  /*35f0*/  ISETP.GT.AND P4, PT, R5, 0x99, PT ;  /* 0x000000990500780c */ /* 0x000fca0003f84270 */
[----:B------:R2:W-:Y:S01]  /*3600*/  MUFU.TANH R99, R77 ;  /* 0x0000004d00637308 */ /* 0x0005e20000002400 */
[----:B---3--:R-:W-:-:S07]  /*3610*/  FSEL R131, R131, -INF , P3 ;  /* 0xff80000083837808 */ /* 0x008fce0001800000 */
[----:B------:R3:W-:Y:S01]  /*3620*/  MUFU.TANH R96, R74 ;  /* 0x0000004a00607308 */ /* 0x0007e20000002400 */
[----:B--2---:R-:W-:Y:S02]  /*3630*/  FSEL R77, R71, -INF , P2 ;  /* 0xff800000474d7808 */ /* 0x004fe40001000000 */
[----:B------:R-:W-:Y:S01]  /*3640*/  FMNMX.FTZ R71, R73, R64, !PT ;  /* 0x0000004049477209 */ /* 0x000fe20007810000 */
[----:B------:R-:W-:Y:S01]  /*3650*/  FMUL.FTZ R64, R0, R28 ;  /* 0x0000001c00407220 */ /* 0x000fe20000410000 */
[----:B-1----:R-:W-:Y:S02]  /*3660*/  FSEL R132, R132, -INF , P4 ;  /* 0xff80000084847808 */ /* 0x002fe40002000000 */
[C---:B------:R-:W-:Y:S01]  /*3670*/  ISETP.GT.AND P2, PT, R5.reuse, 0xa8, PT ;  /* 0x000000a80500780c */ /* 0x040fe20003f44270 */
[----:B------:R1:W-:Y:S01]  /*3680*/  MUFU.TANH R100, R62 ;  /* 0x0000003e00647308 */ /* 0x0003e20000002400 */
[----:B---3--:R-:W-:Y:S01]  /*3690*/  FSEL R74, R70, -INF , P1 ;  /* 0xff800000464a7808 */ /* 0x008fe20000800000 */
[----:B------:R-:W-:Y:S01]  /*36a0*/  FMUL.FTZ R70, R0, R30 ;  /* 0x0000001e00467220 */ /* 0x000fe20000410000 */
[----:B------:R-:W-:-:S04]  /*36b0*/  ISETP.GT.AND P1, PT, R5, 0xa1, PT ;  /* 0x000000a10500780c */ /* 0x000fc80003f24270 */
[----:B------:R-:W-:Y:S01]  /*36c0*/  FSEL R82, R82, -INF , P1 ;  /* 0xff80000052527808 */ /* 0x000fe20000800000 */
[----:B------:R-:W2:Y:S01]  /*36d0*/  MUFU.TANH R130, R130 ;  /* 0x0000008200827308 */ /* 0x000ea20000002400 */
[----:B-1----:R-:W-:-:S04]  /*36e0*/  FMNMX.FTZ R62, R74, R71, !PT ;  /* 0x000000474a3e7209 */ /* 0x002fc80007810000 */
[----:B------:R-:W-:-:S03]  /*36f0*/  FMNMX.FTZ R62, R77, R62, !PT ;  /* 0x0000003e4d3e7209 */ /* 0x000fc60007810000 */
        /* <DEDUP_REMOVED lines=8> */
[----:B------:R-:W-:-:S03]  /*3780*/  ISETP.GT.AND P4, PT, R5, 0xb0, PT ;  /* 0x000000b00500780c */ /* 0x000fc60003f84270 */
[----:B------:R-:W1:Y:S08]  /*3790*/  MUFU.TANH R137, R137 ;  /* 0x0000008900897308 */ /* 0x000e700000002400 */
[----:B------:R3:W-:Y:S01]  /*37a0*/  MUFU.TANH R71, R64 ;  /* 0x0000004000477308 */ /* 0x0007e20000002400 */
[----:B--2---:R-:W-:Y:S01]  /*37b0*/  FSEL R30, R133, -INF , P5 ;  /* 0xff800000851e7808 */ /* 0x004fe20002800000 */
[----:B------:R-:W-:Y:S01]  /*37c0*/  FMUL.FTZ R133, R0, R36 ;  /* 0x0000002400857220 */ /* 0x000fe20000410000 */
[----:B------:R-:W-:-:S05]  /*37d0*/  ISETP.GT.AND P5, PT, R5, 0xb1, PT ;  /* 0x000000b10500780c */ /* 0x000fca0003fa4270 */
[----:B------:R-:W2:Y:S01]  /*37e0*/  MUFU.TANH R134, R134 ;  /* 0x0000008600867308 */ /* 0x000ea20000002400 */
[----:B---3--:R-:W-:Y:S02]  /*37f0*/  FMNMX.FTZ R64, R132, R63, !PT ;  /* 0x0000003f84407209 */ /* 0x008fe40007810000 */
[----:B------:R-:W-:Y:S02]  /*3800*/  FSEL R63, R85, -INF , P2 ;  /* 0xff800000553f7808 */ /* 0x000fe40001000000 */
[----:B------:R-:W-:Y:S02]  /*3810*/  FMNMX.FTZ R91, R81, R64, !PT ;  /* 0x00000040515b7209 */ /* 0x000fe40007810000 */
[----:B------:R-:W-:Y:S01]  /*3820*/  FSEL R85, R104, -INF , P2 ;  /* 0xff80000068557808 */ /* 0x000fe20001000000 */
[----:B------:R-:W3:Y:S01]  /*3830*/  MUFU.TANH R138, R138 ;  /* 0x0000008a008a7308 */ /* 0x000ee20000002400 */
[----:B------:R-:W-:Y:S01]  /*3840*/  FMNMX.FTZ R78, R82, R91, !PT ;  /* 0x0000005b524e7209 */ /* 0x000fe20007810000 */
[----:B------:R-:W-:Y:S01]  /*3850*/  FMUL.FTZ R104, R0, R35 ;  /* 0x0000002300687220 */ /* 0x000fe20000410000 */
[----:B------:R-:W-:-:S02]  /*3860*/  FSEL R64, R86, -INF , P3 ;  /* 0xff80000056407808 */ /* 0x000fc40001800000 */
[----:B------:R-:W-:Y:S02]  /*3870*/  FSEL R86, R105, -INF , P3 ;  /* 0xff80000069567808 */ /* 0x000fe40001800000 */
[----:B------:R-:W-:Y:S01]  /*3880*/  FMNMX.FTZ R91, R85, R78, !PT ;  /* 0x0000004e555b7209 */ /* 0x000fe20007810000 */
[----:B------:R-:W4:Y:S01]  /*3890*/  MUFU.TANH R92, R141 ;  /* 0x0000008d005c7308 */ /* 0x000f220000002400 */
[----:B-1----:R-:W-:Y:S01]  /*38a0*/  FSEL R88, R137, -INF , P4 ;  /* 0xff80000089587808 */ /* 0x002fe20002000000 */
[----:B------:R-:W-:Y:S01]  /*38b0*/  FMUL.FTZ R78, R0, R34 ;  /* 0x00000022004e7220 */ /* 0x000fe20000410000 */
[----:B------:R-:W-:Y:S02]  /*38c0*/  FMNMX.FTZ R105, R86, R91, !PT ;  /* 0x0000005b56697209 */ /* 0x000fe40007810000 */
[----:B--2---:R-:W-:Y:S01]  /*38d0*/  FSEL R62, R134, -INF , P1 ;  /* 0xff800000863e7808 */ /* 0x004fe20000800000 */
[----:B------:R-:W-:Y:S01]  /*38e0*/  FMUL.FTZ R134, R0, R32 ;  /* 0x0000002000867220 */ /* 0x000fe20000410000 */
[----:B------:R-:W-:Y:S01]  /*38f0*/  ISETP.GT.AND P1, PT, R5, 0xb8, PT ;  /* 0x000000b80500780c */ /* 0x000fe20003f24270 */
[----:B------:R-:W1:Y:S01]  /*3900*/  MUFU.TANH R95, R142 ;  /* 0x0000008e005f7308 */ /* 0x000e620000002400 */
[----:B---3--:R-:W-:-:S02]  /*3910*/  FSEL R91, R138, -INF , P5 ;  /* 0xff8000008a5b7808 */ /* 0x008fc40002800000 */
[----:B------:R-:W-:Y:S01]  /*3920*/  FMNMX.FTZ R106, R88, R105, !PT ;  /* 0x00000069586a7209 */ /* 0x000fe20007810000 */
[----:B------:R-:W-:Y:S01]  /*3930*/  FMUL.FTZ R105, R0, R38 ;  /* 0x0000002600697220 */ /* 0x000fe20000410000 */
[----:B------:R-:W-:Y:S02]  /*3940*/  ISETP.GT.AND P2, PT, R5, 0xb9, PT ;  /* 0x000000b90500780c */ /* 0x000fe40003f44270 */
[----:B------:R-:W-:Y:S01]  /*3950*/  FMNMX.FTZ R35, R91, R106, !PT ;  /* 0x0000006a5b237209 */ /* 0x000fe20007810000 */
[----:B------:R-:W2:Y:S01]  /*3960*/  MUFU.TANH R135, R135 ;  /* 0x0000008700877308 */ /* 0x000ea20000002400 */
[----:B----4-:R-:W-:Y:S02]  /*3970*/  FSEL R92, R92, -INF , P1 ;  /* 0xff8000005c5c7808 */ /* 0x010fe40000800000 */
[----:B------:R-:W-:Y:S02]  /*3980*/  ISETP.GT.AND P3, PT, R5, 0xc0, PT ;  /* 0x000000c00500780c */ /* 0x000fe40003f64270 */
[----:B------:R-:W-:-:S02]  /*3990*/  FMNMX.FTZ R106, R92, R35, !PT ;  /* 0x000000235c6a7209 */ /* 0x000fc40007810000 */
[----:B------:R-:W-:Y:S01]  /*39a0*/  FSEL R100, R100, -INF , P3 ;  /* 0xff80000064647808 */ /* 0x000fe20001800000 */
[----:B------:R-:W-:Y:S01]  /*39b0*/  MUFU.TANH R136, R136 ;  /* 0x0000008800887308 */ /* 0x000fe20000002400 */
[----:B-1----:R-:W-:-:S04]  /*39c0*/  FSEL R95, R95, -INF , P2 ;  /* 0xff8000005f5f7808 */ /* 0x002fc80001000000 */
[----:B------:R-:W-:-:S03]  /*39d0*/  FMNMX.FTZ R109, R95, R106, !PT ;  /* 0x0000006a5f6d7209 */ /* 0x000fc60007810000 */
[----:B------:R-:W1:Y:S01]  /*39e0*/  MUFU.TANH R139, R139 ;  /* 0x0000008b008b7308 */ /* 0x000e620000002400 */
[----:B--2---:R-:W-:Y:S02]  /*39f0*/  FSEL R34, R135, -INF , P4 ;  /* 0xff80000087227808 */ /* 0x004fe40002000000 */
[----:B------:R-:W-:Y:S02]  /*3a00*/  ISETP.GT.AND P4, PT, R5, 0xc1, PT ;  /* 0x000000c10500780c */ /* 0x000fe40003f84270 */
[----:B------:R-:W-:Y:S02]  /*3a10*/  FMNMX.FTZ R118, R100, R109, !PT ;  /* 0x0000006d64767209 */ /* 0x000fe40007810000 */
[----:B------:R-:W-:Y:S01]  /*3a20*/  FSEL R103, R103, -INF , P4 ;  /* 0xff80000067677808 */ /* 0x000fe20002000000 */
[----:B------:R-:W-:Y:S03]  /*3a30*/  MUFU.TANH R70, R70 ;  /* 0x0000004600467308 */ /* 0x000fe60000002400 */
[----:B------:R-:W-:Y:S01]  /*3a40*/  FMNMX.FTZ R39, R103, R118, !PT ;  /* 0x0000007667277209 */ /* 0x000fe20007810000 */
[----:B------:R-:W-:-:S04]  /*3a50*/  FMUL.FTZ R118, R0, R29 ;  /* 0x0000001d00767220 */ /* 0x000fc80000410000 */
[----:B------:R-:W2:Y:S01]  /*3a60*/  MUFU.TANH R140, R140 ;  /* 0x0000008c008c7308 */ /* 0x000ea20000002400 */
[----:B-1----:R-:W-:Y:S02]  /*3a70*/  FSEL R35, R139, -INF , P1 ;  /* 0xff8000008b237808 */ /* 0x002fe40000800000 */
[----:B------:R-:W-:-:S05]  /*3a80*/  ISETP.GT.AND P1, PT, R5, 0xc9, PT ;  /* 0x000000c90500780c */ /* 0x000fca0003f24270 */
[----:B------:R1:W3:Y:S08]  /*3a90*/  MUFU.TANH R108, R31 ;  /* 0x0000001f006c7308 */ /* 0x0002f00000002400 */
[----:B------:R-:W4:Y:S01]  /*3aa0*/  MUFU.TANH R78, R78 ;  /* 0x0000004e004e7308 */ /* 0x000f220000002400 */
[----:B-1----:R-:W-:Y:S02]  /*3ab0*/  FSEL R31, R136, -INF , P5 ;  /* 0xff800000881f7808 */ /* 0x002fe40002800000 */
[----:B------:R-:W-:-:S02]  /*3ac0*/  ISETP.GT.AND P5, PT, R5, 0xc8, PT ;  /* 0x000000c80500780c */ /* 0x000fc40003fa4270 */
[----:B--2---:R-:W-:Y:S02]  /*3ad0*/  FSEL R38, R140, -INF , P2 ;  /* 0xff8000008c267808 */ /* 0x004fe40001000000 */
[----:B------:R-:W-:Y:S01]  /*3ae0*/  FSEL R106, R70, -INF , P5 ;  /* 0xff800000466a7808 */ /* 0x000fe20002800000 */
[----:B------:R-:W1:Y:S01]  /*3af0*/  MUFU.TANH R104, R104 ;  /* 0x0000006800687308 */ /* 0x000e620000002400 */
[----:B------:R-:W-:Y:S02]  /*3b00*/  ISETP.GT.AND P2, PT, R5, 0xd0, PT ;  /* 0x000000d00500780c */ /* 0x000fe40003f44270 */
[----:B---3--:R-:W-:Y:S02]  /*3b10*/  FSEL R108, R108, -INF , P1 ;  /* 0xff8000006c6c7808 */ /* 0x008fe40000800000 */
[----:B------:R-:W-:Y:S02]  /*3b20*/  FMNMX.FTZ R109, R106, R39, !PT ;  /* 0x000000276a6d7209 */ /* 0x000fe40007810000 */
[----:B------:R-:W-:Y:S01]  /*3b30*/  FSEL R39, R96, -INF , P3 ;  /* 0xff80000060277808 */ /* 0x000fe20001800000 */
[----:B------:R-:W2:Y:S01]  /*3b40*/  MUFU.TANH R105, R105 ;  /* 0x0000006900697308 */ /* 0x000ea20000002400 */
[----:B----4-:R-:W-:-:S02]  /*3b50*/  FSEL R111, R78, -INF , P2 ;  /* 0xff8000004e6f7808 */ /* 0x010fc40001000000 */
[----:B------:R-:W-:Y:S02]  /*3b60*/  ISETP.GT.AND P3, PT, R5, 0xd1, PT ;  /* 0x000000d10500780c */ /* 0x000fe40003f64270 */
[----:B------:R-:W-:Y:S02]  /*3b70*/  FMNMX.FTZ R78, R108, R109, !PT ;  /* 0x0000006d6c4e7209 */ /* 0x000fe40007810000 */
[----:B------:R-:W-:Y:S01]  /*3b80*/  FSEL R70, R99, -INF , P4 ;  /* 0xff80000063467808 */ /* 0x000fe20002000000 */
[----:B------:R-:W3:Y:S01]  /*3b90*/  MUFU.TANH R112, R112 ;  /* 0x0000007000707308 */ /* 0x000ee20000002400 */
[----:B------:R-:W-:Y:S02]  /*3ba0*/  ISETP.GT.AND P4, PT, R5, 0xd8, PT ;  /* 0x000000d80500780c */ /* 0x000fe40003f84270 */
[----:B-1----:R-:W-:Y:S02]  /*3bb0*/  FSEL R109, R104, -INF , P3 ;  /* 0xff800000686d7808 */ /* 0x002fe40001800000 */
[----:B------:R-:W-:-:S02]  /*3bc0*/  FMNMX.FTZ R78, R111, R78, !PT ;  /* 0x0000004e6f4e7209 */ /* 0x000fc40007810000 */
[----:B------:R-:W-:Y:S01]  /*3bd0*/  FSEL R71, R71, -INF , P5 ;  /* 0xff80000047477808 */ /* 0x000fe20002800000 */
[----:B------:R-:W-:Y:S01]  /*3be0*/  MUFU.TANH R118, R118 ;  /* 0x0000007600767308 */ /* 0x000fe20000002400 */
[----:B------:R-:W-:Y:S02]  /*3bf0*/  ISETP.GT.AND P5, PT, R5, 0xd9, PT ;  /* 0x000000d90500780c */ /* 0x000fe40003fa4270 */
[----:B--2---:R-:W-:Y:S02]  /*3c00*/  FSEL R129, R105, -INF , P4 ;  /* 0xff80000069817808 */ /* 0x004fe40002000000 */
[----:B------:R-:W-:-:S03]  /*3c10*/  FMNMX.FTZ R78, R109, R78, !PT ;  /* 0x0000004e6d4e7209 */ /* 0x000fc60007810000 */
[----:B------:R-:W-:Y:S01]  /*3c20*/  MUFU.TANH R134, R134 ;  /* 0x0000008600867308 */ /* 0x000fe20000002400 */
[----:B---3--:R-:W-:Y:S02]  /*3c30*/  FSEL R117, R112, -INF , P5 ;  /* 0xff80000070757808 */ /* 0x008fe40002800000 */
[----:B------:R-:W-:Y:S02]  /*3c40*/  FMNMX.FTZ R78, R129, R78, !PT ;  /* 0x0000004e814e7209 */ /* 0x000fe40007810000 */
[----:B------:R-:W-:Y:S02]  /*3c50*/  MOV R112, UR10 ;  /* 0x0000000a00707c02 */ /* 0x000fe40008000f00 */
[----:B------:R-:W-:Y:S01]  /*3c60*/  FMNMX.FTZ R78, R117, R78, !PT ;  /* 0x0000004e754e7209 */ /* 0x000fe20007810000 */
[----:B------:R-:W-:Y:S04]  /*3c70*/  MUFU.TANH R122, R122 ;  /* 0x0000007a007a7308 */ /* 0x000fe80000002400 */
[----:B------:R-:W1:Y:S04]  /*3c80*/  SHFL.BFLY PT, R5, R78, 0x2, 0x1f ;  /* 0x0c401f004e057f89 */ /* 0x000e6800000e0000 */
[----:B------:R-:W-:Y:S08]  /*3c90*/  MUFU.TANH R133, R133 ;  /* 0x0000008500857308 */ /* 0x000ff00000002400 */
[----:B------:R-:W-:Y:S01]  /*3ca0*/  MUFU.TANH R130, R130 ;  /* 0x0000008200827308 */ /* 0x000fe20000002400 */
[----:B-1----:R-:W-:-:S05]  /*3cb0*/  FMNMX.FTZ R5, R78, R5, !PT ;  /* 0x000000054e057209 */ /* 0x002fca0007810000 */
[----:B------:R-:W1:Y:S02]  /*3cc0*/  SHFL.BFLY PT, R96, R5, 0x1, 0x1f ;  /* 0x0c201f0005607f89 */ /* 0x000e6400000e0000 */
[----:B-1----:R-:W-:-:S04]  /*3cd0*/  FMNMX.FTZ R99, R5, R96, !PT ;  /* 0x0000006005637209 */ /* 0x002fc80007810000 */
[C---:B------:R-:W-:Y:S01]  /*3ce0*/  FSETP.NEU.FTZ.AND P6, PT, R99.reuse, -INF , PT ;  /* 0xff8000006300780b */ /* 0x040fe20003fdd000 */
[----:B------:R-:W-:-:S05]  /*3cf0*/  FFMA.FTZ R112, R99, R112, -8 ;  /* 0xc100000063707423 */ /* 0x000fca0000010070 */
[----:B------:R-:W-:Y:S02]  /*3d00*/  FSEL R112, R112, RZ, P6 ;  /* 0x000000ff70707208 */ /* 0x000fe40003000000 */
[----:B------:R-:W-:-:S03]  /*3d10*/  LOP3.LUT P6, RZ, R152, 0x7f, RZ, 0xc0, !PT ;  /* 0x0000007f98ff7812 */ /* 0x000fc600078cc0ff */
[--C-:B------:R-:W-:Y:S01]  /*3d20*/  FFMA.FTZ R5, R65, UR10, -R112.reuse ;  /* 0x0000000a41057c23 */ /* 0x100fe20008010870 */
[----:B------:R-:W-:-:S01]  /*3d30*/  FFMA.FTZ R65, R79, UR10, -R112 ;  /* 0x0000000a4f417c23 */ /* 0x000fc20008010870 */
[----:B------:R-:W-:Y:S01]  /*3d40*/  FMNMX.FTZ R79, R4, R7, !PT ;  /* 0x00000007044f7209 */ /* 0x000fe20007810000 */
[----:B------:R-:W-:-:S01]  /*3d50*/  FFMA.FTZ R78, R84, UR10, -R112 ;  /* 0x0000000a544e7c23 */ /* 0x000fc20008010870 */
        /* <DEDUP_REMOVED lines=20> */
[----:B------:R1:W-:Y:S01]  /*3ea0*/  MUFU.EX2 R84, R107 ;  /* 0x0000006b00547308 */ /* 0x0003e20000000800 */
        /* <DEDUP_REMOVED lines=29> */
[----:B-1----:R-:W-:Y:S01]  /*4080*/  FMNMX.FTZ R107, R41, R110, !PT ;  /* 0x0000006e296b7209 */ /* 0x002fe20007810000 */
        /* <DEDUP_REMOVED lines=8> */
[----:B------:R-:W-:Y:S01]  /*4110*/  MUFU.EX2 R5, R5 ;  /* 0x0000000500057308 */ /* 0x000fe20000000800 */
[----:B------:R-:W-:-:S02]  /*4120*/  @!P6 VIADD R3, R3, 0x2e840 ;  /* 0x0002e8400303e836 */ /* 0x000fc40000000000 */
[----:B------:R-:W-:-:S03]  /*4130*/  FMNMX.FTZ R110, R44, R113, !PT ;  /* 0x000000712c6e7209 */ /* 0x000fc60007810000 */
[----:B------:R-:W-:Y:S02]  /*4140*/  @!P6 PRMT R3, RZ, 0x654, R3 ;  /* 0x00000654ff03e816 */ /* 0x000fe40000000003 */
[----:B------:R-:W-:Y:S01]  /*4150*/  FMNMX.FTZ R113, R45, R110, !PT ;  /* 0x0000006e2d717209 */ /* 0x000fe20007810000 */
[----:B------:R-:W-:Y:S01]  /*4160*/  MUFU.EX2 R32, R32 ;  /* 0x0000002000207308 */ /* 0x000fe20000000800 */
[----:B------:R1:W-:Y:S02]  /*4170*/  @!P6 SYNCS.ARRIVE.TRANS64.RED.A1T0 RZ, [R3+URZ], RZ ;  /* 0x000000ff03ffe9a7 */ /* 0x0003e4000810043f */
[----:B--2---:R-:W-:-:S04]  /*4180*/  FMNMX.FTZ R114, R46, R113, !PT ;  /* 0x000000712e727209 */ /* 0x004fc80007810000 */
[----:B------:R-:W-:Y:S01]  /*4190*/  FMNMX.FTZ R113, R47, R114, !PT ;  /* 0x000000722f717209 */ /* 0x000fe20007810000 */
[----:B------:R2:W-:Y:S03]  /*41a0*/  MUFU.EX2 R110, R115 ;  /* 0x00000073006e7308 */ /* 0x0005e60000000800 */
[----:B------:R-:W-:-:S04]  /*41b0*/  FMNMX.FTZ R114, R48, R113, !PT ;  /* 0x0000007130727209 */ /* 0x000fc80007810000 */
[----:B------:R-:W-:Y:S01]  /*41c0*/  FMNMX.FTZ R113, R49, R114, !PT ;  /* 0x0000007231717209 */ /* 0x000fe20007810000 */
[----:B------:R-:W-:Y:S03]  /*41d0*/  MUFU.EX2 R29, R29 ;  /* 0x0000001d001d7308 */ /* 0x000fe60000000800 */
[----:B------:R-:W-:Y:S01]  /*41e0*/  FMNMX.FTZ R114, R50, R113, !PT ;  /* 0x0000007132727209 */ /* 0x000fe20007810000 */
[----:B------:R-:W-:-:S03]  /*41f0*/  FFMA.FTZ R113, R93, UR10, -R112 ;  /* 0x0000000a5d717c23 */ /* 0x000fc60008010870 */
[----:B------:R-:W-:Y:S01]  /*4200*/  FMNMX.FTZ R93, R51, R114, !PT ;  /* 0x00000072335d7209 */ /* 0x000fe20007810000 */
[----:B------:R-:W3:Y:S03]  /*4210*/  MUFU.EX2 R66, R66 ;  /* 0x0000004200427308 */ /* 0x000ee60000000800 */
[----:B------:R-:W-:-:S04]  /*4220*/  FMNMX.FTZ R114, R52, R93, !PT ;  /* 0x0000005d34727209 */ /* 0x000fc80007810000 */
[----:B------:R-:W-:Y:S01]  /*4230*/  FMNMX.FTZ R93, R53, R114, !PT ;  /* 0x00000072355d7209 */ /* 0x000fe20007810000 */
[----:B------:R-:W-:Y:S03]  /*4240*/  MUFU.EX2 R33, R33 ;  /* 0x0000002100217308 */ /* 0x000fe60000000800 */
[----:B------:R-:W-:Y:S01]  /*4250*/  FMNMX.FTZ R94, R54, R93, !PT ;  /* 0x0000005d365e7209 */ /* 0x000fe20007810000 */
[----:B------:R-:W-:-:S03]  /*4260*/  FFMA.FTZ R93, R98, UR10, -R112 ;  /* 0x0000000a625d7c23 */ /* 0x000fc60008010870 */
[----:B--2---:R-:W-:Y:S01]  /*4270*/  FMNMX.FTZ R115, R55, R94, !PT ;  /* 0x0000005e37737209 */ /* 0x004fe20007810000 */
[----:B------:R-:W-:Y:S01]  /*4280*/  MUFU.EX2 R114, R116 ;  /* 0x0000007400727308 */ /* 0x000fe20000000800 */
[----:B---3--:R-:W-:Y:S02]  /*4290*/  F2FP.SATFINITE.E4M3.F32.PACK_AB_MERGE_C R201, R66, R29, RZ ;  /* 0x0000001d42c9723e */ /* 0x008fe400048070ff */
[----:B------:R-:W-:Y:S01]  /*42a0*/  FMNMX.FTZ R94, R56, R115, !PT ;  /* 0x00000073385e7209 */ /* 0x000fe20007810000 */
[----:B------:R-:W-:-:S01]  /*42b0*/  FFMA.FTZ R115, R97, UR10, -R112 ;  /* 0x0000000a61737c23 */ /* 0x000fc20008010870 */
[----:B------:R-:W-:Y:S02]  /*42c0*/  F2FP.SATFINITE.E4M3.F32.PACK_AB_MERGE_C R201, R32, R5, R201 ;  /* 0x0000000520c9723e */ /* 0x000fe400048070c9 */
[----:B------:R-:W-:Y:S01]  /*42d0*/  FMNMX.FTZ R97, R57, R94, !PT ;  /* 0x0000005e39617209 */ /* 0x000fe20007810000 */
[----:B------:R-:W-:Y:S03]  /*42e0*/  MUFU.EX2 R36, R36 ;  /* 0x0000002400247308 */ /* 0x000fe60000000800 */
[----:B------:R-:W-:-:S04]  /*42f0*/  FMNMX.FTZ R98, R58, R97, !PT ;  /* 0x000000613a627209 */ /* 0x000fc80007810000 */
[----:B------:R-:W-:Y:S01]  /*4300*/  FMNMX.FTZ R97, R59, R98, !PT ;  /* 0x000000623b617209 */ /* 0x000fe20007810000 */
[----:B------:R2:W-:Y:S03]  /*4310*/  MUFU.EX2 R94, R115 ;  /* 0x00000073005e7308 */ /* 0x0005e60000000800 */
[----:B------:R-:W-:-:S04]  /*4320*/  FMNMX.FTZ R97, R24, R97, !PT ;  /* 0x0000006118617209 */ /* 0x000fc80007810000 */
[----:B------:R-:W-:Y:S01]  /*4330*/  FMNMX.FTZ R102, R60, R97, !PT ;  /* 0x000000613c667209 */ /* 0x000fe20007810000 */
[----:B------:R-:W-:Y:S03]  /*4340*/  MUFU.EX2 R98, R120 ;  /* 0x0000007800627308 */ /* 0x000fe60000000800 */
[----:B------:R-:W-:-:S04]  /*4350*/  FMNMX.FTZ R97, R25, R102, !PT ;  /* 0x0000006619617209 */ /* 0x000fc80007810000 */
[----:B------:R-:W-:Y:S01]  /*4360*/  FMNMX.FTZ R102, R26, R97, !PT ;  /* 0x000000611a667209 */ /* 0x000fe20007810000 */
[----:B------:R-:W-:Y:S03]  /*4370*/  MUFU.EX2 R37, R37 ;  /* 0x0000002500257308 */ /* 0x000fe60000000800 */
[----:B------:R-:W-:-:S04]  /*4380*/  FMNMX.FTZ R102, R27, R102, !PT ;  /* 0x000000661b667209 */ /* 0x000fc80007810000 */
[----:B--2---:R-:W-:Y:S01]  /*4390*/  FMNMX.FTZ R115, R61, R102, !PT ;  /* 0x000000663d737209 */ /* 0x004fe20007810000 */
[----:B------:R-:W-:Y:S03]  /*43a0*/  MUFU.EX2 R97, R127 ;  /* 0x0000007f00617308 */ /* 0x000fe60000000800 */
[----:B------:R-:W-:-:S04]  /*43b0*/  FMNMX.FTZ R115, R28, R115, !PT ;  /* 0x000000731c737209 */ /* 0x000fc80007810000 */
[----:B------:R-:W-:Y:S01]  /*43c0*/  FMNMX.FTZ R119, R30, R115, !PT ;  /* 0x000000731e777209 */ /* 0x000fe20007810000 */
[----:B------:R2:W-:Y:S03]  /*43d0*/  MUFU.EX2 R102, R121 ;  /* 0x0000007900667308 */ /* 0x0005e60000000800 */
[----:B------:R-:W-:Y:S01]  /*43e0*/  FMNMX.FTZ R116, R62, R119, !PT ;  /* 0x000000773e747209 */ /* 0x000fe20007810000 */
[----:B------:R-:W-:-:S03]  /*43f0*/  FFMA.FTZ R119, R73, UR10, -R112 ;  /* 0x0000000a49777c23 */ /* 0x000fc60008010870 */
[----:B------:R-:W-:Y:S01]  /*4400*/  FMNMX.FTZ R73, R63, R116, !PT ;  /* 0x000000743f497209 */ /* 0x000fe20007810000 */
[----:B------:R-:W3:Y:S01]  /*4410*/  MUFU.EX2 R72, R72 ;  /* 0x0000004800487308 */ /* 0x000ee20000000800 */
[----:B--2---:R-:W-:-:S02]  /*4420*/  FFMA.FTZ R121, R77, UR10, -R112 ;  /* 0x0000000a4d797c23 */ /* 0x004fc40008010870 */
[----:B------:R-:W-:-:S04]  /*4430*/  FMNMX.FTZ R73, R64, R73, !PT ;  /* 0x0000004940497209 */ /* 0x000fc80007810000 */
[----:B------:R-:W-:Y:S01]  /*4440*/  FMNMX.FTZ R74, R34, R73, !PT ;  /* 0x00000049224a7209 */ /* 0x000fe20007810000 */
[----:B------:R2:W-:Y:S03]  /*4450*/  MUFU.EX2 R116, R119 ;  /* 0x0000007700747308 */ /* 0x0005e60000000800 */
[----:B------:R-:W-:-:S04]  /*4460*/  FMNMX.FTZ R74, R31, R74, !PT ;  /* 0x0000004a1f4a7209 */ /* 0x000fc80007810000 */
[----:B------:R-:W-:Y:S01]  /*4470*/  FMNMX.FTZ R77, R35, R74, !PT ;  /* 0x0000004a234d7209 */ /* 0x000fe20007810000 */
[----:B------:R4:W-:Y:S01]  /*4480*/  MUFU.EX2 R73, R123 ;  /* 0x0000007b00497308 */ /* 0x0009e20000000800 */
[----:B---3--:R-:W-:Y:S02]  /*4490*/  F2FP.SATFINITE.E4M3.F32.PACK_AB_MERGE_C R203, R72, R37, RZ ;  /* 0x0000002548cb723e */ /* 0x008fe400048070ff */
[----:B------:R-:W-:Y:S01]  /*44a0*/  FMNMX.FTZ R120, R38, R77, !PT ;  /* 0x0000004d26787209 */ /* 0x000fe20007810000 */
[----:B------:R-:W-:-:S01]  /*44b0*/  FFMA.FTZ R77, R131, UR10, -R112 ;  /* 0x0000000a834d7c23 */ /* 0x000fc20008010870 */
[----:B------:R-:W-:Y:S02]  /*44c0*/  F2FP.SATFINITE.E4M3.F32.PACK_AB_MERGE_C R203, R36, R33, R203 ;  /* 0x0000002124cb723e */ /* 0x000fe400048070cb */
[----:B--2---:R-:W-:Y:S01]  /*44d0*/  FMNMX.FTZ R119, R39, R120, !PT ;  /* 0x0000007827777209 */ /* 0x004fe20007810000 */
[----:B------:R2:W-:Y:S03]  /*44e0*/  MUFU.EX2 R74, R121 ;  /* 0x00000079004a7308 */ /* 0x0005e60000000800 */
[----:B------:R-:W-:-:S02]  /*44f0*/  FMNMX.FTZ R120, R70, R119, !PT ;  /* 0x0000007746787209 */ /* 0x000fc40007810000 */
[----:B------:R-:W-:Y:S01]  /*4500*/  FSEL R119, R118, -INF , P1 ;  /* 0xff80000076777808 */ /* 0x000fe20000800000 */
[----:B------:R-:W-:-:S01]  /*4510*/  FFMA.FTZ R118, R132, UR10, -R112 ;  /* 0x0000000a84767c23 */ /* 0x000fc20008010870 */
[----:B------:R-:W-:Y:S01]  /*4520*/  FMNMX.FTZ R124, R71, R120, !PT ;  /* 0x00000078477c7209 */ /* 0x000fe20007810000 */
[----:B------:R-:W-:Y:S01]  /*4530*/  MUFU.EX2 R65, R65 ;  /* 0x0000004100417308 */ /* 0x000fe20000000800 */
[----:B------:R-:W-:Y:S02]  /*4540*/  FSEL R120, R134, -INF , P2 ;  /* 0xff80000086787808 */ /* 0x000fe40001000000 */
[----:B----4-:R-:W-:Y:S02]  /*4550*/  FMNMX.FTZ R123, R119, R124, !PT ;  /* 0x0000007c777b7209 */ /* 0x010fe40007810000 */
[----:B--2---:R-:W-:Y:S02]  /*4560*/  FSEL R121, R122, -INF , P3 ;  /* 0xff8000007a797808 */ /* 0x004fe40001800000 */
[----:B------:R-:W-:Y:S01]  /*4570*/  FMNMX.FTZ R124, R120, R123, !PT ;  /* 0x0000007b787c7209 */ /* 0x000fe20007810000 */
[----:B------:R-:W-:Y:S01]  /*4580*/  MUFU.EX2 R68, R68 ;  /* 0x0000004400447308 */ /* 0x000fe20000000800 */
[----:B------:R-:W-:-:S02]  /*4590*/  FSEL R122, R133, -INF , P4 ;  /* 0xff800000857a7808 */ /* 0x000fc40002000000 */
[----:B------:R-:W-:Y:S02]  /*45a0*/  FMNMX.FTZ R125, R121, R124, !PT ;  /* 0x0000007c797d7209 */ /* 0x000fe40007810000 */
[----:B------:R-:W-:Y:S02]  /*45b0*/  FSEL R123, R130, -INF , P5 ;  /* 0xff800000827b7808 */ /* 0x000fe40002800000 */
[----:B------:R-:W-:Y:S01]  /*45c0*/  FMNMX.FTZ R124, R122, R125, !PT ;  /* 0x0000007d7a7c7209 */ /* 0x000fe20007810000 */
[----:B------:R-:W-:Y:S03]  /*45d0*/  MUFU.EX2 R69, R69 ;  /* 0x0000004500457308 */ /* 0x000fe60000000800 */
[----:B------:R-:W-:-:S05]  /*45e0*/  FMNMX.FTZ R124, R123, R124, !PT ;  /* 0x0000007c7b7c7209 */ /* 0x000fca0007810000 */
[----:B------:R-:W2:Y:S01]  /*45f0*/  SHFL.BFLY PT, R125, R124, 0x2, 0x1f ;  /* 0x0c401f007c7d7f89 */ /* 0x000ea200000e0000 */
[----:B------:R-:W3:Y:S08]  /*4600*/  MUFU.EX2 R78, R78 ;  /* 0x0000004e004e7308 */ /* 0x000ef00000000800 */
[----:B------:R-:W-:Y:S08]  /*4610*/  MUFU.EX2 R67, R67 ;  /* 0x0000004300437308 */ /* 0x000ff00000000800 */
[----:B------:R-:W-:Y:S01]  /*4620*/  MUFU.EX2 R76, R76 ;  /* 0x0000004c004c7308 */ /* 0x000fe20000000800 */
[----:B---3--:R-:W-:-:S04]  /*4630*/  F2FP.SATFINITE.E4M3.F32.PACK_AB_MERGE_C R205, R78, R69, RZ ;  /* 0x000000454ecd723e */ /* 0x008fc800048070ff */
[----:B------:R-:W-:Y:S02]  /*4640*/  F2FP.SATFINITE.E4M3.F32.PACK_AB_MERGE_C R205, R68, R65, R205 ;  /* 0x0000004144cd723e */ /* 0x000fe400048070cd */
[----:B--2---:R-:W-:Y:S01]  /*4650*/  FMNMX.FTZ R126, R124, R125, !PT ;  /* 0x0000007d7c7e7209 */ /* 0x004fe20007810000 */
[--C-:B------:R-:W-:Y:S01]  /*4660*/  FFMA.FTZ R125, R108, UR10, -R112.reuse ;  /* 0x0000000a6c7d7c23 */ /* 0x100fe20008010870 */
[----:B------:R-:W-:-:S01]  /*4670*/  FFMA.FTZ R108, R111, UR10, -R112 ;  /* 0x0000000a6f6c7c23 */ /* 0x000fc20008010870 */
[--C-:B------:R-:W-:Y:S01]  /*4680*/  FFMA.FTZ R111, R129, UR10, -R112.reuse ;  /* 0x0000000a816f7c23 */ /* 0x100fe20008010870 */
[----:B------:R-:W-:-:S01]  /*4690*/  FFMA.FTZ R112, R117, UR10, -R112 ;  /* 0x0000000a75707c23 */ /* 0x000fc20008010870 */
[----:B------:R-:W2:Y:S01]  /*46a0*/  SHFL.BFLY PT, R127, R126, 0x1, 0x1f ;  /* 0x0c201f007e7f7f89 */ /* 0x000ea200000e0000 */
[----:B------:R-:W-:Y:S08]  /*46b0*/  MUFU.EX2 R75, R75 ;  /* 0x0000004b004b7308 */ /* 0x000ff00000000800 */
[----:B------:R-:W3:Y:S08]  /*46c0*/  MUFU.EX2 R80, R80 ;  /* 0x0000005000507308 */ /* 0x000ef00000000800 */
[----:B------:R-:W-:Y:S01]  /*46d0*/  MUFU.EX2 R79, R79 ;  /* 0x0000004f004f7308 */ /* 0x000fe20000000800 */
[----:B--2---:R-:W-:Y:S01]  /*46e0*/  FMNMX.FTZ R190, R126, R127, !PT ;  /* 0x0000007f7ebe7209 */ /* 0x004fe20007810000 */
[----:B------:R-:W-:-:S06]  /*46f0*/  IMAD.U32 R127, RZ, RZ, UR10 ;  /* 0x0000000aff7f7e24 */ /* 0x000fcc000f8e00ff */
[----:B------:R-:W-:Y:S01]  /*4700*/  MUFU.EX2 R83, R83 ;  /* 0x0000005300537308 */ /* 0x000fe20000000800 */
[----:B---3--:R-:W-:Y:S01]  /*4710*/  F2FP.SATFINITE.E4M3.F32.PACK_AB_MERGE_C R207, R80, R75, RZ ;  /* 0x0000004b50cf723e */ /* 0x008fe200048070ff */
[C---:B------:R-:W-:Y:S01]  /*4720*/  FFMA.FTZ R124, R190.reuse, R127, -8 ;  /* 0xc1000000be7c7423 */ /* 0x040fe2000001007f */
[----:B------:R-:W-:Y:S02]  /*4730*/  FSETP.NEU.FTZ.AND P1, PT, R190, -INF , PT ;  /* 0xff800000be00780b */ /* 0x000fe40003f3d000 */
[----:B------:R-:W-:Y:S02]  /*4740*/  F2FP.SATFINITE.E4M3.F32.PACK_AB_MERGE_C R207, R76, R67, R207 ;  /* 0x000000434ccf723e */ /* 0x000fe400048070cf */
[----:B------:R-:W-:Y:S01]  /*4750*/  FSEL R117, R124, RZ, P1 ;  /* 0x000000ff7c757208 */ /* 0x000fe20000800000 */
[----:B------:R-:W-:Y:S01]  /*4760*/  MUFU.EX2 R104, R104 ;  /* 0x0000006800687308 */ /* 0x000fe20000000800 */
[----:B------:R-:W-:-:S03]  /*4770*/  PLOP3.LUT P1, PT, PT, PT, UP0, 0x80, 0x0 ;  /* 0x000000000000781c */ /* 0x000fc60003f2f008 */
[--C-:B------:R-:W-:Y:S01]  /*4780*/  FFMA.FTZ R4, R4, UR10, -R117.reuse ;  /* 0x0000000a04047c23 */ /* 0x100fe20008010875 */
[----:B------:R-:W-:-:S01]  /*4790*/  FFMA.FTZ R7, R7, UR10, -R117 ;  /* 0x0000000a07077c23 */ /* 0x000fc20008010875 */
[--C-:B------:R-:W-:Y:S01]  /*47a0*/  FFMA.FTZ R124, R6, UR10, -R117.reuse ;  /* 0x0000000a067c7c23 */ /* 0x100fe20008010875 */
[----:B------:R-:W-:-:S01]  /*47b0*/  FFMA.FTZ R127, R8, UR10, -R117 ;  /* 0x0000000a087f7c23 */ /* 0x000fc20008010875 */
[--C-:B------:R-:W-:Y:S01]  /*47c0*/  FFMA.FTZ R6, R9, UR10, -R117.reuse ;  /* 0x0000000a09067c23 */ /* 0x100fe20008010875 */
[----:B------:R-:W-:-:S01]  /*47d0*/  FFMA.FTZ R9, R10, UR10, -R117 ;  /* 0x0000000a0a097c23 */ /* 0x000fc20008010875 */
[----:B------:R-:W-:Y:S01]  /*47e0*/  MUFU.EX2 R4, R4 ;  /* 0x0000000400047308 */ /* 0x000fe20000000800 */
[----:B------:R-:W-:-:S01]  /*47f0*/  FFMA.FTZ R8, R13, UR10, -R117 ;  /* 0x0000000a0d087c23 */ /* 0x000fc20008010875 */
[--C-:B------:R-:W-:Y:S01]  /*4800*/  FFMA.FTZ R13, R40, UR10, -R117.reuse ;  /* 0x0000000a280d7c23 */ /* 0x100fe20008010875 */
[----:B------:R-:W-:-:S01]  /*4810*/  FFMA.FTZ R40, R41, UR10, -R117 ;  /* 0x0000000a29287c23 */ /* 0x000fc20008010875 */
[--C-:B------:R-:W-:Y:S01]  /*4820*/  FFMA.FTZ R41, R42, UR10, -R117.reuse ;  /* 0x0000000a2a297c23 */ /* 0x100fe20008010875 */
[----:B------:R-:W-:-:S01]  /*4830*/  FFMA.FTZ R126, R11, UR10, -R117 ;  /* 0x0000000a0b7e7c23 */ /* 0x000fc20008010875 */
[--C-:B------:R-:W-:Y:S01]  /*4840*/  FFMA.FTZ R131, R20, UR10, -R117.reuse ;  /* 0x0000000a14837c23 */ /* 0x100fe20008010875 */
[----:B------:R-:W-:-:S01]  /*4850*/  FFMA.FTZ R42, R51, UR10, -R117 ;  /* 0x0000000a332a7c23 */ /* 0x000fc20008010875 */
[----:B------:R-:W2:Y:S01]  /*4860*/  MUFU.EX2 R7, R7 ;  /* 0x0000000700077308 */ /* 0x000ea20000000800 */
[----:B------:R-:W-:-:S01]  /*4870*/  FFMA.FTZ R11, R14, UR10, -R117 ;  /* 0x0000000a0e0b7c23 */ /* 0x000fc20008010875 */
[--C-:B------:R-:W-:Y:S01]  /*4880*/  FFMA.FTZ R20, R47, UR10, -R117.reuse ;  /* 0x0000000a2f147c23 */ /* 0x100fe20008010875 */
[----:B------:R-:W-:-:S01]  /*4890*/  FFMA.FTZ R51, R54, UR10, -R117 ;  /* 0x0000000a36337c23 */ /* 0x000fc20008010875 */
[--C-:B------:R-:W-:Y:S01]  /*48a0*/  FFMA.FTZ R14, R15, UR10, -R117.reuse ;  /* 0x0000000a0f0e7c23 */ /* 0x100fe20008010875 */
[----:B------:R-:W-:-:S01]  /*48b0*/  FFMA.FTZ R47, R49, UR10, -R117 ;  /* 0x0000000a312f7c23 */ /* 0x000fc20008010875 */
[----:B------:R-:W-:Y:S01]  /*48c0*/  FADD.FTZ R54, R5, R32 ;  /* 0x0000002005367221 */ /* 0x000fe20000010000 */
[----:B------:R-:W-:-:S01]  /*48d0*/  FFMA.FTZ R15, R44, UR10, -R117 ;  /* 0x0000000a2c0f7c23 */ /* 0x000fc20008010875 */
[----:B------:R-:W3:Y:S01]  /*48e0*/  MUFU.EX2 R124, R124 ;  /* 0x0000007c007c7308 */ /* 0x000ee20000000800 */
[----:B------:R-:W-:-:S01]  /*48f0*/  FFMA.FTZ R129, R12, UR10, -R117 ;  /* 0x0000000a0c817c23 */ /* 0x000fc20008010875 */
[--C-:B------:R-:W-:Y:S01]  /*4900*/  FFMA.FTZ R44, R45, UR10, -R117.reuse ;  /* 0x0000000a2d2c7c23 */ /* 0x100fe20008010875 */
[----:B------:R-:W-:-:S01]  /*4910*/  FFMA.FTZ R45, R55, UR10, -R117 ;  /* 0x0000000a372d7c23 */ /* 0x000fc20008010875 */
[----:B------:R-:W-:Y:S01]  /*4920*/  FADD.FTZ R55, R29, R54 ;  /* 0x000000361d377221 */ /* 0x000fe20000010000 */
[----:B------:R-:W-:-:S01]  /*4930*/  FFMA.FTZ R133, R46, UR10, -R117 ;  /* 0x0000000a2e857c23 */ /* 0x000fc20008010875 */
[--C-:B------:R-:W-:Y:S01]  /*4940*/  FFMA.FTZ R46, R56, UR10, -R117.reuse ;  /* 0x0000000a382e7c23 */ /* 0x100fe20008010875 */
[----:B------:R-:W-:-:S01]  /*4950*/  FFMA.FTZ R12, R43, UR10, -R117 ;  /* 0x0000000a2b0c7c23 */ /* 0x000fc20008010875 */
[----:B------:R-:W4:Y:S01]  /*4960*/  MUFU.EX2 R127, R127 ;  /* 0x0000007f007f7308 */ /* 0x000f220000000800 */
[----:B--2---:R-:W-:-:S01]  /*4970*/  FADD.FTZ R49, R4, R7 ;  /* 0x0000000704317221 */ /* 0x004fc20000010000 */
[----:B------:R-:W-:Y:S01]  /*4980*/  FADD.FTZ R56, R66, R55 ;  /* 0x0000003742387221 */ /* 0x000fe20000010000 */
[----:B------:R-:W-:-:S01]  /*4990*/  FFMA.FTZ R43, R52, UR10, -R117 ;  /* 0x0000000a342b7c23 */ /* 0x000fc20008010875 */
[--C-:B------:R-:W-:Y:S01]  /*49a0*/  FFMA.FTZ R52, R57, UR10, -R117.reuse ;  /* 0x0000000a39347c23 */ /* 0x100fe20008010875 */
[----:B------:R-:W-:-:S01]  /*49b0*/  FFMA.FTZ R10, R21, UR10, -R117 ;  /* 0x0000000a150a7c23 */ /* 0x000fc20008010875 */
[----:B------:R-:W-:Y:S01]  /*49c0*/  FADD.FTZ R57, R33, R56 ;  /* 0x0000003821397221 */ /* 0x000fe20000010000 */
[----:B------:R-:W-:-:S01]  /*49d0*/  FFMA.FTZ R21, R48, UR10, -R117 ;  /* 0x0000000a30157c23 */ /* 0x000fc20008010875 */
[----:B------:R-:W2:Y:S01]  /*49e0*/  MUFU.EX2 R6, R6 ;  /* 0x0000000600067308 */ /* 0x000ea20000000800 */
[----:B---3--:R-:W-:-:S01]  /*49f0*/  FADD.FTZ R54, R124, R49 ;  /* 0x000000317c367221 */ /* 0x008fc20000010000 */
[----:B------:R-:W-:Y:S01]  /*4a00*/  FADD.FTZ R56, R36, R57 ;  /* 0x0000003924387221 */ /* 0x000fe20000010000 */
[----:B------:R-:W-:-:S01]  /*4a10*/  FFMA.FTZ R48, R50, UR10, -R117 ;  /* 0x0000000a32307c23 */ /* 0x000fc20008010875 */
[--C-:B------:R-:W-:Y:S01]  /*4a20*/  FFMA.FTZ R50, R53, UR10, -R117.reuse ;  /* 0x0000000a35327c23 */ /* 0x100fe20008010875 */
[----:B------:R-:W-:-:S01]  /*4a30*/  FFMA.FTZ R53, R58, UR10, -R117 ;  /* 0x0000000a3a357c23 */ /* 0x000fc20008010875 */
[----:B------:R-:W-:Y:S01]  /*4a40*/  FADD.FTZ R57, R37, R56 ;  /* 0x0000003825397221 */ /* 0x000fe20000010000 */
[----:B------:R-:W-:-:S01]  /*4a50*/  FFMA.FTZ R49, R59, UR10, -R117 ;  /* 0x0000000a3b317c23 */ /* 0x000fc20008010875 */
[----:B------:R-:W3:Y:S01]  /*4a60*/  MUFU.EX2 R9, R9 ;  /* 0x0000000900097308 */ /* 0x000ee20000000800 */
[----:B----4-:R-:W-:-:S01]  /*4a70*/  FADD.FTZ R55, R127, R54 ;  /* 0x000000367f377221 */ /* 0x010fc20000010000 */
[----:B------:R-:W-:Y:S01]  /*4a80*/  FADD.FTZ R58, R72, R57 ;  /* 0x00000039483a7221 */ /* 0x000fe20000010000 */
[----:B------:R-:W-:-:S01]  /*4a90*/  FFMA.FTZ R25, R25, UR10, -R117 ;  /* 0x0000000a19197c23 */ /* 0x000fc20008010875 */
[--C-:B-1----:R-:W-:Y:S01]  /*4aa0*/  FFMA.FTZ R3, R26, UR10, -R117.reuse ;  /* 0x0000000a1a037c23 */ /* 0x102fe20008010875 */
[----:B------:R-:W-:-:S01]  /*4ab0*/  FFMA.FTZ R26, R27, UR10, -R117 ;  /* 0x0000000a1b1a7c23 */ /* 0x000fc20008010875 */
[----:B------:R-:W-:Y:S01]  /*4ac0*/  FADD.FTZ R57, R65, R58 ;  /* 0x0000003a41397221 */ /* 0x000fe20000010000 */
[----:B------:R-:W-:-:S01]  /*4ad0*/  FFMA.FTZ R28, R28, UR10, -R117 ;  /* 0x0000000a1c1c7c23 */ /* 0x000fc20008010875 */
[----:B------:R-:W1:Y:S01]  /*4ae0*/  MUFU.EX2 R126, R126 ;  /* 0x0000007e007e7308 */ /* 0x000e620000000800 */
        /* <DEDUP_REMOVED lines=9> */
[--C-:B------:R-:W-:Y:S01]  /*4b80*/  FFMA.FTZ R54, R60, UR10, -R117.reuse ;  /* 0x0000000a3c367c23 */ /* 0x100fe20008010875 */
[----:B------:R-:W-:-:S01]  /*4b90*/  FFMA.FTZ R64, R64, UR10, -R117 ;  /* 0x0000000a40407c23 */ /* 0x000fc20008010875 */
[--C-:B------:R-:W-:Y:S01]  /*4ba0*/  FFMA.FTZ R34, R34, UR10, -R117.reuse ;  /* 0x0000000a22227c23 */ /* 0x100fe20008010875 */
[----:B------:R-:W-:-:S01]  /*4bb0*/  FFMA.FTZ R31, R31, UR10, -R117 ;  /* 0x0000000a1f1f7c23 */ /* 0x000fc20008010875 */
[--C-:B------:R-:W-:Y:S01]  /*4bc0*/  FFMA.FTZ R35, R35, UR10, -R117.reuse ;  /* 0x0000000a23237c23 */ /* 0x100fe20008010875 */
[----:B------:R-:W-:-:S01]  /*4bd0*/  FFMA.FTZ R38, R38, UR10, -R117 ;  /* 0x0000000a26267c23 */ /* 0x000fc20008010875 */
[----:B------:R-:W3:Y:S01]  /*4be0*/  MUFU.EX2 R8, R8 ;  /* 0x0000000800087308 */ /* 0x000ee20000000800 */
[----:B-1----:R-:W-:-:S01]  /*4bf0*/  FADD.FTZ R56, R126, R55 ;  /* 0x000000377e387221 */ /* 0x002fc20000010000 */
[--C-:B------:R-:W-:Y:S01]  /*4c00*/  FFMA.FTZ R39, R39, UR10, -R117.reuse ;  /* 0x0000000a27277c23 */ /* 0x100fe20008010875 */
[----:B------:R-:W-:Y:S01]  /*4c10*/  F2FP.SATFINITE.E4M3.F32.PACK_AB_MERGE_C R124, R127, R124, RZ ;  /* 0x0000007c7f7c723e */ /* 0x000fe200048070ff */
[--C-:B------:R-:W-:Y:S01]  /*4c20*/  FFMA.FTZ R70, R70, UR10, -R117.reuse ;  /* 0x0000000a46467c23 */ /* 0x100fe20008010875 */
[----:B------:R-:W-:-:S01]  /*4c30*/  FFMA.FTZ R71, R71, UR10, -R117 ;  /* 0x0000000a47477c23 */ /* 0x000fc20008010875 */
[----:B------:R-:W-:Y:S01]  /*4c40*/  FFMA.FTZ R119, R119, UR10, -R117 ;  /* 0x0000000a77777c23 */ /* 0x000fe20008010875 */
[----:B------:R-:W-:Y:S01]  /*4c50*/  F2FP.SATFINITE.E4M3.F32.PACK_AB_MERGE_C R200, R7, R4, R124 ;  /* 0x0000000407c8723e */ /* 0x000fe2000480707c */
[----:B------:R-:W1:Y:S01]  /*4c60*/  MUFU.EX2 R11, R11 ;  /* 0x0000000b000b7308 */ /* 0x000e620000000800 */
[----:B--2---:R-:W-:-:S01]  /*4c70*/  FADD.FTZ R55, R129, R56 ;  /* 0x0000003881377221 */ /* 0x004fc20000010000 */
[--C-:B------:R-:W-:Y:S01]  /*4c80*/  FFMA.FTZ R120, R120, UR10, -R117.reuse ;  /* 0x0000000a78787c23 */ /* 0x100fe20008010875 */
[----:B------:R-:W-:Y:S01]  /*4c90*/  F2FP.SATFINITE.E4M3.F32.PACK_AB_MERGE_C R126, R129, R126, RZ ;  /* 0x0000007e817e723e */ /* 0x000fe200048070ff */
[--C-:B------:R-:W-:Y:S01]  /*4ca0*/  FFMA.FTZ R121, R121, UR10, -R117.reuse ;  /* 0x0000000a79797c23 */ /* 0x100fe20008010875 */
[----:B------:R-:W-:-:S01]  /*4cb0*/  FFMA.FTZ R122, R122, UR10, -R117 ;  /* 0x0000000a7a7a7c23 */ /* 0x000fc20008010875 */
[----:B------:R-:W-:Y:S01]  /*4cc0*/  F2FP.SATFINITE.E4M3.F32.PACK_AB_MERGE_C R209, R104, R83, RZ ;  /* 0x0000005368d1723e */ /* 0x000fe200048070ff */
[----:B------:R-:W-:Y:S01]  /*4cd0*/  IMAD.MOV.U32 R72, RZ, RZ, R87 ;  /* 0x000000ffff487224 */ /* 0x000fe200078e0057 */
[----:B------:R-:W2:Y:S01]  /*4ce0*/  MUFU.EX2 R14, R14 ;  /* 0x0000000e000e7308 */ /* 0x000ea20000000800 */
[----:B---3--:R-:W-:-:S01]  /*4cf0*/  FADD.FTZ R56, R8, R55 ;  /* 0x0000003708387221 */ /* 0x008fc20000010000 */
[----:B------:R-:W-:Y:S01]  /*4d00*/  F2FP.SATFINITE.E4M3.F32.PACK_AB_MERGE_C R202, R9, R6, R126 ;  /* 0x0000000609ca723e */ /* 0x000fe2000480707e */
[----:B------:R-:W-:Y:S01]  /*4d10*/  IMAD.MOV.U32 R69, RZ, RZ, R87 ;  /* 0x000000ffff457224 */ /* 0x000fe200078e0057 */
[----:B------:R-:W-:Y:S01]  /*4d20*/  F2FP.SATFINITE.E4M3.F32.PACK_AB_MERGE_C R209, R84, R79, R209 ;  /* 0x0000004f54d1723e */ /* 0x000fe200048070d1 */
[--C-:B------:R-:W-:Y:S01]  /*4d30*/  IMAD.MOV.U32 R68, RZ, RZ, R87.reuse ;  /* 0x000000ffff447224 */ /* 0x100fe200078e0057 */
[----:B------:R-:W-:Y:S01]  /*4d40*/  MOV R65, R87 ;  /* 0x0000005700417202 */ /* 0x000fe20000000f00 */
[----:B------:R-:W-:Y:S01]  /*4d50*/  IMAD.MOV.U32 R66, RZ, RZ, R87 ;  /* 0x000000ffff427224 */ /* 0x000fe200078e0057 */
[----:B------:R-:W3:Y:S01]  /*4d60*/  MUFU.EX2 R131, R131 ;  /* 0x0000008300837308 */ /* 0x000ee20000000800 */
[----:B-1----:R-:W-:-:S01]  /*4d70*/  FADD.FTZ R55, R11, R56 ;  /* 0x000000380b377221 */ /* 0x002fc20000010000 */
[--C-:B------:R-:W-:Y:S01]  /*4d80*/  IMAD.MOV.U32 R60, RZ, RZ, R87.reuse ;  /* 0x000000ffff3c7224 */ /* 0x100fe200078e0057 */
[----:B------:R-:W-:Y:S01]  /*4d90*/  MOV R33, R87 ;  /* 0x0000005700217202 */ /* 0x000fe20000000f00 */
[----:B------:R-:W-:-:S04]  /*4da0*/  IMAD.MOV.U32 R36, RZ, RZ, R87 ;  /* 0x000000ffff247224 */ /* 0x000fc800078e0057 */
[----:B------:R-:W1:Y:S01]  /*4db0*/  MUFU.EX2 R10, R10 ;  /* 0x0000000a000a7308 */ /* 0x000e620000000800 */
[----:B--2---:R-:W-:-:S01]  /*4dc0*/  FADD.FTZ R56, R14, R55 ;  /* 0x000000370e387221 */ /* 0x004fc20000010000 */
[----:B------:R-:W-:Y:S01]  /*4dd0*/  FFMA.FTZ R55, R30, UR10, -R117 ;  /* 0x0000000a1e377c23 */ /* 0x000fe20008010875 */
[----:B------:R-:W-:-:S01]  /*4de0*/  FADD.FTZ R30, R78, R57 ;  /* 0x000000394e1e7221 */ /* 0x000fc20000010000 */
[----:B------:R-:W-:Y:S01]  /*4df0*/  FFMA.FTZ R117, R123, UR10, -R117 ;  /* 0x0000000a7b757c23 */ /* 0x000fe20008010875 */
[----:B------:R-:W-:Y:S02]  /*4e00*/  IMAD.MOV.U32 R78, RZ, RZ, R87 ;  /* 0x000000ffff4e7224 */ /* 0x000fe400078e0057 */
[----:B------:R-:W-:Y:S01]  /*4e10*/  FADD.FTZ R59, R67, R30 ;  /* 0x0000001e433b7221 */ /* 0x000fe20000010000 */
[----:B------:R-:W2:Y:S01]  /*4e20*/  MUFU.EX2 R13, R13 ;  /* 0x0000000d000d7308 */ /* 0x000ea20000000800 */
[----:B---3--:R-:W-:-:S01]  /*4e30*/  FADD.FTZ R57, R131, R56 ;  /* 0x0000003883397221 */ /* 0x008fc20000010000 */
[----:B------:R-:W-:Y:S01]  /*4e40*/  F2FP.SATFINITE.E4M3.F32.PACK_AB_MERGE_C R131, R131, R14, RZ ;  /* 0x0000000e8383723e */ /* 0x000fe200048070ff */
[----:B------:R-:W-:-:S01]  /*4e50*/  FADD.FTZ R56, R76, R59 ;  /* 0x0000003b4c387221 */ /* 0x000fc20000010000 */
[----:B------:R-:W-:-:S02]  /*4e60*/  IMAD.MOV.U32 R76, RZ, RZ, R87 ;  /* 0x000000ffff4c7224 */ /* 0x000fc400078e0057 */
[----:B------:R-:W-:Y:S01]  /*4e70*/  F2FP.SATFINITE.E4M3.F32.PACK_AB_MERGE_C R204, R11, R8, R131 ;  /* 0x000000080bcc723e */ /* 0x000fe20004807083 */
[----:B------:R-:W-:Y:S01]  /*4e80*/  IMAD.MOV.U32 R67, RZ, RZ, R87 ;  /* 0x000000ffff437224 */ /* 0x000fe200078e0057 */
[----:B------:R-:W3:Y:S01]  /*4e90*/  MUFU.EX2 R40, R40 ;  /* 0x0000002800287308 */ /* 0x000ee20000000800 */
[----:B-1----:R-:W-:-:S01]  /*4ea0*/  FADD.FTZ R30, R10, R57 ;  /* 0x000000390a1e7221 */ /* 0x002fc20000010000 */
[----:B------:R-:W-:Y:S01]  /*4eb0*/  FADD.FTZ R57, R75, R56 ;  /* 0x000000384b397221 */ /* 0x000fe20000010000 */
[----:B------:R-:W-:-:S03]  /*4ec0*/  IMAD.MOV.U32 R75, RZ, RZ, R87 ;  /* 0x000000ffff4b7224 */ /* 0x000fc600078e0057 */
[----:B------:R-:W-:Y:S01]  /*4ed0*/  FADD.FTZ R56, R80, R57 ;  /* 0x0000003950387221 */ /* 0x000fe20000010000 */
[----:B------:R-:W-:Y:S01]  /*4ee0*/  IMAD.MOV.U32 R80, RZ, RZ, R87 ;  /* 0x000000ffff507224 */ /* 0x000fe200078e0057 */
[----:B------:R-:W1:Y:S02]  /*4ef0*/  MUFU.EX2 R41, R41 ;  /* 0x0000002900297308 */ /* 0x000e640000000800 */
[----:B------:R-:W-:-:S01]  /*4f00*/  FADD.FTZ R57, R79, R56 ;  /* 0x000000384f397221 */ /* 0x000fc20000010000 */
[----:B------:R-:W-:-:S03]  /*4f10*/  IMAD.MOV.U32 R79, RZ, RZ, R87 ;  /* 0x000000ffff4f7224 */ /* 0x000fc600078e0057 */
[----:B------:R-:W-:Y:S01]  /*4f20*/  FADD.FTZ R56, R84, R57 ;  /* 0x0000003954387221 */ /* 0x000fe20000010000 */
[----:B------:R-:W-:Y:S01]  /*4f30*/  IMAD.MOV.U32 R84, RZ, RZ, R87 ;  /* 0x000000ffff547224 */ /* 0x000fe200078e0057 */
[----:B------:R-:W4:Y:S02]  /*4f40*/  MUFU.EX2 R12, R12 ;  /* 0x0000000c000c7308 */ /* 0x000f240000000800 */
[----:B------:R-:W-:-:S01]  /*4f50*/  FADD.FTZ R57, R83, R56 ;  /* 0x0000003853397221 */ /* 0x000fc20000010000 */
[----:B------:R-:W-:-:S03]  /*4f60*/  IMAD.MOV.U32 R83, RZ, RZ, R87 ;  /* 0x000000ffff537224 */ /* 0x000fc600078e0057 */
[----:B------:R-:W-:Y:S02]  /*4f70*/  FADD.FTZ R59, R104, R57 ;  /* 0x00000039683b7221 */ /* 0x000fe40000010000 */
[----:B------:R-:W5:Y:S08]  /*4f80*/  MUFU.EX2 R15, R15 ;  /* 0x0000000f000f7308 */ /* 0x000f700000000800 */
[----:B------:R2:W-:Y:S08]  /*4f90*/  MUFU.EX2 R27, R25 ;  /* 0x00000019001b7308 */ /* 0x0005f00000000800 */
[----:B------:R-:W5:Y:S01]  /*4fa0*/  MUFU.EX2 R44, R44 ;  /* 0x0000002c002c7308 */ /* 0x000f620000000800 */
[----:B--2---:R-:W-:-:S04]  /*4fb0*/  FADD.FTZ R25, R13, R30 ;  /* 0x0000001e0d197221 */ /* 0x004fc80000010000 */
[----:B---3--:R-:W-:-:S03]  /*4fc0*/  FADD.FTZ R30, R40, R25 ;  /* 0x00000019281e7221 */ /* 0x008fc60000010000 */
[----:B------:R-:W2:Y:S01]  /*4fd0*/  MUFU.EX2 R133, R133 ;  /* 0x0000008500857308 */ /* 0x000ea20000000800 */
[----:B-1----:R-:W-:-:S01]  /*4fe0*/  FADD.FTZ R25, R41, R30 ;  /* 0x0000001e29197221 */ /* 0x002fc20000010000 */
[----:B------:R-:W-:-:S03]  /*4ff0*/  F2FP.SATFINITE.E4M3.F32.PACK_AB_MERGE_C R41, R41, R40, RZ ;  /* 0x000000282929723e */ /* 0x000fc600048070ff */
[----:B----4-:R-:W-:Y:S01]  /*5000*/  FADD.FTZ R30, R12, R25 ;  /* 0x000000190c1e7221 */ /* 0x010fe20000010000 */
[----:B------:R-:W-:Y:S02]  /*5010*/  F2FP.SATFINITE.E4M3.F32.PACK_AB_MERGE_C R206, R13, R10, R41 ;  /* 0x0000000a0dce723e */ /* 0x000fe40004807029 */
[----:B------:R-:W-:Y:S01]  /*5020*/  MUFU.EX2 R20, R20 ;  /* 0x0000001400147308 */ /* 0x000fe20000000800 */
[----:B-----5:R-:W-:-:S01]  /*5030*/  FADD.FTZ R25, R15, R30 ;  /* 0x0000001e0f197221 */ /* 0x020fc20000010000 */
[----:B------:R-:W-:-:S03]  /*5040*/  MOV R41, R87 ;  /* 0x0000005700297202 */ /* 0x000fc60000000f00 */
[----:B------:R-:W-:-:S03]  /*5050*/  FADD.FTZ R56, R44, R25 ;  /* 0x000000192c387221 */ /* 0x000fc60000010000 */
[----:B------:R-:W1:Y:S01]  /*5060*/  MUFU.EX2 R105, R105 ;  /* 0x0000006900697308 */ /* 0x000e620000000800 */
[----:B--2---:R-:W-:-:S01]  /*5070*/  FADD.FTZ R57, R133, R56 ;  /* 0x0000003885397221 */ /* 0x004fc20000010000 */
[----:B------:R-:W-:Y:S01]  /*5080*/  FADD.FTZ R56, R96, R59 ;  /* 0x0000003b60387221 */ /* 0x000fe20000010000 */
[----:B------:R-:W-:Y:S01]  /*5090*/  F2FP.SATFINITE.E4M3.F32.PACK_AB_MERGE_C R44, R133, R44, RZ ;  /* 0x0000002c852c723e */ /* 0x000fe200048070ff */
[----:B------:R-:W-:-:S03]  /*50a0*/  IMAD.MOV.U32 R59, RZ, RZ, R87 ;  /* 0x000000ffff3b7224 */ /* 0x000fc600078e0057 */
[----:B------:R-:W-:Y:S01]  /*50b0*/  F2FP.SATFINITE.E4M3.F32.PACK_AB_MERGE_C R208, R15, R12, R44 ;  /* 0x0000000c0fd0723e */ /* 0x000fe2000480702c */
[----:B------:R-:W-:Y:S01]  /*50c0*/  MUFU.EX2 R21, R21 ;  /* 0x0000001500157308 */ /* 0x000fe20000000800 */
[----:B------:R-:W-:-:S07]  /*50d0*/  IMAD.MOV.U32 R44, RZ, RZ, R87 ;  /* 0x000000ffff2c7224 */ /* 0x000fce00078e0057 */
[----:B------:R-:W2:Y:S01]  /*50e0*/  MUFU.EX2 R107, R107 ;  /* 0x0000006b006b7308 */ /* 0x000ea20000000800 */
[----:B-1----:R-:W-:-:S07]  /*50f0*/  FADD.FTZ R58, R105, R56 ;  /* 0x00000038693a7221 */ /* 0x002fce0000010000 */
[----:B------:R-:W1:Y:S08]  /*5100*/  MUFU.EX2 R47, R47 ;  /* 0x0000002f002f7308 */ /* 0x000e700000000800 */
[----:B------:R-:W3:Y:S01]  /*5110*/  MUFU.EX2 R48, R48 ;  /* 0x0000003000307308 */ /* 0x000ee20000000800 */
[----:B--2---:R-:W-:-:S04]  /*5120*/  F2FP.SATFINITE.E4M3.F32.PACK_AB_MERGE_C R211, R110, R107, RZ ;  /* 0x0000006b6ed3723e */ /* 0x004fc800048070ff */
[----:B------:R-:W-:-:S03]  /*5130*/  F2FP.SATFINITE.E4M3.F32.PACK_AB_MERGE_C R211, R105, R96, R211 ;  /* 0x0000006069d3723e */ /* 0x000fc600048070d3 */
[----:B------:R-:W2:Y:S08]  /*5140*/  MUFU.EX2 R89, R89 ;  /* 0x0000005900597308 */ /* 0x000eb00000000800 */
[----:B------:R-:W4:Y:S08]  /*5150*/  MUFU.EX2 R42, R42 ;  /* 0x0000002a002a7308 */ /* 0x000f300000000800 */
[----:B------:R5:W-:Y:S08]  /*5160*/  MUFU.EX2 R30, R28 ;  /* 0x0000001c001e7308 */ /* 0x000bf00000000800 */
[----:B------:R-:W4:Y:S01]  /*5170*/  MUFU.EX2 R90, R90 ;  /* 0x0000005a005a7308 */ /* 0x000f220000000800 */
[----:B-----5:R-:W-:-:S01]  /*5180*/  FADD.FTZ R28, R20, R57 ;  /* 0x00000039141c7221 */ /* 0x020fc20000010000 */
[----:B------:R-:W-:-:S03]  /*5190*/  FADD.FTZ R57, R107, R58 ;  /* 0x0000003a6b397221 */ /* 0x000fc60000010000 */
[----:B------:R-:W-:-:S03]  /*51a0*/  FADD.FTZ R56, R21, R28 ;  /* 0x0000001c15387221 */ /* 0x000fc60000010000 */
[----:B------:R-:W5:Y:S01]  /*51b0*/  MUFU.EX2 R43, R43 ;  /* 0x0000002b002b7308 */ /* 0x000f620000000800 */
[----:B-1----:R-:W-:-:S01]  /*51c0*/  FADD.FTZ R29, R47, R56 ;  /* 0x000000382f1d7221 */ /* 0x002fc20000010000 */
[----:B------:R-:W-:Y:S01]  /*51d0*/  FADD.FTZ R56, R110, R57 ;  /* 0x000000396e387221 */ /* 0x000fe20000010000 */
[C---:B---3--:R-:W-:Y:S02]  /*51e0*/  F2FP.SATFINITE.E4M3.F32.PACK_AB_MERGE_C R47, R48.reuse, R47, RZ ;  /* 0x0000002f302f723e */ /* 0x048fe400048070ff */
[----:B------:R-:W-:Y:S01]  /*51f0*/  FADD.FTZ R29, R48, R29 ;  /* 0x0000001d301d7221 */ /* 0x000fe20000010000 */
[----:B--2---:R-:W-:-:S01]  /*5200*/  FADD.FTZ R37, R89, R56 ;  /* 0x0000003859257221 */ /* 0x004fc20000010000 */
[----:B------:R-:W-:Y:S01]  /*5210*/  F2FP.SATFINITE.E4M3.F32.PACK_AB_MERGE_C R210, R21, R20, R47 ;  /* 0x0000001415d2723e */ /* 0x000fe2000480702f */
[----:B------:R-:W1:Y:S01]  /*5220*/  MUFU.EX2 R113, R113 ;  /* 0x0000007100717308 */ /* 0x000e620000000800 */
[----:B----4-:R-:W-:-:S01]  /*5230*/  FADD.FTZ R56, R42, R29 ;  /* 0x0000001d2a387221 */ /* 0x010fc20000010000 */
[----:B------:R-:W-:Y:S01]  /*5240*/  FADD.FTZ R58, R90, R37 ;  /* 0x000000255a3a7221 */ /* 0x000fe20000010000 */
[----:B------:R-:W-:Y:S01]  /*5250*/  MOV R57, R87 ;  /* 0x0000005700397202 */ /* 0x000fe20000000f00 */
[----:B------:R-:W-:-:S02]  /*5260*/  IMAD.MOV.U32 R48, RZ, RZ, R87 ;  /* 0x000000ffff307224 */ /* 0x000fc400078e0057 */
[----:B------:R-:W-:Y:S02]  /*5270*/  IMAD.MOV.U32 R47, RZ, RZ, R87 ;  /* 0x000000ffff2f7224 */ /* 0x000fe400078e0057 */
[----:B------:R-:W2:Y:S01]  /*5280*/  MUFU.EX2 R50, R50 ;  /* 0x0000003200327308 */ /* 0x000ea20000000800 */
[----:B-----5:R-:W-:-:S07]  /*5290*/  FADD.FTZ R29, R43, R56 ;  /* 0x000000382b1d7221 */ /* 0x020fce0000010000 */
[----:B------:R-:W3:Y:S01]  /*52a0*/  MUFU.EX2 R51, R51 ;  /* 0x0000003300337308 */ /* 0x000ee20000000800 */
[----:B-1----:R-:W-:-:S01]  /*52b0*/  FADD.FTZ R37, R113, R58 ;  /* 0x0000003a71257221 */ /* 0x002fc20000010000 */
[C---:B------:R-:W-:Y:S01]  /*52c0*/  F2FP.SATFINITE.E4M3.F32.PACK_AB_MERGE_C R213, R114.reuse, R113, RZ ;  /* 0x0000007172d5723e */ /* 0x040fe200048070ff */
[----:B------:R-:W-:Y:S02]  /*52d0*/  IMAD.MOV.U32 R58, RZ, RZ, R87 ;  /* 0x000000ffff3a7224 */ /* 0x000fe400078e0057 */
[----:B------:R-:W-:Y:S01]  /*52e0*/  FADD.FTZ R114, R114, R37 ;  /* 0x0000002572727221 */ /* 0x000fe20000010000 */
[----:B------:R-:W-:Y:S02]  /*52f0*/  F2FP.SATFINITE.E4M3.F32.PACK_AB_MERGE_C R213, R90, R89, R213 ;  /* 0x000000595ad5723e */ /* 0x000fe400048070d5 */
[----:B------:R-:W1:Y:S01]  /*5300*/  MUFU.EX2 R93, R93 ;  /* 0x0000005d005d7308 */ /* 0x000e620000000800 */
[----:B--2---:R-:W-:-:S07]  /*5310*/  FADD.FTZ R56, R50, R29 ;  /* 0x0000001d32387221 */ /* 0x004fce0000010000 */
[----:B------:R-:W2:Y:S01]  /*5320*/  MUFU.EX2 R45, R45 ;  /* 0x0000002d002d7308 */ /* 0x000ea20000000800 */
[----:B---3--:R-:W-:-:S01]  /*5330*/  FADD.FTZ R56, R51, R56 ;  /* 0x0000003833387221 */ /* 0x008fc20000010000 */
[----:B------:R-:W-:Y:S01]  /*5340*/  F2FP.SATFINITE.E4M3.F32.PACK_AB_MERGE_C R50, R51, R50, RZ ;  /* 0x000000323332723e */ /* 0x000fe200048070ff */
[----:B------:R-:W-:-:S03]  /*5350*/  IMAD.MOV.U32 R51, RZ, RZ, R87 ;  /* 0x000000ffff337224 */ /* 0x000fc600078e0057 */
[----:B------:R-:W-:Y:S01]  /*5360*/  F2FP.SATFINITE.E4M3.F32.PACK_AB_MERGE_C R212, R43, R42, R50 ;  /* 0x0000002a2bd4723e */ /* 0x000fe20004807032 */
[----:B------:R-:W-:Y:S01]  /*5370*/  IMAD.MOV.U32 R50, RZ, RZ, R87 ;  /* 0x000000ffff327224 */ /* 0x000fe200078e0057 */
[----:B------:R-:W3:Y:S01]  /*5380*/  MUFU.EX2 R46, R46 ;  /* 0x0000002e002e7308 */ /* 0x000ee20000000800 */
[----:B-1----:R-:W-:-:S01]  /*5390*/  FADD.FTZ R37, R93, R114 ;  /* 0x000000725d257221 */ /* 0x002fc20000010000 */
[--C-:B------:R-:W-:Y:S02]  /*53a0*/  IMAD.MOV.U32 R43, RZ, RZ, R87.reuse ;  /* 0x000000ffff2b7224 */ /* 0x100fe400078e0057 */
[----:B------:R-:W-:Y:S02]  /*53b0*/  IMAD.MOV.U32 R42, RZ, RZ, R87 ;  /* 0x000000ffff2a7224 */ /* 0x000fe400078e0057 */
[----:B------:R-:W-:Y:S02]  /*53c0*/  FADD.FTZ R37, R94, R37 ;  /* 0x000000255e257221 */ /* 0x000fe40000010000 */
[----:B------:R-:W1:Y:S01]  /*53d0*/  MUFU.EX2 R52, R52 ;  /* 0x0000003400347308 */ /* 0x000e620000000800 */
[----:B--2---:R-:W-:-:S01]  /*53e0*/  FADD.FTZ R29, R45, R56 ;  /* 0x000000382d1d7221 */ /* 0x004fc20000010000 */
[----:B------:R-:W-:Y:S01]  /*53f0*/  FADD.FTZ R40, R98, R37 ;  /* 0x0000002562287221 */ /* 0x000fe20000010000 */
[----:B------:R-:W-:-:S02]  /*5400*/  IMAD.MOV.U32 R56, RZ, RZ, R87 ;  /* 0x000000ffff387224 */ /* 0x000fc400078e0057 */
[----:B------:R-:W-:-:S03]  /*5410*/  IMAD.MOV.U32 R37, RZ, RZ, R87 ;  /* 0x000000ffff257224 */ /* 0x000fc600078e0057 */
[----:B------:R-:W2:Y:S01]  /*5420*/  MUFU.EX2 R101, R101 ;  /* 0x0000006500657308 */ /* 0x000ea20000000800 */
[----:B---3--:R-:W-:-:S07]  /*5430*/  FADD.FTZ R29, R46, R29 ;  /* 0x0000001d2e1d7221 */ /* 0x008fce0000010000 */
[----:B------:R-:W3:Y:S01]  /*5440*/  MUFU.EX2 R53, R53 ;  /* 0x0000003500357308 */ /* 0x000ee20000000800 */
[----:B-1----:R-:W-:-:S07]  /*5450*/  FADD.FTZ R14, R52, R29 ;  /* 0x0000001d340e7221 */ /* 0x002fce0000010000 */
[----:B------:R-:W1:Y:S01]  /*5460*/  MUFU.EX2 R49, R49 ;  /* 0x0000003100317308 */ /* 0x000e620000000800 */
[----:B--2---:R-:W-:-:S01]  /*5470*/  FADD.FTZ R40, R101, R40 ;  /* 0x0000002865287221 */ /* 0x004fc20000010000 */
[----:B------:R-:W-:-:S03]  /*5480*/  F2FP.SATFINITE.E4M3.F32.PACK_AB_MERGE_C R98, R101, R98, RZ ;  /* 0x000000626562723e */ /* 0x000fc600048070ff */
[----:B------:R-:W-:Y:S01]  /*5490*/  FADD.FTZ R29, R97, R40 ;  /* 0x00000028611d7221 */ /* 0x000fe20000010000 */
[----:B------:R-:W-:Y:S01]  /*54a0*/  F2FP.SATFINITE.E4M3.F32.PACK_AB_MERGE_C R215, R94, R93, R98 ;  /* 0x0000005d5ed7723e */ /* 0x000fe20004807062 */
[----:B------:R-:W-:Y:S01]  /*54b0*/  IMAD.MOV.U32 R40, RZ, RZ, R87 ;  /* 0x000000ffff287224 */ /* 0x000fe200078e0057 */
        /* <DEDUP_REMOVED lines=8> */
[----:B------:R-:W-:Y:S01]  /*5540*/  FADD.FTZ R14, R102, R29 ;  /* 0x0000001d660e7221 */ /* 0x000fe20000010000 */
[--C-:B------:R-:W-:Y:S02]  /*5550*/  IMAD.MOV.U32 R46, RZ, RZ, R87.reuse ;  /* 0x000000ffff2e7224 */ /* 0x100fe400078e0057 */
[----:B------:R-:W-:-:S03]  /*5560*/  IMAD.MOV.U32 R45, RZ, RZ, R87 ;  /* 0x000000ffff2d7224 */ /* 0x000fc600078e0057 */
[----:B------:R-:W1:Y:S01]  /*5570*/  MUFU.EX2 R54, R54 ;  /* 0x0000003600367308 */ /* 0x000e620000000800 */
[----:B--2---:R-:W-:-:S07]  /*5580*/  FADD.FTZ R5, R24, R5 ;  /* 0x0000000518057221 */ /* 0x004fce0000010000 */
[----:B------:R-:W2:Y:S01]  /*5590*/  MUFU.EX2 R3, R3 ;  /* 0x0000000300037308 */ /* 0x000ea20000000800 */
[----:B---3--:R-:W-:-:S01]  /*55a0*/  FADD.FTZ R29, R115, R14 ;  /* 0x0000000e731d7221 */ /* 0x008fc20000010000 */
[----:B------:R-:W-:-:S03]  /*55b0*/  F2FP.SATFINITE.E4M3.F32.PACK_AB_MERGE_C R115, R116, R115, RZ ;  /* 0x000000737473723e */ /* 0x000fc600048070ff */
[----:B------:R-:W-:Y:S01]  /*55c0*/  FADD.FTZ R116, R116, R29 ;  /* 0x0000001d74747221 */ /* 0x000fe20000010000 */
[----:B------:R-:W-:Y:S01]  /*55d0*/  F2FP.SATFINITE.E4M3.F32.PACK_AB_MERGE_C R217, R102, R97, R115 ;  /* 0x0000006166d9723e */ /* 0x000fe20004807073 */
[----:B------:R-:W-:Y:S01]  /*55e0*/  IMAD.MOV.U32 R29, RZ, RZ, R87 ;  /* 0x000000ffff1d7224 */ /* 0x000fe200078e0057 */
[----:B------:R-:W3:Y:S01]  /*55f0*/  MUFU.EX2 R26, R26 ;  /* 0x0000001a001a7308 */ /* 0x000ee20000000800 */
[----:B-1----:R-:W-:-:S01]  /*5600*/  FADD.FTZ R14, R54, R5 ;  /* 0x00000005360e7221 */ /* 0x002fc20000010000 */
[----:B------:R-:W-:-:S03]  /*5610*/  F2FP.SATFINITE.E4M3.F32.PACK_AB_MERGE_C R54, R27, R54, RZ ;  /* 0x000000361b36723e */ /* 0x000fc600048070ff */
[----:B------:R-:W-:Y:S01]  /*5620*/  FADD.FTZ R14, R27, R14 ;  /* 0x0000000e1b0e7221 */ /* 0x000fe20000010000 */
[----:B------:R-:W-:-:S01]  /*5630*/  FADD.FTZ R27, R73, R116 ;  /* 0x00000074491b7221 */ /* 0x000fc20000010000 */
[----:B------:R-:W-:Y:S01]  /*5640*/  F2FP.SATFINITE.E4M3.F32.PACK_AB_MERGE_C R216, R24, R49, R54 ;  /* 0x0000003118d8723e */ /* 0x000fe20004807036 */
[----:B------:R-:W1:Y:S01]  /*5650*/  MUFU.EX2 R77, R77 ;  /* 0x0000004d004d7308 */ /* 0x000e620000000800 */
[----:B--2---:R-:W-:-:S01]  /*5660*/  FADD.FTZ R5, R3, R14 ;  /* 0x0000000e03057221 */ /* 0x004fc20000010000 */
[----:B------:R-:W-:Y:S01]  /*5670*/  FADD.FTZ R32, R74, R27 ;  /* 0x0000001b4a207221 */ /* 0x000fe20000010000 */
[--C-:B------:R-:W-:Y:S01]  /*5680*/  IMAD.MOV.U32 R54, RZ, RZ, R87.reuse ;  /* 0x000000ffff367224 */ /* 0x100fe200078e0057 */
[----:B------:R-:W-:Y:S01]  /*5690*/  MOV R49, R87 ;  /* 0x0000005700317202 */ /* 0x000fe20000000f00 */
        /* <DEDUP_REMOVED lines=11> */
[----:B------:R2:W4:Y:S01]  /*5750*/  MUFU.EX2 R25, R55 ;  /* 0x0000003700197308 */ /* 0x0005220000000800 */
[C---:B---3--:R-:W-:Y:S01]  /*5760*/  F2FP.SATFINITE.E4M3.F32.PACK_AB_MERGE_C R77, R118.reuse, R77, RZ ;  /* 0x0000004d764d723e */ /* 0x048fe200048070ff */
[----:B------:R-:W-:Y:S01]  /*5770*/  FADD.FTZ R118, R118, R27 ;  /* 0x0000001b76767221 */ /* 0x000fe20000010000 */
[----:B------:R-:W-:Y:S02]  /*5780*/  MOV R26, R87 ;  /* 0x00000057001a7202 */ /* 0x000fe40000000f00 */
[----:B------:R-:W-:Y:S01]  /*5790*/  F2FP.SATFINITE.E4M3.F32.PACK_AB_MERGE_C R219, R74, R73, R77 ;  /* 0x000000494adb723e */ /* 0x000fe2000480704d */
[----:B------:R-:W-:Y:S01]  /*57a0*/  IMAD.MOV.U32 R77, RZ, RZ, R87 ;  /* 0x000000ffff4d7224 */ /* 0x000fe200078e0057 */
[----:B------:R-:W-:Y:S01]  /*57b0*/  MOV R73, R87 ;  /* 0x0000005700497202 */ /* 0x000fe20000000f00 */
[----:B------:R-:W3:Y:S01]  /*57c0*/  MUFU.EX2 R82, R82 ;  /* 0x0000005200527308 */ /* 0x000ee20000000800 */
[----:B-1----:R-:W-:-:S01]  /*57d0*/  FADD.FTZ R27, R81, R118 ;  /* 0x00000076511b7221 */ /* 0x002fc20000010000 */
[----:B------:R-:W-:-:S02]  /*57e0*/  IMAD.MOV.U32 R74, RZ, RZ, R87 ;  /* 0x000000ffff4a7224 */ /* 0x000fc400078e0057 */
[----:B--2---:R-:W-:-:S04]  /*57f0*/  IMAD.MOV.U32 R55, RZ, RZ, R87 ;  /* 0x000000ffff377224 */ /* 0x004fc800078e0057 */
[----:B------:R1:W2:Y:S01]  /*5800*/  MUFU.EX2 R28, R62 ;  /* 0x0000003e001c7308 */ /* 0x0002a20000000800 */
[----:B----4-:R-:W-:-:S07]  /*5810*/  FADD.FTZ R5, R25, R30 ;  /* 0x0000001e19057221 */ /* 0x010fce0000010000 */
[----:B------:R-:W-:Y:S01]  /*5820*/  MUFU.EX2 R85, R85 ;  /* 0x0000005500557308 */ /* 0x000fe20000000800 */
[----:B---3--:R-:W-:-:S01]  /*5830*/  FADD.FTZ R32, R82, R27 ;  /* 0x0000001b52207221 */ /* 0x008fc20000010000 */
[----:B-1----:R-:W-:-:S06]  /*5840*/  IMAD.MOV.U32 R62, RZ, RZ, R87 ;  /* 0x000000ffff3e7224 */ /* 0x002fcc00078e0057 */
[----:B------:R-:W1:Y:S01]  /*5850*/  MUFU.EX2 R86, R86 ;  /* 0x0000005600567308 */ /* 0x000e620000000800 */
[----:B--2---:R-:W-:-:S07]  /*5860*/  FADD.FTZ R30, R28, R5 ;  /* 0x000000051c1e7221 */ /* 0x004fce0000010000 */
[----:B------:R-:W2:Y:S08]  /*5870*/  MUFU.EX2 R63, R63 ;  /* 0x0000003f003f7308 */ /* 0x000eb00000000800 */
[----:B------:R-:W3:Y:S01]  /*5880*/  MUFU.EX2 R64, R64 ;  /* 0x0000004000407308 */ /* 0x000ee20000000800 */
[----:B-1----:R-:W-:Y:S01]  /*5890*/  F2FP.SATFINITE.E4M3.F32.PACK_AB_MERGE_C R27, R86, R85, RZ ;  /* 0x00000055561b723e */ /* 0x002fe200048070ff */
[----:B------:R-:W-:Y:S01]  /*58a0*/  FADD.FTZ R85, R85, R32 ;  /* 0x0000002055557221 */ /* 0x000fe20000010000 */
[----:B------:R-:W-:-:S02]  /*58b0*/  IMAD.MOV.U32 R32, RZ, RZ, R87 ;  /* 0x000000ffff207224 */ /* 0x000fc400078e0057 */
[----:B------:R-:W-:Y:S01]  /*58c0*/  F2FP.SATFINITE.E4M3.F32.PACK_AB_MERGE_C R221, R82, R81, R27 ;  /* 0x0000005152dd723e */ /* 0x000fe2000480701b */
[----:B------:R-:W-:-:S01]  /*58d0*/  FADD.FTZ R85, R86, R85 ;  /* 0x0000005556557221 */ /* 0x000fc20000010000 */
[----:B------:R-:W-:Y:S01]  /*58e0*/  IMAD.MOV.U32 R86, RZ, RZ, R87 ;  /* 0x000000ffff567224 */ /* 0x000fe200078e0057 */
[----:B------:R-:W-:Y:S01]  /*58f0*/  MUFU.EX2 R92, R92 ;  /* 0x0000005c005c7308 */ /* 0x000fe20000000800 */
[----:B--2---:R-:W-:-:S01]  /*5900*/  FADD.FTZ R5, R63, R30 ;  /* 0x0000001e3f057221 */ /* 0x004fc20000010000 */
[--C-:B------:R-:W-:Y:S01]  /*5910*/  IMAD.MOV.U32 R82, RZ, RZ, R87.reuse ;  /* 0x000000ffff527224 */ /* 0x100fe200078e0057 */
[----:B------:R-:W-:Y:S01]  /*5920*/  MOV R81, R87 ;  /* 0x0000005700517202 */ /* 0x000fe20000000f00 */
[----:B------:R-:W-:-:S04]  /*5930*/  IMAD.MOV.U32 R27, RZ, RZ, R87 ;  /* 0x000000ffff1b7224 */ /* 0x000fc800078e0057 */
[----:B------:R-:W1:Y:S01]  /*5940*/  MUFU.EX2 R95, R95 ;  /* 0x0000005f005f7308 */ /* 0x000e620000000800 */
[----:B---3--:R-:W-:-:S01]  /*5950*/  FADD.FTZ R5, R64, R5 ;  /* 0x0000000540057221 */ /* 0x008fc20000010000 */
[----:B------:R-:W-:Y:S01]  /*5960*/  F2FP.SATFINITE.E4M3.F32.PACK_AB_MERGE_C R63, R64, R63, RZ ;  /* 0x0000003f403f723e */ /* 0x000fe200048070ff */
[----:B------:R-:W-:-:S03]  /*5970*/  IMAD.MOV.U32 R64, RZ, RZ, R87 ;  /* 0x000000ffff407224 */ /* 0x000fc600078e0057 */
[----:B------:R-:W-:Y:S01]  /*5980*/  F2FP.SATFINITE.E4M3.F32.PACK_AB_MERGE_C R220, R28, R25, R63 ;  /* 0x000000191cdc723e */ /* 0x000fe2000480703f */
[--C-:B------:R-:W-:Y:S01]  /*5990*/  IMAD.MOV.U32 R63, RZ, RZ, R87.reuse ;  /* 0x000000ffff3f7224 */ /* 0x100fe200078e0057 */
[----:B------:R-:W2:Y:S01]  /*59a0*/  MUFU.EX2 R88, R88 ;  /* 0x0000005800587308 */ /* 0x000ea20000000800 */
[--C-:B------:R-:W-:Y:S02]  /*59b0*/  IMAD.MOV.U32 R28, RZ, RZ, R87.reuse ;  /* 0x000000ffff1c7224 */ /* 0x100fe400078e0057 */
[----:B------:R-:W-:-:S05]  /*59c0*/  IMAD.MOV.U32 R25, RZ, RZ, R87 ;  /* 0x000000ffff197224 */ /* 0x000fca00078e0057 */
[----:B------:R-:W3:Y:S01]  /*59d0*/  MUFU.EX2 R34, R34 ;  /* 0x0000002200227308 */ /* 0x000ee20000000800 */
[----:B-1----:R-:W-:-:S07]  /*59e0*/  F2FP.SATFINITE.E4M3.F32.PACK_AB_MERGE_C R7, R95, R92, RZ ;  /* 0x0000005c5f07723e */ /* 0x002fce00048070ff */
[----:B------:R-:W1:Y:S01]  /*59f0*/  MUFU.EX2 R91, R91 ;  /* 0x0000005b005b7308 */ /* 0x000e620000000800 */
[----:B--2---:R-:W-:-:S01]  /*5a00*/  FADD.FTZ R30, R88, R85 ;  /* 0x00000055581e7221 */ /* 0x004fc20000010000 */
[----:B------:R-:W-:-:S06]  /*5a10*/  IMAD.MOV.U32 R85, RZ, RZ, R87 ;  /* 0x000000ffff557224 */ /* 0x000fcc00078e0057 */
[----:B------:R-:W2:Y:S01]  /*5a20*/  MUFU.EX2 R31, R31 ;  /* 0x0000001f001f7308 */ /* 0x000ea20000000800 */
[----:B---3--:R-:W-:-:S07]  /*5a30*/  FADD.FTZ R4, R34, R5 ;  /* 0x0000000522047221 */ /* 0x008fce0000010000 */
[----:B------:R-:W3:Y:S01]  /*5a40*/  MUFU.EX2 R35, R35 ;  /* 0x0000002300237308 */ /* 0x000ee20000000800 */
[C---:B-1----:R-:W-:Y:S01]  /*5a50*/  F2FP.SATFINITE.E4M3.F32.PACK_AB_MERGE_C R223, R91.reuse, R88, R7 ;  /* 0x000000585bdf723e */ /* 0x042fe20004807007 */
[----:B------:R-:W-:Y:S01]  /*5a60*/  FADD.FTZ R91, R91, R30 ;  /* 0x0000001e5b5b7221 */ /* 0x000fe20000010000 */
[----:B------:R-:W-:-:S03]  /*5a70*/  IMAD.MOV.U32 R30, RZ, RZ, R87 ;  /* 0x000000ffff1e7224 */ /* 0x000fc600078e0057 */
[----:B------:R-:W-:Y:S02]  /*5a80*/  FADD.FTZ R92, R92, R91 ;  /* 0x0000005b5c5c7221 */ /* 0x000fe40000010000 */
[----:B------:R-:W1:Y:S01]  /*5a90*/  MUFU.EX2 R38, R38 ;  /* 0x0000002600267308 */ /* 0x000e620000000800 */
[----:B--2---:R-:W-:-:S01]  /*5aa0*/  FADD.FTZ R4, R31, R4 ;  /* 0x000000041f047221 */ /* 0x004fc20000010000 */
[----:B------:R-:W-:-:S06]  /*5ab0*/  FADD.FTZ R95, R95, R92 ;  /* 0x0000005c5f5f7221 */ /* 0x000fcc0000010000 */
[----:B------:R-:W-:Y:S01]  /*5ac0*/  MUFU.EX2 R106, R106 ;  /* 0x0000006a006a7308 */ /* 0x000fe20000000800 */
[----:B---3--:R-:W-:-:S07]  /*5ad0*/  FADD.FTZ R5, R35, R4 ;  /* 0x0000000423057221 */ /* 0x008fce0000010000 */
[----:B------:R-:W2:Y:S01]  /*5ae0*/  MUFU.EX2 R125, R125 ;  /* 0x0000007d007d7308 */ /* 0x000ea20000000800 */
[C---:B-1----:R-:W-:Y:S01]  /*5af0*/  F2FP.SATFINITE.E4M3.F32.PACK_AB_MERGE_C R35, R38.reuse, R35, RZ ;  /* 0x000000232623723e */ /* 0x042fe200048070ff */
[----:B------:R-:W-:-:S03]  /*5b00*/  FADD.FTZ R38, R38, R5 ;  /* 0x0000000526267221 */ /* 0x000fc60000010000 */
[----:B------:R-:W-:Y:S01]  /*5b10*/  F2FP.SATFINITE.E4M3.F32.PACK_AB_MERGE_C R222, R31, R34, R35 ;  /* 0x000000221fde723e */ /* 0x000fe20004807023 */
[--C-:B------:R-:W-:Y:S02]  /*5b20*/  IMAD.MOV.U32 R35, RZ, RZ, R87.reuse ;  /* 0x000000ffff237224 */ /* 0x100fe400078e0057 */
[----:B------:R-:W1:Y:S01]  /*5b30*/  MUFU.EX2 R100, R100 ;  /* 0x0000006400647308 */ /* 0x000e620000000800 */
[--C-:B------:R-:W-:Y:S02]  /*5b40*/  IMAD.MOV.U32 R34, RZ, RZ, R87.reuse ;  /* 0x000000ffff227224 */ /* 0x100fe400078e0057 */
[----:B------:R-:W-:-:S05]  /*5b50*/  IMAD.MOV.U32 R31, RZ, RZ, R87 ;  /* 0x000000ffff1f7224 */ /* 0x000fca00078e0057 */
[----:B------:R-:W3:Y:S01]  /*5b60*/  MUFU.EX2 R39, R39 ;  /* 0x0000002700277308 */ /* 0x000ee20000000800 */
[----:B--2---:R-:W-:-:S07]  /*5b70*/  F2FP.SATFINITE.E4M3.F32.PACK_AB_MERGE_C R6, R125, R106, RZ ;  /* 0x0000006a7d06723e */ /* 0x004fce00048070ff */
[----:B------:R-:W2:Y:S01]  /*5b80*/  MUFU.EX2 R103, R103 ;  /* 0x0000006700677308 */ /* 0x000ea20000000800 */
[----:B-1----:R-:W-:-:S07]  /*5b90*/  FADD.FTZ R4, R100, R95 ;  /* 0x0000005f64047221 */ /* 0x002fce0000010000 */
[----:B------:R-:W1:Y:S01]  /*5ba0*/  MUFU.EX2 R70, R70 ;  /* 0x0000004600467308 */ /* 0x000e620000000800 */
[----:B---3--:R-:W-:-:S01]  /*5bb0*/  FADD.FTZ R5, R39, R38 ;  /* 0x0000002627057221 */ /* 0x008fc20000010000 */
[----:B------:R-:W-:-:S06]  /*5bc0*/  IMAD.MOV.U32 R38, RZ, RZ, R87 ;  /* 0x000000ffff267224 */ /* 0x000fcc00078e0057 */
[----:B------:R-:W3:Y:S01]  /*5bd0*/  MUFU.EX2 R71, R71 ;  /* 0x0000004700477308 */ /* 0x000ee20000000800 */
[C---:B--2---:R-:W-:Y:S01]  /*5be0*/  F2FP.SATFINITE.E4M3.F32.PACK_AB_MERGE_C R225, R103.reuse, R100, R6 ;  /* 0x0000006467e1723e */ /* 0x044fe20004807006 */
[----:B------:R-:W-:-:S04]  /*5bf0*/  FADD.FTZ R103, R103, R4 ;  /* 0x0000000467677221 */ /* 0x000fc80000010000 */
[----:B------:R-:W-:Y:S02]  /*5c00*/  FADD.FTZ R106, R106, R103 ;  /* 0x000000676a6a7221 */ /* 0x000fe40000010000 */
[----:B------:R-:W2:Y:S01]  /*5c10*/  MUFU.EX2 R14, R119 ;  /* 0x00000077000e7308 */ /* 0x000ea20000000800 */
[----:B-1----:R-:W-:-:S01]  /*5c20*/  FADD.FTZ R4, R70, R5 ;  /* 0x0000000546047221 */ /* 0x002fc20000010000 */
[----:B------:R-:W-:-:S06]  /*5c30*/  FADD.FTZ R125, R125, R106 ;  /* 0x0000006a7d7d7221 */ /* 0x000fcc0000010000 */
[----:B------:R-:W-:Y:S01]  /*5c40*/  MUFU.EX2 R111, R111 ;  /* 0x0000006f006f7308 */ /* 0x000fe20000000800 */
[----:B---3--:R-:W-:-:S07]  /*5c50*/  FADD.FTZ R5, R71, R4 ;  /* 0x0000000447057221 */ /* 0x008fce0000010000 */
[----:B------:R-:W1:Y:S01]  /*5c60*/  MUFU.EX2 R112, R112 ;  /* 0x0000007000707308 */ /* 0x000e620000000800 */
[----:B--2---:R-:W-:-:S01]  /*5c70*/  FADD.FTZ R5, R14, R5 ;  /* 0x000000050e057221 */ /* 0x004fc20000010000 */
[----:B------:R-:W-:-:S04]  /*5c80*/  F2FP.SATFINITE.E4M3.F32.PACK_AB_MERGE_C R71, R14, R71, RZ ;  /* 0x000000470e47723e */ /* 0x000fc800048070ff */
        /* <DEDUP_REMOVED lines=8> */
[----:B--2---:R-:W-:-:S07]  /*5d10*/  FADD.FTZ R6, R108, R125 ;  /* 0x0000007d6c067221 */ /* 0x004fce0000010000 */
[----:B------:R-:W2:Y:S01]  /*5d20*/  MUFU.EX2 R121, R121 ;  /* 0x0000007900797308 */ /* 0x000ea20000000800 */
[----:B---3--:R-:W-:-:S07]  /*5d30*/  FADD.FTZ R4, R120, R5 ;  /* 0x0000000578047221 */ /* 0x008fce0000010000 */
[----:B------:R-:W-:Y:S01]  /*5d40*/  MUFU.EX2 R122, R122 ;  /* 0x0000007a007a7308 */ /* 0x000fe20000000800 */
[C---:B-1----:R-:W-:Y:S01]  /*5d50*/  F2FP.SATFINITE.E4M3.F32.PACK_AB_MERGE_C R227, R109.reuse, R108, R3 ;  /* 0x0000006c6de3723e */ /* 0x042fe20004807003 */
[----:B------:R-:W-:-:S04]  /*5d60*/  FADD.FTZ R6, R109, R6 ;  /* 0x000000066d067221 */ /* 0x000fc80000010000 */
[----:B------:R-:W-:Y:S02]  /*5d70*/  FADD.FTZ R111, R111, R6 ;  /* 0x000000066f6f7221 */ /* 0x000fe40000010000 */
[----:B------:R-:W1:Y:S01]  /*5d80*/  MUFU.EX2 R117, R117 ;  /* 0x0000007500757308 */ /* 0x000e620000000800 */
[----:B--2---:R-:W-:-:S01]  /*5d90*/  FADD.FTZ R3, R121, R4 ;  /* 0x0000000479037221 */ /* 0x004fc20000010000 */
[----:B-1----:R-:W-:-:S03]  /*5da0*/  F2FP.SATFINITE.E4M3.F32.PACK_AB_MERGE_C R4, R117, R122, RZ ;  /* 0x0000007a7504723e */ /* 0x002fc600048070ff */
[----:B------:R-:W-:Y:S01]  /*5db0*/  FADD.FTZ R122, R122, R3 ;  /* 0x000000037a7a7221 */ /* 0x000fe20000010000 */
[----:B------:R-:W-:Y:S01]  /*5dc0*/  F2FP.SATFINITE.E4M3.F32.PACK_AB_MERGE_C R226, R121, R120, R4 ;  /* 0x0000007879e2723e */ /* 0x000fe20004807004 */
[----:B------:R-:W-:Y:S02]  /*5dd0*/  FADD.FTZ R4, R112, R111 ;  /* 0x0000006f70047221 */ /* 0x000fe40000010000 */
[----:B------:R-:W-:-:S01]  /*5de0*/  FADD.FTZ R5, R117, R122 ;  /* 0x0000007a75057221 */ /* 0x000fc20000010000 */
[----:B------:R-:W-:Y:S06]  /*5df0*/  @!P1 BRA `(.L_x_15) ;  /* 0x00000044009c9947 */ /* 0x000fec0003800000 */
[----:B------:R-:W-:Y:S01]  /*5e00*/  IMAD.MOV.U32 R6, RZ, RZ, R99 ;  /* 0x000000ffff067224 */ /* 0x000fe200078e0063 */
[----:B------:R-:W-:Y:S01]  /*5e10*/  CS2R R86, SRZ ;  /* 0x0000000000567805 */ /* 0x000fe2000001ff00 */
[----:B------:R-:W-:Y:S01]  /*5e20*/  IMAD.MOV.U32 R3, RZ, RZ, R190 ;  /* 0x000000ffff037224 */ /* 0x000fe200078e00be */
[----:B------:R-:W-:Y:S02]  /*5e30*/  CS2R R84, SRZ ;  /* 0x0000000000547805 */ /* 0x000fe4000001ff00 */
[----:B------:R-:W-:Y:S02]  /*5e40*/  CS2R R82, SRZ ;  /* 0x0000000000527805 */ /* 0x000fe4000001ff00 */
[----:B------:R-:W-:Y:S02]  /*5e50*/  CS2R R80, SRZ ;  /* 0x0000000000507805 */ /* 0x000fe4000001ff00 */
[----:B------:R-:W-:Y:S02]  /*5e60*/  CS2R R78, SRZ ;  /* 0x00000000004e7805 */ /* 0x000fe4000001ff00 */
[----:B------:R-:W-:-:S02]  /*5e70*/  CS2R R76, SRZ ;  /* 0x00000000004c7805 */ /* 0x000fc4000001ff00 */
[----:B------:R-:W-:Y:S02]  /*5e80*/  CS2R R74, SRZ ;  /* 0x00000000004a7805 */ /* 0x000fe4000001ff00 */
        /* <DEDUP_REMOVED lines=24> */
[----:B------:R-:W-:Y:S01]  /*6010*/  CS2R R24, SRZ ;  /* 0x0000000000187805 */ /* 0x000fe2000001ff00 */
[----:B------:R-:W-:Y:S01]  /*6020*/  UMOV UR55, UR49 ;  /* 0x0000003100377c82 */ /* 0x000fe20008000000 */
[----:B------:R-:W-:Y:S01]  /*6030*/  UIADD3 UR45, UR45, -0x2, URZ ;  /* 0xfffffffe2d2d7890 */ /* 0x000fe2000fffe03f */
[----:B------:R-:W-:Y:S01]  /*6040*/  UMOV UR56, UR36 ;  /* 0x0000002400387c82 */ /* 0x000fe20008000000 */
[----:B------:R-:W-:-:S10]  /*6050*/  ULDC UR49, c[0x0][0x988] ;  /* 0x0002620000317ab9 */ /* 0x000fd40000000800 */
.L_x_25:
[----:B------:R-:W-:Y:S01]  /*6060*/  ISETP.NE.AND P2, PT, RZ, UR40, PT ;  /* 0x00000028ff007c0c */ /* 0x000fe2000bf45270 */
[----:B------:R-:W-:-:S04]  /*6070*/  UISETP.NE.AND UP0, UPT, UR55, 0x1, UPT ;  /* 0x000000013700788c */ /* 0x000fc8000bf05270 */
[----:B------:R-:W-:-:S04]  /*6080*/  USEL UR36, URZ, 0x1, UP0 ;  /* 0x000000013f247887 */ /* 0x000fc80008000000 */
[----:B------:R-:W-:-:S04]  /*6090*/  ULOP3.LUT UR36, UR56, UR36, URZ, 0x3c, !UPT ;  /* 0x0000002438247292 */ /* 0x000fc8000f8e3c3f */
[----:B------:R-:W-:Y:S08]  /*60a0*/  @P2 BRA `(.L_x_16) ;  /* 0x0000000000382947 */ /* 0x000ff00003800000 */
[----:B------:R-:W-:Y:S05]  /*60b0*/  @!P0 BRA `(.L_x_17) ;  /* 0x0000000000048947 */ /* 0x000fea0003800000 */
[----:B------:R-:W-:Y:S01]  /*60c0*/  BPT.TRAP 0x1 ;  /* 0x000000040000795c */ /* 0x000fe20000300000 */
.L_x_17:
[----:B------:R-:W-:Y:S01]  /*60d0*/  UIADD3 UR6, UR55, 0x1, URZ ;  /* 0x0000000137067890 */ /* 0x000fe2000fffe03f */
[----:B------:R-:W-:-:S03]  /*60e0*/  IMAD.U32 R7, RZ, RZ, UR36 ;  /* 0x00000024ff077e24 */ /* 0x000fc6000f8e00ff */
[----:B------:R-:W-:Y:S02]  /*60f0*/  UISETP.NE.AND UP0, UPT, UR6, 0x2, UPT ;  /* 0x000000020600788c */ /* 0x000fe4000bf05270 */
[----:B------:R-:W-:Y:S02]  /*6100*/  SHF.L.U32 R7, R7, 0x1f, RZ ;  /* 0x0000001f07077819 */ /* 0x000fe400000006ff */
[----:B------:R-:W-:-:S04]  /*6110*/  USEL UR6, UR6, URZ, UP0 ;  /* 0x0000003f06067287 */ /* 0x000fc80008000000 */
[----:B------:R-:W-:-:S09]  /*6120*/  ULEA UR6, UR6, UR38, 0x3 ;  /* 0x0000002606067291 */ /* 0x000fd2000f8e183f */
[----:B------:R1:W2:Y:S01]  /*6130*/  SYNCS.PHASECHK.TRANS64.TRYWAIT P1, [UR6+0x2e830], R7 ;  /* 0x02e83007ff0075a7 */ /* 0x0002a20008020146 */
[----:B------:R-:W-:Y:S05]  /*6140*/  @!P0 BRA `(.L_x_18) ;  /* 0x0000000000048947 */ /* 0x000fea0003800000 */
[----:B------:R-:W-:Y:S01]  /*6150*/  BPT.TRAP 0x1 ;  /* 0x000000040000795c */ /* 0x000fe20000300000 */
.L_x_18:
[----:B--2---:R-:W-:Y:S05]  /*6160*/  @P1 BRA `(.L_x_16) ;  /* 0x0000000000081947 */ /* 0x004fea0003800000 */
[----:B------:R-:W2:Y:S02]  /*6170*/  SYNCS.PHASECHK.TRANS64.TRYWAIT P1, [UR6+0x2e830], R7 ;  /* 0x02e83007ff0075a7 */ /* 0x000ea40008020146 */
[----:B--2---:R-:W-:Y:S05]  /*6180*/  @!P1 BRA `(.L_x_19) ;  /* 0x0000008c00909947 */ /* 0x004fea0003800000 */
.L_x_16:
[----:B-12---:R-:W-:Y:S01]  /*6190*/  VIADD R7, R19, 0x8 ;  /* 0x0000000813077836 */ /* 0x006fe20000000000 */
[----:B------:R-:W-:Y:S01]  /*61a0*/  R2UR UR57, R2 ;  /* 0x00000000023972ca */ /* 0x000fe200000e0000 */
[----:B------:R-:W-:Y:S01]  /*61b0*/  UIADD3 UR54, UR55, 0x1, URZ ;  /* 0x0000000137367890 */ /* 0x000fe2000fffe03f */
[----:B------:R-:W-:Y:S02]  /*61c0*/  UMOV UR19, 0x40000040 ;  /* 0x4000004000137882 */ /* 0x000fe40000000000 */
[----:B------:R1:W-:Y:S01]  /*61d0*/  BAR.SYNC.DEFER_BLOCKING R7, 0x100 ;  /* 0x000400070000751d */ /* 0x0003e20000010000 */
[----:B------:R-:W-:-:S04]  /*61e0*/  UISETP.NE.AND UP0, UPT, UR54, 0x2, UPT ;  /* 0x000000023600788c */ /* 0x000fc8000bf05270 */
[----:B------:R-:W-:Y:S01]  /*61f0*/  USEL UR54, UR54, URZ, UP0 ;  /* 0x0000003f36367287 */ /* 0x000fe20008000000 */
[----:B------:R-:W-:Y:S01]  /*6200*/  UMOV UR20, UR16 ;  /* 0x0000001000147c82 */ /* 0x000fe20008000000 */
[----:B------:R-:W-:Y:S02]  /*6210*/  UMOV UR21, UR17 ;  /* 0x0000001100157c82 */ /* 0x000fe40008000000 */
[----:B------:R-:W-:Y:S01]  /*6220*/  UIMAD UR57, UR54, 0x700, UR57 ;  /* 0x00000700363978a4 */ /* 0x000fe2000f8e0239 */
[----:B------:R-:W-:Y:S01]  /*6230*/  UMOV UR23, 0x40000040 ;  /* 0x4000004000177882 */ /* 0x000fe20000000000 */
[----:B------:R-:W-:Y:S02]  /*6240*/  UMOV UR24, UR16 ;  /* 0x0000001000187c82 */ /* 0x000fe40008000000 */
[----:B------:R-:W-:Y:S02]  /*6250*/  UIADD3 UR22, UR57, 0x100, URZ ;  /* 0x0000010039167890 */ /* 0x000fe4000fffe03f */
[----:B------:R-:W-:-:S02]  /*6260*/  UIADD3 UR26, UR57, 0x200, URZ ;  /* 0x00000200391a7890 */ /* 0x000fc4000fffe03f */
[----:B------:R-:W-:Y:S01]  /*6270*/  UMOV UR18, UR57 ;  /* 0x0000003900127c82 */ /* 0x000fe20008000000 */
[----:B------:R-:W-:Y:S01]  /*6280*/  UMOV UR25, UR17 ;  /* 0x0000001100197c82 */ /* 0x000fe20008000000 */
[----:B------:R-:W-:Y:S01]  /*6290*/  UMOV UR27, 0x40000040 ;  /* 0x40000040001b7882 */ /* 0x000fe20000000000 */
[----:B------:R-:W-:Y:S01]  /*62a0*/  UIADD3 UR30, UR57, 0x300, URZ ;  /* 0x00000300391e7890 */ /* 0x000fe2000fffe03f */
[----:B------:R-:W-:Y:S01]  /*62b0*/  UMOV UR28, UR16 ;  /* 0x00000010001c7c82 */ /* 0x000fe20008000000 */
[----:B------:R-:W-:Y:S01]  /*62c0*/  UMOV UR29, UR17 ;  /* 0x00000011001d7c82 */ /* 0x000fe20008000000 */
[----:B------:R-:W-:Y:S01]  /*62d0*/  WARPGROUP.ARRIVE ;  /* 0x00000000000079c5 */ /* 0x000fe20000000000 */
[----:B------:R-:W-:Y:S01]  /*62e0*/  UMOV UR31, 0x40000040 ;  /* 0x40000040001f7882 */ /* 0x000fe20000000000 */
[----:B------:R-:W-:Y:S01]  /*62f0*/  UIADD3 UR34, UR57, 0x400, URZ ;  /* 0x0000040039227890 */ /* 0x000fe2000fffe03f */
[----:B------:R-:W-:Y:S01]  /*6300*/  UMOV UR32, UR16 ;  /* 0x0000001000207c82 */ /* 0x000fe20008000000 */
[----:B------:R-:W-:-:S02]  /*6310*/  UMOV UR33, UR17 ;  /* 0x0000001100217c82 */ /* 0x000fc40008000000 */
[----:B------:R-:W-:Y:S01]  /*6320*/  QGMMA.64x32x32.F32.E4M3.E4M3 R184, gdesc[UR16], RZ, !UPT, gsb0 ;  /* 0x0060000010b879f3 */ /* 0x000fe2000c0008ff */
[----:B------:R-:W-:Y:S01]  /*6330*/  UMOV UR35, 0x40000040 ;  /* 0x4000004000237882 */ /* 0x000fe20000000000 */
[----:B------:R-:W-:Y:S01]  /*6340*/  UIADD3 UR18, UR57, 0x500, URZ ;  /* 0x0000050039127890 */ /* 0x000fe2000fffe03f */
[----:B------:R-:W-:Y:S01]  /*6350*/  UMOV UR19, 0x40000040 ;  /* 0x4000004000137882 */ /* 0x000fe20000000000 */
[----:B------:R-:W-:Y:S01]  /*6360*/  UIADD3 UR6, UR57, 0x600, URZ ;  /* 0x0000060039067890 */ /* 0x000fe2000fffe03f */
[----:B------:R-:W-:Y:S01]  /*6370*/  UMOV UR7, 0x40000040 ;  /* 0x4000004000077882 */ /* 0x000fe20000000000 */
[----:B------:R-:W-:Y:S01]  /*6380*/  UIADD3 UR10, UR57, 0x602, URZ ;  /* 0x00000602390a7890 */ /* 0x000fe2000fffe03f */
[----:B------:R-:W-:Y:S01]  /*6390*/  UMOV UR11, 0x40000040 ;  /* 0x40000040000b7882 */ /* 0x000fe20000000000 */
[----:B------:R-:W-:Y:S01]  /*63a0*/  UIADD3 UR14, UR57, 0x6, URZ ;  /* 0x00000006390e7890 */ /* 0x000fe2000fffe03f */
[----:B------:R-:W-:Y:S01]  /*63b0*/  UMOV UR15, 0x40000040 ;  /* 0x40000040000f7882 */ /* 0x000fe20000000000 */
[----:B------:R-:W-:-:S02]  /*63c0*/  WARPGROUP.DEPBAR.LE gsb0, 0x0 ;  /* 0x00008000000079c5 */ /* 0x000fc40000010000 */
[----:B------:R-:W-:-:S06]  /*63d0*/  WARPGROUP.ARRIVE ;  /* 0x00000000000079c5 */ /* 0x000fcc0000000000 */
[----:B------:R-:W-:Y:S01]  /*63e0*/  QGMMA.64x32x32.F32.E4M3.E4M3 R168, gdesc[UR20], RZ, !UPT, gsb0 ;  /* 0x0060000014a879f3 */ /* 0x000fe2000c0008ff */
[----:B------:R-:W-:Y:S01]  /*63f0*/  UIADD3 UR22, UR57, 0x102, URZ ;  /* 0x0000010239167890 */ /* 0x000fe2000fffe03f */
[----:B------:R-:W-:Y:S01]  /*6400*/  UMOV UR20, UR4 ;  /* 0x0000000400147c82 */ /* 0x000fe20008000000 */
[----:B------:R-:W-:Y:S01]  /*6410*/  UMOV UR21, UR5 ;  /* 0x0000000500157c82 */ /* 0x000fe20008000000 */
[----:B------:R-:W-:Y:S01]  /*6420*/  UMOV UR23, 0x40000040 ;  /* 0x4000004000177882 */ /* 0x000fe20000000000 */
[----:B------:R-:W-:Y:S02]  /*6430*/  WARPGROUP.DEPBAR.LE gsb0, 0x0 ;  /* 0x00008000000079c5 */ /* 0x000fe40000010000 */
        /* <DEDUP_REMOVED lines=37> */
[----:B------:R-:W-:Y:S01]  /*6690*/  UIADD3 UR22, UR57, 0x104, URZ ;  /* 0x0000010439167890 */ /* 0x000fe2000fffe03f */
[----:B------:R-:W-:Y:S01]  /*66a0*/  UMOV UR20, UR8 ;  /* 0x0000000800147c82 */ /* 0x000fe20008000000 */
[----:B------:R-:W-:Y:S01]  /*66b0*/  UMOV UR21, UR9 ;  /* 0x0000000900157c82 */ /* 0x000fe20008000000 */
        /* <DEDUP_REMOVED lines=31> */
[----:B------:R-:W-:Y:S02]  /*68b0*/  UIADD3 UR6, UR57, 0x604, URZ ;  /* 0x0000060439067890 */ /* 0x000fe4000fffe03f */
        /* <DEDUP_REMOVED lines=40> */
[----:B------:R-:W-:Y:S03]  /*6b40*/  QGMMA.64x32x32.F32.E4M3.E4M3 R88, gdesc[UR8], R88, gsb0 ;  /* 0x00600000085879f3 */ /* 0x000fe60008000858 */
[----:B------:R-:W-:Y:S02]  /*6b50*/  WARPGROUP.DEPBAR.LE gsb0, 0x0 ;  /* 0x00008000000079c5 */ /* 0x000fe40000010000 */
[----:B------:R-:W-:-:S06]  /*6b60*/  WARPGROUP.ARRIVE ;  /* 0x00000000000079c5 */ /* 0x000fcc0000000000 */
[----:B------:R-:W-:Y:S01]  /*6b70*/  QGMMA.64x32x32.F32.E4M3.E4M3 R184, gdesc[UR12], R184, gsb0 ;  /* 0x006000000cb879f3 */ /* 0x000fe200080008b8 */
[----:B------:R-:W-:Y:S01]  /*6b80*/  UIADD3 UR14, UR57, 0x506, URZ ;  /* 0x00000506390e7890 */ /* 0x000fe2000fffe03f */
[----:B------:R-:W-:Y:S01]  /*6b90*/  UMOV UR15, 0x40000040 ;  /* 0x40000040000f7882 */ /* 0x000fe20000000000 */
[----:B------:R-:W-:Y:S01]  /*6ba0*/  UIADD3 UR57, UR57, 0x606, URZ ;  /* 0x0000060639397890 */ /* 0x000fe2000fffe03f */
[----:B------:R-:W-:Y:S02]  /*6bb0*/  WARPGROUP.DEPBAR.LE gsb0, 0x0 ;  /* 0x00008000000079c5 */ /* 0x000fe40000010000 */
[----:B------:R-:W-:-:S06]  /*6bc0*/  WARPGROUP.ARRIVE ;  /* 0x00000000000079c5 */ /* 0x000fcc0000000000 */
[----:B------:R-:W-:Y:S03]  /*6bd0*/  QGMMA.64x32x32.F32.E4M3.E4M3 R168, gdesc[UR20], R168, gsb0 ;  /* 0x0060000014a879f3 */ /* 0x000fe600080008a8 */
        /* <DEDUP_REMOVED lines=18> */
[----:B-1----:R-:W-:Y:S05]  /*6d00*/  @P2 BRA `(.L_x_20) ;  /* 0x00000000002c2947 */ /* 0x002fea0003800000 */
[----:B------:R-:W-:Y:S05]  /*6d10*/  @!P0 BRA `(.L_x_21) ;  /* 0x0000000000048947 */ /* 0x000fea0003800000 */
[----:B------:R-:W-:Y:S01]  /*6d20*/  BPT.TRAP 0x1 ;  /* 0x000000040000795c */ /* 0x000fe20000300000 */
.L_x_21:
[----:B------:R-:W-:Y:S01]  /*6d30*/  ULEA UR6, UR55, UR38, 0x3 ;  /* 0x0000002637067291 */ /* 0x000fe2000f8e183f */
[----:B------:R-:W-:-:S04]  /*6d40*/  MOV R7, UR56 ;  /* 0x0000003800077c02 */ /* 0x000fc80008000f00 */
[----:B------:R-:W-:-:S04]  /*6d50*/  SHF.L.U32 R7, R7, 0x1f, RZ ;  /* 0x0000001f07077819 */ /* 0x000fc800000006ff */
[----:B------:R1:W2:Y:S01]  /*6d60*/  SYNCS.PHASECHK.TRANS64.TRYWAIT P1, [UR6+0x2e850], R7 ;  /* 0x02e85007ff0075a7 */ /* 0x0002a20008020146 */
[----:B------:R-:W-:Y:S05]  /*6d70*/  @!P0 BRA `(.L_x_22) ;  /* 0x0000000000048947 */ /* 0x000fea0003800000 */
[----:B------:R-:W-:Y:S01]  /*6d80*/  BPT.TRAP 0x1 ;  /* 0x000000040000795c */ /* 0x000fe20000300000 */
.L_x_22:
[----:B--2---:R-:W-:Y:S05]  /*6d90*/  @P1 BRA `(.L_x_20) ;  /* 0x0000000000081947 */ /* 0x004fea0003800000 */
[----:B------:R-:W2:Y:S02]  /*6da0*/  SYNCS.PHASECHK.TRANS64.TRYWAIT P1, [UR6+0x2e850], R7 ;  /* 0x02e85007ff0075a7 */ /* 0x000ea40008020146 */
[----:B--2---:R-:W-:Y:S05]  /*6db0*/  @!P1 BRA `(.L_x_23) ;  /* 0x00000080009c9947 */ /* 0x004fea0003800000 */
.L_x_20:
[----:B------:R-:W-:Y:S01]  /*6dc0*/  UIADD3 UR6, UR38, 0x400, URZ ;  /* 0x0000040026067890 */ /* 0x000fe2000fffe03f */
[----:B------:R-:W-:Y:S01]  /*6dd0*/  WARPGROUP.ARRIVE ;  /* 0x00000000000079c5 */ /* 0x000fe20000000000 */
[----:B------:R-:W-:Y:S01]  /*6de0*/  UMOV UR7, 0xc0000010 ;  /* 0xc000001000077882 */ /* 0x000fe20000000000 */
[C---:B--2---:R-:W-:Y:S01]  /*6df0*/  FMUL.FTZ R8, R0.reuse, R184 ;  /* 0x000000b800087220 */ /* 0x044fe20000410000 */
[----:B------:R-:W-:Y:S01]  /*6e00*/  USHF.R.U32.HI UR6, URZ, 0x4, UR6 ;  /* 0x000000043f067899 */ /* 0x000fe20008011606 */
[C---:B------:R-:W-:Y:S01]  /*6e10*/  FMUL.FTZ R9, R0.reuse, R186 ;  /* 0x000000ba00097220 */ /* 0x040fe20000410000 */
[C---:B-1----:R-:W-:Y:S01]  /*6e20*/  FMUL.FTZ R7, R0.reuse, R185 ;  /* 0x000000b900077220 */ /* 0x042fe20000410000 */
[C---:B------:R-:W-:Y:S01]  /*6e30*/  FMUL.FTZ R10, R0.reuse, R187 ;  /* 0x000000bb000a7220 */ /* 0x040fe20000410000 */
[----:B------:R-:W-:Y:S01]  /*6e40*/  ULOP3.LUT UR6, UR6, 0x3fff, URZ, 0xc0, !UPT ;  /* 0x00003fff06067892 */ /* 0x000fe2000f8ec03f */
[----:B------:R-:W1:Y:S01]  /*6e50*/  MUFU.TANH R8, R8 ;  /* 0x0000000800087308 */ /* 0x000e620000002400 */
[C---:B------:R-:W-:Y:S01]  /*6e60*/  FMUL.FTZ R11, R0.reuse, R188 ;  /* 0x000000bc000b7220 */ /* 0x040fe20000410000 */
[C---:B------:R-:W-:Y:S01]  /*6e70*/  FMUL.FTZ R12, R0.reuse, R189 ;  /* 0x000000bd000c7220 */ /* 0x040fe20000410000 */
[----:B------:R-:W-:Y:S01]  /*6e80*/  ULOP3.LUT UR6, UR6, 0x10000, URZ, 0xfc, !UPT ;  /* 0x0001000006067892 */ /* 0x000fe2000f8efc3f */
[C---:B------:R-:W-:Y:S01]  /*6e90*/  FMUL.FTZ R13, R0.reuse, R190 ;  /* 0x000000be000d7220 */ /* 0x040fe20000410000 */
[C---:B------:R-:W-:Y:S01]  /*6ea0*/  FMUL.FTZ R15, R0.reuse, R192 ;  /* 0x000000c0000f7220 */ /* 0x040fe20000410000 */
[C---:B------:R-:W-:Y:S01]  /*6eb0*/  FMUL.FTZ R14, R0.reuse, R191 ;  /* 0x000000bf000e7220 */ /* 0x040fe20000410000 */
[----:B------:R-:W-:Y:S01]  /*6ec0*/  UIMAD UR11, UR55, 0x700, UR6 ;  /* 0x00000700370b78a4 */ /* 0x000fe2000f8e0206 */
[----:B------:R-:W2:Y:S01]  /*6ed0*/  MUFU.TANH R9, R9 ;  /* 0x0000000900097308 */ /* 0x000ea20000002400 */
[C---:B------:R-:W-:Y:S01]  /*6ee0*/  FMUL.FTZ R20, R0.reuse, R193 ;  /* 0x000000c100147220 */ /* 0x040fe20000410000 */
[C---:B------:R-:W-:Y:S01]  /*6ef0*/  FMUL.FTZ R21, R0.reuse, R194 ;  /* 0x000000c200157220 */ /* 0x040fe20000410000 */
[C---:B------:R-:W-:Y:S01]  /*6f00*/  FMUL.FTZ R185, R0.reuse, R196 ;  /* 0x000000c400b97220 */ /* 0x040fe20000410000 */
[C---:B------:R-:W-:Y:S01]  /*6f10*/  FMUL.FTZ R184, R0.reuse, R195 ;  /* 0x000000c300b87220 */ /* 0x040fe20000410000 */
[C---:B------:R-:W-:Y:S01]  /*6f20*/  FMUL.FTZ R186, R0.reuse, R197 ;  /* 0x000000c500ba7220 */ /* 0x040fe20000410000 */
[----:B------:R-:W-:Y:S01]  /*6f30*/  UMOV UR6, UR11 ;  /* 0x0000000b00067c82 */ /* 0x000fe20008000000 */
[----:B------:R-:W-:Y:S01]  /*6f40*/  FMUL.FTZ R187, R0, R198 ;  /* 0x000000c600bb7220 */ /* 0x000fe20000410000 */
[----:B------:R-:W-:Y:S01]  /*6f50*/  QGMMA.64x128x32.F32.E4M3.E4M3 R24, R200, gdesc[UR4], R24, gsb0 ;  /* 0x01e00004c8187df3 */ /* 0x000fe20008000818 */
[----:B------:R-:W-:Y:S01]  /*6f60*/  UIADD3 UR6, UR11, 0x100, URZ ;  /* 0x000001000b067890 */ /* 0x000fe2000fffe03f */
[----:B------:R-:W3:Y:S01]  /*6f70*/  MUFU.TANH R7, R7 ;  /* 0x0000000700077308 */ /* 0x000ee20000002400 */
[----:B------:R-:W-:Y:S01]  /*6f80*/  UMOV UR7, 0xc0000010 ;  /* 0xc000001000077882 */ /* 0x000fe20000000000 */
[----:B-1----:R-:W-:Y:S01]  /*6f90*/  FMNMX.FTZ R190, R8, R3, !PT ;  /* 0x0000000308be7209 */ /* 0x002fe20007810000 */
[C---:B------:R-:W-:Y:S01]  /*6fa0*/  FMUL.FTZ R168, R0.reuse, R168 ;  /* 0x000000a800a87220 */ /* 0x040fe20000410000 */
[C---:B------:R-:W-:Y:S01]  /*6fb0*/  FMUL.FTZ R188, R0.reuse, R199 ;  /* 0x000000c700bc7220 */ /* 0x040fe20000410000 */
[C---:B------:R-:W-:Y:S01]  /*6fc0*/  FMUL.FTZ R169, R0.reuse, R169 ;  /* 0x000000a900a97220 */ /* 0x040fe20000410000 */
[C---:B------:R-:W-:Y:S01]  /*6fd0*/  FMUL.FTZ R170, R0.reuse, R170 ;  /* 0x000000aa00aa7220 */ /* 0x040fe20000410000 */
[----:B--2---:R-:W-:Y:S01]  /*6fe0*/  FMNMX.FTZ R189, R9, R6, !PT ;  /* 0x0000000609bd7209 */ /* 0x004fe20007810000 */
[----:B------:R-:W1:Y:S01]  /*6ff0*/  MUFU.TANH R10, R10 ;  /* 0x0000000a000a7308 */ /* 0x000e620000002400 */
[C---:B------:R-:W-:Y:S01]  /*7000*/  FMUL.FTZ R172, R0.reuse, R172 ;  /* 0x000000ac00ac7220 */ /* 0x040fe20000410000 */
[C---:B------:R-:W-:Y:S01]  /*7010*/  FMUL.FTZ R171, R0.reuse, R171 ;  /* 0x000000ab00ab7220 */ /* 0x040fe20000410000 */
[C---:B------:R-:W-:Y:S01]  /*7020*/  FMUL.FTZ R173, R0.reuse, R173 ;  /* 0x000000ad00ad7220 */ /* 0x040fe20000410000 */
[C---:B------:R-:W-:Y:S01]  /*7030*/  FMUL.FTZ R174, R0.reuse, R174 ;  /* 0x000000ae00ae7220 */ /* 0x040fe20000410000 */
[C---:B------:R-:W-:Y:S01]  /*7040*/  FMUL.FTZ R176, R0.reuse, R176 ;  /* 0x000000b000b07220 */ /* 0x040fe20000410000 */
[C---:B------:R-:W-:Y:S01]  /*7050*/  FMUL.FTZ R175, R0.reuse, R175 ;  /* 0x000000af00af7220 */ /* 0x040fe20000410000 */
[C---:B------:R-:W-:Y:S01]  /*7060*/  FMUL.FTZ R177, R0.reuse, R177 ;  /* 0x000000b100b17220 */ /* 0x040fe20000410000 */
[----:B------:R-:W2:Y:S01]  /*7070*/  MUFU.TANH R11, R11 ;  /* 0x0000000b000b7308 */ /* 0x000ea20000002400 */
[----:B---3--:R-:W-:Y:S01]  /*7080*/  FMNMX.FTZ R190, R7, R190, !PT ;  /* 0x000000be07be7209 */ /* 0x008fe20007810000 */
[C---:B------:R-:W-:Y:S01]  /*7090*/  FMUL.FTZ R178, R0.reuse, R178 ;  /* 0x000000b200b27220 */ /* 0x040fe20000410000 */
[C---:B------:R-:W-:Y:S01]  /*70a0*/  FMUL.FTZ R180, R0.reuse, R180 ;  /* 0x000000b400b47220 */ /* 0x040fe20000410000 */
[C---:B------:R-:W-:Y:S01]  /*70b0*/  FMUL.FTZ R179, R0.reuse, R179 ;  /* 0x000000b300b37220 */ /* 0x040fe20000410000 */
[C---:B------:R-:W-:Y:S01]  /*70c0*/  FMUL.FTZ R181, R0.reuse, R181 ;  /* 0x000000b500b57220 */ /* 0x040fe20000410000 */
[C---:B------:R-:W-:Y:S01]  /*70d0*/  FMUL.FTZ R182, R0.reuse, R182 ;  /* 0x000000b600b67220 */ /* 0x040fe20000410000 */
[----:B------:R-:W-:Y:S01]  /*70e0*/  FMUL.FTZ R152, R0, R152 ;  /* 0x0000009800987220 */ /* 0x000fe20000410000 */
[----:B------:R-:W3:Y:S01]  /*70f0*/  MUFU.TANH R12, R12 ;  /* 0x0000000c000c7308 */ /* 0x000ee20000002400 */
[----:B-1----:R-:W-:Y:S01]  /*7100*/  FMNMX.FTZ R192, R10, R189, !PT ;  /* 0x000000bd0ac07209 */ /* 0x002fe20007810000 */
[C---:B------:R-:W-:Y:S01]  /*7110*/  FMUL.FTZ R183, R0.reuse, R183 ;  /* 0x000000b700b77220 */ /* 0x040fe20000410000 */
[C---:B------:R-:W-:Y:S01]  /*7120*/  FMUL.FTZ R153, R0.reuse, R153 ;  /* 0x0000009900997220 */ /* 0x040fe20000410000 */
[C---:B------:R-:W-:Y:S01]  /*7130*/  FMUL.FTZ R154, R0.reuse, R154 ;  /* 0x0000009a009a7220 */ /* 0x040fe20000410000 */
[C---:B------:R-:W-:Y:S01]  /*7140*/  FMUL.FTZ R156, R0.reuse, R156 ;  /* 0x0000009c009c7220 */ /* 0x040fe20000410000 */
[C---:B------:R-:W-:Y:S01]  /*7150*/  FMUL.FTZ R155, R0.reuse, R155 ;  /* 0x0000009b009b7220 */ /* 0x040fe20000410000 */
[C---:B------:R-:W-:Y:S01]  /*7160*/  FMUL.FTZ R157, R0.reuse, R157 ;  /* 0x0000009d009d7220 */ /* 0x040fe20000410000 */
[----:B------:R-:W1:Y:S01]  /*7170*/  MUFU.TANH R13, R13 ;  /* 0x0000000d000d7308 */ /* 0x000e620000002400 */
[----:B--2---:R-:W-:Y:S01]  /*7180*/  FMNMX.FTZ R189, R11, R190, !PT ;  /* 0x000000be0bbd7209 */ /* 0x004fe20007810000 */
[C---:B------:R-:W-:Y:S01]  /*7190*/  FMUL.FTZ R158, R0.reuse, R158 ;  /* 0x0000009e009e7220 */ /* 0x040fe20000410000 */
[C---:B------:R-:W-:Y:S01]  /*71a0*/  FMUL.FTZ R160, R0.reuse, R160 ;  /* 0x000000a000a07220 */ /* 0x040fe20000410000 */
[C---:B------:R-:W-:Y:S01]  /*71b0*/  FMUL.FTZ R159, R0.reuse, R159 ;  /* 0x0000009f009f7220 */ /* 0x040fe20000410000 */
[C---:B------:R-:W-:Y:S01]  /*71c0*/  FMUL.FTZ R161, R0.reuse, R161 ;  /* 0x000000a100a17220 */ /* 0x040fe20000410000 */
[C---:B------:R-:W-:Y:S01]  /*71d0*/  FMUL.FTZ R162, R0.reuse, R162 ;  /* 0x000000a200a27220 */ /* 0x040fe20000410000 */
[----:B------:R-:W-:Y:S01]  /*71e0*/  FMUL.FTZ R164, R0, R164 ;  /* 0x000000a400a47220 */ /* 0x000fe20000410000 */
[----:B------:R-:W2:Y:S01]  /*71f0*/  MUFU.TANH R15, R15 ;  /* 0x0000000f000f7308 */ /* 0x000ea20000002400 */
[----:B---3--:R-:W-:Y:S01]  /*7200*/  FMNMX.FTZ R190, R12, R189, !PT ;  /* 0x000000bd0cbe7209 */ /* 0x008fe20007810000 */
[C---:B------:R-:W-:Y:S01]  /*7210*/  FMUL.FTZ R163, R0.reuse, R163 ;  /* 0x000000a300a37220 */ /* 0x040fe20000410000 */
[C---:B------:R-:W-:Y:S01]  /*7220*/  FMUL.FTZ R165, R0.reuse, R165 ;  /* 0x000000a500a57220 */ /* 0x040fe20000410000 */
[C---:B------:R-:W-:Y:S01]  /*7230*/  FMUL.FTZ R166, R0.reuse, R166 ;  /* 0x000000a600a67220 */ /* 0x040fe20000410000 */
[C---:B------:R-:W-:Y:S01]  /*7240*/  FMUL.FTZ R136, R0.reuse, R136 ;  /* 0x0000008800887220 */ /* 0x040fe20000410000 */
[C---:B------:R-:W-:Y:S01]  /*7250*/  FMUL.FTZ R167, R0.reuse, R167 ;  /* 0x000000a700a77220 */ /* 0x040fe20000410000 */
[C---:B------:R-:W-:Y:S01]  /*7260*/  FMUL.FTZ R137, R0.reuse, R137 ;  /* 0x0000008900897220 */ /* 0x040fe20000410000 */
        /* <DEDUP_REMOVED lines=55> */
[----:B------:R-:W-:Y:S01]  /*75e0*/  FMUL.FTZ R116, R0, R116 ;  /* 0x0000007400747220 */ /* 0x000fe20000410000 */
        /* <DEDUP_REMOVED lines=26> */
[----:B------:R-:W-:Y:S01]  /*7790*/  FMUL.FTZ R103, R0, R103 ;  /* 0x0000006700677220 */ /* 0x000fe20000410000 */
[----:B------:R-:W-:Y:S01]  /*77a0*/  UMOV UR10, UR49 ;  /* 0x00000031000a7c82 */ /* 0x000fe20008000000 */
[----:B------:R-:W2:Y:S04]  /*77b0*/  S2R R230, SR_TID.X ;  /* 0x0000000000e67919 */ /* 0x000ea80000002100 */
[----:B------:R-:W4:Y:S01]  /*77c0*/  MUFU.TANH R172, R172 ;  /* 0x000000ac00ac7308 */ /* 0x000f220000002400 */
[----:B---3--:R-:W-:Y:S01]  /*77d0*/  FMNMX.FTZ R189, R169, R190, !PT ;  /* 0x000000bea9bd7209 */ /* 0x008fe20007810000 */
[----:B------:R-:W-:-:S02]  /*77e0*/  WARPGROUP.DEPBAR.LE gsb0, 0x0 ;  /* 0x00008000000079c5 */ /* 0x000fc40000010000 */
[----:B------:R-:W-:-:S04]  /*77f0*/  WARPGROUP.ARRIVE ;  /* 0x00000000000079c5 */ /* 0x000fc80000000000 */
[----:B------:R-:W3:Y:S01]  /*7800*/  MUFU.TANH R171, R171 ;  /* 0x000000ab00ab7308 */ /* 0x000ee20000002400 */
[----:B-1----:R-:W-:Y:S01]  /*7810*/  FMNMX.FTZ R192, R170, R191, !PT ;  /* 0x000000bfaac07209 */ /* 0x002fe20007810000 */
[----:B------:R-:W-:Y:S01]  /*7820*/  QGMMA.64x128x32.F32.E4M3.E4M3 R24, R204, gdesc[UR4], R24, gsb0 ;  /* 0x01e00004cc187df3 */ /* 0x000fe20008000818 */
[----:B------:R-:W-:Y:S01]  /*7830*/  UIADD3 UR6, UR11, 0x200, URZ ;  /* 0x000002000b067890 */ /* 0x000fe2000fffe03f */
[----:B------:R-:W-:-:S04]  /*7840*/  UMOV UR7, 0xc0000010 ;  /* 0xc000001000077882 */ /* 0x000fc80000000000 */
[----:B------:R-:W1:Y:S01]  /*7850*/  MUFU.TANH R173, R173 ;  /* 0x000000ad00ad7308 */ /* 0x000e620000002400 */
[----:B----4-:R-:W-:-:S07]  /*7860*/  FMNMX.FTZ R190, R172, R189, !PT ;  /* 0x000000bdacbe7209 */ /* 0x010fce0007810000 */
[----:B------:R-:W4:Y:S01]  /*7870*/  MUFU.TANH R174, R174 ;  /* 0x000000ae00ae7308 */ /* 0x000f220000002400 */
[----:B---3--:R-:W-:Y:S02]  /*7880*/  FMNMX.FTZ R191, R171, R192, !PT ;  /* 0x000000c0abbf7209 */ /* 0x008fe40007810000 */
[----:B--2---:R-:W-:-:S05]  /*7890*/  LOP3.LUT P1, RZ, R230, 0x7f, RZ, 0xc0, !PT ;  /* 0x0000007fe6ff7812 */ /* 0x004fca000782c0ff */
[----:B------:R-:W2:Y:S01]  /*78a0*/  MUFU.TANH R176, R176 ;  /* 0x000000b000b07308 */ /* 0x000ea20000002400 */
[----:B-1----:R-:W-:-:S07]  /*78b0*/  FMNMX.FTZ R189, R173, R190, !PT ;  /* 0x000000beadbd7209 */ /* 0x002fce0007810000 */
[----:B------:R-:W1:Y:S01]  /*78c0*/  MUFU.TANH R175, R175 ;  /* 0x000000af00af7308 */ /* 0x000e620000002400 */
[----:B----4-:R-:W-:-:S07]  /*78d0*/  FMNMX.FTZ R192, R174, R191, !PT ;  /* 0x000000bfaec07209 */ /* 0x010fce0007810000 */
[----:B------:R-:W3:Y:S01]  /*78e0*/  MUFU.TANH R177, R177 ;  /* 0x000000b100b17308 */ /* 0x000ee20000002400 */
[----:B--2---:R-:W-:-:S07]  /*78f0*/  FMNMX.FTZ R190, R176, R189, !PT ;  /* 0x000000bdb0be7209 */ /* 0x004fce0007810000 */
[----:B------:R-:W2:Y:S01]  /*7900*/  MUFU.TANH R178, R178 ;  /* 0x000000b200b27308 */ /* 0x000ea20000002400 */
[----:B-1----:R-:W-:-:S07]  /*7910*/  FMNMX.FTZ R191, R175, R192, !PT ;  /* 0x000000c0afbf7209 */ /* 0x002fce0007810000 */
[----:B------:R-:W1:Y:S01]  /*7920*/  MUFU.TANH R180, R180 ;  /* 0x000000b400b47308 */ /* 0x000e620000002400 */
[----:B---3--:R-:W-:-:S07]  /*7930*/  FMNMX.FTZ R189, R177, R190, !PT ;  /* 0x000000beb1bd7209 */ /* 0x008fce0007810000 */
        /* <DEDUP_REMOVED lines=21> */
[----:B-1----:R-:W-:Y:S01]  /*7a90*/  FMNMX.FTZ R191, R155, R192, !PT ;  /* 0x000000c09bbf7209 */ /* 0x002fe20007810000 */
[----:B------:R-:W-:Y:S02]  /*7aa0*/  WARPGROUP.DEPBAR.LE gsb0, 0x0 ;  /* 0x00008000000079c5 */ /* 0x000fe40000010000 */
[----:B------:R-:W-:-:S04]  /*7ab0*/  WARPGROUP.ARRIVE ;  /* 0x00000000000079c5 */ /* 0x000fc80000000000 */
[----:B------:R-:W1:Y:S01]  /*7ac0*/  MUFU.TANH R160, R160 ;  /* 0x000000a000a07308 */ /* 0x000e620000002400 */
[----:B---3--:R-:W-:Y:S01]  /*7ad0*/  FMNMX.FTZ R189, R157, R190, !PT ;  /* 0x000000be9dbd7209 */ /* 0x008fe20007810000 */
[----:B------:R-:W-:Y:S01]  /*7ae0*/  QGMMA.64x128x32.F32.E4M3.E4M3 R24, R208, gdesc[UR4], R24, gsb0 ;  /* 0x01e00004d0187df3 */ /* 0x000fe20008000818 */
[----:B------:R-:W-:Y:S01]  /*7af0*/  UIADD3 UR6, UR11, 0x300, URZ ;  /* 0x000003000b067890 */ /* 0x000fe2000fffe03f */
[----:B------:R-:W-:-:S04]  /*7b00*/  UMOV UR7, 0xc0000010 ;  /* 0xc000001000077882 */ /* 0x000fc80000000000 */
        /* <DEDUP_REMOVED lines=34> */
[----:B------:R-:W-:-:S06]  /*7d30*/  WARPGROUP.DEPBAR.LE gsb0, 0x0 ;  /* 0x00008000000079c5 */ /* 0x000fcc0000010000 */
[----:B------:R-:W1:Y:S01]  /*7d40*/  MUFU.TANH R145, R145 ;  /* 0x0000009100917308 */ /* 0x000e620000002400 */
[----:B------:R-:W-:Y:S01]  /*7d50*/  WARPGROUP.ARRIVE ;  /* 0x00000000000079c5 */ /* 0x000fe20000000000 */
[----:B---3--:R-:W-:-:S05]  /*7d60*/  FMNMX.FTZ R190, R144, R189, !PT ;  /* 0x000000bd90be7209 */ /* 0x008fca0007810000 */
[----:B------:R-:W-:Y:S01]  /*7d70*/  QGMMA.64x128x32.F32.E4M3.E4M3 R24, R212, gdesc[UR4], R24, gsb0 ;  /* 0x01e00004d4187df3 */ /* 0x000fe20008000818 */
[----:B------:R-:W3:Y:S01]  /*7d80*/  MUFU.TANH R146, R146 ;  /* 0x0000009200927308 */ /* 0x000ee20000002400 */
[----:B--2---:R-:W-:Y:S01]  /*7d90*/  FMNMX.FTZ R191, R143, R192, !PT ;  /* 0x000000c08fbf7209 */ /* 0x004fe20007810000 */
[----:B------:R-:W-:Y:S01]  /*7da0*/  UIADD3 UR6, UR11, 0x400, URZ ;  /* 0x000004000b067890 */ /* 0x000fe2000fffe03f */
[----:B------:R-:W-:-:S05]  /*7db0*/  UMOV UR7, 0xc0000010 ;  /* 0xc000001000077882 */ /* 0x000fca0000000000 */
        /* <DEDUP_REMOVED lines=33> */
[----:B---3--:R-:W-:Y:S01]  /*7fd0*/  FMNMX.FTZ R189, R129, R190, !PT ;  /* 0x000000be81bd7209 */ /* 0x008fe20007810000 */
[----:B------:R-:W-:Y:S02]  /*7fe0*/  WARPGROUP.DEPBAR.LE gsb0, 0x0 ;  /* 0x00008000000079c5 */ /* 0x000fe40000010000 */
[----:B------:R-:W-:-:S04]  /*7ff0*/  WARPGROUP.ARRIVE ;  /* 0x00000000000079c5 */ /* 0x000fc80000000000 */
[----:B------:R-:W3:Y:S01]  /*8000*/  MUFU.TANH R131, R131 ;  /* 0x0000008300837308 */ /* 0x000ee20000002400 */
[----:B--2---:R-:W-:Y:S01]  /*8010*/  FMNMX.FTZ R192, R130, R191, !PT ;  /* 0x000000bf82c07209 */ /* 0x004fe20007810000 */
[----:B------:R-:W-:Y:S01]  /*8020*/  QGMMA.64x128x32.F32.E4M3.E4M3 R24, R216, gdesc[UR4], R24, gsb0 ;  /* 0x01e00004d8187df3 */ /* 0x000fe20008000818 */
[----:B------:R-:W-:-:S05]  /*8030*/  UIADD3 UR6, UR11, 0x500, URZ ;  /* 0x000005000b067890 */ /* 0x000fca000fffe03f */
[----:B------:R-:W2:Y:S01]  /*8040*/  MUFU.TANH R133, R133 ;  /* 0x0000008500857308 */ /* 0x000ea20000002400 */
[----:B-1----:R-:W-:Y:S01]  /*8050*/  FMNMX.FTZ R190, R132, R189, !PT ;  /* 0x000000bd84be7209 */ /* 0x002fe20007810000 */
[----:B------:R-:W-:-:S06]  /*8060*/  UMOV UR7, 0xc0000010 ;  /* 0xc000001000077882 */ /* 0x000fcc0000000000 */
        /* <DEDUP_REMOVED lines=15> */
[----:B--2---:R-:W-:Y:S01]  /*8160*/  FMNMX.FTZ R190, R108, R189, !PT ;  /* 0x000000bd6cbe7209 */ /* 0x004fe20007810000 */
[----:B------:R-:W-:-:S06]  /*8170*/  FMUL.FTZ R189, R0, R99 ;  /* 0x0000006300bd7220 */ /* 0x000fcc0000410000 */
        /* <DEDUP_REMOVED lines=18> */
[----:B------:R-:W-:Y:S02]  /*82a0*/  WARPGROUP.DEPBAR.LE gsb0, 0x0 ;  /* 0x00008000000079c5 */ /* 0x000fe40000010000 */
[----:B------:R-:W-:-:S04]  /*82b0*/  WARPGROUP.ARRIVE ;  /* 0x00000000000079c5 */ /* 0x000fc80000000000 */
[----:B------:R-:W2:Y:S01]  /*82c0*/  MUFU.TANH R88, R88 ;  /* 0x0000005800587308 */ /* 0x000ea20000002400 */
[----:B-1----:R-:W-:Y:S01]  /*82d0*/  FMNMX.FTZ R99, R117, R190, !PT ;  /* 0x000000be75637209 */ /* 0x002fe20007810000 */
[----:B------:R-:W-:Y:S01]  /*82e0*/  QGMMA.64x128x32.F32.E4M3.E4M3 R24, R220, gdesc[UR4], R24, gsb0 ;  /* 0x01e00004dc187df3 */ /* 0x000fe20008000818 */
[----:B------:R-:W-:Y:S01]  /*82f0*/  UIADD3 UR6, UR11, 0x600, URZ ;  /* 0x000006000b067890 */ /* 0x000fe2000fffe03f */
[----:B------:R-:W-:-:S04]  /*8300*/  UMOV UR7, 0xc0000010 ;  /* 0xc000001000077882 */ /* 0x000fc80000000000 */
        /* <DEDUP_REMOVED lines=31> */
[----:B---3--:R-:W-:-:S05]  /*8500*/  FMNMX.FTZ R190, R101, R190, !PT ;  /* 0x000000be65be7209 */ /* 0x008fca0007810000 */
[----:B------:R-:W3:Y:S01]  /*8510*/  SHFL.BFLY PT, R99, R190, 0x2, 0x1f ;  /* 0x0c401f00be637f89 */ /* 0x000ee200000e0000 */
[----:B--2---:R-:W-:-:S04]  /*8520*/  FMNMX.FTZ R192, R102, R191, !PT ;  /* 0x000000bf66c07209 */ /* 0x004fc80007810000 */
[----:B-1----:R-:W-:Y:S01]  /*8530*/  FMNMX.FTZ R192, R103, R192, !PT ;  /* 0x000000c067c07209 */ /* 0x002fe20007810000 */
[----:B------:R-:W-:Y:S02]  /*8540*/  WARPGROUP.DEPBAR.LE gsb0, 0x0 ;  /* 0x00008000000079c5 */ /* 0x000fe40000010000 */
[----:B------:R-:W-:Y:S02]  /*8550*/  WARPGROUP.ARRIVE ;  /* 0x00000000000079c5 */ /* 0x000fe40000000000 */
[----:B------:R-:W1:Y:S04]  /*8560*/  SHFL.BFLY PT, R193, R192, 0x2, 0x1f ;  /* 0x0c401f00c0c17f89 */ /* 0x000e6800000e0000 */
[----:B------:R-:W-:Y:S01]  /*8570*/  QGMMA.64x128x32.F32.E4M3.E4M3 R24, R224, gdesc[UR4], R24, gsb0 ;  /* 0x01e00004e0187df3 */ /* 0x000fe20008000818 */
[----:B---3--:R-:W-:-:S05]  /*8580*/  FMNMX.FTZ R191, R190, R99, !PT ;  /* 0x00000063bebf7209 */ /* 0x008fca0007810000 */
[----:B------:R-:W2:Y:S01]  /*8590*/  SHFL.BFLY PT, R194, R191, 0x1, 0x1f ;  /* 0x0c201f00bfc27f89 */ /* 0x000ea200000e0000 */
[----:B-1----:R-:W-:-:S05]  /*85a0*/  FMNMX.FTZ R193, R192, R193, !PT ;  /* 0x000000c1c0c17209 */ /* 0x002fca0007810000 */
[----:B------:R-:W1:Y:S01]  /*85b0*/  SHFL.BFLY PT, R196, R193, 0x1, 0x1f ;  /* 0x0c201f00c1c47f89 */ /* 0x000e6200000e0000 */
[----:B--2---:R-:W-:Y:S01]  /*85c0*/  FMNMX.FTZ R190, R191, R194, !PT ;  /* 0x000000c2bfbe7209 */ /* 0x004fe20007810000 */
[----:B------:R-:W-:-:S04]  /*85d0*/  IMAD.U32 R191, RZ, RZ, UR10 ;  /* 0x0000000affbf7e24 */ /* 0x000fc8000f8e00ff */
[C---:B------:R-:W-:Y:S01]  /*85e0*/  FADD.FTZ R3, -R190.reuse, R3 ;  /* 0x00000003be037221 */ /* 0x040fe20000010100 */
[----:B------:R-:W-:-:S03]  /*85f0*/  FFMA.FTZ R191, R190, R191, -8 ;  /* 0xc1000000bebf7423 */ /* 0x000fc600000100bf */
[----:B------:R-:W-:Y:S01]  /*8600*/  FMUL.FTZ R192, R3, UR10 ;  /* 0x0000000a03c07c20 */ /* 0x000fe20008410000 */
[----:B------:R-:W-:-:S01]  /*8610*/  FFMA.FTZ R12, R12, UR10, -R191 ;  /* 0x0000000a0c0c7c23 */ /* 0x000fc200080108bf */
[--C-:B------:R-:W-:Y:S01]  /*8620*/  FFMA.FTZ R20, R20, UR10, -R191.reuse ;  /* 0x0000000a14147c23 */ /* 0x100fe200080108bf */
[----:B------:R-:W-:-:S01]  /*8630*/  FFMA.FTZ R186, R186, UR10, -R191 ;  /* 0x0000000ababa7c23 */ /* 0x000fc200080108bf */
[--C-:B------:R-:W-:Y:S01]  /*8640*/  FFMA.FTZ R168, R168, UR10, -R191.reuse ;  /* 0x0000000aa8a87c23 */ /* 0x100fe200080108bf */
[----:B------:R-:W-:-:S01]  /*8650*/  FFMA.FTZ R169, R169, UR10, -R191 ;  /* 0x0000000aa9a97c23 */ /* 0x000fc200080108bf */
[--C-:B------:R-:W-:Y:S01]  /*8660*/  FFMA.FTZ R172, R172, UR10, -R191.reuse ;  /* 0x0000000aacac7c23 */ /* 0x100fe200080108bf */
[----:B-1----:R-:W-:Y:S01]  /*8670*/  FMNMX.FTZ R99, R193, R196, !PT ;  /* 0x000000c4c1637209 */ /* 0x002fe20007810000 */
[--C-:B------:R-:W-:Y:S01]  /*8680*/  FFMA.FTZ R193, R8, UR10, -R191.reuse ;  /* 0x0000000a08c17c23 */ /* 0x100fe200080108bf */
[----:B------:R-:W-:-:S01]  /*8690*/  FFMA.FTZ R8, R7, UR10, -R191 ;  /* 0x0000000a07087c23 */ /* 0x000fc200080108bf */
[--C-:B------:R-:W-:Y:S01]  /*86a0*/  FFMA.FTZ R7, R11, UR10, -R191.reuse ;  /* 0x0000000a0b077c23 */ /* 0x100fe200080108bf */
[----:B------:R-:W-:-:S01]  /*86b0*/  FFMA.FTZ R11, R15, UR10, -R191 ;  /* 0x0000000a0f0b7c23 */ /* 0x000fc200080108bf */
[----:B------:R-:W-:Y:S01]  /*86c0*/  FADD.FTZ R3, -R99, R6 ;  /* 0x0000000663037221 */ /* 0x000fe20000010100 */
[----:B------:R-:W-:-:S01]  /*86d0*/  FFMA.FTZ R15, R185, UR10, -R191 ;  /* 0x0000000ab90f7c23 */ /* 0x000fc200080108bf */
[----:B------:R1:W-:Y:S01]  /*86e0*/  MUFU.EX2 R6, R192 ;  /* 0x000000c000067308 */ /* 0x0003e20000000800 */
[----:B------:R-:W-:-:S01]  /*86f0*/  FFMA.FTZ R173, R173, UR10, -R191 ;  /* 0x0000000aadad7c23 */ /* 0x000fc200080108bf */
[----:B------:R-:W-:Y:S01]  /*8700*/  FMUL.FTZ R3, R3, UR10 ;  /* 0x0000000a03037c20 */ /* 0x000fe20008410000 */
[----:B------:R-:W-:-:S01]  /*8710*/  FFMA.FTZ R176, R176, UR10, -R191 ;  /* 0x0000000ab0b07c23 */ /* 0x000fc200080108bf */
[--C-:B------:R-:W-:Y:S01]  /*8720*/  FFMA.FTZ R177, R177, UR10, -R191.reuse ;  /* 0x0000000ab1b17c23 */ /* 0x100fe200080108bf */
[----:B------:R-:W-:-:S01]  /*8730*/  FFMA.FTZ R180, R180, UR10, -R191 ;  /* 0x0000000ab4b47c23 */ /* 0x000fc200080108bf */
[--C-:B------:R-:W-:Y:S01]  /*8740*/  FFMA.FTZ R181, R181, UR10, -R191.reuse ;  /* 0x0000000ab5b57c23 */ /* 0x100fe200080108bf */
[----:B------:R-:W-:-:S01]  /*8750*/  FFMA.FTZ R152, R152, UR10, -R191 ;  /* 0x0000000a98987c23 */ /* 0x000fc200080108bf */
[----:B------:R-:W2:Y:S01]  /*8760*/  MUFU.EX2 R193, R193 ;  /* 0x000000c100c17308 */ /* 0x000ea20000000800 */
[----:B-1----:R-:W-:-:S02]  /*8770*/  IMAD.U32 R192, RZ, RZ, UR10 ;  /* 0x0000000affc07e24 */ /* 0x002fc4000f8e00ff */
[--C-:B------:R-:W-:Y:S01]  /*8780*/  FFMA.FTZ R153, R153, UR10, -R191.reuse ;  /* 0x0000000a99997c23 */ /* 0x100fe200080108bf */
[----:B------:R-:W-:-:S01]  /*8790*/  FFMA.FTZ R156, R156, UR10, -R191 ;  /* 0x0000000a9c9c7c23 */ /* 0x000fc200080108bf */
[----:B------:R-:W-:Y:S01]  /*87a0*/  FFMA.FTZ R157, R157, UR10, -R191 ;  /* 0x0000000a9d9d7c23 */ /* 0x000fe200080108bf */
[----:B------:R-:W-:-:S01]  /*87b0*/  FFMA.FTZ R185, R99, R192, -8 ;  /* 0xc100000063b97423 */ /* 0x000fc200000100c0 */
        /* <DEDUP_REMOVED lines=10> */
[----:B------:R-:W1:Y:S01]  /*8860*/  MUFU.EX2 R192, R192 ;  /* 0x000000c000c07308 */ /* 0x000e620000000800 */
[----:B--2---:R-:W-:-:S01]  /*8870*/  FFMA.FTZ R5, R6, R5, R193 ;  /* 0x0000000506057223 */ /* 0x004fc200000100c1 */
[----:B------:R-:W-:Y:S01]  /*8880*/  FFMA.FTZ R187, R188, UR10, -R185 ;  /* 0x0000000abcbb7c23 */ /* 0x000fe200080108b9 */
        /* <DEDUP_REMOVED lines=11> */
[--C-:B------:R-:W-:Y:S01]  /*8940*/  FFMA.FTZ R120, R120, UR10, -R191.reuse ;  /* 0x0000000a78787c23 */ /* 0x100fe200080108bf */
[----:B------:R-:W-:-:S01]  /*8950*/  FFMA.FTZ R121, R121, UR10, -R191 ;  /* 0x0000000a79797c23 */ /* 0x000fc200080108bf */
[----:B------:R-:W3:Y:S01]  /*8960*/  MUFU.EX2 R9, R9 ;  /* 0x0000000900097308 */ /* 0x000ee20000000800 */
[----:B-1----:R-:W-:-:S01]  /*8970*/  FFMA.FTZ R4, R3, R4, R192 ;  /* 0x0000000403047223 */ /* 0x002fc200000100c0 */
[--C-:B------:R-:W-:Y:S01]  /*8980*/  FFMA.FTZ R124, R124, UR10, -R191.reuse ;  /* 0x0000000a7c7c7c23 */ /* 0x100fe200080108bf */
[----:B------:R-:W-:-:S01]  /*8990*/  FFMA.FTZ R125, R125, UR10, -R191 ;  /* 0x0000000a7d7d7c23 */ /* 0x000fc200080108bf */
[--C-:B------:R-:W-:Y:S01]  /*89a0*/  FFMA.FTZ R128, R128, UR10, -R191.reuse ;  /* 0x0000000a80807c23 */ /* 0x100fe200080108bf */
[----:B------:R-:W-:-:S01]  /*89b0*/  FFMA.FTZ R129, R129, UR10, -R191 ;  /* 0x0000000a81817c23 */ /* 0x000fc200080108bf */
[--C-:B------:R-:W-:Y:S01]  /*89c0*/  FFMA.FTZ R132, R132, UR10, -R191.reuse ;  /* 0x0000000a84847c23 */ /* 0x100fe200080108bf */
[----:B------:R-:W-:-:S01]  /*89d0*/  FFMA.FTZ R133, R133, UR10, -R191 ;  /* 0x0000000a85857c23 */ /* 0x000fc200080108bf */
[----:B------:R-:W1:Y:S01]  /*89e0*/  MUFU.EX2 R7, R7 ;  /* 0x0000000700077308 */ /* 0x000e620000000800 */
[----:B--2---:R-:W-:-:S01]  /*89f0*/  FADD.FTZ R188, R8, R5 ;  /* 0x0000000508bc7221 */ /* 0x004fc20000010000 */
[--C-:B------:R-:W-:Y:S01]  /*8a00*/  FFMA.FTZ R104, R104, UR10, -R191.reuse ;  /* 0x0000000a68687c23 */ /* 0x100fe200080108bf */
[----:B------:R-:W-:-:S01]  /*8a10*/  FFMA.FTZ R105, R105, UR10, -R191 ;  /* 0x0000000a69697c23 */ /* 0x000fc200080108bf */
[--C-:B------:R-:W-:Y:S01]  /*8a20*/  FFMA.FTZ R108, R108, UR10, -R191.reuse ;  /* 0x0000000a6c6c7c23 */ /* 0x100fe200080108bf */
[----:B------:R-:W-:-:S01]  /*8a30*/  FFMA.FTZ R109, R109, UR10, -R191 ;  /* 0x0000000a6d6d7c23 */ /* 0x000fc200080108bf */
[--C-:B------:R-:W-:Y:S01]  /*8a40*/  FFMA.FTZ R112, R112, UR10, -R191.reuse ;  /* 0x0000000a70707c23 */ /* 0x100fe200080108bf */
        /* <DEDUP_REMOVED lines=10> */
[----:B------:R-:W-:-:S01]  /*8af0*/  FFMA.FTZ R96, R96, UR10, -R191 ;  /* 0x0000000a60607c23 */ /* 0x000fc200080108bf */
[--C-:B------:R-:W-:Y:S01]  /*8b00*/  FFMA.FTZ R97, R97, UR10, -R191.reuse ;  /* 0x0000000a61617c23 */ /* 0x100fe200080108bf */
[----:B------:R-:W-:-:S01]  /*8b10*/  FFMA.FTZ R100, R100, UR10, -R191 ;  /* 0x0000000a64647c23 */ /* 0x000fc200080108bf */
[----:B------:R-:W-:Y:S01]  /*8b20*/  FFMA.FTZ R101, R101, UR10, -R191 ;  /* 0x0000000a65657c23 */ /* 0x000fe200080108bf */
[----:B-1----:R-:W-:-:S01]  /*8b30*/  FADD.FTZ R191, R7, R188 ;  /* 0x000000bc07bf7221 */ /* 0x002fc20000010000 */
        /* <DEDUP_REMOVED lines=60> */
[----:B------:R-:W-:-:S02]  /*8f00*/  WARPGROUP.DEPBAR.LE gsb0, 0x0 ;  /* 0x00008000000079c5 */ /* 0x000fc40000010000 */
[----:B------:R-:W-:-:S04]  /*8f10*/  FFMA.FTZ R103, R103, UR10, -R185 ;  /* 0x0000000a67677c23 */ /* 0x000fc800080108b9 */
[----:B------:R-:W3:Y:S01]  /*8f20*/  MUFU.EX2 R187, R187 ;  /* 0x000000bb00bb7308 */ /* 0x000ee20000000800 */
[----:B-1----:R-:W-:-:S07]  /*8f30*/  FADD.FTZ R4, R184, R5 ;  /* 0x00000005b8047221 */ /* 0x002fce0000010000 */
[----:B------:R-:W1:Y:S01]  /*8f40*/  MUFU.EX2 R168, R168 ;  /* 0x000000a800a87308 */ /* 0x000e620000000800 */
[----:B--2---:R-:W-:-:S07]  /*8f50*/  FADD.FTZ R191, R186, R191 ;  /* 0x000000bfbabf7221 */ /* 0x004fce0000010000 */
[----:B------:R-:W2:Y:S01]  /*8f60*/  MUFU.EX2 R170, R170 ;  /* 0x000000aa00aa7308 */ /* 0x000ea20000000800 */
[----:B---3--:R-:W-:-:S07]  /*8f70*/  FADD.FTZ R5, R187, R4 ;  /* 0x00000004bb057221 */ /* 0x008fce0000010000 */
        /* <DEDUP_REMOVED lines=131> */
[----:B---3--:R-:W-:-:S01]  /*97b0*/  FADD.FTZ R188, R106, R191 ;  /* 0x000000bf6abc7221 */ /* 0x008fc20000010000 */
[--C-:B------:R-:W-:Y:S01]  /*97c0*/  FFMA.FTZ R191, R95, UR10, -R185.reuse ;  /* 0x0000000a5fbf7c23 */ /* 0x100fe200080108b9 */
[----:B------:R-:W-:-:S05]  /*97d0*/  FFMA.FTZ R95, R98, UR10, -R185 ;  /* 0x0000000a625f7c23 */ /* 0x000fca00080108b9 */
        /* <DEDUP_REMOVED lines=9> */
[----:B--2---:R-:W-:-:S01]  /*9870*/  FADD.FTZ R5, R109, R4 ;  /* 0x000000046d057221 */ /* 0x004fc20000010000 */
[----:B------:R-:W-:-:S06]  /*9880*/  IADD3 R4, -R19, 0xb, RZ ;  /* 0x0000000b13047810 */ /* 0x000fcc0007ffe1ff */
        /* <DEDUP_REMOVED lines=8> */
[----:B------:R-:W-:-:S06]  /*9910*/  FFMA.FTZ R98, R189, UR10, -R185 ;  /* 0x0000000abd627c23 */ /* 0x000fcc00080108b9 */
[----:B------:R-:W3:Y:S01]  /*9920*/  MUFU.EX2 R118, R118 ;  /* 0x0000007600767308 */ /* 0x000ee20000000800 */
[----:B-1----:R-:W-:-:S07]  /*9930*/  FADD.FTZ R195, R115, R188 ;  /* 0x000000bc73c37221 */ /* 0x002fce0000010000 */
[----:B------:R-:W1:Y:S01]  /*9940*/  MUFU.EX2 R117, R117 ;  /* 0x0000007500757308 */ /* 0x000e620000000800 */
[----:B--2---:R-:W-:-:S07]  /*9950*/  FADD.FTZ R188, R116, R5 ;  /* 0x0000000574bc7221 */ /* 0x004fce0000010000 */
[----:B------:R-:W2:Y:S01]  /*9960*/  MUFU.EX2 R119, R119 ;  /* 0x0000007700777308 */ /* 0x000ea20000000800 */
[----:B---3--:R-:W-:-:S01]  /*9970*/  FADD.FTZ R194, R118, R195 ;  /* 0x000000c376c27221 */ /* 0x008fc20000010000 */
[----:B------:R-:W-:-:S05]  /*9980*/  IMAD.U32 R195, RZ, RZ, UR54 ;  /* 0x00000036ffc37e24 */ /* 0x000fca000f8e00ff */
[----:B------:R-:W-:Y:S01]  /*9990*/  @!P1 LEA R195, R195, UR38, 0x3 ;  /* 0x00000026c3c39c11 */ /* 0x000fe2000f8e18ff */
[----:B------:R-:W3:Y:S01]  /*99a0*/  MUFU.EX2 R88, R88 ;  /* 0x0000005800587308 */ /* 0x000ee20000000800 */
[----:B-1----:R-:W-:-:S01]  /*99b0*/  FADD.FTZ R5, R117, R188 ;  /* 0x000000bc75057221 */ /* 0x002fc20000010000 */
[----:B------:R1:W-:Y:S06]  /*99c0*/  BAR.ARV R4, 0x100 ;  /* 0x000400040000751d */ /* 0x0003ec0000002000 */
[----:B------:R-:W4:Y:S01]  /*99d0*/  MUFU.EX2 R90, R90 ;  /* 0x0000005a005a7308 */ /* 0x000f220000000800 */
[----:B--2---:R-:W-:-:S01]  /*99e0*/  FADD.FTZ R189, R119, R194 ;  /* 0x000000c277bd7221 */ /* 0x004fc20000010000 */
[----:B-1----:R-:W-:-:S05]  /*99f0*/  @!P1 VIADD R4, R195, 0x2e840 ;  /* 0x0002e840c3049836 */ /* 0x002fca0000000000 */
[----:B------:R-:W-:Y:S01]  /*9a00*/  @!P1 PRMT R4, RZ, 0x654, R4 ;  /* 0x00000654ff049816 */ /* 0x000fe20000000004 */
[----:B------:R-:W1:Y:S01]  /*9a10*/  MUFU.EX2 R89, R89 ;  /* 0x0000005900597308 */ /* 0x000e620000000800 */
[----:B---3--:R-:W-:-:S02]  /*9a20*/  FADD.FTZ R188, R88, R5 ;  /* 0x0000000558bc7221 */ /* 0x008fc40000010000 */
[----:B------:R2:W-:Y:S05]  /*9a30*/  @!P1 SYNCS.ARRIVE.TRANS64.RED.A1T0 RZ, [R4+URZ], RZ ;  /* 0x000000ff04ff99a7 */ /* 0x0005ea000810043f */
[----:B------:R-:W3:Y:S01]  /*9a40*/  MUFU.EX2 R91, R91 ;  /* 0x0000005b005b7308 */ /* 0x000ee20000000800 */
[----:B----4-:R-:W-:-:S07]  /*9a50*/  FADD.FTZ R194, R90, R189 ;  /* 0x000000bd5ac27221 */ /* 0x010fce0000010000 */
[----:B------:R-:W4:Y:S01]  /*9a60*/  MUFU.EX2 R92, R92 ;  /* 0x0000005c005c7308 */ /* 0x000f220000000800 */
[----:B-1----:R-:W-:-:S07]  /*9a70*/  FADD.FTZ R5, R89, R188 ;  /* 0x000000bc59057221 */ /* 0x002fce0000010000 */
[----:B------:R-:W1:Y:S01]  /*9a80*/  MUFU.EX2 R94, R94 ;  /* 0x0000005e005e7308 */ /* 0x000e620000000800 */
[----:B---3--:R-:W-:-:S07]  /*9a90*/  FADD.FTZ R189, R91, R194 ;  /* 0x000000c25bbd7221 */ /* 0x008fce0000010000 */
[----:B------:R-:W3:Y:S01]  /*9aa0*/  MUFU.EX2 R93, R93 ;  /* 0x0000005d005d7308 */ /* 0x000ee20000000800 */
[----:B----4-:R-:W-:-:S07]  /*9ab0*/  FADD.FTZ R188, R92, R5 ;  /* 0x000000055cbc7221 */ /* 0x010fce0000010000 */
[----:B------:R-:W4:Y:S01]  /*9ac0*/  MUFU.EX2 R191, R191 ;  /* 0x000000bf00bf7308 */ /* 0x000f220000000800 */
[----:B-1----:R-:W-:-:S07]  /*9ad0*/  FADD.FTZ R194, R94, R189 ;  /* 0x000000bd5ec27221 */ /* 0x002fce0000010000 */
[----:B------:R-:W2:Y:S01]  /*9ae0*/  MUFU.EX2 R96, R96 ;  /* 0x0000006000607308 */ /* 0x000ea20000000800 */
[----:B---3--:R-:W-:-:S07]  /*9af0*/  FADD.FTZ R5, R93, R188 ;  /* 0x000000bc5d057221 */ /* 0x008fce0000010000 */
[----:B------:R-:W1:Y:S01]  /*9b00*/  MUFU.EX2 R95, R95 ;  /* 0x0000005f005f7308 */ /* 0x000e620000000800 */
[----:B----4-:R-:W-:-:S07]  /*9b10*/  FADD.FTZ R194, R191, R194 ;  /* 0x000000c2bfc27221 */ /* 0x010fce0000010000 */
[----:B------:R-:W3:Y:S01]  /*9b20*/  MUFU.EX2 R97, R97 ;  /* 0x0000006100617308 */ /* 0x000ee20000000800 */
[----:B--2---:R-:W-:-:S07]  /*9b30*/  FADD.FTZ R4, R96, R5 ;  /* 0x0000000560047221 */ /* 0x004fce0000010000 */
[----:B------:R-:W2:Y:S01]  /*9b40*/  MUFU.EX2 R98, R98 ;  /* 0x0000006200627308 */ /* 0x000ea20000000800 */
[----:B-1----:R-:W-:-:S07]  /*9b50*/  FADD.FTZ R5, R95, R194 ;  /* 0x000000c25f057221 */ /* 0x002fce0000010000 */
[----:B------:R-:W1:Y:S01]  /*9b60*/  MUFU.EX2 R100, R100 ;  /* 0x0000006400647308 */ /* 0x000e620000000800 */
[----:B---3--:R-:W-:-:S07]  /*9b70*/  FADD.FTZ R185, R97, R4 ;  /* 0x0000000461b97221 */ /* 0x008fce0000010000 */
[----:B------:R-:W3:Y:S01]  /*9b80*/  MUFU.EX2 R102, R102 ;  /* 0x0000006600667308 */ /* 0x000ee20000000800 */
[----:B--2---:R-:W-:-:S07]  /*9b90*/  FADD.FTZ R5, R98, R5 ;  /* 0x0000000562057221 */ /* 0x004fce0000010000 */
[----:B------:R-:W2:Y:S01]  /*9ba0*/  MUFU.EX2 R101, R101 ;  /* 0x0000006500657308 */ /* 0x000ea20000000800 */
[----:B-1----:R-:W-:-:S07]  /*9bb0*/  FADD.FTZ R4, R100, R185 ;  /* 0x000000b964047221 */ /* 0x002fce0000010000 */
[----:B------:R-:W1:Y:S01]  /*9bc0*/  MUFU.EX2 R103, R103 ;  /* 0x0000006700677308 */ /* 0x000e620000000800 */
[----:B---3--:R-:W-:-:S01]  /*9bd0*/  FADD.FTZ R185, R102, R5 ;  /* 0x0000000566b97221 */ /* 0x008fc20000010000 */
[----:B--2---:R-:W-:-:S03]  /*9be0*/  FADD.FTZ R5, R101, R4 ;  /* 0x0000000465057221 */ /* 0x004fc60000010000 */
[----:B-1----:R-:W-:Y:S01]  /*9bf0*/  FADD.FTZ R4, R103, R185 ;  /* 0x000000b967047221 */ /* 0x002fe20000010000 */
[----:B------:R-:W-:Y:S06]  /*9c00*/  @!P0 BRA `(.L_x_24) ;  /* 0x0000000000048947 */ /* 0x000fec0003800000 */
[----:B------:R-:W-:Y:S01]  /*9c10*/  BPT.TRAP 0x1 ;  /* 0x000000040000795c */ /* 0x000fe20000300000 */
.L_x_24:
[----:B------:R-:W-:Y:S01]  /*9c20*/  ULEA UR6, UR55, UR38, 0x3 ;  /* 0x0000002637067291 */ /* 0x000fe2000f8e183f */
[----:B------:R-:W-:Y:S01]  /*9c30*/  ISETP.LT.AND P1, PT, RZ, UR45, PT ;  /* 0x0000002dff007c0c */ /* 0x000fe2000bf21270 */
[----:B------:R-:W-:Y:S01]  /*9c40*/  UIADD3 UR7, UR45, -0x1, URZ ;  /* 0xffffffff2d077890 */ /* 0x000fe2000fffe03f */
[----:B------:R-:W-:Y:S01]  /*9c50*/  F2FP.SATFINITE.E4M3.F32.PACK_AB_MERGE_C R7, R12, R7, RZ ;  /* 0x000000070c07723e */ /* 0x000fe200048070ff */
[----:B------:R-:W-:Y:S01]  /*9c60*/  UIADD3 UR6, UR6, 0x2e860, URZ ;  /* 0x0002e86006067890 */ /* 0x000fe2000fffe03f */
[----:B------:R-:W-:Y:S01]  /*9c70*/  F2FP.SATFINITE.E4M3.F32.PACK_AB_MERGE_C R10, R13, R10, RZ ;  /* 0x0000000a0d0a723e */ /* 0x000fe200048070ff */
[----:B------:R-:W-:Y:S01]  /*9c80*/  UMOV UR56, UR36 ;  /* 0x0000002400387c82 */ /* 0x000fe20008000000 */
[----:B------:R-:W-:Y:S01]  /*9c90*/  F2FP.SATFINITE.E4M3.F32.PACK_AB_MERGE_C R15, R186, R15, RZ ;  /* 0x0000000fba0f723e */ /* 0x000fe200048070ff */
[----:B------:R-:W-:Y:S01]  /*9ca0*/  UPRMT UR6, UR37, 0x654, UR6 ;  /* 0x0000065425067896 */ /* 0x000fe20008000006 */
[----:B------:R-:W-:Y:S01]  /*9cb0*/  F2FP.SATFINITE.E4M3.F32.PACK_AB_MERGE_C R184, R187, R184, RZ ;  /* 0x000000b8bbb8723e */ /* 0x000fe200048070ff */
[----:B------:R-:W-:Y:S01]  /*9cc0*/  UMOV UR45, UR7 ;  /* 0x00000007002d7c82 */ /* 0x000fe20008000000 */
[----:B------:R-:W-:Y:S01]  /*9cd0*/  F2FP.SATFINITE.E4M3.F32.PACK_AB_MERGE_C R172, R173, R172, RZ ;  /* 0x000000acadac723e */ /* 0x000fe200048070ff */
[----:B------:R-:W-:Y:S01]  /*9ce0*/  UMOV UR55, UR54 ;  /* 0x0000003600377c82 */ /* 0x000fe20008000000 */
[----:B------:R-:W-:Y:S01]  /*9cf0*/  F2FP.SATFINITE.E4M3.F32.PACK_AB_MERGE_C R174, R175, R174, RZ ;  /* 0x000000aeafae723e */ /* 0x000fe200048070ff */
[----:B------:R-:W-:Y:S01]  /*9d00*/  FMUL.FTZ R24, R24, R6 ;  /* 0x0000000618187220 */ /* 0x000fe20000410000 */
[----:B------:R-:W-:Y:S01]  /*9d10*/  F2FP.SATFINITE.E4M3.F32.PACK_AB_MERGE_C R180, R181, R180, RZ ;  /* 0x000000b4b5b4723e */ /* 0x000fe200048070ff */
[----:B------:R-:W-:Y:S01]  /*9d20*/  FMUL.FTZ R25, R25, R6 ;  /* 0x0000000619197220 */ /* 0x000fe20000410000 */
[----:B------:R-:W-:Y:S01]  /*9d30*/  F2FP.SATFINITE.E4M3.F32.PACK_AB_MERGE_C R182, R183, R182, RZ ;  /* 0x000000b6b7b6723e */ /* 0x000fe200048070ff */
[----:B------:R-:W-:Y:S01]  /*9d40*/  SYNCS.ARRIVE.TRANS64.RED.A1T0 RZ, [UR6], RZ ;  /* 0x000000ffffff79a7 */ /* 0x000fe20008100406 */
[----:B------:R-:W-:Y:S01]  /*9d50*/  F2FP.SATFINITE.E4M3.F32.PACK_AB_MERGE_C R156, R157, R156, RZ ;  /* 0x0000009c9d9c723e */ /* 0x000fe200048070ff */
[----:B------:R-:W-:Y:S01]  /*9d60*/  FMUL.FTZ R28, R28, R6 ;  /* 0x000000061c1c7220 */ /* 0x000fe20000410000 */
        /* <DEDUP_REMOVED lines=37> */
[-C--:B------:R-:W-:Y:S01]  /*9fc0*/  FMUL.FTZ R65, R65, R6.reuse ;  /* 0x0000000641417220 */ /* 0x080fe20000410000 */
        /* <DEDUP_REMOVED lines=9> */
[----:B------:R-:W-:Y:S01]  /*a060*/  FMUL.FTZ R85, R85, R6 ;  /* 0x0000000655557220 */ /* 0x000fe20000410000 */
        /* <DEDUP_REMOVED lines=32> */
[----:B------:R-:W-:Y:S01]  /*a270*/  F2FP.SATFINITE.E4M3.F32.PACK_AB_MERGE_C R200, R8, R193, R7 ;  /* 0x000000c108c8723e */ /* 0x000fe20004807007 */
[----:B------:R-:W-:Y:S01]  /*a280*/  IMAD.MOV.U32 R6, RZ, RZ, R99 ;  /* 0x000000ffff067224 */ /* 0x000fe200078e0063 */
[----:B------:R-:W-:Y:S01]  /*a290*/  F2FP.SATFINITE.E4M3.F32.PACK_AB_MERGE_C R201, R9, R192, R10 ;  /* 0x000000c009c9723e */ /* 0x000fe2000480700a */
[----:B------:R-:W-:Y:S01]  /*a2a0*/  IMAD.MOV.U32 R3, RZ, RZ, R190 ;  /* 0x000000ffff037224 */ /* 0x000fe200078e00be */
[----:B------:R-:W-:-:S02]  /*a2b0*/  F2FP.SATFINITE.E4M3.F32.PACK_AB_MERGE_C R202, R20, R11, R15 ;  /* 0x0000000b14ca723e */ /* 0x000fc4000480700f */
[----:B------:R-:W-:Y:S02]  /*a2c0*/  F2FP.SATFINITE.E4M3.F32.PACK_AB_MERGE_C R203, R21, R14, R184 ;  /* 0x0000000e15cb723e */ /* 0x000fe400048070b8 */
[----:B------:R-:W-:Y:S02]  /*a2d0*/  F2FP.SATFINITE.E4M3.F32.PACK_AB_MERGE_C R204, R169, R168, R172 ;  /* 0x000000a8a9cc723e */ /* 0x000fe400048070ac */
[----:B------:R-:W-:Y:S02]  /*a2e0*/  F2FP.SATFINITE.E4M3.F32.PACK_AB_MERGE_C R205, R171, R170, R174 ;  /* 0x000000aaabcd723e */ /* 0x000fe400048070ae */
[----:B------:R-:W-:Y:S02]  /*a2f0*/  F2FP.SATFINITE.E4M3.F32.PACK_AB_MERGE_C R206, R177, R176, R180 ;  /* 0x000000b0b1ce723e */ /* 0x000fe400048070b4 */
[----:B------:R-:W-:Y:S02]  /*a300*/  F2FP.SATFINITE.E4M3.F32.PACK_AB_MERGE_C R207, R179, R178, R182 ;  /* 0x000000b2b3cf723e */ /* 0x000fe400048070b6 */
        /* <DEDUP_REMOVED lines=19> */
[----:B------:R-:W-:Y:S01]  /*a440*/  F2FP.SATFINITE.E4M3.F32.PACK_AB_MERGE_C R227, R98, R95, R102 ;  /* 0x0000005f62e3723e */ /* 0x000fe20004807066 */
[----:B------:R-:W-:Y:S06]  /*a450*/  @P1 BRA `(.L_x_25) ;  /* 0xffffffbc00001947 */ /* 0x000fec000383ffff */
[----:B------:R-:W-:-:S05]  /*a460*/  UMOV UR49, UR54 ;  /* 0x0000003600317c82 */ /* 0x000fca0008000000 */
.L_x_15:
[----:B------:R-:W-:Y:S06]  /*a470*/  BAR.ARV 0x8, 0x120 ;  /* 0x0204800000007b1d */ /* 0x000fec0000002000 */
[----:B------:R-:W-:Y:S05]  /*a480*/  @!P0 BRA `(.L_x_26) ;  /* 0x0000000000048947 */ /* 0x000fea0003800000 */
[----:B------:R-:W-:Y:S01]  /*a490*/  BPT.TRAP 0x1 ;  /* 0x000000040000795c */ /* 0x000fe20000300000 */
.L_x_26:
[----:B------:R-:W-:Y:S01]  /*a4a0*/  ULEA UR4, UR49, UR38, 0x3 ;  /* 0x0000002631047291 */ /* 0x000fe2000f8e183f */
[----:B------:R-:W-:-:S04]  /*a4b0*/  MOV R0, UR36 ;  /* 0x0000002400007c02 */ /* 0x000fc80008000f00 */
[----:B------:R-:W-:-:S04]  /*a4c0*/  SHF.L.U32 R0, R0, 0x1f, RZ ;  /* 0x0000001f00007819 */ /* 0x000fc800000006ff */
[----:B------:R1:W2:Y:S01]  /*a4d0*/  SYNCS.PHASECHK.TRANS64.TRYWAIT P1, [UR4+0x2e850], R0 ;  /* 0x02e85000ff0075a7 */ /* 0x0002a20008020144 */
[----:B------:R-:W-:Y:S05]  /*a4e0*/  @!P0 BRA `(.L_x_27) ;  /* 0x0000000000048947 */ /* 0x000fea0003800000 */
[----:B------:R-:W-:Y:S01]  /*a4f0*/  BPT.TRAP 0x1 ;  /* 0x000000040000795c */ /* 0x000fe20000300000 */
.L_x_27:
[----:B--2---:R-:W-:Y:S05]  /*a500*/  @P1 BRA `(.L_x_28) ;  /* 0x0000000000081947 */ /* 0x004fea0003800000 */
[----:B------:R-:W2:Y:S02]  /*a510*/  SYNCS.PHASECHK.TRANS64.TRYWAIT P1, [UR4+0x2e850], R0 ;  /* 0x02e85000ff0075a7 */ /* 0x000ea40008020144 */
[----:B--2---:R-:W-:Y:S05]  /*a520*/  @!P1 BRA `(.L_x_29) ;  /* 0x0000004800d89947 */ /* 0x004fea0003800000 */
.L_x_28:
[----:B------:R-:W-:Y:S01]  /*a530*/  UIADD3 UR5, UR38, 0x400, URZ ;  /* 0x0000040026057890 */ /* 0x000fe2000fffe03f */
[----:B------:R-:W-:Y:S01]  /*a540*/  WARPGROUP.ARRIVE ;  /* 0x00000000000079c5 */ /* 0x000fe20000000000 */
[----:B------:R-:W-:Y:S01]  /*a550*/  UMOV UR7, 0xc0000010 ;  /* 0xc000001000077882 */ /* 0x000fe20000000000 */
[----:B------:R-:W-:Y:S01]  /*a560*/  IMAD.MOV.U32 R6, RZ, RZ, 0x3f800000 ;  /* 0x3f800000ff067424 */ /* 0x000fe200078e00ff */
[----:B------:R-:W-:-:S04]  /*a570*/  USHF.R.U32.HI UR5, URZ, 0x4, UR5 ;  /* 0x000000043f057899 */ /* 0x000fc80008011605 */
[----:B------:R-:W-:-:S04]  /*a580*/  ULOP3.LUT UR5, UR5, 0x3fff, URZ, 0xc0, !UPT ;  /* 0x00003fff05057892 */ /* 0x000fc8000f8ec03f */
[----:B------:R-:W-:-:S04]  /*a590*/  ULOP3.LUT UR5, UR5, 0x10000, URZ, 0xfc, !UPT ;  /* 0x0001000005057892 */ /* 0x000fc8000f8efc3f */
[----:B------:R-:W-:-:S07]  /*a5a0*/  UIMAD UR5, UR49, 0x700, UR5 ;  /* 0x00000700310578a4 */ /* 0x000fce000f8e0205 */
[----:B------:R-:W-:Y:S02]  /*a5b0*/  UMOV UR6, UR5 ;  /* 0x0000000500067c82 */ /* 0x000fe40008000000 */
[----:B------:R-:W-:Y:S01]  /*a5c0*/  QGMMA.64x128x32.F32.E4M3.E4M3 R24, R200, gdesc[UR4], R24, gsb0 ;  /* 0x01e00004c8187df3 */ /* 0x000fe20008000818 */
[----:B------:R-:W-:Y:S01]  /*a5d0*/  UIADD3 UR6, UR5, 0x100, URZ ;  /* 0x0000010005067890 */ /* 0x000fe2000fffe03f */
[----:B------:R-:W-:Y:S01]  /*a5e0*/  UMOV UR7, 0xc0000010 ;  /* 0xc000001000077882 */ /* 0x000fe20000000000 */
[----:B------:R-:W-:Y:S02]  /*a5f0*/  WARPGROUP.DEPBAR.LE gsb0, 0x0 ;  /* 0x00008000000079c5 */ /* 0x000fe40000010000 */
[----:B------:R-:W-:-:S07]  /*a600*/  WARPGROUP.ARRIVE ;  /* 0x00000000000079c5 */ /* 0x000fce0000000000 */
        /* <DEDUP_REMOVED lines=11> */
[----:B------:R-:W-:Y:S02]  /*a6c0*/  ULDC.64 UR6, c[0x0][0x9a0] ;  /* 0x0002680000067ab9 */ /* 0x000fe40000000a00 */
[----:B------:R-:W-:-:S04]  /*a6d0*/  UISETP.NE.U32.AND UP0, UPT, UR6, URZ, UPT ;  /* 0x0000003f0600728c */ /* 0x000fc8000bf05070 */
[----:B------:R-:W-:-:S06]  /*a6e0*/  UISETP.NE.AND.EX UP0, UPT, UR7, URZ, UPT, UP0 ;  /* 0x0000003f0700728c */ /* 0x000fcc000bf05300 */
[----:B------:R-:W-:-:S05]  /*a6f0*/  PLOP3.LUT P1, PT, PT, PT, UP0, 0x80, 0x0 ;  /* 0x000000000000781c */ /* 0x000fca0003f2f008 */
[----:B------:R-:W-:Y:S01]  /*a700*/  @UP0 USHF.R.S32.HI UR11, URZ, 0x1f, UR44 ;  /* 0x0000001f3f0b0899 */ /* 0x000fe2000801142c */
[----:B------:R-:W-:Y:S01]  /*a710*/  @UP0 ULDC.64 UR12, c[0x0][0x9c8] ;  /* 0x00027200000c0ab9 */ /* 0x000fe20000000a00 */
[----:B------:R-:W-:Y:S02]  /*a720*/  @UP0 USHF.R.S32.HI UR14, URZ, 0x1f, UR41 ;  /* 0x0000001f3f0e0899 */ /* 0x000fe40008011429 */
[----:B------:R-:W-:Y:S02]  /*a730*/  @UP0 UIMAD UR11, UR11, UR12, URZ ;  /* 0x0000000c0b0b02a4 */ /* 0x000fe4000f8e023f */
[----:B------:R-:W-:Y:S02]  /*a740*/  @UP0 UIMAD.WIDE.U32 UR8, UR44, UR12, URZ ;  /* 0x0000000c2c0802a5 */ /* 0x000fe4000f8e003f */
[----:B------:R-:W-:-:S03]  /*a750*/  @UP0 UIMAD UR11, UR44, UR13, UR11 ;  /* 0x0000000d2c0b02a4 */ /* 0x000fc6000f8e020b */
[----:B------:R-:W-:Y:S01]  /*a760*/  @UP0 ULDC.64 UR12, c[0x0][0x9d0] ;  /* 0x00027400000c0ab9 */ /* 0x000fe20000000a00 */
[----:B------:R-:W-:Y:S02]  /*a770*/  @UP0 UIADD3 UR9, UR9, UR11, URZ ;  /* 0x0000000b09090290 */ /* 0x000fe4000fffe03f */
[----:B------:R-:W-:Y:S02]  /*a780*/  @UP0 UIMAD UR11, UR14, UR12, URZ ;  /* 0x0000000c0e0b02a4 */ /* 0x000fe4000f8e023f */
[----:B------:R-:W-:Y:S02]  /*a790*/  @UP0 UIMAD.WIDE.U32 UR8, UR41, UR12, UR8 ;  /* 0x0000000c290802a5 */ /* 0x000fe4000f8e0008 */
[----:B------:R-:W-:Y:S02]  /*a7a0*/  @UP0 UIMAD UR11, UR41, UR13, UR11 ;  /* 0x0000000d290b02a4 */ /* 0x000fe4000f8e020b */
[----:B------:R-:W-:Y:S02]  /*a7b0*/  @UP0 ULEA UR6, UP1, UR8, UR6, 0x2 ;  /* 0x0000000608060291 */ /* 0x000fe4000f82103f */
[----:B------:R-:W-:-:S04]  /*a7c0*/  @UP0 UIADD3 UR9, UR9, UR11, URZ ;  /* 0x0000000b09090290 */ /* 0x000fc8000fffe03f */
[----:B------:R-:W-:Y:S01]  /*a7d0*/  IMAD.U32 R2, RZ, RZ, UR6 ;  /* 0x00000006ff027e24 */ /* 0x000fe2000f8e00ff */
[----:B------:R-:W-:Y:S02]  /*a7e0*/  @UP0 ULEA.HI.X UR7, UR8, UR7, UR9, 0x2, UP1 ;  /* 0x0000000708070291 */ /* 0x000fe400088f1409 */
[----:B------:R-:W-:-:S04]  /*a7f0*/  UIADD3 UR6, UR5, 0x400, URZ ;  /* 0x0000040005067890 */ /* 0x000fc8000fffe03f */
[----:B--2---:R-:W-:Y:S01]  /*a800*/  IMAD.U32 R3, RZ, RZ, UR7 ;  /* 0x00000007ff037e24 */ /* 0x004fe2000f8e00ff */
[----:B------:R-:W-:-:S04]  /*a810*/  UMOV UR7, 0xc0000010 ;  /* 0xc000001000077882 */ /* 0x000fc80000000000 */
[----:B------:R2:W3:Y:S01]  /*a820*/  @P1 LDG.E R6, desc[UR50][R2.64] ;  /* 0x0000003202061981 */ /* 0x0004e2000c1e1900 */
[----:B------:R-:W-:Y:S02]  /*a830*/  WARPGROUP.DEPBAR.LE gsb0, 0x0 ;  /* 0x00008000000079c5 */ /* 0x000fe40000010000 */
[----:B------:R-:W-:-:S06]  /*a840*/  WARPGROUP.ARRIVE ;  /* 0x00000000000079c5 */ /* 0x000fcc0000000000 */
[----:B------:R-:W-:Y:S01]  /*a850*/  QGMMA.64x128x32.F32.E4M3.E4M3 R24, R216, gdesc[UR4], R24, gsb0 ;  /* 0x01e00004d8187df3 */ /* 0x000fe20008000818 */
[----:B------:R-:W-:Y:S01]  /*a860*/  UIADD3 UR6, UR5, 0x500, URZ ;  /* 0x0000050005067890 */ /* 0x000fe2000fffe03f */
[----:B------:R-:W-:Y:S01]  /*a870*/  UMOV UR7, 0xc0000010 ;  /* 0xc000001000077882 */ /* 0x000fe20000000000 */
[----:B-1----:R-:W1:Y:S04]  /*a880*/  SHFL.BFLY PT, R0, R5, 0x2, 0x1f ;  /* 0x0c401f0005007f89 */ /* 0x002e6800000e0000 */
[----:B------:R-:W4:Y:S01]  /*a890*/  SHFL.BFLY PT, R7, R4, 0x2, 0x1f ;  /* 0x0c401f0004077f89 */ /* 0x000f2200000e0000 */
[----:B------:R-:W-:Y:S02]  /*a8a0*/  WARPGROUP.DEPBAR.LE gsb0, 0x0 ;  /* 0x00008000000079c5 */ /* 0x000fe40000010000 */
[----:B------:R-:W-:-:S06]  /*a8b0*/  WARPGROUP.ARRIVE ;  /* 0x00000000000079c5 */ /* 0x000fcc0000000000 */
[----:B------:R-:W-:Y:S01]  /*a8c0*/  QGMMA.64x128x32.F32.E4M3.E4M3 R24, R220, gdesc[UR4], R24, gsb0 ;  /* 0x01e00004dc187df3 */ /* 0x000fe20008000818 */
[----:B------:R-:W-:Y:S01]  /*a8d0*/  UIADD3 UR6, UR5, 0x600, URZ ;  /* 0x0000060005067890 */ /* 0x000fe2000fffe03f */
[----:B------:R-:W-:Y:S01]  /*a8e0*/  UMOV UR7, 0xc0000010 ;  /* 0xc000001000077882 */ /* 0x000fe20000000000 */
[----:B-1----:R-:W-:-:S01]  /*a8f0*/  FADD.FTZ R0, R0, R5 ;  /* 0x0000000500007221 */ /* 0x002fc20000010000 */
[----:B----4-:R-:W-:-:S04]  /*a900*/  FADD.FTZ R7, R7, R4 ;  /* 0x0000000407077221 */ /* 0x010fc80000010000 */
[----:B--2---:R-:W1:Y:S04]  /*a910*/  SHFL.BFLY PT, R3, R0, 0x1, 0x1f ;  /* 0x0c201f0000037f89 */ /* 0x004e6800000e0000 */
[----:B------:R-:W2:Y:S01]  /*a920*/  SHFL.BFLY PT, R2, R7, 0x1, 0x1f ;  /* 0x0c201f0007027f89 */ /* 0x000ea200000e0000 */
[----:B-1----:R-:W-:-:S01]  /*a930*/  FADD.FTZ R9, R0, R3 ;  /* 0x0000000300097221 */ /* 0x002fc20000010000 */
[----:B--2---:R-:W-:-:S04]  /*a940*/  FADD.FTZ R10, R7, R2 ;  /* 0x00000002070a7221 */ /* 0x004fc80000010000 */
[C---:B------:R-:W-:Y:S01]  /*a950*/  FSETP.NE.FTZ.AND P1, PT, R9.reuse, RZ, PT ;  /* 0x000000ff0900720b */ /* 0x040fe20003f35000 */
[----:B------:R-:W-:Y:S01]  /*a960*/  FMUL.FTZ R11, R9, 0.00390625 ;  /* 0x3b800000090b7820 */ /* 0x000fe20000410000 */
[----:B------:R-:W-:Y:S01]  /*a970*/  FMUL.FTZ R12, R10, 0.00390625 ;  /* 0x3b8000000a0c7820 */ /* 0x000fe20000410000 */
[----:B------:R-:W-:-:S03]  /*a980*/  IMAD.MOV.U32 R3, RZ, RZ, RZ ;  /* 0x000000ffff037224 */ /* 0x000fc600078e00ff */
[----:B------:R-:W-:Y:S02]  /*a990*/  FSETP.NE.FTZ.AND P2, PT, R11, RZ, PT ;  /* 0x000000ff0b00720b */ /* 0x000fe40003f55000 */
[----:B------:R-:W-:-:S05]  /*a9a0*/  FSETP.NE.FTZ.AND P3, PT, R12, RZ, PT ;  /* 0x000000ff0c00720b */ /* 0x000fca0003f75000 */
[----:B------:R-:W-:Y:S01]  /*a9b0*/  @P1 MUFU.RCP R3, R9 ;  /* 0x0000000900031308 */ /* 0x000fe20000001000 */
[----:B------:R-:W-:Y:S01]  /*a9c0*/  FSETP.NE.FTZ.AND P1, PT, R10, RZ, PT ;  /* 0x000000ff0a00720b */ /* 0x000fe20003f35000 */
[----:B------:R-:W-:Y:S01]  /*a9d0*/  IMAD.MOV.U32 R7, RZ, RZ, RZ ;  /* 0x000000ffff077224 */ /* 0x000fe200078e00ff */
[----:B------:R-:W-:Y:S02]  /*a9e0*/  WARPGROUP.DEPBAR.LE gsb0, 0x0 ;  /* 0x00008000000079c5 */ /* 0x000fe40000010000 */
[----:B------:R-:W-:-:S06]  /*a9f0*/  WARPGROUP.ARRIVE ;  /* 0x00000000000079c5 */ /* 0x000fcc0000000000 */
[----:B------:R-:W-:Y:S01]  /*aa00*/  QGMMA.64x128x32.F32.E4M3.E4M3 R24, R224, gdesc[UR4], R24, gsb0 ;  /* 0x01e00004e0187df3 */ /* 0x000fe20008000818 */
[----:B------:R-:W1:Y:S08]  /*aa10*/  @P2 MUFU.LG2 R4, R11 ;  /* 0x0000000b00042308 */ /* 0x000e700000000c00 */
[----:B------:R-:W2:Y:S08]  /*aa20*/  @P3 MUFU.LG2 R8, R12 ;  /* 0x0000000c00083308 */ /* 0x000eb00000000c00 */
[----:B------:R3:W4:Y:S01]  /*aa30*/  @P1 MUFU.RCP R7, R10 ;  /* 0x0000000a00071308 */ /* 0x0007220000001000 */
[----:B------:R-:W-:Y:S01]  /*aa40*/  MOV R13, UR10 ;  /* 0x0000000a000d7c02 */ /* 0x000fe20008000f00 */
[----:B------:R-:W-:-:S02]  /*aa50*/  IMAD.U32 R5, RZ, RZ, UR10 ;  /* 0x0000000aff057e24 */ /* 0x000fc4000f8e00ff */
[----:B-1----:R-:W-:Y:S02]  /*aa60*/  @P2 FMUL.FTZ R4, R4, 0.69314718246459960938 ;  /* 0x3f31721804042820 */ /* 0x002fe40000410000 */
[----:B------:R-:W-:Y:S01]  /*aa70*/  @P2 FMUL.FTZ R5, R5, 0.69314718246459960938 ;  /* 0x3f31721805052820 */ /* 0x000fe20000410000 */
[----:B------:R-:W-:Y:S01]  /*aa80*/  @P3 FMUL.FTZ R9, R13, 0.69314718246459960938 ;  /* 0x3f3172180d093820 */ /* 0x000fe20000410000 */
[----:B--2---:R-:W-:Y:S01]  /*aa90*/  @P3 FMUL.FTZ R8, R8, 0.69314718246459960938 ;  /* 0x3f31721808083820 */ /* 0x004fe20000410000 */
[----:B------:R-:W-:Y:S02]  /*aaa0*/  IMAD.MOV.U32 R2, RZ, RZ, -0x800000 ;  /* 0xff800000ff027424 */ /* 0x000fe400078e00ff */
[----:B------:R-:W-:Y:S01]  /*aab0*/  @P2 FFMA.FTZ R2, R5, R190, R4 ;  /* 0x000000be05022223 */ /* 0x000fe20000010004 */
[----:B------:R-:W-:Y:S02]  /*aac0*/  IMAD.MOV.U32 R0, RZ, RZ, -0x800000 ;  /* 0xff800000ff007424 */ /* 0x000fe400078e00ff */
[----:B------:R-:W-:Y:S01]  /*aad0*/  @P3 FFMA.FTZ R0, R9, R99, R8 ;  /* 0x0000006309003223 */ /* 0x000fe20000010008 */
[-C--:B---3--:R-:W-:Y:S01]  /*aae0*/  FMUL.FTZ R10, R3, R6.reuse ;  /* 0x00000006030a7220 */ /* 0x088fe20000410000 */
[----:B----4-:R-:W-:Y:S01]  /*aaf0*/  FMUL.FTZ R88, R7, R6 ;  /* 0x0000000607587220 */ /* 0x010fe20000410000 */
[----:B------:R-:W-:-:S02]  /*ab00*/  WARPGROUP.DEPBAR.LE gsb0, 0x0 ;  /* 0x00008000000079c5 */ /* 0x000fc40000010000 */
[----:B------:R-:W-:Y:S05]  /*ab10*/  @!P0 BRA `(.L_x_30) ;  /* 0x0000000000048947 */ /* 0x000fea0003800000 */
[----:B------:R-:W-:Y:S01]  /*ab20*/  BPT.TRAP 0x1 ;  /* 0x000000040000795c */ /* 0x000fe20000300000 */
.L_x_30:
[----:B------:R-:W1:Y:S01]  /*ab30*/  S2R R89, SR_TID.X ;  /* 0x0000000000597919 */ /* 0x000e620000002100 */
[----:B------:R-:W-:Y:S01]  /*ab40*/  ULDC.64 UR6, c[0x4][0x38] ;  /* 0x01000e0000067ab9 */ /* 0x000fe20000000a00 */
        /* <DEDUP_REMOVED lines=11> */
[----:B------:R-:W-:Y:S01]  /*ac00*/  FMUL.FTZ R83, R83, R88 ;  /* 0x0000005853537220 */ /* 0x000fe20000410000 */
[----:B------:R-:W-:-:S02]  /*ac10*/  UIADD3 UR42, -UR42, URZ, URZ ;  /* 0x0000003f2a2a7290 */ /* 0x000fc4000fffe13f */
[----:B------:R-:W-:Y:S01]  /*ac20*/  USHF.R.S32.HI UR5, URZ, 0x1f, UR43 ;  /* 0x0000001f3f057899 */ /* 0x000fe2000801142b */
[----:B------:R-:W-:Y:S01]  /*ac30*/  ULDC UR8, c[0x0][0xda8] ;  /* 0x00036a0000087ab9 */ /* 0x000fe20000000800 */
[----:B-1----:R-:W-:-:S05]  /*ac40*/  IMAD.SHL.U32 R3, R89, 0x4, RZ ;  /* 0x0000000459037824 */ /* 0x002fca00078e00ff */
[----:B------:R-:W-:-:S04]  /*ac50*/  LOP3.LUT R3, R3, 0xc, RZ, 0xc0, !PT ;  /* 0x0000000c03037812 */ /* 0x000fc800078ec0ff */
[----:B------:R-:W-:-:S05]  /*ac60*/  IADD3 R4, P0, R3, UR6, RZ ;  /* 0x0000000603047c10 */ /* 0x000fca000ff1e0ff */
[----:B------:R-:W-:Y:S02]  /*ac70*/  IMAD.X R5, RZ, RZ, UR7, P0 ;  /* 0x00000007ff057e24 */ /* 0x000fe400080e06ff */
[-C--:B------:R-:W-:Y:S01]  /*ac80*/  FMUL.FTZ R28, R44, R10.reuse ;  /* 0x0000000a2c1c7220 */ /* 0x080fe20000410000 */
[-C--:B------:R-:W-:Y:S01]  /*ac90*/  FMUL.FTZ R29, R40, R10.reuse ;  /* 0x0000000a281d7220 */ /* 0x080fe20000410000 */
[-C--:B------:R-:W-:Y:S01]  /*aca0*/  FMUL.FTZ R32, R45, R10.reuse ;  /* 0x0000000a2d207220 */ /* 0x080fe20000410000 */
[-C--:B------:R-:W-:Y:S01]  /*acb0*/  FMUL.FTZ R33, R41, R10.reuse ;  /* 0x0000000a29217220 */ /* 0x080fe20000410000 */
[----:B------:R1:W2:Y:S01]  /*acc0*/  LDG.E.CONSTANT R3, desc[UR50][R4.64] ;  /* 0x0000003204037981 */ /* 0x0002a2000c1e9900 */
[----:B------:R-:W-:Y:S01]  /*acd0*/  F2FP.BF16.F32.PACK_AB R12, R12, R13 ;  /* 0x0000000d0c0c723e */ /* 0x000fe200000010ff */
[-C--:B------:R-:W-:Y:S01]  /*ace0*/  FMUL.FTZ R41, R49, R10.reuse ;  /* 0x0000000a31297220 */ /* 0x080fe20000410000 */
[----:B------:R-:W-:Y:S01]  /*acf0*/  F2FP.BF16.F32.PACK_AB R21, R20, R21 ;  /* 0x000000151415723e */ /* 0x000fe200000010ff */
[-C--:B------:R-:W-:Y:S01]  /*ad00*/  FMUL.FTZ R36, R52, R10.reuse ;  /* 0x0000000a34247220 */ /* 0x080fe20000410000 */
[----:B------:R-:W-:Y:S01]  /*ad10*/  F2FP.BF16.F32.PACK_AB R28, R28, R29 ;  /* 0x0000001d1c1c723e */ /* 0x000fe200000010ff */
[-C--:B------:R-:W-:Y:S01]  /*ad20*/  FMUL.FTZ R40, R53, R10.reuse ;  /* 0x0000000a35287220 */ /* 0x080fe20000410000 */
[----:B------:R-:W-:Y:S01]  /*ad30*/  F2FP.BF16.F32.PACK_AB R33, R32, R33 ;  /* 0x000000212021723e */ /* 0x000fe200000010ff */
[-C--:B------:R-:W-:Y:S01]  /*ad40*/  FMUL.FTZ R45, R56, R10.reuse ;  /* 0x0000000a382d7220 */ /* 0x080fe20000410000 */
[----:B------:R-:W-:Y:S01]  /*ad50*/  FMUL.FTZ R49, R57, R10 ;  /* 0x0000000a39317220 */ /* 0x000fe20000410000 */
[-C--:B-1----:R-:W-:Y:S01]  /*ad60*/  FMUL.FTZ R4, R30, R88.reuse ;  /* 0x000000581e047220 */ /* 0x082fe20000410000 */
[----:B------:R-:W-:Y:S01]  /*ad70*/  FMUL.FTZ R5, R26, R88 ;  /* 0x000000581a057220 */ /* 0x000fe20000410000 */
[-C--:B------:R-:W-:Y:S01]  /*ad80*/  FMUL.FTZ R37, R48, R10.reuse ;  /* 0x0000000a30257220 */ /* 0x080fe20000410000 */
[-C--:B------:R-:W-:Y:S01]  /*ad90*/  FMUL.FTZ R52, R68, R10.reuse ;  /* 0x0000000a44347220 */ /* 0x080fe20000410000 */
[-C--:B------:R-:W-:Y:S01]  /*ada0*/  FMUL.FTZ R53, R64, R10.reuse ;  /* 0x0000000a40357220 */ /* 0x080fe20000410000 */
[-C--:B------:R-:W-:Y:S01]  /*adb0*/  FMUL.FTZ R56, R69, R10.reuse ;  /* 0x0000000a45387220 */ /* 0x080fe20000410000 */
[----:B------:R-:W-:Y:S01]  /*adc0*/  F2FP.BF16.F32.PACK_AB R4, R4, R5 ;  /* 0x000000050404723e */ /* 0x000fe200000010ff */
[-C--:B------:R-:W-:Y:S01]  /*add0*/  FMUL.FTZ R57, R65, R10.reuse ;  /* 0x0000000a41397220 */ /* 0x080fe20000410000 */
[----:B------:R-:W-:Y:S01]  /*ade0*/  LOP3.LUT P0, R5, R89, 0x3, RZ, 0xc0, !PT ;  /* 0x0000000359057812 */ /* 0x000fe2000780c0ff */
[-C--:B------:R-:W-:Y:S01]  /*adf0*/  FMUL.FTZ R48, R61, R10.reuse ;  /* 0x0000000a3d307220 */ /* 0x080fe20000410000 */
[-C--:B------:R-:W-:Y:S01]  /*ae00*/  FMUL.FTZ R44, R60, R10.reuse ;  /* 0x0000000a3c2c7220 */ /* 0x080fe20000410000 */
[-C--:B------:R-:W-:Y:S01]  /*ae10*/  FMUL.FTZ R61, R72, R10.reuse ;  /* 0x0000000a483d7220 */ /* 0x080fe20000410000 */
[----:B------:R-:W-:Y:S01]  /*ae20*/  ISETP.EQ.OR P0, PT, R5, 0x3, !P0 ;  /* 0x000000030500780c */ /* 0x000fe20004702670 */
[----:B------:R-:W-:Y:S01]  /*ae30*/  FMUL.FTZ R65, R73, R10 ;  /* 0x0000000a49417220 */ /* 0x000fe20000410000 */
[-C--:B------:R-:W-:Y:S01]  /*ae40*/  FMUL.FTZ R24, R39, R88.reuse ;  /* 0x0000005827187220 */ /* 0x080fe20000410000 */
[----:B------:R-:W-:Y:S01]  /*ae50*/  FMUL.FTZ R25, R35, R88 ;  /* 0x0000005823197220 */ /* 0x000fe20000410000 */
[----:B------:R-:W-:Y:S01]  /*ae60*/  SEL R32, R12, R21, P0 ;  /* 0x000000150c207207 */ /* 0x000fe20000000000 */
[----:B------:R-:W-:Y:S01]  /*ae70*/  FMUL.FTZ R60, R76, R10 ;  /* 0x0000000a4c3c7220 */ /* 0x000fe20000410000 */
[----:B------:R-:W-:Y:S01]  /*ae80*/  SEL R29, R21, R12, P0 ;  /* 0x0000000c151d7207 */ /* 0x000fe20000000000 */
[-C--:B------:R-:W-:Y:S01]  /*ae90*/  FMUL.FTZ R64, R77, R10.reuse ;  /* 0x0000000a4d407220 */ /* 0x080fe20000410000 */
[----:B------:R-:W-:Y:S01]  /*aea0*/  IADD3 R21, P6, R16, 0x20, RZ ;  /* 0x0000002010157810 */ /* 0x000fe20007fde0ff */
[-C--:B------:R-:W-:Y:S01]  /*aeb0*/  FMUL.FTZ R68, R84, R10.reuse ;  /* 0x0000000a54447220 */ /* 0x080fe20000410000 */
[-C--:B------:R-:W-:Y:S01]  /*aec0*/  FMUL.FTZ R69, R80, R10.reuse ;  /* 0x0000000a50457220 */ /* 0x080fe20000410000 */
[-C--:B------:R-:W-:Y:S01]  /*aed0*/  FMUL.FTZ R72, R85, R10.reuse ;  /* 0x0000000a55487220 */ /* 0x080fe20000410000 */
[----:B------:R-:W-:Y:S01]  /*aee0*/  LOP3.LUT R20, R21, 0x380, RZ, 0xc0, !PT ;  /* 0x0000038015147812 */ /* 0x000fe200078ec0ff */
[----:B------:R-:W-:Y:S01]  /*aef0*/  FMUL.FTZ R73, R81, R10 ;  /* 0x0000000a51497220 */ /* 0x000fe20000410000 */
[-C--:B------:R-:W-:Y:S01]  /*af00*/  FMUL.FTZ R10, R31, R88.reuse ;  /* 0x000000581f0a7220 */ /* 0x080fe20000410000 */
[----:B------:R-:W-:Y:S01]  /*af10*/  F2FP.BF16.F32.PACK_AB R52, R52, R53 ;  /* 0x000000353434723e */ /* 0x000fe200000010ff */
[-C--:B------:R-:W-:Y:S01]  /*af20*/  FMUL.FTZ R34, R54, R88.reuse ;  /* 0x0000005836227220 */ /* 0x080fe20000410000 */
[----:B------:R-:W-:Y:S01]  /*af30*/  SHF.R.U64 R20, R20, 0x3, RZ ;  /* 0x0000000314147819 */ /* 0x000fe200000012ff */
[-C--:B------:R-:W-:Y:S01]  /*af40*/  FMUL.FTZ R35, R50, R88.reuse ;  /* 0x0000005832237220 */ /* 0x080fe20000410000 */
        /* <DEDUP_REMOVED lines=8> */
[----:B------:R-:W-:Y:S01]  /*afd0*/  LOP3.LUT R20, R20, R21, RZ, 0x3c, !PT ;  /* 0x0000001514147212 */ /* 0x000fe200078e3cff */
[--C-:B------:R-:W-:Y:S01]  /*afe0*/  IMAD.X R21, RZ, RZ, R17.reuse, P6 ;  /* 0x000000ffff157224 */ /* 0x100fe200030e0611 */
[----:B------:R-:W-:Y:S01]  /*aff0*/  F2FP.BF16.F32.PACK_AB R11, R10, R11 ;  /* 0x0000000b0a0b723e */ /* 0x000fe200000010ff */
[-C--:B------:R-:W-:Y:S01]  /*b000*/  FMUL.FTZ R30, R47, R88.reuse ;  /* 0x000000582f1e7220 */ /* 0x080fe20000410000 */
[----:B------:R-:W-:Y:S01]  /*b010*/  SEL R40, R52, R57, P0 ;  /* 0x0000003934287207 */ /* 0x000fe20000000000 */
[-C--:B------:R-:W-:Y:S01]  /*b020*/  FMUL.FTZ R31, R43, R88.reuse ;  /* 0x000000582b1f7220 */ /* 0x080fe20000410000 */
[----:B------:R-:W-:Y:S01]  /*b030*/  F2FP.BF16.F32.PACK_AB R36, R36, R37 ;  /* 0x000000252424723e */ /* 0x000fe200000010ff */
[----:B------:R-:W-:Y:S01]  /*b040*/  FMUL.FTZ R42, R62, R88 ;  /* 0x000000583e2a7220 */ /* 0x000fe20000410000 */
[----:B------:R-:W-:Y:S01]  /*b050*/  SEL R57, R57, R52, P0 ;  /* 0x0000003439397207 */ /* 0x000fe20000000000 */
[-C--:B------:R-:W-:Y:S01]  /*b060*/  FMUL.FTZ R43, R58, R88.reuse ;  /* 0x000000583a2b7220 */ /* 0x080fe20000410000 */
[----:B------:R-:W-:Y:S01]  /*b070*/  IADD3 R5, P6, R16, 0x4060, RZ ;  /* 0x0000406010057810 */ /* 0x000fe20007fde0ff */
[-C--:B------:R-:W-:Y:S01]  /*b080*/  FMUL.FTZ R46, R63, R88.reuse ;  /* 0x000000583f2e7220 */ /* 0x080fe20000410000 */
[----:B------:R-:W-:Y:S01]  /*b090*/  SEL R52, R14, R25, P0 ;  /* 0x000000190e347207 */ /* 0x000fe20000000000 */
[----:B------:R-:W-:Y:S01]  /*b0a0*/  FMUL.FTZ R47, R59, R88 ;  /* 0x000000583b2f7220 */ /* 0x000fe20000410000 */
[----:B------:R-:W-:Y:S01]  /*b0b0*/  SEL R37, R25, R14, P0 ;  /* 0x0000000e19257207 */ /* 0x000fe20000000000 */
[-C--:B------:R-:W-:Y:S01]  /*b0c0*/  FMUL.FTZ R54, R71, R88.reuse ;  /* 0x0000005847367220 */ /* 0x080fe20000410000 */
[----:B------:R-:W-:Y:S01]  /*b0d0*/  F2FP.BF16.F32.PACK_AB R34, R34, R35 ;  /* 0x000000232222723e */ /* 0x000fe200000010ff */
[-C--:B------:R-:W-:Y:S01]  /*b0e0*/  FMUL.FTZ R55, R67, R88.reuse ;  /* 0x0000005843377220 */ /* 0x080fe20000410000 */
[----:B------:R-:W-:Y:S01]  /*b0f0*/  F2FP.BF16.F32.PACK_AB R49, R48, R49 ;  /* 0x000000313031723e */ /* 0x000fe200000010ff */
[-C--:B------:R-:W-:Y:S01]  /*b100*/  FMUL.FTZ R50, R70, R88.reuse ;  /* 0x0000005846327220 */ /* 0x080fe20000410000 */
[----:B------:R-:W-:Y:S01]  /*b110*/  LOP3.LUT R25, R16, 0x380, RZ, 0xc0, !PT ;  /* 0x0000038010197812 */ /* 0x000fe200078ec0ff */
[----:B------:R-:W-:Y:S01]  /*b120*/  FMUL.FTZ R51, R66, R88 ;  /* 0x0000005842337220 */ /* 0x000fe20000410000 */
[----:B------:R-:W-:Y:S01]  /*b130*/  SEL R48, R4, R11, P0 ;  /* 0x0000000b04307207 */ /* 0x000fe20000000000 */
[----:B------:R-:W-:Y:S01]  /*b140*/  UIADD3 UR4, UR4, 0x2e860, URZ ;  /* 0x0002e86004047890 */ /* 0x000fe2000fffe03f */
[----:B------:R-:W-:Y:S01]  /*b150*/  SEL R35, R11, R4, P0 ;  /* 0x000000040b237207 */ /* 0x000fe20000000000 */
[-C--:B------:R-:W-:Y:S01]  /*b160*/  FMUL.FTZ R58, R78, R88.reuse ;  /* 0x000000584e3a7220 */ /* 0x080fe20000410000 */
[----:B------:R-:W-:Y:S01]  /*b170*/  LOP3.LUT R4, R5, 0x380, RZ, 0xc0, !PT ;  /* 0x0000038005047812 */ /* 0x000fe200078ec0ff */
[-C--:B------:R-:W-:Y:S01]  /*b180*/  FMUL.FTZ R59, R74, R88.reuse ;  /* 0x000000584a3b7220 */ /* 0x080fe20000410000 */
[----:B------:R-:W-:Y:S01]  /*b190*/  SHF.R.U64 R25, R25, 0x3, RZ ;  /* 0x0000000319197819 */ /* 0x000fe200000012ff */
[-C--:B------:R-:W-:Y:S01]  /*b1a0*/  FMUL.FTZ R62, R79, R88.reuse ;  /* 0x000000584f3e7220 */ /* 0x080fe20000410000 */
[----:B------:R-:W-:Y:S01]  /*b1b0*/  F2FP.BF16.F32.PACK_AB R39, R38, R39 ;  /* 0x000000272627723e */ /* 0x000fe200000010ff */
[-C--:B------:R-:W-:Y:S01]  /*b1c0*/  FMUL.FTZ R63, R75, R88.reuse ;  /* 0x000000584b3f7220 */ /* 0x080fe20000410000 */
[----:B------:R-:W-:Y:S01]  /*b1d0*/  F2FP.BF16.F32.PACK_AB R44, R44, R45 ;  /* 0x0000002d2c2c723e */ /* 0x000fe200000010ff */
[-C--:B------:R-:W-:Y:S01]  /*b1e0*/  FMUL.FTZ R66, R86, R88.reuse ;  /* 0x0000005856427220 */ /* 0x080fe20000410000 */
[----:B------:R-:W-:Y:S01]  /*b1f0*/  SEL R38, R28, R33, P0 ;  /* 0x000000211c267207 */ /* 0x000fe20000000000 */
[-C--:B------:R-:W-:Y:S01]  /*b200*/  FMUL.FTZ R67, R82, R88.reuse ;  /* 0x0000005852437220 */ /* 0x080fe20000410000 */
[----:B------:R-:W-:Y:S01]  /*b210*/  SHF.R.U64 R4, R4, 0x3, RZ ;  /* 0x0000000304047819 */ /* 0x000fe200000012ff */
[----:B------:R-:W-:Y:S01]  /*b220*/  FMUL.FTZ R70, R87, R88 ;  /* 0x0000005857467220 */ /* 0x000fe20000410000 */
[----:B------:R-:W-:Y:S01]  /*b230*/  SEL R33, R33, R28, P0 ;  /* 0x0000001c21217207 */ /* 0x000fe20000000000 */
[----:B------:R-:W-:Y:S01]  /*b240*/  UPRMT UR4, UR37, 0x654, UR4 ;  /* 0x0000065425047896 */ /* 0x000fe20008000004 */
[----:B------:R-:W-:Y:S01]  /*b250*/  F2FP.BF16.F32.PACK_AB R60, R60, R61 ;  /* 0x0000003d3c3c723e */ /* 0x000fe200000010ff */
[----:B------:R-:W-:Y:S01]  /*b260*/  ULDC.64 UR6, c[0x0][0xb70] ;  /* 0x0002dc0000067ab9 */ /* 0x000fe20000000a00 */
[----:B------:R-:W-:Y:S01]  /*b270*/  F2FP.BF16.F32.PACK_AB R65, R64, R65 ;  /* 0x000000414041723e */ /* 0x000fe200000010ff */
[----:B------:R-:W-:Y:S01]  /*b280*/  UIMAD UR42, UR8, UR42, UR48 ;  /* 0x0000002a082a72a4 */ /* 0x000fe2000f8e0230 */
[----:B------:R-:W-:Y:S01]  /*b290*/  SEL R28, R36, R41, P0 ;  /* 0x00000029241c7207 */ /* 0x000fe20000000000 */
[----:B------:R-:W-:Y:S01]  /*b2a0*/  UIMAD UR5, UR5, UR6, URZ ;  /* 0x00000006050572a4 */ /* 0x000fe2000f8e023f */
[----:B------:R-:W-:Y:S01]  /*b2b0*/  LOP3.LUT R24, R25, R16, RZ, 0x3c, !PT ;  /* 0x0000001019187212 */ /* 0x000fe200078e3cff */
[--C-:B------:R-:W-:Y:S01]  /*b2c0*/  IMAD.MOV.U32 R25, RZ, RZ, R17.reuse ;  /* 0x000000ffff197224 */ /* 0x100fe200078e0011 */
[----:B------:R-:W-:Y:S01]  /*b2d0*/  SEL R41, R41, R36, P0 ;  /* 0x0000002429297207 */ /* 0x000fe20000000000 */
[----:B------:R-:W-:Y:S01]  /*b2e0*/  SYNCS.ARRIVE.TRANS64.RED.A1T0 RZ, [UR4], RZ ;  /* 0x000000ffffff79a7 */ /* 0x000fe20008100404 */
[----:B------:R-:W-:Y:S01]  /*b2f0*/  IADD3 R13, P2, R16, 0x60, RZ ;  /* 0x00000060100d7810 */ /* 0x000fe20007f5e0ff */
[----:B------:R-:W-:Y:S01]  /*b300*/  USHF.L.U32 UR42, UR42, 0x7, URZ ;  /* 0x000000072a2a7899 */ /* 0x000fe2000800063f */
[----:B------:R-:W-:Y:S01]  /*b310*/  SEL R36, R44, R49, P0 ;  /* 0x000000312c247207 */ /* 0x000fe20000000000 */
[----:B------:R-:W-:Y:S01]  /*b320*/  UIMAD.WIDE.U32 UR10, UR43, UR6, URZ ;  /* 0x000000062b0a72a5 */ /* 0x000fe2000f8e003f */
[----:B------:R-:W-:Y:S01]  /*b330*/  LOP3.LUT R4, R4, R5, RZ, 0x3c, !PT ;  /* 0x0000000504047212 */ /* 0x000fe200078e3cff */
[----:B------:R-:W-:Y:S01]  /*b340*/  IMAD.X R5, RZ, RZ, R17, P6 ;  /* 0x000000ffff057224 */ /* 0x000fe200030e0611 */
[----:B------:R-:W-:Y:S01]  /*b350*/  SEL R49, R49, R44, P0 ;  /* 0x0000002c31317207 */ /* 0x000fe20000000000 */
[----:B------:R-:W-:Y:S01]  /*b360*/  UIMAD UR5, UR43, UR7, UR5 ;  /* 0x000000072b0572a4 */ /* 0x000fe2000f8e0205 */
[----:B------:R-:W-:Y:S01]  /*b370*/  IADD3 R15, P1, R16, 0x40, RZ ;  /* 0x00000040100f7810 */ /* 0x000fe20007f3e0ff */
[----:B------:R-:W-:Y:S01]  /*b380*/  VIADD R61, R228, UR42 ;  /* 0x0000002ae43d7c36 */ /* 0x000fe20008000000 */
[----:B------:R-:W-:Y:S01]  /*b390*/  F2FP.BF16.F32.PACK_AB R6, R6, R7 ;  /* 0x000000070606723e */ /* 0x000fe200000010ff */
[----:B------:R-:W-:Y:S01]  /*b3a0*/  UIADD3 UR5, UR11, UR5, URZ ;  /* 0x000000050b057290 */ /* 0x000fe2000fffe03f */
[----:B------:R-:W-:Y:S01]  /*b3b0*/  F2FP.BF16.F32.PACK_AB R9, R8, R9 ;  /* 0x000000090809723e */ /* 0x000fe200000010ff */
[----:B------:R-:W-:Y:S01]  /*b3c0*/  USHF.R.S32.HI UR6, URZ, 0x1f, UR44 ;  /* 0x0000001f3f067899 */ /* 0x000fe2000801142c */
[----:B------:R-:W-:-:S02]  /*b3d0*/  SEL R44, R60, R65, P0 ;  /* 0x000000413c2c7207 */ /* 0x000fc40000000000 */
[----:B------:R-:W-:Y:S02]  /*b3e0*/  SEL R65, R65, R60, P0 ;  /* 0x0000003c41417207 */ /* 0x000fe40000000000 */
[----:B------:R-:W-:Y:S02]  /*b3f0*/  LOP3.LUT R12, R13, 0x380, RZ, 0xc0, !PT ;  /* 0x000003800d0c7812 */ /* 0x000fe400078ec0ff */
[----:B------:R-:W-:Y:S02]  /*b400*/  F2FP.BF16.F32.PACK_AB R26, R26, R27 ;  /* 0x0000001b1a1a723e */ /* 0x000fe400000010ff */
[----:B------:R-:W-:Y:S02]  /*b410*/  F2FP.BF16.F32.PACK_AB R31, R30, R31 ;  /* 0x0000001f1e1f723e */ /* 0x000fe400000010ff */
[----:B------:R-:W-:Y:S02]  /*b420*/  MOV R60, R24 ;  /* 0x00000018003c7202 */ /* 0x000fe40000000f00 */
[----:B------:R-:W-:-:S02]  /*b430*/  LOP3.LUT R14, R15, 0x380, RZ, 0xc0, !PT ;  /* 0x000003800f0e7812 */ /* 0x000fc400078ec0ff */
[----:B------:R-:W-:Y:S02]  /*b440*/  MOV R25, R20 ;  /* 0x0000001400197202 */ /* 0x000fe40000000f00 */
[----:B------:R-:W-:Y:S02]  /*b450*/  SEL R30, R6, R9, P0 ;  /* 0x00000009061e7207 */ /* 0x000fe40000000000 */
[----:B------:R-:W-:Y:S02]  /*b460*/  SEL R27, R9, R6, P0 ;  /* 0x00000006091b7207 */ /* 0x000fe40000000000 */
[----:B------:R-:W-:Y:S02]  /*b470*/  MOV R21, R4 ;  /* 0x0000000400157202 */ /* 0x000fe40000000f00 */
[----:B------:R-:W-:Y:S02]  /*b480*/  F2FP.BF16.F32.PACK_AB R42, R42, R43 ;  /* 0x0000002b2a2a723e */ /* 0x000fe400000010ff */
[----:B------:R-:W-:-:S02]  /*b490*/  F2FP.BF16.F32.PACK_AB R47, R46, R47 ;  /* 0x0000002f2e2f723e */ /* 0x000fc400000010ff */
[----:B------:R-:W-:Y:S02]  /*b4a0*/  F2FP.BF16.F32.PACK_AB R55, R54, R55 ;  /* 0x000000373637723e */ /* 0x000fe400000010ff */
[----:B------:R-:W-:Y:S02]  /*b4b0*/  SHF.R.U64 R12, R12, 0x3, RZ ;  /* 0x000000030c0c7819 */ /* 0x000fe400000012ff */
[----:B------:R-:W-:Y:S02]  /*b4c0*/  SEL R54, R26, R31, P0 ;  /* 0x0000001f1a367207 */ /* 0x000fe40000000000 */
[----:B------:R-:W-:Y:S02]  /*b4d0*/  F2FP.BF16.F32.PACK_AB R50, R50, R51 ;  /* 0x000000333232723e */ /* 0x000fe400000010ff */
[----:B------:R-:W-:Y:S02]  /*b4e0*/  SEL R31, R31, R26, P0 ;  /* 0x0000001a1f1f7207 */ /* 0x000fe40000000000 */
[----:B------:R-:W-:-:S02]  /*b4f0*/  SHF.R.U64 R14, R14, 0x3, RZ ;  /* 0x000000030e0e7819 */ /* 0x000fc400000012ff */
[----:B------:R-:W-:Y:S02]  /*b500*/  SEL R26, R34, R39, P0 ;  /* 0x00000027221a7207 */ /* 0x000fe40000000000 */
[----:B------:R-:W-:Y:S02]  /*b510*/  SEL R43, R39, R34, P0 ;  /* 0x00000022272b7207 */ /* 0x000fe40000000000 */
[----:B------:R-:W-:Y:S02]  /*b520*/  F2FP.BF16.F32.PACK_AB R58, R58, R59 ;  /* 0x0000003b3a3a723e */ /* 0x000fe400000010ff */
[----:B------:R-:W-:Y:S02]  /*b530*/  F2FP.BF16.F32.PACK_AB R63, R62, R63 ;  /* 0x0000003f3e3f723e */ /* 0x000fe400000010ff */
[----:B------:R-:W-:Y:S02]  /*b540*/  SEL R34, R42, R47, P0 ;  /* 0x0000002f2a227207 */ /* 0x000fe40000000000 */
[----:B------:R-:W-:Y:S01]  /*b550*/  LOP3.LUT R12, R12, R13, RZ, 0x3c, !PT ;  /* 0x0000000d0c0c7212 */ /* 0x000fe200078e3cff */
[----:B------:R-:W-:Y:S01]  /*b560*/  IMAD.X R13, RZ, RZ, R17, P2 ;  /* 0x000000ffff0d7224 */ /* 0x000fe200010e0611 */
[----:B------:R-:W-:-:S02]  /*b570*/  IADD3 R9, P4, R16, 0x4020, RZ ;  /* 0x0000402010097810 */ /* 0x000fc40007f9e0ff */
[----:B------:R-:W-:Y:S02]  /*b580*/  SEL R47, R47, R42, P0 ;  /* 0x0000002a2f2f7207 */ /* 0x000fe40000000000 */
[----:B------:R-:W-:Y:S02]  /*b590*/  IADD3 R7, P5, R16, 0x4040, RZ ;  /* 0x0000404010077810 */ /* 0x000fe40007fbe0ff */
[----:B------:R-:W-:Y:S02]  /*b5a0*/  F2FP.BF16.F32.PACK_AB R66, R66, R67 ;  /* 0x000000434242723e */ /* 0x000fe400000010ff */
[----:B------:R-:W-:Y:S02]  /*b5b0*/  F2FP.BF16.F32.PACK_AB R83, R70, R83 ;  /* 0x000000534653723e */ /* 0x000fe400000010ff */
[----:B------:R-:W-:Y:S02]  /*b5c0*/  SEL R42, R50, R55, P0 ;  /* 0x00000037322a7207 */ /* 0x000fe40000000000 */
[----:B------:R-:W-:-:S02]  /*b5d0*/  LOP3.LUT R14, R14, R15, RZ, 0x3c, !PT ;  /* 0x0000000f0e0e7212 */ /* 0x000fc400078e3cff */
[----:B------:R-:W-:Y:S02]  /*b5e0*/  SEL R55, R55, R50, P0 ;  /* 0x0000003237377207 */ /* 0x000fe40000000000 */
[----:B------:R-:W-:Y:S02]  /*b5f0*/  IADD3.X R15, RZ, R17, RZ, P1, !PT ;  /* 0x00000011ff0f7210 */ /* 0x000fe40000ffe4ff */
[----:B------:R-:W-:Y:S02]  /*b600*/  F2FP.BF16.F32.PACK_AB R68, R68, R69 ;  /* 0x000000454444723e */ /* 0x000fe400000010ff */
[----:B------:R-:W-:Y:S02]  /*b610*/  F2FP.BF16.F32.PACK_AB R73, R72, R73 ;  /* 0x000000494849723e */ /* 0x000fe400000010ff */
[----:B------:R-:W-:Y:S02]  /*b620*/  SEL R50, R58, R63, P0 ;  /* 0x0000003f3a327207 */ /* 0x000fe40000000000 */
[----:B------:R-:W-:-:S02]  /*b630*/  LOP3.LUT R8, R9, 0x380, RZ, 0xc0, !PT ;  /* 0x0000038009087812 */ /* 0x000fc400078ec0ff */
[----:B------:R-:W-:Y:S02]  /*b640*/  SEL R63, R63, R58, P0 ;  /* 0x0000003a3f3f7207 */ /* 0x000fe40000000000 */
[----:B------:R-:W-:Y:S02]  /*b650*/  LOP3.LUT R6, R7, 0x380, RZ, 0xc0, !PT ;  /* 0x0000038007067812 */ /* 0x000fe400078ec0ff */
[----:B------:R-:W-:Y:S02]  /*b660*/  SEL R56, R66, R83, P0 ;  /* 0x0000005342387207 */ /* 0x000fe40000000000 */
[----:B------:R-:W-:Y:S02]  /*b670*/  IADD3 R11, P3, R16, 0x4000, RZ ;  /* 0x00004000100b7810 */ /* 0x000fe40007f7e0ff */
[----:B------:R-:W-:Y:S02]  /*b680*/  MOV R58, R12 ;  /* 0x0000000c003a7202 */ /* 0x000fe40000000f00 */
[----:B------:R-:W-:-:S02]  /*b690*/  SEL R83, R83, R66, P0 ;  /* 0x0000004253537207 */ /* 0x000fc40000000000 */
[----:B------:R-:W-:Y:S01]  /*b6a0*/  MOV R59, R14 ;  /* 0x0000000e003b7202 */ /* 0x000fe20000000f00 */
[----:B------:R-:W1:Y:S01]  /*b6b0*/  LDC.64 R66, c[0x0][0xb78] ;  /* 0x0002de00ff427b82 */ /* 0x000e620000000a00 */
[----:B------:R-:W-:Y:S02]  /*b6c0*/  SEL R46, R68, R73, P0 ;  /* 0x00000049442e7207 */ /* 0x000fe40000000000 */
[----:B------:R-:W-:Y:S02]  /*b6d0*/  SHF.R.U64 R8, R8, 0x3, RZ ;  /* 0x0000000308087819 */ /* 0x000fe400000012ff */
[----:B------:R-:W-:Y:S02]  /*b6e0*/  SEL R73, R73, R68, P0 ;  /* 0x0000004449497207 */ /* 0x000fe40000000000 */
[----:B------:R-:W-:Y:S02]  /*b6f0*/  SHF.R.U64 R6, R6, 0x3, RZ ;  /* 0x0000000306067819 */ /* 0x000fe400000012ff */
[----:B------:R-:W-:-:S02]  /*b700*/  LOP3.LUT R10, R11, 0x380, RZ, 0xc0, !PT ;  /* 0x000003800b0a7812 */ /* 0x000fc400078ec0ff */
[----:B------:R-:W-:Y:S01]  /*b710*/  LOP3.LUT R8, R8, R9, RZ, 0x3c, !PT ;  /* 0x0000000908087212 */ /* 0x000fe200078e3cff */
[--C-:B------:R-:W-:Y:S01]  /*b720*/  IMAD.X R9, RZ, RZ, R17.reuse, P4 ;  /* 0x000000ffff097224 */ /* 0x100fe200020e0611 */
[----:B------:R-:W-:Y:S01]  /*b730*/  LOP3.LUT R6, R6, R7, RZ, 0x3c, !PT ;  /* 0x0000000706067212 */ /* 0x000fe200078e3cff */
[--C-:B------:R-:W-:Y:S01]  /*b740*/  IMAD.X R7, RZ, RZ, R17.reuse, P5 ;  /* 0x000000ffff077224 */ /* 0x100fe200028e0611 */
[----:B------:R-:W-:Y:S02]  /*b750*/  SHF.R.U64 R10, R10, 0x3, RZ ;  /* 0x000000030a0a7819 */ /* 0x000fe400000012ff */
[----:B------:R-:W-:Y:S01]  /*b760*/  MOV R53, R8 ;  /* 0x0000000800357202 */ /* 0x000fe20000000f00 */
[----:B------:R-:W-:Y:S01]  /*b770*/  VIADD R8, R61, 0x8 ;  /* 0x000000083d087836 */ /* 0x000fe20000000000 */
[----:B------:R-:W-:Y:S01]  /*b780*/  LOP3.LUT R10, R10, R11, RZ, 0x3c, !PT ;  /* 0x0000000b0a0a7212 */ /* 0x000fe200078e3cff */
[----:B------:R-:W-:Y:S01]  /*b790*/  IMAD.X R11, RZ, RZ, R17, P3 ;  /* 0x000000ffff0b7224 */ /* 0x000fe200018e0611 */
[----:B------:R-:W-:Y:S01]  /*b7a0*/  MOV R51, R6 ;  /* 0x0000000600337202 */ /* 0x000fe20000000f00 */
[----:B------:R-:W-:Y:S01]  /*b7b0*/  IMAD.U32 R7, RZ, RZ, UR11 ;  /* 0x0000000bff077e24 */ /* 0x000fe2000f8e00ff */
[----:B------:R-:W-:Y:S01]  /*b7c0*/  LOP3.LUT P1, RZ, R18, 0x3, RZ, 0xc0, !PT ;  /* 0x0000000312ff7812 */ /* 0x000fe2000782c0ff */
[----:B------:R-:W-:Y:S01]  /*b7d0*/  IMAD.U32 R7, RZ, RZ, UR5 ;  /* 0x00000005ff077e24 */ /* 0x000fe2000f8e00ff */
[----:B------:R-:W-:Y:S01]  /*b7e0*/  ULDC UR5, c[0x0][0xa88] ;  /* 0x0002a20000057ab9 */ /* 0x000fe20000000800 */
[----:B------:R-:W-:-:S02]  /*b7f0*/  MOV R45, R10 ;  /* 0x0000000a002d7202 */ /* 0x000fc40000000f00 */
[----:B------:R-:W-:Y:S02]  /*b800*/  ISETP.GE.OR P2, PT, R8, UR5, P1 ;  /* 0x0000000508007c0c */ /* 0x000fe40008f46670 */
[----:B------:R-:W-:Y:S02]  /*b810*/  MOV R6, UR10 ;  /* 0x0000000a00067c02 */ /* 0x000fe40008000f00 */
[----:B------:R-:W-:Y:S01]  /*b820*/  ISETP.GE.OR P1, PT, R61, UR5, P1 ;  /* 0x000000053d007c0c */ /* 0x000fe20008f26670 */
[----:B------:R-:W-:Y:S01]  /*b830*/  ULDC.64 UR4, c[0x0][0xb40] ;  /* 0x0002d00000047ab9 */ /* 0x000fe20000000a00 */
[----:B--2---:R-:W-:Y:S01]  /*b840*/  LOP3.LUT R4, R3, 0x2, RZ, 0x3c, !PT ;  /* 0x0000000203047812 */ /* 0x004fe200078e3cff */
[----:B------:R-:W-:Y:S04]  /*b850*/  SHFL.IDX PT, R30, R30, R3, 0x1c1f ;  /* 0x001c1f031e1e7589 */ /* 0x000fe800000e0000 */
[----:B------:R-:W-:Y:S04]  /*b860*/  SHFL.IDX PT, R32, R32, R3, 0x1c1f ;  /* 0x001c1f0320207589 */ /* 0x000fe800000e0000 */
[----:B------:R-:W-:Y:S04]  /*b870*/  SHFL.IDX PT, R27, R27, R4, 0x1c1f ;  /* 0x001c1f041b1b7589 */ /* 0x000fe800000e0000 */
[----:B------:R-:W2:Y:S04]  /*b880*/  SHFL.IDX PT, R29, R29, R4, 0x1c1f ;  /* 0x001c1f041d1d7589 */ /* 0x000ea800000e0000 */
[----:B------:R-:W-:Y:S04]  /*b890*/  SHFL.IDX PT, R48, R48, R3, 0x1c1f ;  /* 0x001c1f0330307589 */ /* 0x000fe800000e0000 */
[----:B------:R-:W3:Y:S04]  /*b8a0*/  SHFL.IDX PT, R35, R35, R4, 0x1c1f ;  /* 0x001c1f0423237589 */ /* 0x000ee800000e0000 */
[----:B------:R-:W-:Y:S04]  /*b8b0*/  SHFL.IDX PT, R52, R52, R3, 0x1c1f ;  /* 0x001c1f0334347589 */ /* 0x000fe800000e0000 */
[----:B------:R-:W4:Y:S04]  /*b8c0*/  SHFL.IDX PT, R37, R37, R4, 0x1c1f ;  /* 0x001c1f0425257589 */ /* 0x000f2800000e0000 */
[----:B------:R-:W-:Y:S04]  /*b8d0*/  SHFL.IDX PT, R38, R38, R3, 0x1c1f ;  /* 0x001c1f0326267589 */ /* 0x000fe800000e0000 */
[----:B------:R5:W-:Y:S01]  /*b8e0*/  SHFL.IDX PT, R12, R28, R3, 0x1c1f ;  /* 0x001c1f031c0c7589 */ /* 0x000be200000e0000 */
[----:B--2---:R-:W-:-:S02]  /*b8f0*/  SEL R8, R32, R29, P0 ;  /* 0x0000001d20087207 */ /* 0x004fc40000000000 */
[----:B------:R-:W-:Y:S01]  /*b900*/  SEL R10, R29, R32, P0 ;  /* 0x000000201d0a7207 */ /* 0x000fe20000000000 */
[----:B------:R-:W-:Y:S04]  /*b910*/  SHFL.IDX PT, R54, R54, R3, 0x1c1f ;  /* 0x001c1f0336367589 */ /* 0x000fe800000e0000 */
[----:B------:R-:W2:Y:S01]  /*b920*/  SHFL.IDX PT, R33, R33, R4, 0x1c1f ;  /* 0x001c1f0421217589 */ /* 0x000ea200000e0000 */
[----:B---3--:R-:W-:Y:S02]  /*b930*/  SEL R29, R48, R35, P0 ;  /* 0x00000023301d7207 */ /* 0x008fe40000000000 */
[----:B-----5:R-:W-:Y:S01]  /*b940*/  SEL R28, R30, R27, P0 ;  /* 0x0000001b1e1c7207 */ /* 0x020fe20000000000 */
[----:B------:R-:W3:Y:S01]  /*b950*/  SHFL.IDX PT, R41, R41, R4, 0x1c1f ;  /* 0x001c1f0429297589 */ /* 0x000ee200000e0000 */
[----:B------:R-:W-:-:S03]  /*b960*/  SEL R30, R27, R30, P0 ;  /* 0x0000001e1b1e7207 */ /* 0x000fc60000000000 */
[----:B------:R5:W1:Y:S01]  /*b970*/  SHFL.IDX PT, R39, R31, R4, 0x1c1f ;  /* 0x001c1f041f277589 */ /* 0x000a6200000e0000 */
[----:B----4-:R-:W-:Y:S02]  /*b980*/  SEL R9, R52, R37, P0 ;  /* 0x0000002534097207 */ /* 0x010fe40000000000 */
[----:B------:R-:W-:Y:S01]  /*b990*/  SEL R11, R37, R52, P0 ;  /* 0x00000034250b7207 */ /* 0x000fe20000000000 */
[----:B------:R2:W-:Y:S04]  /*b9a0*/  SHFL.IDX PT, R13, R36, R3, 0x1c1f ;  /* 0x001c1f03240d7589 */ /* 0x0005e800000e0000 */
[----:B------:R-:W4:Y:S01]  /*b9b0*/  SHFL.IDX PT, R14, R49, R4, 0x1c1f ;  /* 0x001c1f04310e7589 */ /* 0x000f2200000e0000 */
[----:B-----5:R-:W-:Y:S01]  /*b9c0*/  SEL R31, R35, R48, P0 ;  /* 0x00000030231f7207 */ /* 0x020fe20000000000 */
[----:B------:R-:W-:Y:S01]  /*b9d0*/  BAR.SYNC.DEFER_BLOCKING 0x1, 0x100 ;  /* 0x0044000000007b1d */ /* 0x000fe20000010000 */
[----:B--2---:R-:W-:-:S02]  /*b9e0*/  SEL R36, R38, R33, P0 ;  /* 0x0000002126247207 */ /* 0x004fc40000000000 */
[----:B------:R-:W-:-:S03]  /*b9f0*/  SEL R38, R33, R38, P0 ;  /* 0x0000002621267207 */ /* 0x000fc60000000000 */
[----:B------:R2:W-:Y:S01]  /*ba00*/  SHFL.IDX PT, R15, R26, R3, 0x1c1f ;  /* 0x001c1f031a0f7589 */ /* 0x0005e200000e0000 */
[----:B---3--:R-:W-:-:S03]  /*ba10*/  SEL R24, R12, R41, P0 ;  /* 0x000000290c187207 */ /* 0x008fc60000000000 */
[----:B------:R-:W3:Y:S01]  /*ba20*/  SHFL.IDX PT, R20, R43, R4, 0x1c1f ;  /* 0x001c1f042b147589 */ /* 0x000ee200000e0000 */
[----:B-1----:R-:W-:Y:S02]  /*ba30*/  SEL R37, R54, R39, P0 ;  /* 0x0000002736257207 */ /* 0x002fe40000000000 */
[----:B------:R-:W-:Y:S01]  /*ba40*/  SEL R39, R39, R54, P0 ;  /* 0x0000003627277207 */ /* 0x000fe20000000000 */
[----:B------:R-:W-:Y:S01]  /*ba50*/  SHFL.IDX PT, R34, R34, R3, 0x1c1f ;  /* 0x001c1f0322227589 */ /* 0x000fe200000e0000 */
[----:B--2---:R-:W-:-:S03]  /*ba60*/  SEL R26, R41, R12, P0 ;  /* 0x0000000c291a7207 */ /* 0x004fc60000000000 */
[----:B------:R-:W1:Y:S01]  /*ba70*/  SHFL.IDX PT, R47, R47, R4, 0x1c1f ;  /* 0x001c1f042f2f7589 */ /* 0x000e6200000e0000 */
[----:B----4-:R-:W-:Y:S02]  /*ba80*/  SEL R12, R13, R14, P0 ;  /* 0x0000000e0d0c7207 */ /* 0x010fe40000000000 */
[----:B------:R-:W-:Y:S01]  /*ba90*/  SEL R14, R14, R13, P0 ;  /* 0x0000000d0e0e7207 */ /* 0x000fe20000000000 */
[----:B------:R-:W-:Y:S04]  /*baa0*/  SHFL.IDX PT, R40, R40, R3, 0x1c1f ;  /* 0x001c1f0328287589 */ /* 0x000fe800000e0000 */
[----:B------:R-:W-:Y:S04]  /*bab0*/  SHFL.IDX PT, R44, R44, R3, 0x1c1f ;  /* 0x001c1f032c2c7589 */ /* 0x000fe800000e0000 */
[----:B------:R-:W-:Y:S04]  /*bac0*/  SHFL.IDX PT, R42, R42, R3, 0x1c1f ;  /* 0x001c1f032a2a7589 */ /* 0x000fe800000e0000 */
[----:B------:R-:W-:Y:S01]  /*bad0*/  SHFL.IDX PT, R57, R57, R4, 0x1c1f ;  /* 0x001c1f0439397589 */ /* 0x000fe200000e0000 */
[----:B---3--:R-:W-:-:S03]  /*bae0*/  SEL R27, R20, R15, P0 ;  /* 0x0000000f141b7207 */ /* 0x008fc60000000000 */
[----:B------:R-:W2:Y:S04]  /*baf0*/  SHFL.IDX PT, R65, R65, R4, 0x1c1f ;  /* 0x001c1f0441417589 */ /* 0x000ea800000e0000 */
[----:B------:R-:W3:Y:S01]  /*bb00*/  SHFL.IDX PT, R55, R55, R4, 0x1c1f ;  /* 0x001c1f0437377589 */ /* 0x000ee200000e0000 */
[----:B-1----:R-:W-:-:S03]  /*bb10*/  SEL R13, R34, R47, P0 ;  /* 0x0000002f220d7207 */ /* 0x002fc60000000000 */
[----:B------:R-:W-:Y:S04]  /*bb20*/  SHFL.IDX PT, R46, R46, R3, 0x1c1f ;  /* 0x001c1f032e2e7589 */ /* 0x000fe800000e0000 */
[----:B------:R-:W-:Y:S04]  /*bb30*/  SHFL.IDX PT, R50, R50, R3, 0x1c1f ;  /* 0x001c1f0332327589 */ /* 0x000fe800000e0000 */
[----:B------:R-:W1:Y:S04]  /*bb40*/  SHFL.IDX PT, R73, R73, R4, 0x1c1f ;  /* 0x001c1f0449497589 */ /* 0x000e6800000e0000 */
[----:B------:R-:W4:Y:S04]  /*bb50*/  SHFL.IDX PT, R63, R63, R4, 0x1c1f ;  /* 0x001c1f043f3f7589 */ /* 0x000f2800000e0000 */
[----:B------:R5:W-:Y:S04]  /*bb60*/  SHFL.IDX PT, R56, R56, R3, 0x1c1f ;  /* 0x001c1f0338387589 */ /* 0x000be800000e0000 */
[----:B------:R2:W4:Y:S04]  /*bb70*/  SHFL.IDX PT, R83, R83, R4, 0x1c1f ;  /* 0x001c1f0453537589 */ /* 0x00052800000e0000 */
[----:B------:R3:W-:Y:S01]  /*bb80*/  STSM.16.M88.4 [R60], R28 ;  /* 0x0000001c3c007844 */ /* 0x0007e20000000200 */
[----:B-----5:R-:W-:-:S03]  /*bb90*/  SHF.R.S32.HI R3, RZ, 0x1f, R61 ;  /* 0x0000001fff037819 */ /* 0x020fc6000001143d */
[----:B------:R5:W-:Y:S01]  /*bba0*/  STSM.16.M88.4 [R25], R8 ;  /* 0x0000000819007844 */ /* 0x000be20000000200 */
[----:B--2---:R-:W-:-:S03]  /*bbb0*/  IMAD R4, R66, UR6, RZ ;  /* 0x0000000642047c24 */ /* 0x004fc6000f8e02ff */
[----:B------:R-:W-:Y:S01]  /*bbc0*/  STSM.16.M88.4 [R59], R36 ;  /* 0x000000243b007844 */ /* 0x000fe20000000200 */
[----:B------:R-:W-:Y:S02]  /*bbd0*/  IMAD R32, R67, UR44, R4 ;  /* 0x0000002c43207c24 */ /* 0x000fe4000f8e0204 */
[----:B------:R-:W-:Y:S01]  /*bbe0*/  IMAD.WIDE.U32 R4, R66, UR44, R6 ;  /* 0x0000002c42047c25 */ /* 0x000fe2000f8e0006 */
[----:B---3--:R-:W-:Y:S02]  /*bbf0*/  SEL R28, R44, R65, P0 ;  /* 0x000000412c1c7207 */ /* 0x008fe40000000000 */
[----:B------:R-:W-:Y:S02]  /*bc00*/  SEL R30, R65, R44, P0 ;  /* 0x0000002c411e7207 */ /* 0x000fe40000000000 */
[----:B-----5:R-:W-:Y:S02]  /*bc10*/  SEL R25, R15, R20, P0 ;  /* 0x000000140f197207 */ /* 0x020fe40000000000 */
[----:B------:R-:W-:-:S02]  /*bc20*/  SEL R15, R47, R34, P0 ;  /* 0x000000222f0f7207 */ /* 0x000fc40000000000 */
[----:B------:R-:W-:Y:S01]  /*bc30*/  SEL R8, R40, R57, P0 ;  /* 0x0000003928087207 */ /* 0x000fe20000000000 */
[----:B------:R-:W-:Y:S01]  /*bc40*/  STSM.16.M88.4 [R58], R24 ;  /* 0x000000183a007844 */ /* 0x000fe20000000200 */
[----:B------:R-:W-:Y:S02]  /*bc50*/  SEL R10, R57, R40, P0 ;  /* 0x00000028390a7207 */ /* 0x000fe40000000000 */
[----:B------:R-:W-:Y:S01]  /*bc60*/  SEL R9, R42, R55, P0 ;  /* 0x000000372a097207 */ /* 0x000fe20000000000 */
[----:B------:R2:W-:Y:S01]  /*bc70*/  STSM.16.M88.4 [R45], R12 ;  /* 0x0000000c2d007844 */ /* 0x0005e20000000200 */
[----:B------:R-:W-:Y:S02]  /*bc80*/  SEL R11, R55, R42, P0 ;  /* 0x0000002a370b7207 */ /* 0x000fe40000000000 */
[----:B-1----:R-:W-:Y:S02]  /*bc90*/  SEL R44, R46, R73, P0 ;  /* 0x000000492e2c7207 */ /* 0x002fe40000000000 */
[----:B----4-:R-:W-:Y:S01]  /*bca0*/  SEL R29, R50, R63, P0 ;  /* 0x0000003f321d7207 */ /* 0x010fe20000000000 */
[----:B------:R-:W-:Y:S01]  /*bcb0*/  STSM.16.M88.4 [R53], R8 ;  /* 0x0000000835007844 */ /* 0x000fe20000000200 */
[----:B------:R-:W-:-:S02]  /*bcc0*/  SEL R31, R63, R50, P0 ;  /* 0x000000323f1f7207 */ /* 0x000fc40000000000 */
[----:B------:R-:W-:Y:S02]  /*bcd0*/  SEL R46, R73, R46, P0 ;  /* 0x0000002e492e7207 */ /* 0x000fe40000000000 */
[----:B------:R-:W-:Y:S01]  /*bce0*/  SEL R47, R83, R56, P0 ;  /* 0x00000038532f7207 */ /* 0x000fe20000000000 */
[----:B------:R-:W-:Y:S01]  /*bcf0*/  STSM.16.M88.4 [R51], R28 ;  /* 0x0000001c33007844 */ /* 0x000fe20000000200 */
[----:B------:R-:W-:Y:S02]  /*bd00*/  IADD3 R6, P3, R61, R4, RZ ;  /* 0x000000043d067210 */ /* 0x000fe40007f7e0ff */
[----:B--2---:R-:W-:Y:S02]  /*bd10*/  SEL R45, R56, R83, P0 ;  /* 0x00000053382d7207 */ /* 0x004fe40000000000 */
[----:B------:R-:W-:Y:S02]  /*bd20*/  IADD3.X R3, R3, R5, R32, P3, !PT ;  /* 0x0000000503037210 */ /* 0x000fe40001ffe420 */
[----:B------:R-:W-:Y:S01]  /*bd30*/  LEA R4, P3, R6, UR4, 0x2 ;  /* 0x0000000406047c11 */ /* 0x000fe2000f8610ff */
[----:B------:R-:W-:Y:S01]  /*bd40*/  STSM.16.M88.4 [R21], R44 ;  /* 0x0000002c15007844 */ /* 0x000fe20000000200 */
[----:B------:R-:W-:-:S02]  /*bd50*/  ULDC UR4, c[0x0][0xc] ;  /* 0x0000030000047ab9 */ /* 0x000fc40000000800 */
[----:B------:R-:W-:Y:S01]  /*bd60*/  LEA.HI.X R5, R6, UR5, R3, 0x2, P3 ;  /* 0x0000000506057c11 */ /* 0x000fe200098f1403 */
[----:B------:R1:W-:Y:S06]  /*bd70*/  MEMBAR.ALL.CTA ;  /* 0x0000000000007992 */ /* 0x0003ec0000008000 */
[----:B-1----:R-:W1:Y:S01]  /*bd80*/  FENCE.VIEW.ASYNC.S ;  /* 0x00000000000073c6 */ /* 0x002e620000000000 */
[----:B------:R-:W-:-:S03]  /*bd90*/  UIADD3 UR48, UR4, UR48, URZ ;  /* 0x0000003004307290 */ /* 0x000fc6000fffe03f */
[----:B-1----:R-:W1:Y:S01]  /*bda0*/  SHFL.IDX PT, R3, R23, RZ, 0x1f ;  /* 0x00001fff17037589 */ /* 0x002e6200000e0000 */
[----:B------:R-:W-:Y:S06]  /*bdb0*/  BAR.ARV 0x1, 0x120 ;  /* 0x0044800000007b1d */ /* 0x000fec0000002000 */
[----:B-1----:R-:W-:Y:S01]  /*bdc0*/  ISETP.NE.AND P0, PT, R3, 0x7, PT ;  /* 0x000000070300780c */ /* 0x002fe20003f05270 */
[----:B------:R1:W-:Y:S04]  /*bdd0*/  @!P1 STG.E desc[UR50][R4.64], R2 ;  /* 0x0000000204009986 */ /* 0x0003e8000c101932 */
[----:B------:R1:W-:Y:S08]  /*bde0*/  @!P2 STG.E desc[UR50][R4.64+0x20], R0 ;  /* 0x000020000400a986 */ /* 0x0003f0000c101932 */
[----:B------:R-:W-:Y:S05]  /*bdf0*/  @P0 BRA `(.L_x_31) ;  /* 0x0000000000540947 */ /* 0x000fea0003800000 */
[----:B------:R-:W-:Y:S01]  /*be00*/  BAR.SYNC.DEFER_BLOCKING 0x1, 0x120 ;  /* 0x0044800000007b1d */ /* 0x000fe20000010000 */
[----:B------:R-:W-:-:S05]  /*be10*/  ELECT P0, URZ, PT ;  /* 0x00000000003f782f */ /* 0x000fca0003800000 */
[----:B------:R-:W-:Y:S08]  /*be20*/  BSSY B0, `(.L_x_31) ;  /* 0x0000012000007945 */ /* 0x000ff00003800000 */
[----:B------:R-:W-:Y:S05]  /*be30*/  @!P0 BRA `(.L_x_32) ;  /* 0x0000000000408947 */ /* 0x000fea0003800000 */
[----:B------:R-:W-:Y:S02]  /*be40*/  UIADD3 UR4, UP0, UR52, 0x9f0, URZ ;  /* 0x000009f034047890 */ /* 0x000fe4000ff1e03f */
[----:B------:R-:W-:Y:S02]  /*be50*/  UIADD3 UR6, UR38, 0x4000, URZ ;  /* 0x0000400026067890 */ /* 0x000fe4000fffe03f */
[----:B------:R-:W-:Y:S01]  /*be60*/  UIADD3.X UR5, URZ, UR53, URZ, UP0, !UPT ;  /* 0x000000353f057290 */ /* 0x000fe200087fe43f */
[----:B------:R-:W-:Y:S01]  /*be70*/  UMOV UR41, URZ ;  /* 0x0000003f00297c82 */ /* 0x000fe20008000000 */
[----:B------:R-:W-:Y:S01]  /*be80*/  UMOV UR45, URZ ;  /* 0x0000003f002d7c82 */ /* 0x000fe20008000000 */
[----:B------:R-:W-:Y:S01]  /*be90*/  UMOV UR40, UR38 ;  /* 0x0000002600287c82 */ /* 0x000fe20008000000 */
[----:B------:R-:W-:-:S05]  /*bea0*/  UMOV UR7, 0x40 ;  /* 0x0000004000077882 */ /* 0x000fca0000000000 */
[----:B------:R2:W-:Y:S02]  /*beb0*/  UTMASTG.5D [UR40], [UR4] ;  /* 0x00000028040073b5 */ /* 0x0005e40008020000 */
[----:B--2---:R-:W-:Y:S01]  /*bec0*/  UMOV UR40, UR6 ;  /* 0x0000000600287c82 */ /* 0x004fe20008000000 */
[----:B------:R-:W-:Y:S01]  /*bed0*/  UMOV UR41, UR7 ;  /* 0x0000000700297c82 */ /* 0x000fe20008000000 */
[----:B------:R-:W-:Y:S01]  /*bee0*/  UIADD3 UR6, UR38, 0x2e820, URZ ;  /* 0x0002e82026067890 */ /* 0x000fe2000fffe03f */
[----:B------:R2:W-:Y:S03]  /*bef0*/  UTMASTG.5D [UR40], [UR4] ;  /* 0x00000028040073b5 */ /* 0x0005e60008020000 */
[----:B------:R-:W-:Y:S01]  /*bf00*/  UPRMT UR6, URZ, 0x654, UR6 ;  /* 0x000006543f067896 */ /* 0x000fe20008000006 */
[----:B------:R0:W-:Y:S01]  /*bf10*/  UTMACMDFLUSH ;  /* 0x00000000000079b7 */ /* 0x0001e20000000000 */
[----:B------:R-:W-:-:S07]  /*bf20*/  DEPBAR.LE SB0, 0x0 ;  /* 0x000080000000791a */ /* 0x000fce0000000000 */
[----:B--2---:R-:W-:Y:S03]  /*bf30*/  SYNCS.ARRIVE.TRANS64.RED.A1T0 RZ, [UR6], RZ ;  /* 0x000000ffffff79a7 */ /* 0x004fe60008100406 */
.L_x_32:
[----:B------:R-:W-:Y:S05]  /*bf40*/  BSYNC B0 ;  /* 0x0000000000007941 */ /* 0x000fea0003800000 */
.L_x_31:
[----:B-1----:R-:W1:Y:S01]  /*bf50*/  LDC R0, c[0x0][0xda4] ;  /* 0x00036900ff007b82 */ /* 0x002e620000000800 */
[----:B------:R-:W-:Y:S02]  /*bf60*/  UIADD3 UR49, UR49, 0x1, URZ ;  /* 0x0000000131317890 */ /* 0x000fe4000fffe03f */
[----:B------:R-:W-:Y:S02]  /*bf70*/  UIADD3 UR39, UR39, 0x1, URZ ;  /* 0x0000000127277890 */ /* 0x000fe4000fffe03f */
[----:B------:R-:W-:-:S04]  /*bf80*/  UISETP.NE.AND UP0, UPT, UR49, 0x2, UPT ;  /* 0x000000023100788c */ /* 0x000fc8000bf05270 */
[----:B------:R-:W-:Y:S02]  /*bf90*/  USEL UR4, URZ, 0x1, UP0 ;  /* 0x000000013f047887 */ /* 0x000fe40008000000 */
[----:B------:R-:W-:Y:S02]  /*bfa0*/  USEL UR49, UR49, URZ, UP0 ;  /* 0x0000003f31317287 */ /* 0x000fe40008000000 */
[----:B------:R-:W-:Y:S01]  /*bfb0*/  ULOP3.LUT UR36, UR36, UR4, URZ, 0x3c, !UPT ;  /* 0x0000000424247292 */ /* 0x000fe2000f8e3c3f */
[----:B-1----:R-:W-:-:S13]  /*bfc0*/  ISETP.LE.AND P0, PT, R0, UR48, PT ;  /* 0x0000003000007c0c */ /* 0x002fda000bf03270 */
[----:B------:R-:W-:Y:S05]  /*bfd0*/  @!P0 BRA `(.L_x_33) ;  /* 0xffffff4c00688947 */ /* 0x000fea000383ffff */
[----:B------:R-:W-:Y:S05]  /*bfe0*/  EXIT ;  /* 0x000000000000794d */ /* 0x000fea0003800000 */
.L_x_7:
[----:B------:R-:W-:-:S08]  /*bff0*/  NOP ;  /* 0x0000000000007918 */ /* 0x000fd00000000000 */
[----:B------:R-:W1:-:S00]  /*c000*/  USETMAXREG.DEALLOC.CTAPOOL 0x18 ;  /* 0x00000018000079c8 */ /* 0x000e4000080e0500 */
[----:B------:R-:W2:Y:S01]  /*c010*/  S2UR UR49, SR_CTAID.X ;  /* 0x00000000003179c3 */ /* 0x000ea20000002500 */
[----:B-1----:R-:W-:Y:S01]  /*c020*/  IMAD.MOV.U32 R0, RZ, RZ, 0x1 ;  /* 0x00000001ff007424 */ /* 0x002fe200078e00ff */
[----:B------:R1:W-:Y:S01]  /*c030*/  STL [R1+0x4], RZ ;  /* 0x000004ff01007387 */ /* 0x0003e20000100800 */
[----:B------:R-:W-:-:S03]  /*c040*/  UMOV UR47, 0x1 ;  /* 0x00000001002f7882 */ /* 0x000fc60000000000 */
[----:B------:R1:W-:Y:S02]  /*c050*/  STL [R1+0x8], R0 ;  /* 0x0000080001007387 */ /* 0x0003e40000100800 */
[----:B------:R-:W2:Y:S02]  /*c060*/  LDC R2, c[0x0][0xda4] ;  /* 0x00036900ff027b82 */ /* 0x000ea40000000800 */
[----:B--2---:R-:W-:-:S13]  /*c070*/  ISETP.LE.AND P0, PT, R2, UR49, PT ;  /* 0x0000003102007c0c */ /* 0x004fda000bf03270 */
[----:B-1----:R-:W-:Y:S05]  /*c080*/  @P0 BRA `(.L_x_34) ;  /* 0x0000002800bc0947 */ /* 0x002fea0003800000 */
[----:B------:R-:W1:Y:S01]  /*c090*/  S2R R7, SR_TID.X ;  /* 0x0000000000077919 */ /* 0x000e620000002100 */
[----:B------:R-:W-:Y:S01]  /*c0a0*/  ULDC.64 UR52, c[0x0][0x198] ;  /* 0x0000660000347ab9 */ /* 0x000fe20000000a00 */
[----:B------:R-:W-:Y:S01]  /*c0b0*/  ULOP3.LUT UR43, UR46, 0x1, URZ, 0xfc, !UPT ;  /* 0x000000012e2b7892 */ /* 0x000fe2000f8efc3f */
[----:B------:R-:W2:Y:S01]  /*c0c0*/  S2R R3, SR_TID.X ;  /* 0x0000000000037919 */ /* 0x000ea20000002100 */
[----:B------:R-:W-:Y:S01]  /*c0d0*/  ULOP3.LUT UR48, UR46, 0x2, URZ, 0xfc, !UPT ;  /* 0x000000022e307892 */ /* 0x000fe2000f8efc3f */
[----:B------:R-:W-:Y:S01]  /*c0e0*/  ULDC UR44, c[0x0][0xc] ;  /* 0x00000300002c7ab9 */ /* 0x000fe20000000800 */
[----:B------:R-:W-:Y:S01]  /*c0f0*/  UMOV UR47, URZ ;  /* 0x0000003f002f7c82 */ /* 0x000fe20008000000 */
[C---:B-1----:R-:W-:Y:S01]  /*c100*/  IMAD.SHL.U32 R4, R7.reuse, 0x20, RZ ;  /* 0x0000002007047824 */ /* 0x042fe200078e00ff */
[C---:B------:R-:W-:Y:S01]  /*c110*/  LOP3.LUT P0, RZ, R7.reuse, 0x4, RZ, 0xc0, !PT ;  /* 0x0000000407ff7812 */ /* 0x040fe2000780c0ff */
[----:B------:R-:W-:Y:S01]  /*c120*/  IMAD.SHL.U32 R0, R7, 0x80, RZ ;  /* 0x0000008007007824 */ /* 0x000fe200078e00ff */
[----:B--2---:R-:W-:Y:S01]  /*c130*/  LOP3.LUT R3, R3, 0x7f, RZ, 0xc0, !PT ;  /* 0x0000007f03037812 */ /* 0x004fe200078ec0ff */
[----:B------:R-:W-:Y:S01]  /*c140*/  IMAD.SHL.U32 R5, R7, 0x4, RZ ;  /* 0x0000000407057824 */ /* 0x000fe200078e00ff */
[----:B------:R-:W-:-:S02]  /*c150*/  LOP3.LUT R6, R4, 0x60, RZ, 0xc0, !PT ;  /* 0x0000006004067812 */ /* 0x000fc400078ec0ff */
[----:B------:R-:W-:Y:S02]  /*c160*/  SHF.R.U32.HI R3, RZ, 0x5, R3 ;  /* 0x00000005ff037819 */ /* 0x000fe40000011603 */
[----:B------:R-:W-:-:S03]  /*c170*/  LOP3.LUT R2, R0, 0x380, RZ, 0xc0, !PT ;  /* 0x0000038000027812 */ /* 0x000fc600078ec0ff */
[C---:B------:R-:W-:Y:S01]  /*c180*/  IMAD R6, R3.reuse, 0x200, R6 ;  /* 0x0000020003067824 */ /* 0x040fe200078e0206 */
[----:B------:R-:W-:Y:S01]  /*c190*/  LEA R2, R3, R2, 0x4 ;  /* 0x0000000203027211 */ /* 0x000fe200078e20ff */
[----:B------:R-:W-:-:S05]  /*c1a0*/  IMAD.SHL.U32 R3, R7, 0x10, RZ ;  /* 0x0000001007037824 */ /* 0x000fca00078e00ff */
[----:B------:R-:W-:Y:S02]  /*c1b0*/  LOP3.LUT R3, R2, 0x70, R3, 0x78, !PT ;  /* 0x0000007002037812 */ /* 0x000fe400078e7803 */
[C---:B------:R-:W-:Y:S02]  /*c1c0*/  LOP3.LUT R2, R4.reuse, 0x80, RZ, 0xc0, !PT ;  /* 0x0000008004027812 */ /* 0x040fe400078ec0ff */
[----:B------:R-:W-:Y:S02]  /*c1d0*/  LOP3.LUT R4, R4, 0x100, RZ, 0xc0, !PT ;  /* 0x0000010004047812 */ /* 0x000fe400078ec0ff */
[----:B------:R-:W-:Y:S02]  /*c1e0*/  LOP3.LUT R2, R2, 0x10, R7, 0xf8, !PT ;  /* 0x0000001002027812 */ /* 0x000fe400078ef807 */
[----:B------:R-:W-:Y:S02]  /*c1f0*/  LOP3.LUT R0, R3, 0xc00, R0, 0xf8, !PT ;  /* 0x00000c0003007812 */ /* 0x000fe400078ef800 */
[----:B------:R-:W-:-:S04]  /*c200*/  LOP3.LUT R5, R2, 0x10, R5, 0x78, !PT ;  /* 0x0000001002057812 */ /* 0x000fc800078e7805 */
[----:B------:R-:W-:-:S05]  /*c210*/  IADD3 R2, R5, R6, R4 ;  /* 0x0000000605027210 */ /* 0x000fca0007ffe004 */
[----:B------:R-:W-:Y:S04]  /*c220*/  STL [R1+0x18], R2 ;  /* 0x0000180201007387 */ /* 0x000fe80000100800 */
[----:B------:R1:W-:Y:S04]  /*c230*/  STL [R1+0x1c], R0 ;  /* 0x00001c0001007387 */ /* 0x0003e80000100800 */
[----:B------:R2:W-:Y:S01]  /*c240*/  STL [R1+0x4], RZ ;  /* 0x000004ff01007387 */ /* 0x0005e20000100800 */
[----:B-1----:R-:W-:-:S05]  /*c250*/  IMAD.MOV.U32 R0, RZ, RZ, 0x40 ;  /* 0x00000040ff007424 */ /* 0x002fca00078e00ff */
[----:B------:R-:W-:Y:S01]  /*c260*/  SEL R0, R0, 0xffffffc0, !P0 ;  /* 0xffffffc000007807 */ /* 0x000fe20004000000 */
[----:B------:R-:W-:-:S05]  /*c270*/  IMAD.MOV.U32 R0, RZ, RZ, 0x1 ;  /* 0x00000001ff007424 */ /* 0x000fca00078e00ff */
[----:B------:R2:W-:Y:S02]  /*c280*/  STL [R1+0x8], R0 ;  /* 0x0000080001007387 */ /* 0x0005e40000100800 */
.L_x_76:
[----:B-1----:R-:W1:Y:S01]  /*c290*/  S2UR UR7, SR_CgaCtaId ;  /* 0x00000000000779c3 */ /* 0x002e620000008800 */
[----:B------:R-:W-:Y:S01]  /*c2a0*/  ULDC UR4, c[0x0][0xda8] ;  /* 0x00036a0000047ab9 */ /* 0x000fe20000000800 */
[----:B------:R-:W-:Y:S01]  /*c2b0*/  ULDC.64 UR8, c[0x0][0x3f8] ;  /* 0x0000fe0000087ab9 */ /* 0x000fe20000000a00 */
[----:B------:R-:W-:Y:S02]  /*c2c0*/  UISETP.NE.AND UP1, UPT, UR4, 0x1, UPT ;  /* 0x000000010400788c */ /* 0x000fe4000bf25270 */
[----:B------:R-:W-:Y:S01]  /*c2d0*/  UISETP.NE.U32.AND UP0, UPT, UR8, URZ, UPT ;  /* 0x0000003f0800728c */ /* 0x000fe2000bf05070 */
[----:B------:R-:W-:Y:S02]  /*c2e0*/  UMOV UR40, 0x400 ;  /* 0x0000040000287882 */ /* 0x000fe40000000000 */
[----:B------:R-:W-:Y:S01]  /*c2f0*/  ULDC UR8, c[0x0][0xdb4] ;  /* 0x00036d0000087ab9 */ /* 0x000fe20000000800 */
[----:B------:R-:W-:Y:S01]  /*c300*/  UISETP.NE.AND.EX UP0, UPT, UR9, URZ, UPT, UP0 ;  /* 0x0000003f0900728c */ /* 0x000fe2000bf05300 */
[----:B------:R-:W-:Y:S01]  /*c310*/  ULDC UR6, c[0x0][0x404] ;  /* 0x0001010000067ab9 */ /* 0x000fe20000000800 */
[----:B------:R-:W-:-:S02]  /*c320*/  UISETP.NE.AND UP2, UPT, UR8, 0x1, UPT ;  /* 0x000000010800788c */ /* 0x000fc4000bf45270 */
[----:B------:R-:W-:Y:S01]  /*c330*/  USEL UR6, UR6, 0x1, UP0 ;  /* 0x0000000106067887 */ /* 0x000fe20008000000 */
[----:B------:R-:W-:Y:S01]  /*c340*/  @UP1 ULDC UR4, c[0x0][0xdac] ;  /* 0x00036b0000041ab9 */ /* 0x000fe20000000800 */
[----:B------:R-:W-:Y:S01]  /*c350*/  ULDC UR42, c[0x0][0x2e0] ;  /* 0x0000b800002a7ab9 */ /* 0x000fe20000000800 */
[----:B------:R-:W-:Y:S02]  /*c360*/  UIMAD.WIDE.U32 UR4, UR49, UR4, URZ ;  /* 0x00000004310472a5 */ /* 0x000fe4000f8e003f */
[----:B------:R-:W-:Y:S01]  /*c370*/  UIMAD UR42, UR6, UR42, URZ ;  /* 0x0000002a062a72a4 */ /* 0x000fe2000f8e023f */
[----:B------:R-:W-:Y:S02]  /*c380*/  UMOV UR45, UR49 ;  /* 0x00000031002d7c82 */ /* 0x000fe40008000000 */
[----:B------:R-:W-:Y:S01]  /*c390*/  @UP1 ULDC UR6, c[0x0][0xdb0] ;  /* 0x00036c0000061ab9 */ /* 0x000fe20000000800 */
[----:B-1----:R-:W-:Y:S02]  /*c3a0*/  ULEA UR40, UR7, UR40, 0x18 ;  /* 0x0000002807287291 */ /* 0x002fe4000f8ec03f */
[----:B------:R-:W-:-:S02]  /*c3b0*/  @UP1 USHF.R.U32.HI UR45, URZ, UR6, UR5 ;  /* 0x000000063f2d1299 */ /* 0x000fc40008011605 */
[----:B------:R-:W-:Y:S01]  /*c3c0*/  UIADD3 UR9, UR40, 0x20400, URZ ;  /* 0x0002040028097890 */ /* 0x000fe2000fffe03f */
[----:B------:R-:W-:Y:S01]  /*c3d0*/  @UP2 ULDC.64 UR10, c[0x0][0xdb8] ;  /* 0x00036e00000a2ab9 */ /* 0x000fe20000000a00 */
[----:B------:R-:W-:Y:S02]  /*c3e0*/  UIADD3 UR5, UR42, 0xdf, URZ ;  /* 0x000000df2a057890 */ /* 0x000fe4000fffe03f */
[----:B------:R-:W-:Y:S02]  /*c3f0*/  ULOP3.LUT UP0, URZ, UR9, 0x3ff, URZ, 0xc0, !UPT ;  /* 0x000003ff093f7892 */ /* 0x000fe4000f80c03f */
[----:B------:R-:W-:Y:S01]  /*c400*/  UIMAD.WIDE.U32 UR6, UR45, UR10, URZ ;  /* 0x0000000a2d0672a5 */ /* 0x000fe2000f8e003f */
[----:B------:R-:W-:Y:S01]  /*c410*/  UMOV UR4, URZ ;  /* 0x0000003f00047c82 */ /* 0x000fe20008000000 */
[----:B------:R-:W-:Y:S02]  /*c420*/  UMOV UR39, UR45 ;  /* 0x0000002d00277c82 */ /* 0x000fe40008000000 */
[----:B------:R-:W-:Y:S01]  /*c430*/  PLOP3.LUT P0, PT, PT, PT, UP0, 0x80, 0x0 ;  /* 0x000000000000781c */ /* 0x000fe20003f0f008 */
[----:B------:R-:W-:-:S02]  /*c440*/  UIMAD.WIDE UR4, UR5, -0x6db6db6d, UR4 ;  /* 0x92492493050478a5 */ /* 0x000fc4000f8e0204 */
[----:B------:R-:W-:Y:S02]  /*c450*/  @UP2 USHF.R.U32.HI UR39, URZ, UR11, UR7 ;  /* 0x0000000b3f272299 */ /* 0x000fe40008011607 */
[----:B------:R-:W-:Y:S02]  /*c460*/  USHF.R.U32.HI UR41, URZ, 0x1f, UR5 ;  /* 0x0000001f3f297899 */ /* 0x000fe40008011605 */
[----:B------:R-:W-:Y:S02]  /*c470*/  UIADD3 UR38, -UR39, URZ, URZ ;  /* 0x0000003f27267290 */ /* 0x000fe4000fffe13f */
[----:B------:R-:W-:Y:S02]  /*c480*/  ULEA.HI.SX32 UR41, UR5, UR41, 0x19 ;  /* 0x0000002905297291 */ /* 0x000fe4000f8fca3f */
[----:B------:R-:W-:Y:S02]  /*c490*/  UIMAD UR38, UR8, UR38, UR45 ;  /* 0x00000026082672a4 */ /* 0x000fe4000f8e022d */
[----:B------:R-:W-:Y:S10]  /*c4a0*/  @!P0 BRA `(.L_x_35) ;  /* 0x0000000000408947 */ /* 0x000ff40003800000 */
[----:B------:R-:W-:Y:S01]  /*c4b0*/  MOV R2, 0x0 ;  /* 0x0000000000027802 */ /* 0x000fe20000000f00 */
[----:B------:R-:W-:Y:S01]  /*c4c0*/  ULDC.64 UR6, c[0x4][0xc0] ;  /* 0x0100300000067ab9 */ /* 0x000fe20000000a00 */
[----:B------:R-:W-:Y:S01]  /*c4d0*/  ULDC.64 UR8, c[0x4][0xc8] ;  /* 0x0100320000087ab9 */ /* 0x000fe20000000a00 */
[----:B------:R-:W-:Y:S01]  /*c4e0*/  ULDC.64 UR4, c[0x4][0x8] ;  /* 0x0100020000047ab9 */ /* 0x000fe20000000a00 */
[----:B------:R-:W-:Y:S01]  /*c4f0*/  IMAD.U32 R4, RZ, RZ, UR6 ;  /* 0x00000006ff047e24 */ /* 0x000fe2000f8e00ff */
[----:B------:R-:W-:Y:S01]  /*c500*/  MOV R5, UR7 ;  /* 0x0000000700057c02 */ /* 0x000fe20008000f00 */
[----:B------:R-:W1:Y:S01]  /*c510*/  LDC.64 R2, c[0x4][R2] ;  /* 0x0100000002027b82 */ /* 0x000e620000000a00 */
[----:B------:R-:W-:Y:S01]  /*c520*/  IMAD.U32 R6, RZ, RZ, UR8 ;  /* 0x00000008ff067e24 */ /* 0x000fe2000f8e00ff */
[----:B------:R-:W-:Y:S01]  /*c530*/  MOV R13, RZ ;  /* 0x000000ff000d7202 */ /* 0x000fe20000000f00 */
[----:B------:R-:W-:Y:S02]  /*c540*/  IMAD.U32 R7, RZ, RZ, UR9 ;  /* 0x00000009ff077e24 */ /* 0x000fe4000f8e00ff */
[----:B------:R-:W-:-:S02]  /*c550*/  IMAD.U32 R10, RZ, RZ, UR4 ;  /* 0x00000004ff0a7e24 */ /* 0x000fc4000f8e00ff */
[----:B------:R-:W-:Y:S02]  /*c560*/  IMAD.U32 R11, RZ, RZ, UR5 ;  /* 0x00000005ff0b7e24 */ /* 0x000fe4000f8e00ff */
[----:B------:R-:W-:Y:S02]  /*c570*/  IMAD.MOV.U32 R8, RZ, RZ, 0x70 ;  /* 0x00000070ff087424 */ /* 0x000fe400078e00ff */
[----:B------:R-:W-:-:S07]  /*c580*/  IMAD.MOV.U32 R12, RZ, RZ, 0x1 ;  /* 0x00000001ff0c7424 */ /* 0x000fce00078e00ff */
[----:B------:R-:W-:-:S07]  /*c590*/  LEPC R20, `(.L_x_35) ;  /* 0x000000001014794e */ /* 0x000fce0000000000 */
[----:B-12---:R-:W-:Y:S05]  /*c5a0*/  CALL.ABS.NOINC R2 ;  /* 0x0000000002007343 */ /* 0x006fea0003c00000 */
.L_x_35:
[----:B------:R-:W-:-:S06]  /*c5b0*/  UIADD3 UR4, UR40, 0xe400, URZ ;  /* 0x0000e40028047890 */ /* 0x000fcc000fffe03f */
[----:B------:R-:W-:-:S05]  /*c5c0*/  IMAD.U32 R16, RZ, RZ, UR4 ;  /* 0x00000004ff107e24 */ /* 0x000fca000f8e00ff */
[----:B------:R-:W-:-:S13]  /*c5d0*/  LOP3.LUT P0, RZ, R16, 0x3ff, RZ, 0xc0, !PT ;  /* 0x000003ff10ff7812 */ /* 0x000fda000780c0ff */
[----:B------:R-:W-:Y:S05]  /*c5e0*/  @!P0 BRA `(.L_x_36) ;  /* 0x0000000000408947 */ /* 0x000fea0003800000 */
[----:B------:R-:W-:Y:S01]  /*c5f0*/  MOV R2, 0x0 ;  /* 0x0000000000027802 */ /* 0x000fe20000000f00 */
[----:B------:R-:W-:Y:S01]  /*c600*/  ULDC.64 UR6, c[0x4][0xc0] ;  /* 0x0100300000067ab9 */ /* 0x000fe20000000a00 */
[----:B------:R-:W-:Y:S01]  /*c610*/  ULDC.64 UR8, c[0x4][0xc8] ;  /* 0x0100320000087ab9 */ /* 0x000fe20000000a00 */
[----:B------:R-:W-:Y:S01]  /*c620*/  ULDC.64 UR4, c[0x4][0x10] ;  /* 0x0100040000047ab9 */ /* 0x000fe20000000a00 */
[----:B------:R-:W-:Y:S01]  /*c630*/  IMAD.U32 R4, RZ, RZ, UR6 ;  /* 0x00000006ff047e24 */ /* 0x000fe2000f8e00ff */
[----:B------:R-:W-:Y:S01]  /*c640*/  MOV R11, UR5 ;  /* 0x00000005000b7c02 */ /* 0x000fe20008000f00 */
[----:B------:R-:W1:Y:S01]  /*c650*/  LDC.64 R2, c[0x4][R2] ;  /* 0x0100000002027b82 */ /* 0x000e620000000a00 */
[----:B------:R-:W-:Y:S02]  /*c660*/  IMAD.U32 R5, RZ, RZ, UR7 ;  /* 0x00000007ff057e24 */ /* 0x000fe4000f8e00ff */
[----:B------:R-:W-:Y:S02]  /*c670*/  IMAD.U32 R6, RZ, RZ, UR8 ;  /* 0x00000008ff067e24 */ /* 0x000fe4000f8e00ff */
[----:B------:R-:W-:-:S02]  /*c680*/  IMAD.U32 R7, RZ, RZ, UR9 ;  /* 0x00000009ff077e24 */ /* 0x000fc4000f8e00ff */
[----:B------:R-:W-:Y:S02]  /*c690*/  IMAD.U32 R10, RZ, RZ, UR4 ;  /* 0x00000004ff0a7e24 */ /* 0x000fe4000f8e00ff */
[----:B------:R-:W-:Y:S02]  /*c6a0*/  IMAD.MOV.U32 R8, RZ, RZ, 0x70 ;  /* 0x00000070ff087424 */ /* 0x000fe400078e00ff */
[----:B------:R-:W-:Y:S02]  /*c6b0*/  IMAD.MOV.U32 R12, RZ, RZ, 0x1 ;  /* 0x00000001ff0c7424 */ /* 0x000fe400078e00ff */
[----:B------:R-:W-:-:S07]  /*c6c0*/  IMAD.MOV.U32 R13, RZ, RZ, RZ ;  /* 0x000000ffff0d7224 */ /* 0x000fce00078e00ff */
[----:B------:R-:W-:-:S07]  /*c6d0*/  LEPC R20, `(.L_x_36) ;  /* 0x000000001014794e */ /* 0x000fce0000000000 */
[----:B-12---:R-:W-:Y:S05]  /*c6e0*/  CALL.ABS.NOINC R2 ;  /* 0x0000000002007343 */ /* 0x006fea0003c00000 */
.L_x_36:
[----:B------:R-:W-:-:S04]  /*c6f0*/  UIADD3 UR4, UR40, 0x400, URZ ;  /* 0x0000040028047890 */ /* 0x000fc8000fffe03f */
[----:B------:R-:W-:-:S06]  /*c700*/  ULOP3.LUT UP0, URZ, UR4, 0x9f, URZ, 0xc0, !UPT ;  /* 0x0000009f043f7892 */ /* 0x000fcc000f80c03f */
[----:B------:R-:W-:-:S13]  /*c710*/  PLOP3.LUT P0, PT, PT, PT, UP0, 0x80, 0x0 ;  /* 0x000000000000781c */ /* 0x000fda0003f0f008 */
        /* <DEDUP_REMOVED lines=17> */
.L_x_37:
        /* <DEDUP_REMOVED lines=18> */
.L_x_38:
[----:B------:R-:W-:Y:S01]  /*c950*/  ULDC.64 UR4, c[0x0][0x9f8] ;  /* 0x00027e0000047ab9 */ /* 0x000fe20000000a00 */
[----:B------:R-:W-:Y:S01]  /*c960*/  IMAD.U32 R5, RZ, RZ, UR39 ;  /* 0x00000027ff057e24 */ /* 0x000fe2000f8e00ff */
[----:B------:R-:W-:Y:S01]  /*c970*/  ISETP.NE.U32.AND P0, PT, RZ, UR4, PT ;  /* 0x00000004ff007c0c */ /* 0x000fe2000bf05070 */
[----:B------:R-:W-:Y:S01]  /*c980*/  IMAD.U32 R8, RZ, RZ, UR39 ;  /* 0x00000027ff087e24 */ /* 0x000fe2000f8e00ff */
[----:B--2---:R-:W1:Y:S01]  /*c990*/  LDC R0, c[0x0][0x428] ;  /* 0x00010a00ff007b82 */ /* 0x004e620000000800 */
[----:B------:R-:W2:Y:S01]  /*c9a0*/  S2R R17, SR_TID.X ;  /* 0x0000000000117919 */ /* 0x000ea20000002100 */
[----:B------:R-:W-:-:S06]  /*c9b0*/  ISETP.NE.AND.EX P0, PT, RZ, UR5, PT, P0 ;  /* 0x00000005ff007c0c */ /* 0x000fcc000bf05300 */
[----:B------:R-:W3:Y:S08]  /*c9c0*/  LDC R4, c[0x0][0xda8] ;  /* 0x00036a00ff047b82 */ /* 0x000ef00000000800 */
[----:B------:R-:W4:Y:S02]  /*c9d0*/  @P0 LDC.64 R2, c[0x0][0x9f8] ;  /* 0x00027e00ff020b82 */ /* 0x000f240000000a00 */
[----:B----4-:R-:W-:-:S05]  /*c9e0*/  @P0 IMAD.WIDE R2, R5, 0x4, R2 ;  /* 0x0000000405020825 */ /* 0x010fca00078e0202 */
[----:B------:R4:W5:Y:S01]  /*c9f0*/  @P0 LDG.E R8, desc[UR50][R2.64] ;  /* 0x0000003202080981 */ /* 0x000962000c1e1900 */
[----:B-1----:R-:W-:Y:S01]  /*ca00*/  ISETP.NE.AND P0, PT, R0, 0x1, PT ;  /* 0x000000010000780c */ /* 0x002fe20003f05270 */
[----:B------:R-:W-:Y:S01]  /*ca10*/  IMAD R7, RZ, RZ, -UR45 ;  /* 0x8000002dff077e24 */ /* 0x000fe2000f8e02ff */
[----:B--2---:R-:W-:Y:S01]  /*ca20*/  LOP3.LUT R16, R17, 0x7f, RZ, 0xc0, !PT ;  /* 0x0000007f11107812 */ /* 0x004fe200078ec0ff */
[----:B------:R-:W-:Y:S01]  /*ca30*/  IMAD.U32 R6, RZ, RZ, UR38 ;  /* 0x00000026ff067e24 */ /* 0x000fe2000f8e00ff */
[----:B------:R-:W-:Y:S01]  /*ca40*/  UMOV UR36, URZ ;  /* 0x0000003f00247c82 */ /* 0x000fe20008000000 */
[----:B---3--:R-:W-:Y:S01]  /*ca50*/  IMAD R7, R4, R7, UR49 ;  /* 0x0000003104077e24 */ /* 0x008fe2000f8e0207 */
[----:B------:R-:W-:Y:S01]  /*ca60*/  ISETP.NE.AND P2, PT, R16, RZ, PT ;  /* 0x000000ff1000720c */ /* 0x000fe20003f45270 */
[----:B------:R-:W-:Y:S01]  /*ca70*/  UMOV UR6, 0xffffffff ;  /* 0xffffffff00067882 */ /* 0x000fe20000000000 */
[----:B------:R-:W-:Y:S01]  /*ca80*/  SHF.R.U32.HI R17, RZ, 0x5, R17 ;  /* 0x00000005ff117819 */ /* 0x000fe20000011611 */
[----:B----4-:R-:W1:Y:S01]  /*ca90*/  LDC.64 R2, c[0x0][0x3f8] ;  /* 0x0000fe00ff027b82 */ /* 0x010e620000000a00 */
[----:B------:R-:W-:-:S02]  /*caa0*/  IMAD.SHL.U32 R7, R7, 0x80, RZ ;  /* 0x0000008007077824 */ /* 0x000fc400078e00ff */
[----:B------:R-:W-:-:S03]  /*cab0*/  LOP3.LUT R17, R17, 0x3, RZ, 0xc0, !PT ;  /* 0x0000000311117812 */ /* 0x000fc600078ec0ff */
[----:B------:R-:W-:Y:S02]  /*cac0*/  R2UR UR37, R7 ;  /* 0x00000000072572ca */ /* 0x000fe400000e0000 */
[----:B------:R-:W2:Y:S02]  /*cad0*/  @P0 LDC R0, c[0x0][0x42c] ;  /* 0x00010b00ff000b82 */ /* 0x000ea40000000800 */
[----:B------:R-:W-:-:S05]  /*cae0*/  VOTEU.ALL UP1, P2 ;  /* 0x00000000003f7886 */ /* 0x000fca0001020000 */
[----:B------:R-:W-:Y:S01]  /*caf0*/  @!UP1 UIADD3 UR4, UP0, UR52, 0x270, URZ ;  /* 0x0000027034049890 */ /* 0x000fe2000ff1e03f */
[----:B------:R-:W3:Y:S03]  /*cb00*/  @P0 LDC R5, c[0x0][0x430] ;  /* 0x00010c00ff050b82 */ /* 0x000ee60000000800 */
[----:B------:R-:W-:Y:S01]  /*cb10*/  @!UP1 UIADD3.X UR5, URZ, UR53, URZ, UP0, !UPT ;  /* 0x000000353f059290 */ /* 0x000fe200087fe43f */
[----:B-1----:R-:W-:-:S04]  /*cb20*/  ISETP.NE.U32.AND P1, PT, R2, RZ, PT ;  /* 0x000000ff0200720c */ /* 0x002fc80003f25070 */
[----:B------:R-:W-:-:S04]  /*cb30*/  ISETP.NE.AND.EX P1, PT, R3, RZ, PT, P1 ;  /* 0x000000ff0300720c */ /* 0x000fc80003f25310 */
[----:B------:R1:W-:Y:S01]  /*cb40*/  @!UP1 UTMAPF.L2.4D [UR36], [UR4] ;  /* 0x00000024040095b8 */ /* 0x0003e20008018000 */
[----:B--2---:R-:W-:-:S05]  /*cb50*/  @P0 IMAD.HI.U32 R0, R0, UR38, RZ ;  /* 0x0000002600000c27 */ /* 0x004fca000f8e00ff */
[----:B---3--:R-:W-:-:S05]  /*cb60*/  @P0 SHF.R.U32.HI R6, RZ, R5, R0 ;  /* 0x00000005ff060219 */ /* 0x008fca0000011600 */
[----:B------:R1:W-:Y:S01]  /*cb70*/  STL [R1+0x10], R6 ;  /* 0x0000100601007387 */ /* 0x0003e20000100800 */
[----:B-----5:R-:W-:-:S03]  /*cb80*/  SHF.R.S32.HI R10, RZ, 0x1f, R8 ;  /* 0x0000001fff0a7819 */ /* 0x020fc60000011408 */
[----:B------:R1:W-:Y:S01]  /*cb90*/  STL [R1+0xc], R8 ;  /* 0x00000c0801007387 */ /* 0x0003e20000100800 */
[----:B------:R-:W-:-:S03]  /*cba0*/  SEL R0, R8, RZ, !P1 ;  /* 0x000000ff08007207 */ /* 0x000fc60004800000 */
[----:B------:R1:W-:Y:S01]  /*cbb0*/  STL [R1+0x14], R10 ;  /* 0x0000140a01007387 */ /* 0x0003e20000100800 */
[----:B------:R-:W-:Y:S05]  /*cbc0*/  BRA.DIV UR6, `(.L_x_39) ;  /* 0x0000002606487947 */ /* 0x000fea000b800000 */
[----:B------:R2:W3:Y:S02]  /*cbd0*/  SHFL.IDX PT, R14, R17, RZ, 0x1f ;  /* 0x00001fff110e7589 */ /* 0x0004e400000e0000 */
.L_x_92:
[----:B---3--:R-:W-:Y:S02]  /*cbe0*/  ISETP.NE.AND P0, PT, R14, RZ, PT ;  /* 0x000000ff0e00720c */ /* 0x008fe40003f05270 */
[----:B------:R-:W-:-:S11]  /*cbf0*/  PLOP3.LUT P6, PT, PT, PT, PT, 0x8, 0x0 ;  /* 0x000000000000781c */ /* 0x000fd60003fce170 */
[----:B------:R-:W-:Y:S05]  /*cc00*/  @P0 BRA `(.L_x_40) ;  /* 0x0000000400900947 */ /* 0x000fea0003800000 */
[----:B-1----:R-:W-:-:S06]  /*cc10*/  UIADD3 UR4, UR41, -0x1, URZ ;  /* 0xffffffff29047890 */ /* 0x002fcc000fffe03f */
[----:B------:R-:W-:Y:S01]  /*cc20*/  IMAD.U32 R6, RZ, RZ, UR4 ;  /* 0x00000004ff067e24 */ /* 0x000fe2000f8e00ff */
[----:B------:R-:W-:-:S03]  /*cc30*/  UMOV UR4, 0xffffffff ;  /* 0xffffffff00047882 */ /* 0x000fc60000000000 */
[----:B------:R-:W-:Y:S05]  /*cc40*/  BRA.DIV UR4, `(.L_x_41) ;  /* 0x0000002604487947 */ /* 0x000fea000b800000 */
[----:B------:R-:W-:-:S13]  /*cc50*/  ELECT P6, URZ, PT ;  /* 0x00000000003f782f */ /* 0x000fda00038c0000 */
.L_x_95:
[----:B------:R-:W-:Y:S05]  /*cc60*/  @!P6 BRA `(.L_x_42) ;  /* 0x000000040034e947 */ /* 0x000fea0003800000 */
[----:B------:R-:W-:Y:S01]  /*cc70*/  MOV R0, R8 ;  /* 0x0000000800007202 */ /* 0x000fe20000000f00 */
[----:B------:R-:W-:Y:S06]  /*cc80*/  @!P1 BRA `(.L_x_43) ;  /* 0x0000000000449947 */ /* 0x000fec0003800000 */
[----:B------:R-:W1:Y:S01]  /*cc90*/  LDC R9, c[0x0][0x41c] ;  /* 0x00010700ff097b82 */ /* 0x000e620000000800 */
[----:B------:R-:W-:Y:S01]  /*cca0*/  ULDC.64 UR4, c[0x0][0x408] ;  /* 0x0001020000047ab9 */ /* 0x000fe20000000a00 */
[----:B-1----:R-:W-:-:S13]  /*ccb0*/  ISETP.NE.AND P0, PT, R9, 0x1, PT ;  /* 0x000000010900780c */ /* 0x002fda0003f05270 */
[----:B------:R-:W1:Y:S02]  /*ccc0*/  @P0 LDC.64 R4, c[0x0][0x420] ;  /* 0x00010800ff040b82 */ /* 0x000e640000000a00 */
[----:B-1----:R-:W-:-:S04]  /*ccd0*/  @P0 IMAD.HI.U32 R0, R6, R4, RZ ;  /* 0x0000000406000227 */ /* 0x002fc800078e00ff */
[----:B------:R-:W-:Y:S01]  /*cce0*/  IMAD.MOV.U32 R4, RZ, RZ, R6 ;  /* 0x000000ffff047224 */ /* 0x000fe200078e0006 */
[----:B------:R-:W-:-:S04]  /*ccf0*/  @P0 SHF.R.U32.HI R4, RZ, R5, R0 ;  /* 0x00000005ff040219 */ /* 0x000fc80000011600 */
[--C-:B------:R-:W-:Y:S01]  /*cd00*/  SHF.R.S32.HI R5, RZ, 0x1f, R4.reuse ;  /* 0x0000001fff057819 */ /* 0x100fe20000011404 */
[----:B------:R-:W-:-:S04]  /*cd10*/  IMAD.MOV R0, RZ, RZ, -R4 ;  /* 0x000000ffff007224 */ /* 0x000fc800078e0a04 */
[----:B------:R-:W-:Y:S02]  /*cd20*/  IMAD R6, R9, R0, R6 ;  /* 0x0000000009067224 */ /* 0x000fe400078e0206 */
[----:B------:R-:W-:Y:S02]  /*cd30*/  IMAD R0, R10, UR4, RZ ;  /* 0x000000040a007c24 */ /* 0x000fe4000f8e02ff */
[----:B------:R-:W-:-:S04]  /*cd40*/  IMAD.WIDE.U32 R4, R8, UR4, R4 ;  /* 0x0000000408047c25 */ /* 0x000fc8000f8e0004 */
[----:B------:R-:W-:Y:S01]  /*cd50*/  IMAD R9, R8, UR5, R0 ;  /* 0x0000000508097c24 */ /* 0x000fe2000f8e0200 */
[----:B------:R-:W-:-:S03]  /*cd60*/  LEA R2, P0, R4, R2, 0x2 ;  /* 0x0000000204027211 */ /* 0x000fc600078010ff */
[----:B------:R-:W-:-:S05]  /*cd70*/  IMAD.IADD R0, R5, 0x1, R9 ;  /* 0x0000000105007824 */ /* 0x000fca00078e0209 */
[----:B------:R-:W-:-:S05]  /*cd80*/  LEA.HI.X R3, R4, R3, R0, 0x2, P0 ;  /* 0x0000000304037211 */ /* 0x000fca00000f1400 */
[----:B------:R1:W5:Y:S02]  /*cd90*/  LDG.E R0, desc[UR50][R2.64] ;  /* 0x0000003202007981 */ /* 0x000364000c1e1900 */
.L_x_43:
[----:B-1----:R-:W3:Y:S04]  /*cda0*/  LDL R3, [R1+0x4] ;  /* 0x0000040001037983 */ /* 0x002ee80000100800 */
[----:B------:R-:W4:Y:S01]  /*cdb0*/  LDL R2, [R1+0x8] ;  /* 0x0000080001027983 */ /* 0x000f220000100800 */
[----:B------:R-:W-:Y:S02]  /*cdc0*/  ISETP.NE.AND P0, PT, R16, RZ, PT ;  /* 0x000000ff1000720c */ /* 0x000fe40003f05270 */
[----:B---3--:R-:W-:Y:S02]  /*cdd0*/  LEA R5, R3, UR40, 0x3 ;  /* 0x0000002803057c11 */ /* 0x008fe4000f8e18ff */
[----:B----4-:R-:W-:-:S04]  /*cde0*/  SHF.L.U32 R2, R2, 0x1f, RZ ;  /* 0x0000001f02027819 */ /* 0x010fc800000006ff */
[----:B------:R-:W1:Y:S02]  /*cdf0*/  SYNCS.PHASECHK.TRANS64.TRYWAIT P3, [R5+URZ+0x2e880], R2 ;  /* 0x02e88002050075a7 */ /* 0x000e64000806017f */
[----:B-1----:R-:W-:Y:S05]  /*ce00*/  @!P3 BRA `(.L_x_44) ;  /* 0x0000002000f8b947 */ /* 0x002fea0003800000 */
.L_x_96:
[----:B------:R-:W-:Y:S05]  /*ce10*/  @P0 BRA `(.L_x_45) ;  /* 0x00000000001c0947 */ /* 0x000fea0003800000 */
[----:B------:R-:W3:Y:S02]  /*ce20*/  S2R R3, SR_TID.X ;  /* 0x0000000000037919 */ /* 0x000ee40000002100 */
[----:B---3--:R-:W-:Y:S01]  /*ce30*/  LOP3.LUT R4, R3, 0x1f, RZ, 0xc0, !PT ;  /* 0x0000001f03047812 */ /* 0x008fe200078ec0ff */
[----:B------:R-:W-:-:S03]  /*ce40*/  IMAD.MOV.U32 R3, RZ, RZ, 0x7000 ;  /* 0x00007000ff037424 */ /* 0x000fc600078e00ff */
[----:B------:R-:W-:Y:S01]  /*ce50*/  ISETP.NE.AND P3, PT, R4, RZ, PT ;  /* 0x000000ff0400720c */ /* 0x000fe20003f65270 */
[----:B------:R3:W-:-:S12]  /*ce60*/  SYNCS.ARRIVE.TRANS64 RZ, [R5+URZ+0x2e870], R3 ;  /* 0x02e8700305ff79a7 */ /* 0x0007d8000800003f */
[----:B---3--:R-:W-:Y:S05]  /*ce70*/  @!P3 BRA `(.L_x_45) ;  /* 0x000000000004b947 */ /* 0x008fea0003800000 */
[----:B------:R-:W-:Y:S01]  /*ce80*/  BPT.TRAP 0x1 ;  /* 0x000000040000795c */ /* 0x000fe20000300000 */
.L_x_45:
[----:B------:R-:W3:Y:S04]  /*ce90*/  LDL R8, [R1+0x4] ;  /* 0x0000040001087983 */ /* 0x000ee80000100800 */
[----:B------:R-:W4:Y:S01]  /*cea0*/  LDL R4, [R1+0x10] ;  /* 0x0000100001047983 */ /* 0x000f220000100800 */
[----:B------:R-:W-:Y:S01]  /*ceb0*/  IMAD.U32 R3, RZ, RZ, UR40 ;  /* 0x00000028ff037e24 */ /* 0x000fe2000f8e00ff */
[----:B------:R-:W-:Y:S01]  /*cec0*/  R2UR UR9, R5 ;  /* 0x00000000050972ca */ /* 0x000fe200000e0000 */
[----:B------:R-:W-:Y:S01]  /*ced0*/  IMAD R6, R6, 0xe0, RZ ;  /* 0x000000e006067824 */ /* 0x000fe200078e02ff */
[----:B-----5:R-:W-:Y:S01]  /*cee0*/  R2UR UR13, R0 ;  /* 0x00000000000d72ca */ /* 0x020fe200000e0000 */
[----:B------:R-:W-:Y:S01]  /*cef0*/  UIADD3 UR4, UP0, UR52, 0x470, URZ ;  /* 0x0000047034047890 */ /* 0x000fe2000ff1e03f */
[----:B------:R-:W-:-:S02]  /*cf00*/  UMOV UR6, 0x0 ;  /* 0x0000000000067882 */ /* 0x000fc40000000000 */
[----:B------:R-:W-:Y:S01]  /*cf10*/  R2UR UR11, R6 ;  /* 0x00000000060b72ca */ /* 0x000fe200000e0000 */
[----:B------:R-:W-:Y:S01]  /*cf20*/  UIADD3.X UR5, URZ, UR53, URZ, UP0, !UPT ;  /* 0x000000353f057290 */ /* 0x000fe200087fe43f */
[----:B------:R-:W-:Y:S01]  /*cf30*/  UMOV UR7, 0x14f00000 ;  /* 0x14f0000000077882 */ /* 0x000fe20000000000 */
[----:B------:R-:W-:-:S04]  /*cf40*/  UMOV UR10, URZ ;  /* 0x0000003f000a7c82 */ /* 0x000fc80008000000 */
[----:B------:R-:W-:Y:S01]  /*cf50*/  UIADD3 UR9, UR9, 0x2e870, URZ ;  /* 0x0002e87009097890 */ /* 0x000fe2000fffe03f */
[----:B---3--:R-:W-:Y:S01]  /*cf60*/  IMAD R3, R8, 0x7000, R3 ;  /* 0x0000700008037824 */ /* 0x008fe200078e0203 */
[----:B----4-:R-:W-:-:S04]  /*cf70*/  R2UR UR12, R4 ;  /* 0x00000000040c72ca */ /* 0x010fc800000e0000 */
[----:B------:R-:W-:-:S13]  /*cf80*/  R2UR UR8, R3 ;  /* 0x00000000030872ca */ /* 0x000fda00000e0000 */
[----:B------:R-:W-:-:S09]  /*cf90*/  UIADD3 UR8, UR8, 0xe400, URZ ;  /* 0x0000e40008087890 */ /* 0x000fd2000fffe03f */
[----:B------:R3:W-:Y:S01]  /*cfa0*/  UTMALDG.4D [UR8], [UR4], desc[UR6] ;  /* 0x00000608040075b4 */ /* 0x0007e20008019000 */
[----:B------:R-:W4:Y:S02]  /*cfb0*/  SYNCS.PHASECHK.TRANS64.TRYWAIT P3, [R5+URZ+0x2e840], R2 ;  /* 0x02e84002050075a7 */ /* 0x000f24000806017f */
[----:B---34-:R-:W-:Y:S05]  /*cfc0*/  @!P3 BRA `(.L_x_46) ;  /* 0x00000020009cb947 */ /* 0x018fea0003800000 */
.L_x_97:
[----:B------:R-:W-:Y:S05]  /*cfd0*/  @P0 BRA `(.L_x_47) ;  /* 0x00000000001c0947 */ /* 0x000fea0003800000 */
[----:B------:R-:W4:Y:S01]  /*cfe0*/  S2R R4, SR_TID.X ;  /* 0x0000000000047919 */ /* 0x000f220000002100 */
[----:B-1-3--:R-:W-:-:S04]  /*cff0*/  IMAD.MOV.U32 R2, RZ, RZ, 0x7000 ;  /* 0x00007000ff027424 */ /* 0x00afc800078e00ff */
[----:B------:R1:W-:Y:S01]  /*d000*/  SYNCS.ARRIVE.TRANS64 RZ, [R5+URZ+0x2e830], R2 ;  /* 0x02e8300205ff79a7 */ /* 0x0003e2000800003f */
[----:B----4-:R-:W-:-:S04]  /*d010*/  LOP3.LUT R4, R4, 0x1f, RZ, 0xc0, !PT ;  /* 0x0000001f04047812 */ /* 0x010fc800078ec0ff */
[----:B------:R-:W-:-:S13]  /*d020*/  ISETP.NE.AND P0, PT, R4, RZ, PT ;  /* 0x000000ff0400720c */ /* 0x000fda0003f05270 */
[----:B-1----:R-:W-:Y:S05]  /*d030*/  @!P0 BRA `(.L_x_47) ;  /* 0x0000000000048947 */ /* 0x002fea0003800000 */
[----:B------:R-:W-:Y:S01]  /*d040*/  BPT.TRAP 0x1 ;  /* 0x000000040000795c */ /* 0x000fe20000300000 */
.L_x_47:
[----:B-1-3--:R-:W3:Y:S01]  /*d050*/  LDL R2, [R1+0x10] ;  /* 0x0000100001027983 */ /* 0x00aee20000100800 */
[----:B------:R-:W-:Y:S01]  /*d060*/  R2UR UR8, R3 ;  /* 0x00000000030872ca */ /* 0x000fe200000e0000 */
[----:B------:R-:W-:Y:S01]  /*d070*/  UIADD3 UR4, UP0, UR52, 0x370, URZ ;  /* 0x0000037034047890 */ /* 0x000fe2000ff1e03f */
[----:B------:R-:W-:Y:S01]  /*d080*/  R2UR UR9, R5 ;  /* 0x00000000050972ca */ /* 0x000fe200000e0000 */
[----:B------:R-:W-:Y:S01]  /*d090*/  UMOV UR6, 0x0 ;  /* 0x0000000000067882 */ /* 0x000fe20000000000 */
[----:B------:R-:W-:Y:S01]  /*d0a0*/  R2UR UR11, R6 ;  /* 0x00000000060b72ca */ /* 0x000fe200000e0000 */
[----:B------:R-:W-:Y:S01]  /*d0b0*/  UIADD3.X UR5, URZ, UR53, URZ, UP0, !UPT ;  /* 0x000000353f057290 */ /* 0x000fe200087fe43f */
[----:B------:R-:W-:Y:S01]  /*d0c0*/  R2UR UR13, R0 ;  /* 0x00000000000d72ca */ /* 0x000fe200000e0000 */
[----:B------:R-:W-:Y:S01]  /*d0d0*/  UMOV UR7, 0x14f00000 ;  /* 0x14f0000000077882 */ /* 0x000fe20000000000 */
[----:B------:R-:W-:-:S05]  /*d0e0*/  UMOV UR10, URZ ;  /* 0x0000003f000a7c82 */ /* 0x000fca0008000000 */
[----:B------:R-:W-:Y:S02]  /*d0f0*/  UIADD3 UR8, UR8, 0x20400, URZ ;  /* 0x0002040008087890 */ /* 0x000fe4000fffe03f */
[----:B------:R-:W-:Y:S01]  /*d100*/  UIADD3 UR9, UR9, 0x2e830, URZ ;  /* 0x0002e83009097890 */ /* 0x000fe2000fffe03f */
[----:B---3--:R-:W-:-:S13]  /*d110*/  R2UR UR12, R2 ;  /* 0x00000000020c72ca */ /* 0x008fda00000e0000 */
[----:B------:R1:W-:Y:S02]  /*d120*/  UTMALDG.4D [UR8], [UR4], desc[UR6] ;  /* 0x00000608040075b4 */ /* 0x0003e40008019000 */
[----:B-1----:R-:W-:Y:S01]  /*d130*/  NOP ;  /* 0x0000000000007918 */ /* 0x002fe20000000000 */
.L_x_42:
[----:B------:R-:W-:Y:S05]  /*d140*/  WARPSYNC.ALL ;  /* 0x0000000000007948 */ /* 0x000fea0003800000 */
[----:B------:R-:W-:Y:S01]  /*d150*/  ELECT P0, URZ, PT ;  /* 0x00000000003f782f */ /* 0x000fe20003800000 */
[----:B------:R-:W-:Y:S01]  /*d160*/  BAR.SYNC.DEFER_BLOCKING 0x8, 0x120 ;  /* 0x0204800000007b1d */ /* 0x000fe20000010000 */
[----:B------:R-:W-:Y:S02]  /*d170*/  UIADD3 UR4, UP0, UR52, 0x270, URZ ;  /* 0x0000027034047890 */ /* 0x000fe4000ff1e03f */
[----:B------:R-:W-:Y:S02]  /*d180*/  UIADD3 UR8, UR40, 0x1c400, URZ ;  /* 0x0001c40028087890 */ /* 0x000fe4000fffe03f */
[----:B------:R-:W-:-:S02]  /*d190*/  UIADD3 UR9, UR40, 0x2e800, URZ ;  /* 0x0002e80028097890 */ /* 0x000fc4000fffe03f */
[----:B------:R-:W-:Y:S01]  /*d1a0*/  UIADD3.X UR5, URZ, UR53, URZ, UP0, !UPT ;  /* 0x000000353f057290 */ /* 0x000fe200087fe43f */
[----:B------:R-:W-:Y:S01]  /*d1b0*/  UMOV UR6, 0x0 ;  /* 0x0000000000067882 */ /* 0x000fe20000000000 */
[----:B------:R-:W-:Y:S01]  /*d1c0*/  UMOV UR7, 0x12f00000 ;  /* 0x12f0000000077882 */ /* 0x000fe20000000000 */
[----:B------:R-:W-:Y:S02]  /*d1d0*/  UMOV UR10, URZ ;  /* 0x0000003f000a7c82 */ /* 0x000fe40008000000 */
[----:B------:R-:W-:Y:S01]  /*d1e0*/  @P0 R2UR UR11, R7 ;  /* 0x00000000070b02ca */ /* 0x000fe200000e0000 */
[----:B------:R-:W-:Y:S01]  /*d1f0*/  UMOV UR12, UR38 ;  /* 0x00000026000c7c82 */ /* 0x000fe20008000000 */
[----:B------:R-:W-:Y:S01]  /*d200*/  @P0 MOV R2, 0x4000 ;  /* 0x0000400000020802 */ /* 0x000fe20000000f00 */
[----:B------:R-:W-:-:S03]  /*d210*/  UMOV UR13, UR39 ;  /* 0x00000027000d7c82 */ /* 0x000fc60008000000 */
[----:B------:R3:W-:Y:S07]  /*d220*/  @P0 SYNCS.ARRIVE.TRANS64 RZ, [UR40+0x2e800], R2 ;  /* 0x02e80002ffff09a7 */ /* 0x0007ee0008000028 */
[----:B------:R3:W-:Y:S02]  /*d230*/  UTMALDG.4D [UR8], [UR4], desc[UR6] ;  /* 0x00000608040075b4 */ /* 0x0007e40008019000 */
[----:B---3--:R-:W-:Y:S01]  /*d240*/  NOP ;  /* 0x0000000000007918 */ /* 0x008fe20000000000 */
.L_x_40:
[----:B-1----:R-:W-:-:S06]  /*d250*/  ULOP3.LUT UR4, UR47, 0x1, URZ, 0xc, !UPT ;  /* 0x000000012f047892 */ /* 0x002fcc000f8e0c3f */
[----:B------:R-:W-:-:S05]  /*d260*/  IMAD.U32 R2, RZ, RZ, UR4 ;  /* 0x00000004ff027e24 */ /* 0x000fca000f8e00ff */
[----:B------:R-:W-:-:S04]  /*d270*/  SHF.L.U32 R2, R2, 0x1f, RZ ;  /* 0x0000001f02027819 */ /* 0x000fc800000006ff */
[----:B------:R-:W1:Y:S02]  /*d280*/  SYNCS.PHASECHK.TRANS64.TRYWAIT P0, [UR40+0x2e820], R2 ;  /* 0x02e82002ff0075a7 */ /* 0x000e640008000168 */
[----:B-1----:R-:W-:Y:S05]  /*d290*/  @!P0 BRA `(.L_x_48) ;  /* 0x0000001c00fc8947 */ /* 0x002fea0003800000 */
.L_x_98:
[----:B------:R-:W-:-:S06]  /*d2a0*/  UISETP.GE.AND UP0, UPT, UR42, 0xe1, UPT ;  /* 0x000000e12a00788c */ /* 0x000fcc000bf06270 */
[----:B------:R-:W-:-:S13]  /*d2b0*/  PLOP3.LUT P0, PT, PT, PT, UP0, 0x80, 0x0 ;  /* 0x000000000000781c */ /* 0x000fda0003f0f008 */
[----:B------:R-:W-:Y:S05]  /*d2c0*/  @!P0 BRA `(.L_x_49) ;  /* 0x0000000c00e48947 */ /* 0x000fea0003800000 */
[----:B------:R3:W5:Y:S01]  /*d2d0*/  LDL.LU R6, [R1+0x8] ;  /* 0x0000080001067983 */ /* 0x0007620000300800 */
[----:B------:R-:W-:-:S03]  /*d2e0*/  UIADD3 UR4, UR41, -0x2, URZ ;  /* 0xfffffffe29047890 */ /* 0x000fc6000fffe03f */
[----:B------:R3:W5:Y:S03]  /*d2f0*/  LDL.LU R7, [R1+0x4] ;  /* 0x0000040001077983 */ /* 0x0007660000300800 */
[----:B------:R-:W-:-:S07]  /*d300*/  IMAD.U32 R21, RZ, RZ, UR4 ;  /* 0x00000004ff157e24 */ /* 0x000fce000f8e00ff */
.L_x_69:
[----:B-1--45:R-:W-:Y:S01]  /*d310*/  VIADD R2, R7, 0x1 ;  /* 0x0000000107027836 */ /* 0x032fe20000000000 */
[----:B------:R-:W-:Y:S04]  /*d320*/  BSSY B0, `(.L_x_50) ;  /* 0x000006c000007945 */ /* 0x000fe80003800000 */
[----:B------:R-:W-:-:S04]  /*d330*/  ISETP.NE.AND P0, PT, R2, 0x2, PT ;  /* 0x000000020200780c */ /* 0x000fc80003f05270 */
[----:B------:R-:W-:Y:S02]  /*d340*/  SEL R3, RZ, 0x1, P0 ;  /* 0x00000001ff037807 */ /* 0x000fe40000000000 */
[----:B------:R-:W-:Y:S02]  /*d350*/  SEL R10, R2, RZ, P0 ;  /* 0x000000ff020a7207 */ /* 0x000fe40000000000 */
[----:B------:R-:W-:-:S05]  /*d360*/  LOP3.LUT R9, R6, R3, RZ, 0x3c, !PT ;  /* 0x0000000306097212 */ /* 0x000fca00078e3cff */
[----:B------:R1:W-:Y:S04]  /*d370*/  STL [R1+0x8], R9 ;  /* 0x0000080901007387 */ /* 0x0003e80000100800 */
[----:B------:R1:W-:Y:S01]  /*d380*/  STL [R1+0x4], R10 ;  /* 0x0000040a01007387 */ /* 0x0003e20000100800 */
[----:B------:R-:W-:Y:S05]  /*d390*/  @!P6 BRA `(.L_x_51) ;  /* 0x000000040090e947 */ /* 0x000fea0003800000 */
[----:B------:R-:W-:Y:S01]  /*d3a0*/  IMAD.MOV.U32 R8, RZ, RZ, R21 ;  /* 0x000000ffff087224 */ /* 0x000fe200078e0015 */
[----:B------:R-:W-:Y:S06]  /*d3b0*/  @!P1 BRA `(.L_x_52) ;  /* 0x0000000000509947 */ /* 0x000fec0003800000 */
[----:B------:R-:W4:Y:S01]  /*d3c0*/  LDL R5, [R1+0x14] ;  /* 0x0000140001057983 */ /* 0x000f220000100800 */
[----:B------:R-:W1:Y:S01]  /*d3d0*/  LDC R4, c[0x0][0x41c] ;  /* 0x00010700ff047b82 */ /* 0x000e620000000800 */
[----:B------:R-:W-:Y:S02]  /*d3e0*/  ULDC.64 UR4, c[0x0][0x408] ;  /* 0x0001020000047ab9 */ /* 0x000fe40000000a00 */
[----:B------:R-:W2:Y:S01]  /*d3f0*/  LDL R11, [R1+0xc] ;  /* 0x00000c00010b7983 */ /* 0x000ea20000100800 */
        /* <DEDUP_REMOVED lines=8> */
[----:B----4-:R-:W-:-:S04]  /*d480*/  IMAD R0, R5, UR4, RZ ;  /* 0x0000000405007c24 */ /* 0x010fc8000f8e02ff */
[C---:B--2---:R-:W-:Y:S02]  /*d490*/  IMAD R5, R11.reuse, UR5, R0 ;  /* 0x000000050b057c24 */ /* 0x044fe4000f8e0200 */
[----:B------:R-:W-:Y:S01]  /*d4a0*/  IMAD.WIDE.U32 R2, R11, UR4, R2 ;  /* 0x000000040b027c25 */ /* 0x000fe2000f8e0002 */
[----:B------:R-:W-:-:S04]  /*d4b0*/  ULDC.64 UR4, c[0x0][0x3f8] ;  /* 0x0000fe0000047ab9 */ /* 0x000fc80000000a00 */
[----:B------:R-:W-:Y:S02]  /*d4c0*/  IADD3 R3, R5, R3, RZ ;  /* 0x0000000305037210 */ /* 0x000fe40007ffe0ff */
[----:B------:R-:W-:-:S04]  /*d4d0*/  LEA R4, P0, R2, UR4, 0x2 ;  /* 0x0000000402047c11 */ /* 0x000fc8000f8010ff */
[----:B------:R-:W-:-:S05]  /*d4e0*/  LEA.HI.X R5, R2, UR5, R3, 0x2, P0 ;  /* 0x0000000502057c11 */ /* 0x000fca00080f1403 */
[----:B------:R4:W5:Y:S04]  /*d4f0*/  LDG.E R0, desc[UR50][R4.64] ;  /* 0x0000003204007981 */ /* 0x000968000c1e1900 */
.L_x_52:
[----:B------:R-:W2:Y:S01]  /*d500*/  S2R R2, SR_TID.X ;  /* 0x0000000000027919 */ /* 0x000ea20000002100 */
[----:B-1----:R-:W-:Y:S01]  /*d510*/  LEA R10, R10, UR40, 0x3 ;  /* 0x000000280a0a7c11 */ /* 0x002fe2000f8e18ff */
[----:B------:R-:W-:Y:S01]  /*d520*/  BSSY B1, `(.L_x_53) ;  /* 0x0000006000017945 */ /* 0x000fe20003800000 */
[----:B--2---:R-:W-:Y:S02]  /*d530*/  LOP3.LUT R3, R2, 0x7f, RZ, 0xc0, !PT ;  /* 0x0000007f02037812 */ /* 0x004fe400078ec0ff */
[----:B------:R-:W-:Y:S02]  /*d540*/  SHF.L.U32 R2, R9, 0x1f, RZ ;  /* 0x0000001f09027819 */ /* 0x000fe400000006ff */
[----:B------:R-:W-:Y:S02]  /*d550*/  ISETP.NE.AND P3, PT, R3, RZ, PT ;  /* 0x000000ff0300720c */ /* 0x000fe40003f65270 */
[----:B------:R-:W1:Y:S02]  /*d560*/  SYNCS.PHASECHK.TRANS64.TRYWAIT P0, [R10+URZ+0x2e880], R2 ;  /* 0x02e880020a0075a7 */ /* 0x000e64000800017f */
[----:B-1----:R-:W-:Y:S09]  /*d570*/  @!P0 BRA `(.L_x_54) ;  /* 0x0000001c005c8947 */ /* 0x002ff20003800000 */
.L_x_99:
[----:B------:R-:W-:Y:S05]  /*d580*/  BSYNC B1 ;  /* 0x0000000000017941 */ /* 0x000fea0003800000 */
.L_x_53:
[----:B------:R-:W-:Y:S04]  /*d590*/  BSSY B1, `(.L_x_55) ;  /* 0x0000009000017945 */ /* 0x000fe80003800000 */
[----:B------:R-:W-:Y:S05]  /*d5a0*/  @P3 BRA `(.L_x_56) ;  /* 0x00000000001c3947 */ /* 0x000fea0003800000 */
[----:B------:R-:W4:Y:S02]  /*d5b0*/  S2R R3, SR_TID.X ;  /* 0x0000000000037919 */ /* 0x000f240000002100 */
[----:B----4-:R-:W-:Y:S01]  /*d5c0*/  LOP3.LUT R4, R3, 0x1f, RZ, 0xc0, !PT ;  /* 0x0000001f03047812 */ /* 0x010fe200078ec0ff */
[----:B------:R-:W-:-:S03]  /*d5d0*/  IMAD.MOV.U32 R3, RZ, RZ, 0x7000 ;  /* 0x00007000ff037424 */ /* 0x000fc600078e00ff */
[----:B------:R-:W-:Y:S01]  /*d5e0*/  ISETP.NE.AND P0, PT, R4, RZ, PT ;  /* 0x000000ff0400720c */ /* 0x000fe20003f05270 */
[----:B------:R2:W-:-:S12]  /*d5f0*/  SYNCS.ARRIVE.TRANS64 RZ, [R10+URZ+0x2e870], R3 ;  /* 0x02e870030aff79a7 */ /* 0x0005d8000800003f */
[----:B--2---:R-:W-:Y:S05]  /*d600*/  @!P0 BRA `(.L_x_56) ;  /* 0x0000000000048947 */ /* 0x004fea0003800000 */
[----:B------:R-:W-:Y:S01]  /*d610*/  BPT.TRAP 0x1 ;  /* 0x000000040000795c */ /* 0x000fe20000300000 */
.L_x_56:
[----:B------:R-:W-:Y:S05]  /*d620*/  BSYNC B1 ;  /* 0x0000000000017941 */ /* 0x000fea0003800000 */
.L_x_55:
[----:B------:R-:W2:Y:S04]  /*d630*/  LDL R3, [R1+0x4] ;  /* 0x0000040001037983 */ /* 0x000ea80000100800 */
[----:B----4-:R-:W4:Y:S01]  /*d640*/  LDL R4, [R1+0x10] ;  /* 0x0000100001047983 */ /* 0x010f220000100800 */
[----:B------:R-:W-:Y:S02]  /*d650*/  IMAD.MOV.U32 R9, RZ, RZ, RZ ;  /* 0x000000ffff097224 */ /* 0x000fe400078e00ff */
[----:B------:R-:W-:-:S03]  /*d660*/  IMAD.U32 R5, RZ, RZ, UR40 ;  /* 0x00000028ff057e24 */ /* 0x000fc6000f8e00ff */
[----:B------:R-:W-:Y:S01]  /*d670*/  R2UR UR10, R9 ;  /* 0x00000000090a72ca */ /* 0x000fe200000e0000 */
[----:B------:R-:W-:Y:S01]  /*d680*/  UIADD3 UR4, UP0, UR52, 0x470, URZ ;  /* 0x0000047034047890 */ /* 0x000fe2000ff1e03f */
[----:B------:R-:W-:Y:S01]  /*d690*/  PLOP3.LUT P0, PT, PT, PT, PT, 0x80, 0x0 ;  /* 0x000000000000781c */ /* 0x000fe20003f0f070 */
[----:B------:R-:W-:Y:S01]  /*d6a0*/  IMAD R8, R8, 0xe0, RZ ;  /* 0x000000e008087824 */ /* 0x000fe200078e02ff */
[----:B------:R-:W-:Y:S01]  /*d6b0*/  UMOV UR6, 0x0 ;  /* 0x0000000000067882 */ /* 0x000fe20000000000 */
[----:B------:R-:W-:Y:S01]  /*d6c0*/  UIADD3.X UR5, URZ, UR53, URZ, UP0, !UPT ;  /* 0x000000353f057290 */ /* 0x000fe200087fe43f */
[----:B------:R-:W-:Y:S01]  /*d6d0*/  UMOV UR7, 0x14f00000 ;  /* 0x14f0000000077882 */ /* 0x000fe20000000000 */
[----:B--2---:R-:W-:Y:S02]  /*d6e0*/  IMAD R5, R3, 0x7000, R5 ;  /* 0x0000700003057824 */ /* 0x004fe400078e0205 */
[----:B------:R-:W-:Y:S01]  /*d6f0*/  VIADD R3, R10, 0x2e870 ;  /* 0x0002e8700a037836 */ /* 0x000fe20000000000 */
[----:B----4-:R-:W-:Y:S01]  /*d700*/  R2UR UR12, R4 ;  /* 0x00000000040c72ca */ /* 0x010fe200000e0000 */
[----:B------:R-:W-:-:S14]  /*d710*/  VIADD R4, R5, 0xe400 ;  /* 0x0000e40005047836 */ /* 0x000fdc0000000000 */
.L_x_57:
[----:B------:R-:W-:-:S13]  /*d720*/  @P0 ELECT P4, URZ, PT ;  /* 0x00000000003f082f */ /* 0x000fda0003880000 */
[----:B-----5:R-:W-:Y:S02]  /*d730*/  @P4 R2UR UR13, R0 ;  /* 0x00000000000d42ca */ /* 0x020fe400000e0000 */
[----:B------:R-:W-:Y:S02]  /*d740*/  @P4 R2UR UR11, R8 ;  /* 0x00000000080b42ca */ /* 0x000fe400000e0000 */
[----:B------:R-:W-:Y:S02]  /*d750*/  @P4 R2UR UR9, R3 ;  /* 0x00000000030942ca */ /* 0x000fe400000e0000 */
[----:B------:R-:W-:Y:S02]  /*d760*/  @P4 R2UR UR8, R4 ;  /* 0x00000000040842ca */ /* 0x000fe400000e0000 */
[----:B------:R-:W-:Y:S02]  /*d770*/  @P4 PLOP3.LUT P0, PT, P4, PT, PT, 0x8, 0x0 ;  /* 0x000000000000481c */ /* 0x000fe4000270e170 */
[----:B------:R-:W-:-:S09]  /*d780*/  PLOP3.LUT P4, PT, PT, PT, PT, 0x8, 0x0 ;  /* 0x000000000000781c */ /* 0x000fd20003f8e170 */
[----:B------:R2:W-:Y:S02]  /*d790*/  UTMALDG.4D [UR8], [UR4], desc[UR6] ;  /* 0x00000608040075b4 */ /* 0x0005e40008019000 */
[----:B--2---:R-:W-:Y:S05]  /*d7a0*/  @P0 BRA.U.ANY `(.L_x_57) ;  /* 0xfffffffd00dc0947 */ /* 0x004fea000393ffff */
[----:B------:R-:W2:Y:S01]  /*d7b0*/  SYNCS.PHASECHK.TRANS64.TRYWAIT P0, [R10+URZ+0x2e840], R2 ;  /* 0x02e840020a0075a7 */ /* 0x000ea2000800017f */
[----:B------:R-:W-:Y:S04]  /*d7c0*/  BSSY B1, `(.L_x_58) ;  /* 0x0000002000017945 */ /* 0x000fe80003800000 */
[----:B--2---:R-:W-:Y:S05]  /*d7d0*/  @!P0 BRA `(.L_x_59) ;  /* 0x0000001800d88947 */ /* 0x004fea0003800000 */
.L_x_100:
[----:B------:R-:W-:Y:S05]  /*d7e0*/  BSYNC B1 ;  /* 0x0000000000017941 */ /* 0x000fea0003800000 */
.L_x_58:
[----:B------:R-:W-:Y:S01]  /*d7f0*/  BSSY B1, `(.L_x_60) ;  /* 0x000000b000017945 */ /* 0x000fe20003800000 */
[----:B-12---:R-:W-:Y:S01]  /*d800*/  IMAD.MOV.U32 R2, RZ, RZ, 0x0 ;  /* 0x00000000ff027424 */ /* 0x006fe200078e00ff */
[----:B------:R-:W-:Y:S02]  /*d810*/  MOV R3, 0x14f00000 ;  /* 0x14f0000000037802 */ /* 0x000fe40000000f00 */
[----:B------:R-:W-:Y:S05]  /*d820*/  @P3 BRA `(.L_x_61) ;  /* 0x00000000001c3947 */ /* 0x000fea0003800000 */
[----:B------:R-:W1:Y:S02]  /*d830*/  S2R R4, SR_TID.X ;  /* 0x0000000000047919 */ /* 0x000e640000002100 */
[----:B-1----:R-:W-:Y:S01]  /*d840*/  LOP3.LUT R11, R4, 0x1f, RZ, 0xc0, !PT ;  /* 0x0000001f040b7812 */ /* 0x002fe200078ec0ff */
[----:B------:R-:W-:-:S03]  /*d850*/  IMAD.MOV.U32 R4, RZ, RZ, 0x7000 ;  /* 0x00007000ff047424 */ /* 0x000fc600078e00ff */
[----:B------:R-:W-:Y:S01]  /*d860*/  ISETP.NE.AND P0, PT, R11, RZ, PT ;  /* 0x000000ff0b00720c */ /* 0x000fe20003f05270 */
[----:B------:R1:W-:-:S12]  /*d870*/  SYNCS.ARRIVE.TRANS64 RZ, [R10+URZ+0x2e830], R4 ;  /* 0x02e830040aff79a7 */ /* 0x0003d8000800003f */
[----:B-1----:R-:W-:Y:S05]  /*d880*/  @!P0 BRA `(.L_x_61) ;  /* 0x0000000000048947 */ /* 0x002fea0003800000 */
[----:B------:R-:W-:Y:S01]  /*d890*/  BPT.TRAP 0x1 ;  /* 0x000000040000795c */ /* 0x000fe20000300000 */
.L_x_61:
[----:B------:R-:W-:Y:S05]  /*d8a0*/  BSYNC B1 ;  /* 0x0000000000017941 */ /* 0x000fea0003800000 */
.L_x_60:
[----:B------:R-:W2:Y:S01]  /*d8b0*/  LDL R4, [R1+0x10] ;  /* 0x0000100001047983 */ /* 0x000ea20000100800 */
[----:B------:R-:W-:Y:S01]  /*d8c0*/  R2UR UR10, R9 ;  /* 0x00000000090a72ca */ /* 0x000fe200000e0000 */
[----:B------:R-:W-:Y:S01]  /*d8d0*/  UIADD3 UR4, UP0, UR52, 0x370, URZ ;  /* 0x0000037034047890 */ /* 0x000fe2000ff1e03f */
[----:B------:R-:W-:Y:S01]  /*d8e0*/  R2UR UR6, R2 ;  /* 0x00000000020672ca */ /* 0x000fe200000e0000 */
[----:B------:R-:W-:Y:S01]  /*d8f0*/  VIADD R5, R5, 0x20400 ;  /* 0x0002040005057836 */ /* 0x000fe20000000000 */
[----:B------:R-:W-:Y:S01]  /*d900*/  R2UR UR7, R3 ;  /* 0x00000000030772ca */ /* 0x000fe200000e0000 */
[----:B------:R-:W-:Y:S01]  /*d910*/  VIADD R10, R10, 0x2e830 ;  /* 0x0002e8300a0a7836 */ /* 0x000fe20000000000 */
[----:B------:R-:W-:Y:S01]  /*d920*/  PLOP3.LUT P0, PT, PT, PT, PT, 0x80, 0x0 ;  /* 0x000000000000781c */ /* 0x000fe20003f0f070 */
[----:B------:R-:W-:Y:S01]  /*d930*/  UIADD3.X UR5, URZ, UR53, URZ, UP0, !UPT ;  /* 0x000000353f057290 */ /* 0x000fe200087fe43f */
[----:B--2---:R-:W-:-:S15]  /*d940*/  R2UR UR12, R4 ;  /* 0x00000000040c72ca */ /* 0x004fde00000e0000 */
.L_x_62:
[----:B------:R-:W-:-:S13]  /*d950*/  @P0 ELECT P3, URZ, PT ;  /* 0x00000000003f082f */ /* 0x000fda0003860000 */
[----:B------:R-:W-:Y:S02]  /*d960*/  @P3 R2UR UR13, R0 ;  /* 0x00000000000d32ca */ /* 0x000fe400000e0000 */
[----:B------:R-:W-:Y:S02]  /*d970*/  @P3 R2UR UR11, R8 ;  /* 0x00000000080b32ca */ /* 0x000fe400000e0000 */
[----:B------:R-:W-:Y:S02]  /*d980*/  @P3 R2UR UR9, R10 ;  /* 0x000000000a0932ca */ /* 0x000fe400000e0000 */
[----:B------:R-:W-:Y:S02]  /*d990*/  @P3 R2UR UR8, R5 ;  /* 0x00000000050832ca */ /* 0x000fe400000e0000 */
[----:B------:R-:W-:Y:S02]  /*d9a0*/  @P3 PLOP3.LUT P0, PT, P3, PT, PT, 0x8, 0x0 ;  /* 0x000000000000381c */ /* 0x000fe40001f0e170 */
[----:B------:R-:W-:-:S09]  /*d9b0*/  PLOP3.LUT P3, PT, PT, PT, PT, 0x8, 0x0 ;  /* 0x000000000000781c */ /* 0x000fd20003f6e170 */
[----:B------:R4:W-:Y:S02]  /*d9c0*/  UTMALDG.4D [UR8], [UR4], desc[UR6] ;  /* 0x00000608040075b4 */ /* 0x0009e40008019000 */
[----:B----4-:R-:W-:Y:S05]  /*d9d0*/  @P0 BRA.U.ANY `(.L_x_62) ;  /* 0xfffffffd00dc0947 */ /* 0x010fea000393ffff */
.L_x_51:
[----:B------:R-:W-:Y:S05]  /*d9e0*/  BSYNC B0 ;  /* 0x0000000000007941 */ /* 0x000fea0003800000 */
.L_x_50:
[----:B------:R-:W-:-:S06]  /*d9f0*/  UISETP.NE.AND UP0, UPT, UR43, 0x3, UPT ;  /* 0x000000032b00788c */ /* 0x000fcc000bf05270 */
[----:B------:R-:W-:-:S13]  /*da00*/  PLOP3.LUT P0, PT, PT, PT, UP0, 0x80, 0x0 ;  /* 0x000000000000781c */ /* 0x000fda0003f0f008 */
[----:B------:R-:W-:Y:S05]  /*da10*/  @!P0 BRA `(.L_x_63) ;  /* 0x0000000000048947 */ /* 0x000fea0003800000 */
[----:B------:R-:W-:Y:S01]  /*da20*/  BPT.TRAP 0x1 ;  /* 0x000000040000795c */ /* 0x000fe20000300000 */
.L_x_63:
[----:B------:R-:W-:Y:S01]  /*da30*/  LOP3.LUT R2, R6, 0x1, RZ, 0x3c, !PT ;  /* 0x0000000106027812 */ /* 0x000fe200078e3cff */
[----:B------:R-:W-:Y:S01]  /*da40*/  BSSY B0, `(.L_x_64) ;  /* 0x0000008000007945 */ /* 0x000fe20003800000 */
[----:B------:R-:W-:Y:S02]  /*da50*/  LEA R3, R7, UR40, 0x3 ;  /* 0x0000002807037c11 */ /* 0x000fe4000f8e18ff */
[----:B------:R-:W-:-:S03]  /*da60*/  SHF.L.U32 R2, R2, 0x1f, RZ ;  /* 0x0000001f02027819 */ /* 0x000fc600000006ff */
[----:B------:R4:W-:Y:S01]  /*da70*/  STL [R1], R3 ;  /* 0x0000000301007387 */ /* 0x0009e20000100800 */
[----:B------:R4:W5:Y:S02]  /*da80*/  SYNCS.PHASECHK.TRANS64.TRYWAIT P3, [R3+URZ+0x2e870], R2 ;  /* 0x02e87002030075a7 */ /* 0x000964000806017f */
[----:B----4-:R-:W-:-:S05]  /*da90*/  IMAD.U32 R3, RZ, RZ, UR48 ;  /* 0x00000030ff037e24 */ /* 0x010fca000f8e00ff */
[----:B------:R-:W-:Y:S01]  /*daa0*/  ISETP.NE.AND P0, PT, R3, 0x3, PT ;  /* 0x000000030300780c */ /* 0x000fe20003f05270 */
[----:B-----5:R-:W-:-:S12]  /*dab0*/  @!P3 BRA `(.L_x_65) ;  /* 0x000000180034b947 */ /* 0x020fd80003800000 */
.L_x_101:
[----:B------:R-:W-:Y:S05]  /*dac0*/  BSYNC B0 ;  /* 0x0000000000007941 */ /* 0x000fea0003800000 */
.L_x_64:
[----:B------:R-:W-:Y:S05]  /*dad0*/  @!P0 BRA `(.L_x_66) ;  /* 0x0000000000048947 */ /* 0x000fea0003800000 */
[----:B------:R-:W-:Y:S01]  /*dae0*/  BPT.TRAP 0x1 ;  /* 0x000000040000795c */ /* 0x000fe20000300000 */
.L_x_66:
[----:B----4-:R-:W4:Y:S01]  /*daf0*/  LDL R2, [R1] ;  /* 0x0000000001027983 */ /* 0x010f220000100800 */
[----:B------:R-:W-:-:S04]  /*db00*/  SHF.L.U32 R3, R6, 0x1f, RZ ;  /* 0x0000001f06037819 */ /* 0x000fc800000006ff */
[----:B----4-:R4:W5:Y:S02]  /*db10*/  SYNCS.PHASECHK.TRANS64.TRYWAIT P3, [R2+URZ+0x2e860], R3 ;  /* 0x02e86003020075a7 */ /* 0x010964000806017f */
[----:B----4-:R-:W-:Y:S01]  /*db20*/  IMAD R2, R7, 0x7000, RZ ;  /* 0x0000700007027824 */ /* 0x010fe200078e02ff */
[----:B-----5:R-:W-:Y:S06]  /*db30*/  @!P3 BRA `(.L_x_67) ;  /* 0x00000018002cb947 */ /* 0x020fec0003800000 */
.L_x_102:
[----:B----4-:R-:W4:Y:S04]  /*db40*/  LDL R4, [R1+0x1c] ;  /* 0x00001c0001047983 */ /* 0x010f280000100800 */
[----:B------:R-:W5:Y:S01]  /*db50*/  LDL R12, [R1+0x18] ;  /* 0x00001800010c7983 */ /* 0x000f620000100800 */
[----:B------:R-:W-:Y:S05]  /*db60*/  WARPSYNC.ALL ;  /* 0x0000000000007948 */ /* 0x000fea0003800000 */
[----:B------:R-:W2:Y:S01]  /*db70*/  S2R R8, SR_TID.X ;  /* 0x0000000000087919 */ /* 0x000ea20000002100 */
[----:B-1----:R-:W-:Y:S01]  /*db80*/  IMAD.MOV.U32 R10, RZ, RZ, 0x40 ;  /* 0x00000040ff0a7424 */ /* 0x002fe200078e00ff */
[----:B--2---:R-:W-:-:S04]  /*db90*/  LOP3.LUT P3, RZ, R8, 0x4, RZ, 0xc0, !PT ;  /* 0x0000000408ff7812 */ /* 0x004fc8000786c0ff */
[----:B------:R-:W-:Y:S02]  /*dba0*/  SEL R10, R10, 0xffffffc0, !P3 ;  /* 0xffffffc00a0a7807 */ /* 0x000fe40005800000 */
[C---:B----4-:R-:W-:Y:S02]  /*dbb0*/  LOP3.LUT R3, R2.reuse, R4, RZ, 0xfc, !PT ;  /* 0x0000000402037212 */ /* 0x050fe400078efcff */
[----:B-----5:R-:W-:-:S03]  /*dbc0*/  IADD3 R2, R2, UR40, R12 ;  /* 0x0000002802027c10 */ /* 0x020fc6000fffe00c */
[----:B------:R-:W1:Y:S01]  /*dbd0*/  LDSM.16.MT88.4 R4, [R3+UR40+0xe400] ;  /* 0x00e400280304783b */ /* 0x000e620008004200 */
[----:B------:R-:W-:-:S05]  /*dbe0*/  VIADD R20, R3, UR40 ;  /* 0x0000002803147c36 */ /* 0x000fca0008000000 */
[----:B------:R-:W-:Y:S02]  /*dbf0*/  IADD3 R20, R10, R20, RZ ;  /* 0x000000140a147210 */ /* 0x000fe40007ffe0ff */
[C-C-:B-1----:R-:W-:Y:S02]  /*dc00*/  PRMT R8, R4.reuse, 0x6420, R5.reuse ;  /* 0x0000642004087816 */ /* 0x142fe40000000005 */
[----:B------:R-:W-:Y:S02]  /*dc10*/  PRMT R9, R4, 0x7531, R5 ;  /* 0x0000753104097816 */ /* 0x000fe40000000005 */
[C-C-:B------:R-:W-:Y:S02]  /*dc20*/  PRMT R10, R6.reuse, 0x6420, R7.reuse ;  /* 0x00006420060a7816 */ /* 0x140fe40000000007 */
[----:B------:R-:W-:Y:S02]  /*dc30*/  PRMT R11, R6, 0x7531, R7 ;  /* 0x00007531060b7816 */ /* 0x000fe40000000007 */
[----:B------:R-:W1:Y:S04]  /*dc40*/  LDSM.16.MT88.4 R4, [R20+0xe400] ;  /* 0x00e400001404783b */ /* 0x000e680000004200 */
[----:B------:R1:W-:Y:S02]  /*dc50*/  STSM.16.M88.4 [R2+0x400], R8 ;  /* 0x0004000802007844 */ /* 0x0003e40000000200 */
[----:B-1----:R-:W-:-:S02]  /*dc60*/  PRMT R8, R4, 0x6420, R5 ;  /* 0x0000642004087816 */ /* 0x002fc40000000005 */
[----:B------:R-:W-:Y:S02]  /*dc70*/  PRMT R9, R4, 0x7531, R5 ;  /* 0x0000753104097816 */ /* 0x000fe40000000005 */
[C-C-:B------:R-:W-:Y:S02]  /*dc80*/  PRMT R10, R6.reuse, 0x6420, R7.reuse ;  /* 0x00006420060a7816 */ /* 0x140fe40000000007 */
[----:B------:R-:W-:-:S05]  /*dc90*/  PRMT R11, R6, 0x7531, R7 ;  /* 0x00007531060b7816 */ /* 0x000fca0000000007 */
[----:B------:R-:W-:Y:S04]  /*dca0*/  STSM.16.M88.4 [R2+0xc00], R8 ;  /* 0x000c000802007844 */ /* 0x000fe80000000200 */
[----:B------:R-:W1:Y:S02]  /*dcb0*/  LDSM.16.MT88.4 R4, [R3+UR40+0xf400] ;  /* 0x00f400280304783b */ /* 0x000e640008004200 */
[C-C-:B-1----:R-:W-:Y:S02]  /*dcc0*/  PRMT R16, R4.reuse, 0x6420, R5.reuse ;  /* 0x0000642004107816 */ /* 0x142fe40000000005 */
[----:B------:R-:W-:Y:S02]  /*dcd0*/  PRMT R17, R4, 0x7531, R5 ;  /* 0x0000753104117816 */ /* 0x000fe40000000005 */
[----:B------:R-:W-:-:S02]  /*dce0*/  PRMT R18, R6, 0x6420, R7 ;  /* 0x0000642006127816 */ /* 0x000fc40000000007 */
[----:B------:R-:W-:Y:S02]  /*dcf0*/  PRMT R19, R6, 0x7531, R7 ;  /* 0x0000753106137816 */ /* 0x000fe40000000007 */
[----:B------:R-:W1:Y:S04]  /*dd00*/  LDSM.16.MT88.4 R4, [R20+0xf400] ;  /* 0x00f400001404783b */ /* 0x000e680000004200 */
[----:B------:R-:W-:Y:S01]  /*dd10*/  STSM.16.M88.4 [R2+0x1400], R16 ;  /* 0x0014001002007844 */ /* 0x000fe20000000200 */
[C-C-:B-1----:R-:W-:Y:S02]  /*dd20*/  PRMT R8, R4.reuse, 0x6420, R5.reuse ;  /* 0x0000642004087816 */ /* 0x142fe40000000005 */
[----:B------:R-:W-:Y:S02]  /*dd30*/  PRMT R9, R4, 0x7531, R5 ;  /* 0x0000753104097816 */ /* 0x000fe40000000005 */
[----:B------:R-:W-:-:S02]  /*dd40*/  PRMT R10, R6, 0x6420, R7 ;  /* 0x00006420060a7816 */ /* 0x000fc40000000007 */
        /* <DEDUP_REMOVED lines=56> */
[----:B------:R2:W-:Y:S01]  /*e0d0*/  STSM.16.M88.4 [R2+0x6400], R12 ;  /* 0x0064000c02007844 */ /* 0x0005e20000000200 */
[C-C-:B-1----:R-:W-:Y:S02]  /*e0e0*/  PRMT R8, R4.reuse, 0x6420, R5.reuse ;  /* 0x0000642004087816 */ /* 0x142fe40000000005 */
[----:B------:R-:W-:Y:S02]  /*e0f0*/  PRMT R9, R4, 0x7531, R5 ;  /* 0x0000753104097816 */ /* 0x000fe40000000005 */
[----:B------:R-:W-:-:S02]  /*e100*/  PRMT R10, R6, 0x6420, R7 ;  /* 0x00006420060a7816 */ /* 0x000fc40000000007 */
[----:B------:R-:W-:-:S05]  /*e110*/  PRMT R11, R6, 0x7531, R7 ;  /* 0x00007531060b7816 */ /* 0x000fca0000000007 */
[----:B------:R2:W-:Y:S01]  /*e120*/  STSM.16.M88.4 [R2+0x6c00], R8 ;  /* 0x006c000802007844 */ /* 0x0005e20000000200 */
[----:B------:R-:W-:Y:S01]  /*e130*/  @!PT LDS RZ, [RZ] ;  /* 0x00000000fffff984 */ /* 0x000fe20000000800 */
[----:B------:R-:W-:Y:S01]  /*e140*/  @!PT LDS RZ, [RZ] ;  /* 0x00000000fffff984 */ /* 0x000fe20000000800 */
[----:B------:R-:W-:Y:S01]  /*e150*/  @!PT LDS RZ, [RZ] ;  /* 0x00000000fffff984 */ /* 0x000fe20000000800 */
[----:B------:R-:W-:Y:S01]  /*e160*/  @!PT LDS RZ, [RZ] ;  /* 0x00000000fffff984 */ /* 0x000fe20000000800 */
[----:B------:R1:W-:Y:S06]  /*e170*/  MEMBAR.ALL.CTA ;  /* 0x0000000000007992 */ /* 0x0003ec0000008000 */
[----:B-1----:R-:W1:Y:S01]  /*e180*/  FENCE.VIEW.ASYNC.S ;  /* 0x00000000000073c6 */ /* 0x002e620000000000 */
[----:B------:R-:W-:Y:S05]  /*e190*/  @!P0 BRA `(.L_x_68) ;  /* 0x0000000000048947 */ /* 0x000fea0003800000 */
[----:B------:R-:W-:Y:S01]  /*e1a0*/  BPT.TRAP 0x1 ;  /* 0x000000040000795c */ /* 0x000fe20000300000 */
.L_x_68:
[----:B------:R-:W1:Y:S01]  /*e1b0*/  LDL.LU R3, [R1] ;  /* 0x0000000001037983 */ /* 0x000e620000300800 */
[C---:B------:R-:W-:Y:S01]  /*e1c0*/  ISETP.GT.AND P0, PT, R21.reuse, RZ, PT ;  /* 0x000000ff1500720c */ /* 0x040fe20003f04270 */
[----:B------:R-:W-:Y:S02]  /*e1d0*/  VIADD R21, R21, 0xffffffff ;  /* 0xffffffff15157836 */ /* 0x000fe40000000000 */
[----:B------:R4:W5:Y:S04]  /*e1e0*/  LDL R6, [R1+0x8] ;  /* 0x0000080001067983 */ /* 0x0009680000100800 */
[----:B------:R4:W5:Y:S01]  /*e1f0*/  LDL R7, [R1+0x4] ;  /* 0x0000040001077983 */ /* 0x0009620000100800 */
[----:B-1----:R4:W-:Y:S01]  /*e200*/  SYNCS.ARRIVE.TRANS64.A1T0 RZ, [R3+URZ+0x2e850], RZ ;  /* 0x02e850ff03ff79a7 */ /* 0x0029e2000810003f */
[----:B--2---:R-:W-:-:S05]  /*e210*/  @!P2 VIADD R2, R3, 0x2e880 ;  /* 0x0002e8800302a836 */ /* 0x004fca0000000000 */
[----:B------:R-:W-:Y:S01]  /*e220*/  @!P2 PRMT R2, RZ, 0x654, R2 ;  /* 0x00000654ff02a816 */ /* 0x000fe20000000002 */
[----:B------:R-:W-:Y:S06]  /*e230*/  BAR.SYNC.DEFER_BLOCKING 0x2, 0x80 ;  /* 0x0082000000007b1d */ /* 0x000fec0000010000 */
[----:B------:R4:W-:Y:S01]  /*e240*/  @!P2 SYNCS.ARRIVE.TRANS64.RED.A1T0 RZ, [R2+URZ], RZ ;  /* 0x000000ff02ffa9a7 */ /* 0x0009e2000810043f */
[----:B------:R-:W-:Y:S05]  /*e250*/  @P0 BRA `(.L_x_69) ;  /* 0xfffffff0002c0947 */ /* 0x000fea000383ffff */
.L_x_49:
[----:B------:R-:W-:-:S06]  /*e260*/  UISETP.NE.AND UP0, UPT, UR43, 0x3, UPT ;  /* 0x000000032b00788c */ /* 0x000fcc000bf05270 */
[----:B------:R-:W-:-:S13]  /*e270*/  PLOP3.LUT P0, PT, PT, PT, UP0, 0x80, 0x0 ;  /* 0x000000000000781c */ /* 0x000fda0003f0f008 */
[----:B------:R-:W-:Y:S05]  /*e280*/  @!P0 BRA `(.L_x_70) ;  /* 0x0000000000048947 */ /* 0x000fea0003800000 */
[----:B------:R-:W-:Y:S01]  /*e290*/  BPT.TRAP 0x1 ;  /* 0x000000040000795c */ /* 0x000fe20000300000 */
.L_x_70:
[----:B-1--4-:R-:W4:Y:S04]  /*e2a0*/  LDL R2, [R1+0x8] ;  /* 0x0000080001027983 */ /* 0x012f280000100800 */
[----:B------:R-:W2:Y:S01]  /*e2b0*/  LDL R0, [R1+0x4] ;  /* 0x0000040001007983 */ /* 0x000ea20000100800 */
[----:B------:R-:W-:Y:S01]  /*e2c0*/  BSSY B0, `(.L_x_71) ;  /* 0x0000008000007945 */ /* 0x000fe20003800000 */
[----:B----4-:R-:W-:-:S04]  /*e2d0*/  LOP3.LUT R3, R2, 0x1, RZ, 0x3c, !PT ;  /* 0x0000000102037812 */ /* 0x010fc800078e3cff */
[----:B------:R-:W-:Y:S02]  /*e2e0*/  SHF.L.U32 R3, R3, 0x1f, RZ ;  /* 0x0000001f03037819 */ /* 0x000fe400000006ff */
[----:B--2---:R-:W-:-:S04]  /*e2f0*/  LEA R20, R0, UR40, 0x3 ;  /* 0x0000002800147c11 */ /* 0x004fc8000f8e18ff */
[----:B------:R-:W1:Y:S01]  /*e300*/  SYNCS.PHASECHK.TRANS64.TRYWAIT P0, [R20+URZ+0x2e870], R3 ;  /* 0x02e87003140075a7 */ /* 0x000e62000800017f */
[----:B------:R-:W-:-:S05]  /*e310*/  IMAD.U32 R0, RZ, RZ, UR48 ;  /* 0x00000030ff007e24 */ /* 0x000fca000f8e00ff */
[----:B------:R-:W-:Y:S01]  /*e320*/  ISETP.NE.AND P1, PT, R0, 0x3, PT ;  /* 0x000000030000780c */ /* 0x000fe20003f25270 */
[----:B-1----:R-:W-:-:S12]  /*e330*/  @!P0 BRA `(.L_x_72) ;  /* 0x0000001000448947 */ /* 0x002fd80003800000 */
.L_x_103:
[----:B------:R-:W-:Y:S05]  /*e340*/  BSYNC B0 ;  /* 0x0000000000007941 */ /* 0x000fea0003800000 */
.L_x_71:
[----:B------:R-:W-:Y:S05]  /*e350*/  @!P1 BRA `(.L_x_73) ;  /* 0x0000000000049947 */ /* 0x000fea0003800000 */
[----:B------:R-:W-:Y:S01]  /*e360*/  BPT.TRAP 0x1 ;  /* 0x000000040000795c */ /* 0x000fe20000300000 */
.L_x_73:
[----:B------:R-:W1:Y:S02]  /*e370*/  LDL R0, [R1+0x8] ;  /* 0x0000080001007983 */ /* 0x000e640000100800 */
[----:B-1----:R-:W-:-:S04]  /*e380*/  SHF.L.U32 R3, R0, 0x1f, RZ ;  /* 0x0000001f00037819 */ /* 0x002fc800000006ff */
[----:B------:R-:W1:Y:S02]  /*e390*/  SYNCS.PHASECHK.TRANS64.TRYWAIT P0, [R20+URZ+0x2e860], R3 ;  /* 0x02e86003140075a7 */ /* 0x000e64000800017f */
[----:B-1----:R-:W-:Y:S05]  /*e3a0*/  @!P0 BRA `(.L_x_74) ;  /* 0x00000010003c8947 */ /* 0x002fea0003800000 */
.L_x_104:
[----:B------:R-:W2:Y:S04]  /*e3b0*/  LDL R0, [R1+0x4] ;  /* 0x0000040001007983 */ /* 0x000ea80000100800 */
[----:B------:R-:W4:Y:S04]  /*e3c0*/  LDL R2, [R1+0x1c] ;  /* 0x00001c0001027983 */ /* 0x000f280000100800 */
[----:B------:R-:W3:Y:S01]  /*e3d0*/  LDL R12, [R1+0x18] ;  /* 0x00001800010c7983 */ /* 0x000ee20000100800 */
[----:B------:R-:W-:Y:S05]  /*e3e0*/  WARPSYNC.ALL ;  /* 0x0000000000007948 */ /* 0x000fea0003800000 */
[----:B------:R-:W1:Y:S01]  /*e3f0*/  S2R R8, SR_TID.X ;  /* 0x0000000000087919 */ /* 0x000e620000002100 */
[----:B------:R-:W-:Y:S01]  /*e400*/  IMAD.MOV.U32 R10, RZ, RZ, 0x40 ;  /* 0x00000040ff0a7424 */ /* 0x000fe200078e00ff */
[----:B-1----:R-:W-:-:S04]  /*e410*/  LOP3.LUT P0, RZ, R8, 0x4, RZ, 0xc0, !PT ;  /* 0x0000000408ff7812 */ /* 0x002fc8000780c0ff */
[----:B------:R-:W-:Y:S01]  /*e420*/  SEL R10, R10, 0xffffffc0, !P0 ;  /* 0xffffffc00a0a7807 */ /* 0x000fe20004000000 */
[----:B--2---:R-:W-:-:S05]  /*e430*/  IMAD R0, R0, 0x7000, RZ ;  /* 0x0000700000007824 */ /* 0x004fca00078e02ff */
[C---:B----4-:R-:W-:Y:S02]  /*e440*/  LOP3.LUT R2, R0.reuse, R2, RZ, 0xfc, !PT ;  /* 0x0000000200027212 */ /* 0x050fe400078efcff */
[----:B---3--:R-:W-:-:S03]  /*e450*/  IADD3 R0, R0, UR40, R12 ;  /* 0x0000002800007c10 */ /* 0x008fc6000fffe00c */
[----:B-----5:R-:W1:Y:S01]  /*e460*/  LDSM.16.MT88.4 R4, [R2+UR40+0xe400] ;  /* 0x00e400280204783b */ /* 0x020e620008004200 */
[----:B------:R-:W-:-:S04]  /*e470*/  VIADD R3, R2, UR40 ;  /* 0x0000002802037c36 */ /* 0x000fc80008000000 */
[----:B------:R-:W-:Y:S01]  /*e480*/  IMAD.IADD R3, R10, 0x1, R3 ;  /* 0x000000010a037824 */ /* 0x000fe200078e0203 */
        /* <DEDUP_REMOVED lines=91> */
.L_x_75:
[----:B------:R-:W3:Y:S01]  /*ea40*/  LDL.LU R4, [R1+0x4] ;  /* 0x0000040001047983 */ /* 0x000ee20000300800 */
[----:B-1----:R-:W-:Y:S03]  /*ea50*/  SYNCS.ARRIVE.TRANS64.A1T0 RZ, [R20+URZ+0x2e850], RZ ;  /* 0x02e850ff14ff79a7 */ /* 0x002fe6000810003f */
[----:B------:R-:W4:Y:S01]  /*ea60*/  LDL.LU R3, [R1+0x8] ;  /* 0x0000080001037983 */ /* 0x000f220000300800 */
[----:B--2---:R-:W-:Y:S01]  /*ea70*/  @!P2 IADD3 R0, R20, 0x2e880, RZ ;  /* 0x0002e8801400a810 */ /* 0x004fe20007ffe0ff */
[----:B------:R-:W-:Y:S02]  /*ea80*/  UIADD3 UR49, UR44, UR49, URZ ;  /* 0x000000312c317290 */ /* 0x000fe4000fffe03f */
[----:B------:R-:W-:Y:S01]  /*ea90*/  UIADD3 UR47, UR47, 0x1, URZ ;  /* 0x000000012f2f7890 */ /* 0x000fe2000fffe03f */
[----:B------:R-:W1:Y:S01]  /*eaa0*/  LDC R2, c[0x0][0xda4] ;  /* 0x00036900ff027b82 */ /* 0x000e620000000800 */
[----:B------:R-:W-:-:S07]  /*eab0*/  @!P2 PRMT R0, RZ, 0x654, R0 ;  /* 0x00000654ff00a816 */ /* 0x000fce0000000000 */
[----:B------:R-:W-:Y:S01]  /*eac0*/  BAR.SYNC.DEFER_BLOCKING 0x2, 0x80 ;  /* 0x0082000000007b1d */ /* 0x000fe20000010000 */
[----:B-1----:R-:W-:-:S05]  /*ead0*/  ISETP.LE.AND P1, PT, R2, UR49, PT ;  /* 0x0000003102007c0c */ /* 0x002fca000bf23270 */
[----:B------:R3:W-:Y:S02]  /*eae0*/  @!P2 SYNCS.ARRIVE.TRANS64.RED.A1T0 RZ, [R0+URZ], RZ ;  /* 0x000000ff00ffa9a7 */ /* 0x0007e4000810043f */
[----:B---3--:R-:W-:-:S05]  /*eaf0*/  VIADD R0, R4, 0x1 ;  /* 0x0000000104007836 */ /* 0x008fca0000000000 */
[----:B------:R-:W-:-:S04]  /*eb00*/  ISETP.NE.AND P0, PT, R0, 0x2, PT ;  /* 0x000000020000780c */ /* 0x000fc80003f05270 */
[----:B------:R-:W-:Y:S02]  /*eb10*/  SEL R2, RZ, 0x1, P0 ;  /* 0x00000001ff027807 */ /* 0x000fe40000000000 */
[----:B------:R-:W-:Y:S02]  /*eb20*/  SEL R0, R0, RZ, P0 ;  /* 0x000000ff00007207 */ /* 0x000fe40000000000 */
[----:B----4-:R-:W-:-:S03]  /*eb30*/  LOP3.LUT R3, R3, R2, RZ, 0x3c, !PT ;  /* 0x0000000203037212 */ /* 0x010fc600078e3cff */
[----:B------:R1:W-:Y:S04]  /*eb40*/  STL [R1+0x4], R0 ;  /* 0x0000040001007387 */ /* 0x0003e80000100800 */
[----:B------:R1:W-:Y:S01]  /*eb50*/  STL [R1+0x8], R3 ;  /* 0x0000080301007387 */ /* 0x0003e20000100800 */
[----:B------:R-:W-:Y:S05]  /*eb60*/  @!P1 BRA `(.L_x_76) ;  /* 0xffffffd400c89947 */ /* 0x000fea000383ffff */
[----:B------:R-:W-:-:S12]  /*eb70*/  ULOP3.LUT UR47, UR47, 0x1, URZ, 0xc, !UPT ;  /* 0x000000012f2f7892 */ /* 0x000fd8000f8e0c3f */
.L_x_34:
[----:B-1----:R-:W1:Y:S01]  /*eb80*/  S2R R3, SR_CgaCtaId ;  /* 0x0000000000037919 */ /* 0x002e620000008800 */
[----:B------:R-:W-:-:S04]  /*eb90*/  MOV R0, 0x400 ;  /* 0x0000040000007802 */ /* 0x000fc80000000f00 */
[----:B-1----:R-:W-:Y:S01]  /*eba0*/  LEA R9, R3, R0, 0x18 ;  /* 0x0000000003097211 */ /* 0x002fe200078ec0ff */
[----:B------:R-:W-:-:S05]  /*ebb0*/  IMAD.U32 R0, RZ, RZ, UR47 ;  /* 0x0000002fff007e24 */ /* 0x000fca000f8e00ff */
[----:B------:R-:W-:-:S04]  /*ebc0*/  SHF.L.U32 R0, R0, 0x1f, RZ ;  /* 0x0000001f00007819 */ /* 0x000fc800000006ff */
[----:B------:R-:W1:Y:S02]  /*ebd0*/  SYNCS.PHASECHK.TRANS64.TRYWAIT P0, [R9+URZ+0x2e820], R0 ;  /* 0x02e82000090075a7 */ /* 0x000e64000800017f */
[----:B-1----:R-:W-:Y:S05]  /*ebe0*/  @!P0 BRA `(.L_x_77) ;  /* 0x0000000800408947 */ /* 0x002fea0003800000 */
.L_x_105:
[----:B------:R-:W2:Y:S02]  /*ebf0*/  S2R R2, SR_TID.X ;  /* 0x0000000000027919 */ /* 0x000ea40000002100 */
[----:B--2---:R-:W-:-:S04]  /*ec00*/  SHF.R.U32.HI R2, RZ, 0x5, R2 ;  /* 0x00000005ff027819 */ /* 0x004fc80000011602 */
[----:B------:R-:W-:-:S05]  /*ec10*/  LOP3.LUT R2, R2, 0x3, RZ, 0xc0, !PT ;  /* 0x0000000302027812 */ /* 0x000fca00078ec0ff */
[----:B-1----:R-:W1:Y:S02]  /*ec20*/  SHFL.IDX PT, R0, R2, RZ, 0x1f ;  /* 0x00001fff02007589 */ /* 0x002e6400000e0000 */
[----:B-1----:R-:W-:-:S13]  /*ec30*/  ISETP.NE.AND P0, PT, R0, RZ, PT ;  /* 0x000000ff0000720c */ /* 0x002fda0003f05270 */
[----:B------:R-:W-:Y:S05]  /*ec40*/  @P0 EXIT ;  /* 0x000000000000094d */ /* 0x000fea0003800000 */
[----:B------:R-:W-:Y:S01]  /*ec50*/  ELECT P0, URZ, PT ;  /* 0x00000000003f782f */ /* 0x000fe20003800000 */
[----:B------:R-:W-:-:S12]  /*ec60*/  BSSY B0, `(.L_x_78) ;  /* 0x000002a000007945 */ /* 0x000fd80003800000 */
[----:B------:R-:W-:Y:S05]  /*ec70*/  @!P0 BRA `(.L_x_79) ;  /* 0x0000000000a08947 */ /* 0x000fea0003800000 */
[----:B------:R-:W-:-:S06]  /*ec80*/  ULOP3.LUT UR4, UR46, 0x2, URZ, 0xfc, !UPT ;  /* 0x000000022e047892 */ /* 0x000fcc000f8efc3f */
[----:B------:R-:W-:-:S05]  /*ec90*/  IMAD.U32 R0, RZ, RZ, UR4 ;  /* 0x00000004ff007e24 */ /* 0x000fca000f8e00ff */
[----:B------:R-:W-:-:S13]  /*eca0*/  ISETP.NE.AND P0, PT, R0, 0x3, PT ;  /* 0x000000030000780c */ /* 0x000fda0003f05270 */
[----:B------:R-:W-:Y:S05]  /*ecb0*/  @!P0 BRA `(.L_x_80) ;  /* 0x0000000000048947 */ /* 0x000fea0003800000 */
[----:B------:R-:W-:Y:S01]  /*ecc0*/  BPT.TRAP 0x1 ;  /* 0x000000040000795c */ /* 0x000fe20000300000 */
.L_x_80:
[----:B------:R-:W2:Y:S04]  /*ecd0*/  LDL R2, [R1+0x4] ;  /* 0x0000040001027983 */ /* 0x000ea80000100800 */
[----:B------:R-:W3:Y:S01]  /*ece0*/  LDL.LU R6, [R1+0x8] ;  /* 0x0000080001067983 */ /* 0x000ee20000300800 */
[----:B------:R-:W-:-:S04]  /*ecf0*/  VIADD R0, R9, 0x2e840 ;  /* 0x0002e84009007836 */ /* 0x000fc80000000000 */
[C---:B--2---:R-:W-:Y:S02]  /*ed00*/  IMAD R5, R2.reuse, 0x8, R0 ;  /* 0x0000000802057824 */ /* 0x044fe400078e0200 */
[----:B------:R-:W-:Y:S01]  /*ed10*/  VIADD R2, R2, 0x1 ;  /* 0x0000000102027836 */ /* 0x000fe20000000000 */
[----:B---3--:R-:W-:-:S04]  /*ed20*/  SHF.L.U32 R4, R6, 0x1f, RZ ;  /* 0x0000001f06047819 */ /* 0x008fc800000006ff */
[----:B------:R-:W-:Y:S01]  /*ed30*/  ISETP.NE.AND P2, PT, R2, 0x2, PT ;  /* 0x000000020200780c */ /* 0x000fe20003f45270 */
[----:B------:R-:W1:Y:S03]  /*ed40*/  SYNCS.PHASECHK.TRANS64.TRYWAIT P1, [R5+URZ], R4 ;  /* 0x00000004050075a7 */ /* 0x000e66000802017f */
[----:B------:R-:W-:-:S04]  /*ed50*/  SEL R3, RZ, 0x1, P2 ;  /* 0x00000001ff037807 */ /* 0x000fc80001000000 */
[----:B------:R-:W-:Y:S02]  /*ed60*/  LOP3.LUT R6, R6, R3, RZ, 0x3c, !PT ;  /* 0x0000000306067212 */ /* 0x000fe400078e3cff */
[----:B------:R-:W-:-:S04]  /*ed70*/  SEL R3, R2, RZ, P2 ;  /* 0x000000ff02037207 */ /* 0x000fc80001000000 */
[----:B------:R-:W-:Y:S02]  /*ed80*/  LEA R7, R3, R0, 0x3 ;  /* 0x0000000003077211 */ /* 0x000fe400078e18ff */
[----:B------:R-:W-:Y:S01]  /*ed90*/  SHF.L.U32 R0, R6, 0x1f, RZ ;  /* 0x0000001f06007819 */ /* 0x000fe200000006ff */
[----:B-1----:R-:W-:Y:S06]  /*eda0*/  @!P1 BRA `(.L_x_81) ;  /* 0x0000000400e49947 */ /* 0x002fec0003800000 */
.L_x_106:
[----:B------:R-:W2:Y:S02]  /*edb0*/  SYNCS.PHASECHK.TRANS64.TRYWAIT P1, [R7+URZ], R0 ;  /* 0x00000000070075a7 */ /* 0x000ea4000802017f */
[----:B--2---:R-:W-:Y:S05]  /*edc0*/  @!P1 BRA `(.L_x_82) ;  /* 0x0000000400f09947 */ /* 0x004fea0003800000 */
.L_x_107:
[----:B------:R-:W-:Y:S05]  /*edd0*/  @!P0 BRA `(.L_x_83) ;  /* 0x0000000000048947 */ /* 0x000fea0003800000 */
[----:B------:R-:W-:Y:S01]  /*ede0*/  BPT.TRAP 0x1 ;  /* 0x000000040000795c */ /* 0x000fe20000300000 */
.L_x_83:
[----:B------:R-:W1:Y:S02]  /*edf0*/  LDL.LU R2, [R1+0x4] ;  /* 0x0000040001027983 */ /* 0x000e640000300800 */
[----:B-1----:R-:W-:-:S04]  /*ee00*/  IMAD R5, R2, 0x8, R9 ;  /* 0x0000000802057824 */ /* 0x002fc800078e0209 */
[----:B------:R-:W1:Y:S02]  /*ee10*/  SYNCS.PHASECHK.TRANS64.TRYWAIT P1, [R5+URZ+0x2e860], R4 ;  /* 0x02e86004050075a7 */ /* 0x000e64000802017f */
[----:B-1----:R-:W-:Y:S05]  /*ee20*/  @!P1 BRA `(.L_x_84) ;  /* 0x0000000400ec9947 */ /* 0x002fea0003800000 */
.L_x_108:
[----:B------:R-:W-:Y:S05]  /*ee30*/  @!P0 BRA `(.L_x_85) ;  /* 0x0000000000048947 */ /* 0x000fea0003800000 */
[----:B------:R-:W-:Y:S01]  /*ee40*/  BPT.TRAP 0x1 ;  /* 0x000000040000795c */ /* 0x000fe20000300000 */
.L_x_85:
[----:B------:R-:W-:-:S04]  /*ee50*/  IMAD R3, R3, 0x8, R9 ;  /* 0x0000000803037824 */ /* 0x000fc800078e0209 */
[----:B------:R-:W3:Y:S02]  /*ee60*/  SYNCS.PHASECHK.TRANS64.TRYWAIT P1, [R3+URZ+0x2e860], R0 ;  /* 0x02e86000030075a7 */ /* 0x000ee4000802017f */
[----:B---3--:R-:W-:Y:S05]  /*ee70*/  @!P1 BRA `(.L_x_86) ;  /* 0x0000000400ec9947 */ /* 0x008fea0003800000 */
.L_x_109:
[----:B------:R-:W-:Y:S05]  /*ee80*/  @!P0 BRA `(.L_x_87) ;  /* 0x0000000000048947 */ /* 0x000fea0003800000 */
[----:B------:R-:W-:Y:S01]  /*ee90*/  BPT.TRAP 0x1 ;  /* 0x000000040000795c */ /* 0x000fe20000300000 */
.L_x_87:
[----:B------:R-:W4:Y:S02]  /*eea0*/  SYNCS.PHASECHK.TRANS64.TRYWAIT P0, [R5+URZ+0x2e880], R4 ;  /* 0x02e88004050075a7 */ /* 0x000f24000800017f */
[----:B----4-:R-:W-:Y:S05]  /*eeb0*/  @!P0 BRA `(.L_x_88) ;  /* 0x0000000400f08947 */ /* 0x010fea0003800000 */
.L_x_89:
[----:B------:R1:W1:Y:S02]  /*eec0*/  SYNCS.PHASECHK.TRANS64.TRYWAIT P0, [R3+URZ+0x2e880], R0 ;  /* 0x02e88000030075a7 */ /* 0x000264000800017f */
[----:B-1----:R-:W-:Y:S05]  /*eed0*/  @!P0 NANOSLEEP.SYNCS 0x989680 ;  /* 0x009896800000895d */ /* 0x002fea0003900000 */
[----:B------:R-:W1:Y:S02]  /*eee0*/  @!P0 SYNCS.PHASECHK.TRANS64 P0, [R3+URZ+0x2e880], R0 ;  /* 0x02e88000030085a7 */ /* 0x000e64000800007f */
[----:B-1----:R-:W-:Y:S05]  /*eef0*/  @!P0 BRA `(.L_x_89) ;  /* 0xfffffffc00f08947 */ /* 0x002fea000383ffff */
.L_x_79:
[----:B------:R-:W-:Y:S05]  /*ef00*/  BSYNC B0 ;  /* 0x0000000000007941 */ /* 0x000fea0003800000 */
.L_x_78:
[----:B------:R-:W-:Y:S05]  /*ef10*/  EXIT ;  /* 0x000000000000794d */ /* 0x000fea0003800000 */
.L_x_10:
[----:B-1----:R-:W-:-:S04]  /*ef20*/  IMAD.U32 R3, RZ, RZ, UR38 ;  /* 0x00000026ff037e24 */ /* 0x002fc8000f8e00ff */
[----:B------:R1:W2:Y:S03]  /*ef30*/  SYNCS.PHASECHK.TRANS64.TRYWAIT P1, [R3+URZ+0x2e800], R6 ;  /* 0x02e80006030075a7 */ /* 0x0002a6000802017f */
[----:B--2---:R-:W-:Y:S05]  /*ef40*/  @!P1 NANOSLEEP.SYNCS 0x989680 ;  /* 0x009896800000995d */ /* 0x004fea0003900000 */
[----:B------:R-:W2:Y:S02]  /*ef50*/  @!P1 SYNCS.PHASECHK.TRANS64 P1, [R3+URZ+0x2e800], R6 ;  /* 0x02e80006030095a7 */ /* 0x000ea4000802007f */
[----:B--2---:R-:W-:Y:S05]  /*ef60*/  @!P1 BRA `(.L_x_10) ;  /* 0xfffffffc00ec9947 */ /* 0x004fea000383ffff */
[----:B------:R-:W-:Y:S05]  /*ef70*/  BRA `(.L_x_90) ;  /* 0xffffff2400547947 */ /* 0x000fea000383ffff */
.L_x_14:
[----:B--2---:R2:W3:Y:S02]  /*ef80*/  SYNCS.PHASECHK.TRANS64.TRYWAIT P1, [R3+URZ+0x2e830], R2 ;  /* 0x02e83002030075a7 */ /* 0x0044e4000802017f */
[----:B---3--:R-:W-:Y:S05]  /*ef90*/  @!P1 NANOSLEEP.SYNCS 0x989680 ;  /* 0x009896800000995d */ /* 0x008fea0003900000 */
[----:B------:R-:W3:Y:S02]  /*efa0*/  @!P1 SYNCS.PHASECHK.TRANS64 P1, [R3+URZ+0x2e830], R2 ;  /* 0x02e83002030095a7 */ /* 0x000ee4000802007f */
[----:B---3--:R-:W-:Y:S05]  /*efb0*/  @!P1 BRA `(.L_x_14) ;  /* 0xfffffffc00f09947 */ /* 0x008fea000383ffff */
[----:B------:R-:W-:Y:S05]  /*efc0*/  BRA `(.L_x_13) ;  /* 0xffffff2400707947 */ /* 0x000fea000383ffff */
.L_x_19:
[----:B--2---:R-:W-:-:S04]  /*efd0*/  IMAD.U32 R8, RZ, RZ, UR6 ;  /* 0x00000006ff087e24 */ /* 0x004fc8000f8e00ff */
[----:B------:R2:W3:Y:S03]  /*efe0*/  SYNCS.PHASECHK.TRANS64.TRYWAIT P1, [R8+URZ+0x2e830], R7 ;  /* 0x02e83007080075a7 */ /* 0x0004e6000802017f */
[----:B---3--:R-:W-:Y:S05]  /*eff0*/  @!P1 NANOSLEEP.SYNCS 0x989680 ;  /* 0x009896800000995d */ /* 0x008fea0003900000 */
[----:B------:R-:W3:Y:S02]  /*f000*/  @!P1 SYNCS.PHASECHK.TRANS64 P1, [R8+URZ+0x2e830], R7 ;  /* 0x02e83007080095a7 */ /* 0x000ee4000802007f */
[----:B---3--:R-:W-:Y:S05]  /*f010*/  @!P1 BRA `(.L_x_19) ;  /* 0xfffffffc00ec9947 */ /* 0x008fea000383ffff */
[----:B------:R-:W-:Y:S05]  /*f020*/  BRA `(.L_x_16) ;  /* 0xffffff7000587947 */ /* 0x000fea000383ffff */
.L_x_23:
[----:B--2---:R-:W-:-:S04]  /*f030*/  IMAD.U32 R8, RZ, RZ, UR6 ;  /* 0x00000006ff087e24 */ /* 0x004fc8000f8e00ff */
[----:B------:R2:W3:Y:S03]  /*f040*/  SYNCS.PHASECHK.TRANS64.TRYWAIT P1, [R8+URZ+0x2e850], R7 ;  /* 0x02e85007080075a7 */ /* 0x0004e6000802017f */
[----:B---3--:R-:W-:Y:S05]  /*f050*/  @!P1 NANOSLEEP.SYNCS 0x989680 ;  /* 0x009896800000995d */ /* 0x008fea0003900000 */
[----:B------:R-:W3:Y:S02]  /*f060*/  @!P1 SYNCS.PHASECHK.TRANS64 P1, [R8+URZ+0x2e850], R7 ;  /* 0x02e85007080095a7 */ /* 0x000ee4000802007f */
[----:B---3--:R-:W-:Y:S05]  /*f070*/  @!P1 BRA `(.L_x_23) ;  /* 0xfffffffc00ec9947 */ /* 0x008fea000383ffff */
[----:B------:R-:W-:Y:S05]  /*f080*/  BRA `(.L_x_20) ;  /* 0xffffff7c004c7947 */ /* 0x000fea000383ffff */
.L_x_29:
[----:B--2---:R-:W-:-:S04]  /*f090*/  IMAD.U32 R3, RZ, RZ, UR4 ;  /* 0x00000004ff037e24 */ /* 0x004fc8000f8e00ff */
[----:B------:R2:W3:Y:S03]  /*f0a0*/  SYNCS.PHASECHK.TRANS64.TRYWAIT P1, [R3+URZ+0x2e850], R0 ;  /* 0x02e85000030075a7 */ /* 0x0004e6000802017f */
[----:B---3--:R-:W-:Y:S05]  /*f0b0*/  @!P1 NANOSLEEP.SYNCS 0x989680 ;  /* 0x009896800000995d */ /* 0x008fea0003900000 */
[----:B------:R-:W3:Y:S02]  /*f0c0*/  @!P1 SYNCS.PHASECHK.TRANS64 P1, [R3+URZ+0x2e850], R0 ;  /* 0x02e85000030095a7 */ /* 0x000ee4000802007f */
[----:B---3--:R-:W-:Y:S05]  /*f0d0*/  @!P1 BRA `(.L_x_29) ;  /* 0xfffffffc00ec9947 */ /* 0x008fea000383ffff */
[----:B------:R-:W-:Y:S05]  /*f0e0*/  BRA `(.L_x_28) ;  /* 0xffffffb400107947 */ /* 0x000fea000383ffff */
.L_x_39:
[----:B------:R-:W-:Y:S01]  /*f0f0*/  MOV R13, R17 ;  /* 0x00000011000d7202 */ /* 0x000fe20000000f00 */
[----:B------:R-:W-:Y:S02]  /*f100*/  IMAD.MOV.U32 R12, RZ, RZ, RZ ;  /* 0x000000ffff0c7224 */ /* 0x000fe400078e00ff */
[----:B------:R-:W-:Y:S02]  /*f110*/  IMAD.MOV.U32 R11, RZ, RZ, 0x1f ;  /* 0x0000001fff0b7424 */ /* 0x000fe400078e00ff */
[----:B------:R-:W-:-:S07]  /*f120*/  IMAD.MOV.U32 R15, RZ, RZ, -0x1 ;  /* 0xffffffffff0f7424 */ /* 0x000fce00078e00ff */
[----:B-1----:R-:W-:Y:S05]  /*f130*/  WARPSYNC.COLLECTIVE R15, `(.L_x_91) ;  /* 0x000000000f087348 */ /* 0x002fea0003c00000 */
[----:B------:R2:W3:Y:S02]  /*f140*/  SHFL.IDX P6, R14, R13, R12, R11 ;  /* 0x0000000c0d0e7389 */ /* 0x0004e400000c000b */
[----:B-123--:R-:W-:Y:S01]  /*f150*/  ENDCOLLECTIVE ;  /* 0x000000000000791b */ /* 0x00efe20003800000 */
.L_x_91:
[----:B------:R-:W-:Y:S05]  /*f160*/  BRA `(.L_x_92) ;  /* 0xffffffd8009c7947 */ /* 0x000fea000383ffff */
.L_x_41:
[----:B------:R-:W-:Y:S01]  /*f170*/  BSSY B0, `(.L_x_93) ;  /* 0x0000006000007945 */ /* 0x000fe20003800000 */
[----:B------:R-:W-:-:S07]  /*f180*/  IMAD.MOV.U32 R15, RZ, RZ, -0x1 ;  /* 0xffffffffff0f7424 */ /* 0x000fce00078e00ff */
[----:B--2---:R-:W-:Y:S05]  /*f190*/  WARPSYNC.COLLECTIVE R15, `(.L_x_94) ;  /* 0x000000000f0c7348 */ /* 0x004fea0003c00000 */
[----:B------:R-:W-:Y:S02]  /*f1a0*/  ELECT P6, UR62, PT ;  /* 0x00000000003e782f */ /* 0x000fe400038c0000 */
[----:B------:R-:W-:Y:S01]  /*f1b0*/  MOV R14, UR62 ;  /* 0x0000003e000e7c02 */ /* 0x000fe20008000f00 */
[----:B--2---:R-:W-:Y:S10]  /*f1c0*/  ENDCOLLECTIVE ;  /* 0x000000000000791b */ /* 0x004ff40003800000 */
.L_x_94:
[----:B------:R-:W-:Y:S05]  /*f1d0*/  BSYNC B0 ;  /* 0x0000000000007941 */ /* 0x000fea0003800000 */
.L_x_93:
[----:B------:R-:W-:Y:S05]  /*f1e0*/  BRA `(.L_x_95) ;  /* 0xffffffd8009c7947 */ /* 0x000fea000383ffff */
.L_x_44:
[----:B-1----:R1:W3:Y:S02]  /*f1f0*/  SYNCS.PHASECHK.TRANS64.TRYWAIT P3, [R5+URZ+0x2e880], R2 ;  /* 0x02e88002050075a7 */ /* 0x0022e4000806017f */
[----:B---3--:R-:W-:Y:S05]  /*f200*/  @!P3 NANOSLEEP.SYNCS 0x989680 ;  /* 0x009896800000b95d */ /* 0x008fea0003900000 */
[----:B------:R-:W3:Y:S02]  /*f210*/  @!P3 SYNCS.PHASECHK.TRANS64 P3, [R5+URZ+0x2e880], R2 ;  /* 0x02e880020500b5a7 */ /* 0x000ee4000806007f */
[----:B---3--:R-:W-:Y:S05]  /*f220*/  @!P3 BRA `(.L_x_44) ;  /* 0xfffffffc00f0b947 */ /* 0x008fea000383ffff */
[----:B------:R-:W-:Y:S05]  /*f230*/  BRA `(.L_x_96) ;  /* 0xffffffd800f47947 */ /* 0x000fea000383ffff */
.L_x_46:
[----:B---3--:R3:W4:Y:S02]  /*f240*/  SYNCS.PHASECHK.TRANS64.TRYWAIT P3, [R5+URZ+0x2e840], R2 ;  /* 0x02e84002050075a7 */ /* 0x008724000806017f */
[----:B----4-:R-:W-:Y:S05]  /*f250*/  @!P3 NANOSLEEP.SYNCS 0x989680 ;  /* 0x009896800000b95d */ /* 0x010fea0003900000 */
[----:B------:R-:W4:Y:S02]  /*f260*/  @!P3 SYNCS.PHASECHK.TRANS64 P3, [R5+URZ+0x2e840], R2 ;  /* 0x02e840020500b5a7 */ /* 0x000f24000806007f */
[----:B----4-:R-:W-:Y:S05]  /*f270*/  @!P3 BRA `(.L_x_46) ;  /* 0xfffffffc00f0b947 */ /* 0x010fea000383ffff */
[----:B------:R-:W-:Y:S05]  /*f280*/  BRA `(.L_x_97) ;  /* 0xffffffdc00507947 */ /* 0x000fea000383ffff */
.L_x_48:
[----:B-1----:R-:W-:-:S04]  /*f290*/  IMAD.U32 R3, RZ, RZ, UR40 ;  /* 0x00000028ff037e24 */ /* 0x002fc8000f8e00ff */
[----:B------:R1:W3:Y:S03]  /*f2a0*/  SYNCS.PHASECHK.TRANS64.TRYWAIT P0, [R3+URZ+0x2e820], R2 ;  /* 0x02e82002030075a7 */ /* 0x0002e6000800017f */
[----:B---3--:R-:W-:Y:S05]  /*f2b0*/  @!P0 NANOSLEEP.SYNCS 0x989680 ;  /* 0x009896800000895d */ /* 0x008fea0003900000 */
[----:B------:R-:W3:Y:S02]  /*f2c0*/  @!P0 SYNCS.PHASECHK.TRANS64 P0, [R3+URZ+0x2e820], R2 ;  /* 0x02e82002030085a7 */ /* 0x000ee4000800007f */
[----:B---3--:R-:W-:Y:S05]  /*f2d0*/  @!P0 BRA `(.L_x_48) ;  /* 0xfffffffc00ec8947 */ /* 0x008fea000383ffff */
[----:B------:R-:W-:Y:S05]  /*f2e0*/  BRA `(.L_x_98) ;  /* 0xffffffdc00ec7947 */ /* 0x000fea000383ffff */
.L_x_54:
[----:B-1----:R1:W2:Y:S02]  /*f2f0*/  SYNCS.PHASECHK.TRANS64.TRYWAIT P0, [R10+URZ+0x2e880], R2 ;  /* 0x02e880020a0075a7 */ /* 0x0022a4000800017f */
[----:B--2---:R-:W-:Y:S05]  /*f300*/  @!P0 NANOSLEEP.SYNCS 0x989680 ;  /* 0x009896800000895d */ /* 0x004fea0003900000 */
[----:B------:R-:W2:Y:S02]  /*f310*/  @!P0 SYNCS.PHASECHK.TRANS64 P0, [R10+URZ+0x2e880], R2 ;  /* 0x02e880020a0085a7 */ /* 0x000ea4000800007f */
[----:B--2---:R-:W-:Y:S05]  /*f320*/  @!P0 BRA `(.L_x_54) ;  /* 0xfffffffc00f08947 */ /* 0x004fea000383ffff */
[----:B------:R-:W-:Y:S05]  /*f330*/  BRA `(.L_x_99) ;  /* 0xffffffe000907947 */ /* 0x000fea000383ffff */
.L_x_59:
[----:B--2---:R2:W4:Y:S02]  /*f340*/  SYNCS.PHASECHK.TRANS64.TRYWAIT P0, [R10+URZ+0x2e840], R2 ;  /* 0x02e840020a0075a7 */ /* 0x004524000800017f */
[----:B----4-:R-:W-:Y:S05]  /*f350*/  @!P0 NANOSLEEP.SYNCS 0x989680 ;  /* 0x009896800000895d */ /* 0x010fea0003900000 */
[----:B------:R-:W4:Y:S02]  /*f360*/  @!P0 SYNCS.PHASECHK.TRANS64 P0, [R10+URZ+0x2e840], R2 ;  /* 0x02e840020a0085a7 */ /* 0x000f24000800007f */
[----:B----4-:R-:W-:Y:S05]  /*f370*/  @!P0 BRA `(.L_x_59) ;  /* 0xfffffffc00f08947 */ /* 0x010fea000383ffff */
[----:B------:R-:W-:Y:S05]  /*f380*/  BRA `(.L_x_100) ;  /* 0xffffffe400147947 */ /* 0x000fea000383ffff */
.L_x_65:
[----:B----4-:R-:W4:Y:S02]  /*f390*/  LDL R3, [R1] ;  /* 0x0000000001037983 */ /* 0x010f240000100800 */
[----:B----4-:R4:W1:Y:S02]  /*f3a0*/  SYNCS.PHASECHK.TRANS64.TRYWAIT P3, [R3+URZ+0x2e870], R2 ;  /* 0x02e87002030075a7 */ /* 0x010864000806017f */
[----:B-1----:R-:W-:Y:S05]  /*f3b0*/  @!P3 NANOSLEEP.SYNCS 0x989680 ;  /* 0x009896800000b95d */ /* 0x002fea0003900000 */
[----:B------:R-:W1:Y:S02]  /*f3c0*/  @!P3 SYNCS.PHASECHK.TRANS64 P3, [R3+URZ+0x2e870], R2 ;  /* 0x02e870020300b5a7 */ /* 0x000e64000806007f */
[----:B-1----:R-:W-:Y:S05]  /*f3d0*/  @!P3 BRA `(.L_x_65) ;  /* 0xfffffffc00ecb947 */ /* 0x002fea000383ffff */
[----:B------:R-:W-:Y:S05]  /*f3e0*/  BRA `(.L_x_101) ;  /* 0xffffffe400b47947 */ /* 0x000fea000383ffff */
.L_x_67:
[----:B----4-:R-:W4:Y:S02]  /*f3f0*/  LDL R4, [R1] ;  /* 0x0000000001047983 */ /* 0x010f240000100800 */
[----:B----4-:R4:W1:Y:S02]  /*f400*/  SYNCS.PHASECHK.TRANS64.TRYWAIT P3, [R4+URZ+0x2e860], R3 ;  /* 0x02e86003040075a7 */ /* 0x010864000806017f */
[----:B-1----:R-:W-:Y:S05]  /*f410*/  @!P3 NANOSLEEP.SYNCS 0x989680 ;  /* 0x009896800000b95d */ /* 0x002fea0003900000 */
[----:B------:R-:W1:Y:S02]  /*f420*/  @!P3 SYNCS.PHASECHK.TRANS64 P3, [R4+URZ+0x2e860], R3 ;  /* 0x02e860030400b5a7 */ /* 0x000e64000806007f */
[----:B-1----:R-:W-:Y:S05]  /*f430*/  @!P3 BRA `(.L_x_67) ;  /* 0xfffffffc00ecb947 */ /* 0x002fea000383ffff */
[----:B------:R-:W-:Y:S05]  /*f440*/  BRA `(.L_x_102) ;  /* 0xffffffe400bc7947 */ /* 0x000fea000383ffff */
.L_x_72:
[----:B-1----:R1:W2:Y:S02]  /*f450*/  SYNCS.PHASECHK.TRANS64.TRYWAIT P0, [R20+URZ+0x2e870], R3 ;  /* 0x02e87003140075a7 */ /* 0x0022a4000800017f */
[----:B--2---:R-:W-:Y:S05]  /*f460*/  @!P0 NANOSLEEP.SYNCS 0x989680 ;  /* 0x009896800000895d */ /* 0x004fea0003900000 */
[----:B------:R-:W2:Y:S02]  /*f470*/  @!P0 SYNCS.PHASECHK.TRANS64 P0, [R20+URZ+0x2e870], R3 ;  /* 0x02e87003140085a7 */ /* 0x000ea4000800007f */
[----:B--2---:R-:W-:Y:S05]  /*f480*/  @!P0 BRA `(.L_x_72) ;  /* 0xfffffffc00f08947 */ /* 0x004fea000383ffff */
[----:B------:R-:W-:Y:S05]  /*f490*/  BRA `(.L_x_103) ;  /* 0xffffffec00a87947 */ /* 0x000fea000383ffff */
.L_x_74:
[----:B-1----:R1:W2:Y:S02]  /*f4a0*/  SYNCS.PHASECHK.TRANS64.TRYWAIT P0, [R20+URZ+0x2e860], R3 ;  /* 0x02e86003140075a7 */ /* 0x0022a4000800017f */
[----:B--2---:R-:W-:Y:S05]  /*f4b0*/  @!P0 NANOSLEEP.SYNCS 0x989680 ;  /* 0x009896800000895d */ /* 0x004fea0003900000 */
[----:B------:R-:W2:Y:S02]  /*f4c0*/  @!P0 SYNCS.PHASECHK.TRANS64 P0, [R20+URZ+0x2e860], R3 ;  /* 0x02e86003140085a7 */ /* 0x000ea4000800007f */
[----:B--2---:R-:W-:Y:S05]  /*f4d0*/  @!P0 BRA `(.L_x_74) ;  /* 0xfffffffc00f08947 */ /* 0x004fea000383ffff */
[----:B------:R-:W-:Y:S05]  /*f4e0*/  BRA `(.L_x_104) ;  /* 0xffffffec00b07947 */ /* 0x000fea000383ffff */
.L_x_77:
[----:B-1----:R1:W2:Y:S02]  /*f4f0*/  SYNCS.PHASECHK.TRANS64.TRYWAIT P0, [R9+URZ+0x2e820], R0 ;  /* 0x02e82000090075a7 */ /* 0x0022a4000800017f */
[----:B--2---:R-:W-:Y:S05]  /*f500*/  @!P0 NANOSLEEP.SYNCS 0x989680 ;  /* 0x009896800000895d */ /* 0x004fea0003900000 */
[----:B------:R-:W2:Y:S02]  /*f510*/  @!P0 SYNCS.PHASECHK.TRANS64 P0, [R9+URZ+0x2e820], R0 ;  /* 0x02e82000090085a7 */ /* 0x000ea4000800007f */
[----:B--2---:R-:W-:Y:S05]  /*f520*/  @!P0 BRA `(.L_x_77) ;  /* 0xfffffffc00f08947 */ /* 0x004fea000383ffff */
[----:B------:R-:W-:Y:S05]  /*f530*/  BRA `(.L_x_105) ;  /* 0xfffffff400ac7947 */ /* 0x000fea000383ffff */
.L_x_81:
[----:B-1----:R1:W2:Y:S02]  /*f540*/  SYNCS.PHASECHK.TRANS64.TRYWAIT P1, [R5+URZ], R4 ;  /* 0x00000004050075a7 */ /* 0x0022a4000802017f */
[----:B--2---:R-:W-:Y:S05]  /*f550*/  @!P1 NANOSLEEP.SYNCS 0x989680 ;  /* 0x009896800000995d */ /* 0x004fea0003900000 */
[----:B------:R-:W2:Y:S02]  /*f560*/  @!P1 SYNCS.PHASECHK.TRANS64 P1, [R5+URZ], R4 ;  /* 0x00000004050095a7 */ /* 0x000ea4000802007f */
[----:B--2---:R-:W-:Y:S05]  /*f570*/  @!P1 BRA `(.L_x_81) ;  /* 0xfffffffc00f09947 */ /* 0x004fea000383ffff */
[----:B------:R-:W-:Y:S05]  /*f580*/  BRA `(.L_x_106) ;  /* 0xfffffff800087947 */ /* 0x000fea000383ffff */
.L_x_82:
[----:B--2---:R2:W3:Y:S02]  /*f590*/  SYNCS.PHASECHK.TRANS64.TRYWAIT P1, [R7+URZ], R0 ;  /* 0x00000000070075a7 */ /* 0x0044e4000802017f */
[----:B---3--:R-:W-:Y:S05]  /*f5a0*/  @!P1 NANOSLEEP.SYNCS 0x989680 ;  /* 0x009896800000995d */ /* 0x008fea0003900000 */
[----:B------:R-:W3:Y:S02]  /*f5b0*/  @!P1 SYNCS.PHASECHK.TRANS64 P1, [R7+URZ], R0 ;  /* 0x00000000070095a7 */ /* 0x000ee4000802007f */
[----:B---3--:R-:W-:Y:S05]  /*f5c0*/  @!P1 BRA `(.L_x_82) ;  /* 0xfffffffc00f09947 */ /* 0x008fea000383ffff */
[----:B------:R-:W-:Y:S05]  /*f5d0*/  BRA `(.L_x_107) ;  /* 0xfffffff400fc7947 */ /* 0x000fea000383ffff */
.L_x_84:
[----:B-1----:R1:W3:Y:S02]  /*f5e0*/  SYNCS.PHASECHK.TRANS64.TRYWAIT P1, [R5+URZ+0x2e860], R4 ;  /* 0x02e86004050075a7 */ /* 0x0022e4000802017f */
[----:B---3--:R-:W-:Y:S05]  /*f5f0*/  @!P1 NANOSLEEP.SYNCS 0x989680 ;  /* 0x009896800000995d */ /* 0x008fea0003900000 */
[----:B------:R-:W3:Y:S02]  /*f600*/  @!P1 SYNCS.PHASECHK.TRANS64 P1, [R5+URZ+0x2e860], R4 ;  /* 0x02e86004050095a7 */ /* 0x000ee4000802007f */
[----:B---3--:R-:W-:Y:S05]  /*f610*/  @!P1 BRA `(.L_x_84) ;  /* 0xfffffffc00f09947 */ /* 0x008fea000383ffff */
[----:B------:R-:W-:Y:S05]  /*f620*/  BRA `(.L_x_108) ;  /* 0xfffffff800007947 */ /* 0x000fea000383ffff */
.L_x_86:
[----:B---3--:R3:W4:Y:S02]  /*f630*/  SYNCS.PHASECHK.TRANS64.TRYWAIT P1, [R3+URZ+0x2e860], R0 ;  /* 0x02e86000030075a7 */ /* 0x008724000802017f */
[----:B----4-:R-:W-:Y:S05]  /*f640*/  @!P1 NANOSLEEP.SYNCS 0x989680 ;  /* 0x009896800000995d */ /* 0x010fea0003900000 */
[----:B------:R-:W4:Y:S02]  /*f650*/  @!P1 SYNCS.PHASECHK.TRANS64 P1, [R3+URZ+0x2e860], R0 ;  /* 0x02e86000030095a7 */ /* 0x000f24000802007f */
[----:B----4-:R-:W-:Y:S05]  /*f660*/  @!P1 BRA `(.L_x_86) ;  /* 0xfffffffc00f09947 */ /* 0x010fea000383ffff */
[----:B------:R-:W-:Y:S05]  /*f670*/  BRA `(.L_x_109) ;  /* 0xfffffff800007947 */ /* 0x000fea000383ffff */
.L_x_88:
[----:B----4-:R4:W1:Y:S02]  /*f680*/  SYNCS.PHASECHK.TRANS64.TRYWAIT P0, [R5+URZ+0x2e880], R4 ;  /* 0x02e88004050075a7 */ /* 0x010864000800017f */
[----:B-1----:R-:W-:Y:S05]  /*f690*/  @!P0 NANOSLEEP.SYNCS 0x989680 ;  /* 0x009896800000895d */ /* 0x002fea0003900000 */
[----:B------:R-:W1:Y:S02]  /*f6a0*/  @!P0 SYNCS.PHASECHK.TRANS64 P0, [R5+URZ+0x2e880], R4 ;  /* 0x02e88004050085a7 */ /* 0x000e64000800007f */
[----:B-1----:R-:W-:Y:S05]  /*f6b0*/  @!P0 BRA `(.L_x_88) ;  /* 0xfffffffc00f08947 */ /* 0x002fea000383ffff */
[----:B------:R-:W-:Y:S05]  /*f6c0*/  BRA `(.L_x_89) ;  /* 0xfffffff400fc7947 */ /* 0x000fea000383ffff */
.L_x_110:
[----:B------:R-:W-:-:S00]  /*f6d0*/  BRA `(.L_x_110) ;  /* 0xfffffffc00fc7947 */ /* 0x000fc0000383ffff */
[----:B------:R-:W-:-:S00]  /*f6e0*/  NOP ;  /* 0x0000000000007918 */ /* 0x000fc00000000000 */
        /* <DEDUP_REMOVED lines=9> */
.L_x_2487:


//--------------------- .text._ZN7cutlass13device_kernelIN5flash11enable_sm90INS1_16FlashAttnFwdSm90INS1_25CollectiveMainloopFwdSm90ILi2EN4cute5tupleIJNS5_1CILi1EEES8_S8_EEENS6_IJNS7_ILi128EEENS7_ILi224EEESA_EEELi128ENS_12float_e4m3_tEfNS_4arch4Sm90ELb0ELb0ELb1ELb1ELb0ELb0ELb0ELb1ELb1ELb0ELb0ELb0EEENS1_21CollectiveEpilogueFwdINS6_IJSA_SA_SB_EEES9_NS_10bfloat16_tESF_Li256ELb1ELb0ELb0ELb1EEENS1_36VarlenDynamicPersistentTileSchedulerILi128ELi224ELi256ELi128ELb0ELb0ELb1ELb0ELb1ELb1EEEEEEEEEvNT_6ParamsE --------------------------
	.section	.text._ZN7cutlass13device_kernelIN5flash11enable_sm90INS1_16FlashAttnFwdSm90INS1_25CollectiveMainloopFwdSm90ILi2EN4cute5tupleIJNS5_1CILi1EEES8_S8_EEENS6_IJNS7_ILi128EEENS7_ILi224EEESA_EEELi128ENS_12float_e4m3_tEfNS_4arch4Sm90ELb0ELb0ELb1ELb1ELb0ELb0ELb0ELb1ELb1ELb0ELb0ELb0EEENS1_21CollectiveEpilogueFwdINS6_IJSA_SA_SB_EEES9_NS_10bfloat16_tESF_Li256ELb1ELb0ELb0ELb1EEENS1_36VarlenDynamicPersistentTileSchedulerILi128ELi224ELi256ELi128ELb0ELb0ELb1ELb0ELb1ELb1EEEEEEEEEvNT_6ParamsE,"ax",@progbits
	.align	128
.text._ZN7cutlass13device_kernelIN5flash11enable_sm90INS1_16FlashAttnFwdSm90INS1_25CollectiveMainloopFwdSm90ILi2EN4cute5tupleIJNS5_1CILi1EEES8_S8_EEENS6_IJNS7_ILi128EEENS7_ILi224EEESA_EEELi128ENS_12float_e4m3_tEfNS_4arch4Sm90ELb0ELb0ELb1ELb1ELb0ELb0ELb0ELb1ELb1ELb0ELb0ELb0EEENS1_21CollectiveEpilogueFwdINS6_IJSA_SA_SB_EEES9_NS_10bfloat16_tESF_Li256ELb1ELb0ELb0ELb1EEENS1_36VarlenDynamicPersistentTileSchedulerILi128ELi224ELi256ELi128ELb0ELb0ELb1ELb0ELb1ELb1EEEEEEEEEvNT_6ParamsE:
        .type           _ZN7cutlass13device_kernelIN5flash11enable_sm90INS1_16FlashAttnFwdSm90INS1_25CollectiveMainloopFwdSm90ILi2EN4cute5tupleIJNS5_1CILi1EEES8_S8_EEENS6_IJNS7_ILi128EEENS7_ILi224EEESA_EEELi128ENS_12float_e4m3_tEfNS_4arch4Sm90ELb0ELb0ELb1ELb1ELb0ELb0ELb0ELb1ELb1ELb0ELb0ELb0EEENS1_21CollectiveEpilogueFwdINS6_IJSA_SA_SB_EEES9_NS_10bfloat16_tESF_Li256ELb1ELb0ELb0ELb1EEENS1_36VarlenDynamicPersistentTileSchedulerILi128ELi224ELi256ELi128ELb0ELb0ELb1ELb0ELb1ELb1EEEEEEEEEvNT_6ParamsE,@function
        .size           _ZN7cutlass13device_kernelIN5flash11enable_sm90INS1_16FlashAttnFwdSm90INS1_25CollectiveMainloopFwdSm90ILi2EN4cute5tupleIJNS5_1CILi1EEES8_S8_EEENS6_IJNS7_ILi128EEENS7_ILi224EEESA_EEELi128ENS_12float_e4m3_tEfNS_4arch4Sm90ELb0ELb0ELb1ELb1ELb0ELb0ELb0ELb1ELb1ELb0ELb0ELb0EEENS1_21CollectiveEpilogueFwdINS6_IJSA_SA_SB_EEES9_NS_10bfloat16_tESF_Li256ELb1ELb0ELb0ELb1EEENS1_36VarlenDynamicPersistentTileSchedulerILi128ELi224ELi256ELi128ELb0ELb0ELb1ELb0ELb1ELb1EEEEEEEEEvNT_6ParamsE,(.L_x_2488 - _ZN7cutlass13device_kernelIN5flash11enable_sm90INS1_16FlashAttnFwdSm90INS1_25CollectiveMainloopFwdSm90ILi2EN4cute5tupleIJNS5_1CILi1EEES8_S8_EEENS6_IJNS7_ILi128EEENS7_ILi224EEESA_EEELi128ENS_12float_e4m3_tEfNS_4arch4Sm90ELb0ELb0ELb1ELb1ELb0ELb0ELb0ELb1ELb1ELb0ELb0ELb0EEENS1_21CollectiveEpilogueFwdINS6_IJSA_SA_SB_EEES9_NS_10bfloat16_tESF_Li256ELb1ELb0ELb0ELb1EEENS1_36VarlenDynamicPersistentTileSchedulerILi128ELi224ELi256ELi128ELb0ELb0ELb1ELb0ELb1ELb1EEEEEEEEEvNT_6ParamsE)
        .other          _ZN7cutlass13device_kernelIN5flash11enable_sm90INS1_16FlashAttnFwdSm90INS1_25CollectiveMainloopFwdSm90ILi2EN4cute5tupleIJNS5_1CILi1EEES8_S8_EEENS6_IJNS7_ILi128EEENS7_ILi224EEESA_EEELi128ENS_12float_e4m3_tEfNS_4arch4Sm90ELb0ELb0ELb1ELb1ELb0ELb0ELb0ELb1ELb1ELb0ELb0ELb0EEENS1_21CollectiveEpilogueFwdINS6_IJSA_SA_SB_EEES9_NS_10bfloat16_tESF_Li256ELb1ELb0ELb0ELb1EEENS1_36VarlenDynamicPersistentTileSchedulerILi128ELi224ELi256ELi128ELb0ELb0ELb1ELb0ELb1ELb1EEEEEEEEEvNT_6ParamsE,@"STO_CUDA_ENTRY STV_DEFAULT"
_ZN7cutlass13device_kernelIN5flash11enable_sm90INS1_16FlashAttnFwdSm90INS1_25CollectiveMainloopFwdSm90ILi2EN4cute5tupleIJNS5_1CILi1EEES8_S8_EEENS6_IJNS7_ILi128EEENS7_ILi224EEESA_EEELi128ENS_12float_e4m3_tEfNS_4arch4Sm90ELb0ELb0ELb1ELb1ELb0ELb0ELb0ELb1ELb1ELb0ELb0ELb0EEENS1_21CollectiveEpilogueFwdINS6_IJSA_SA_SB_EEES9_NS_10bfloat16_tESF_Li256ELb1ELb0ELb0ELb1EEENS1_36VarlenDynamicPersistentTileSchedulerILi128ELi224ELi256ELi128ELb0ELb0ELb1ELb0ELb1ELb1EEEEEEEEEvNT_6ParamsE:
[----:B------:R-:W0:Y:S02]  /*0000*/  LDC R1, c[0x0][0x28] ;  /* 0x00000a00ff017b82 */ /* 0x000e240000000800 */
[----:B0-----:R-:W-:Y:S01]  /*0010*/  VIADD R1, R1, 0xffffffc8 ;  /* 0xffffffc801017836 */ /* 0x001fe20000000000 */
[----:B------:R-:W0:Y:S01]  /*0020*/  S2R R3, SR_TID.X ;  /* 0x0000000000037919 */ /* 0x000e220000002100 */
[----:B------:R-:W-:Y:S01]  /*0030*/  ELECT P0, URZ, PT ;  /* 0x00000000003f782f */ /* 0x000fe20003800000 */
[----:B------:R-:W-:Y:S01]  /*0040*/  BSSY B0, `(.L_x_111) ;  /* 0x0000011000007945 */ /* 0x000fe20003800000 */
[--C-:B0-----:R-:W-:Y:S02]  /*0050*/  SHF.R.U32.HI R0, RZ, 0x5, R3.reuse ;  /* 0x00000005ff007819 */ /* 0x101fe40000011603 */
[----:B------:R-:W-:-:S03]  /*0060*/  SHF.R.U32.HI R23, RZ, 0x7, R3 ;  /* 0x00000007ff177819 */ /* 0x000fc60000011603 */
[----:B------:R-:W0:Y:S02]  /*0070*/  SHFL.IDX PT, R2, R0, RZ, 0x1f ;  /* 0x00001fff00027589 */ /* 0x000e2400000e0000 */
[----:B0-----:R-:W-:-:S13]  /*0080*/  ISETP.EQ.AND P0, PT, R2, RZ, P0 ;  /* 0x000000ff0200720c */ /* 0x001fda0000702270 */
[----:B------:R-:W-:Y:S05]  /*0090*/  @!P0 BRA `(.L_x_112) ;  /* 0x00000000002c8947 */ /* 0x000fea0003800000 */
[----:B------:R-:W-:Y:S02]  /*00a0*/  ULDC.64 UR4, c[0x0][0x198] ;  /* 0x0000660000047ab9 */ /* 0x000fe40000000a00 */
[----:B------:R-:W-:Y:S02]  /*00b0*/  UIADD3 UR6, UP0, UR4, 0x270, URZ ;  /* 0x0000027004067890 */ /* 0x000fe4000ff1e03f */
[----:B------:R-:W-:Y:S02]  /*00c0*/  UIADD3 UR8, UP1, UR4, 0x370, URZ ;  /* 0x0000037004087890 */ /* 0x000fe4000ff3e03f */
[----:B------:R-:W-:Y:S02]  /*00d0*/  UIADD3 UR4, UP2, UR4, 0x470, URZ ;  /* 0x0000047004047890 */ /* 0x000fe4000ff5e03f */
[----:B------:R-:W-:Y:S02]  /*00e0*/  UIADD3.X UR7, URZ, UR5, URZ, UP0, !UPT ;  /* 0x000000053f077290 */ /* 0x000fe400087fe43f */
[----:B------:R-:W-:-:S02]  /*00f0*/  UIADD3.X UR9, URZ, UR5, URZ, UP1, !UPT ;  /* 0x000000053f097290 */ /* 0x000fc40008ffe43f */
[----:B------:R-:W-:-:S05]  /*0100*/  UIADD3.X UR5, URZ, UR5, URZ, UP2, !UPT ;  /* 0x000000053f057290 */ /* 0x000fca00097fe43f */
[----:B------:R0:W-:Y:S02]  /*0110*/  UTMACCTL.PF [UR6] ;  /* 0x00000000060079b9 */ /* 0x0001e40008040000 */
[----:B------:R0:W-:Y:S02]  /*0120*/  UTMACCTL.PF [UR8] ;  /* 0x00000000080079b9 */ /* 0x0001e40008040000 */
[----:B------:R0:W-:Y:S02]  /*0130*/  UTMACCTL.PF [UR4] ;  /* 0x00000000040079b9 */ /* 0x0001e40008040000 */
[----:B0-----:R-:W-:Y:S01]  /*0140*/  NOP ;  /* 0x0000000000007918 */ /* 0x001fe20000000000 */
.L_x_112:
[----:B------:R-:W-:Y:S05]  /*0150*/  BSYNC B0 ;  /* 0x0000000000007941 */ /* 0x000fea0003800000 */
.L_x_111:
[----:B------:R-:W-:Y:S01]  /*0160*/  VOTEU.ANY UP0, P0 ;  /* 0x00000000003f7886 */ /* 0x000fe20000000100 */
[----:B------:R-:W0:Y:S01]  /*0170*/  SHFL.IDX PT, R3, R23, RZ, 0x1f ;  /* 0x00001fff17037589 */ /* 0x000e2200000e0000 */
[----:B------:R-:W-:Y:S01]  /*0180*/  UMOV UR4, 0x1 ;  /* 0x0000000100047882 */ /* 0x000fe20000000000 */
[----:B------:R-:W-:Y:S01]  /*0190*/  UMOV UR7, 0x100 ;  /* 0x0000010000077882 */ /* 0x000fe20000000000 */
[----:B------:R-:W-:Y:S01]  /*01a0*/  VOTEU.ANY UP1, P0 ;  /* 0x00000000003f7886 */ /* 0x000fe20000020100 */
[----:B------:R-:W1:Y:S01]  /*01b0*/  @UP0 S2UR UR8, SR_CgaCtaId ;  /* 0x00000000000809c3 */ /* 0x000e620000008800 */
[----:B------:R-:W2:Y:S01]  /*01c0*/  SHFL.IDX PT, R2, R0, RZ, 0x1f ;  /* 0x00001fff00027589 */ /* 0x000ea200000e0000 */
[----:B------:R-:W-:Y:S01]  /*01d0*/  @UP0 UMOV UR6, 0x400 ;  /* 0x0000040000060882 */ /* 0x000fe20000000000 */
[----:B------:R-:W-:-:S04]  /*01e0*/  @UP0 UIADD3 UR4, -UR4, 0x100000, URZ ;  /* 0x0010000004040890 */ /* 0x000fc8000fffe13f */
[----:B------:R-:W-:Y:S02]  /*01f0*/  @UP0 USHF.L.U32 UR5, UR4, 0xb, URZ ;  /* 0x0000000b04050899 */ /* 0x000fe4000800063f */
[----:B------:R-:W-:Y:S01]  /*0200*/  @UP0 USHF.L.U32 UR4, UR4, 0x1, URZ ;  /* 0x0000000104040899 */ /* 0x000fe2000800063f */
[----:B------:R-:W-:Y:S01]  /*0210*/  VOTEU.ANY UP2, P0 ;  /* 0x00000000003f7886 */ /* 0x000fe20000040100 */
[----:B0-----:R-:W-:Y:S01]  /*0220*/  R2UR UR9, R3 ;  /* 0x00000000030972ca */ /* 0x001fe200000e0000 */
[----:B-1----:R-:W-:Y:S01]  /*0230*/  @UP0 ULEA UR8, UR8, UR6, 0x18 ;  /* 0x0000000608080291 */ /* 0x002fe2000f8ec03f */
[----:B--2---:R-:W-:Y:S01]  /*0240*/  ISETP.NE.AND P1, PT, R2, RZ, PT ;  /* 0x000000ff0200720c */ /* 0x004fe20003f25270 */
[----:B------:R-:W-:-:S04]  /*0250*/  @UP0 UIADD3 UR6, -UR7, 0x100000, URZ ;  /* 0x0010000007060890 */ /* 0x000fc8000fffe13f */
[----:B------:R-:W-:Y:S02]  /*0260*/  @UP0 USHF.L.U32 UR7, UR6, 0xb, URZ ;  /* 0x0000000b06070899 */ /* 0x000fe4000800063f */
[----:B------:R-:W-:-:S04]  /*0270*/  @UP0 USHF.L.U32 UR6, UR6, 0x1, URZ ;  /* 0x0000000106060899 */ /* 0x000fc8000800063f */
[----:B------:R-:W-:Y:S01]  /*0280*/  UISETP.NE.AND UP0, UPT, UR9, URZ, UPT ;  /* 0x0000003f0900728c */ /* 0x000fe2000bf05270 */
[----:B------:R-:W0:Y:S02]  /*0290*/  FENCE.VIEW.ASYNC.S ;  /* 0x00000000000073c6 */ /* 0x000e240000000000 */
[----:B0-----:R0:W1:Y:S05]  /*02a0*/  @UP1 SYNCS.EXCH.64 URZ, [UR8+0x2e800], UR4 ;  /* 0x02e80004083f15b2 */ /* 0x00106a0008000100 */
[----:B------:R0:W2:Y:S01]  /*02b0*/  @UP2 SYNCS.EXCH.64 URZ, [UR8+0x2e820], UR6 ;  /* 0x02e82006083f25b2 */ /* 0x0000a20008000100 */
[----:B------:R-:W-:Y:S05]  /*02c0*/  @P1 BRA `(.L_x_113) ;  /* 0x0000000000481947 */ /* 0x000fea0003800000 */
[----:B0-----:R-:W0:Y:S01]  /*02d0*/  S2UR UR5, SR_CgaCtaId ;  /* 0x00000000000579c3 */ /* 0x001e220000008800 */
[----:B------:R-:W-:Y:S01]  /*02e0*/  UMOV UR4, 0x400 ;  /* 0x0000040000047882 */ /* 0x000fe20000000000 */
[----:B------:R-:W-:Y:S01]  /*02f0*/  UMOV UR6, 0x1 ;  /* 0x0000000100067882 */ /* 0x000fe20000000000 */
[----:B------:R-:W-:Y:S01]  /*0300*/  UMOV UR9, 0x2 ;  /* 0x0000000200097882 */ /* 0x000fe20000000000 */
[----:B------:R-:W-:-:S04]  /*0310*/  UIADD3 UR6, -UR6, 0x100000, URZ ;  /* 0x0010000006067890 */ /* 0x000fc8000fffe13f */
[----:B------:R-:W-:Y:S02]  /*0320*/  USHF.L.U32 UR7, UR6, 0xb, URZ ;  /* 0x0000000b06077899 */ /* 0x000fe4000800063f */
[----:B------:R-:W-:Y:S01]  /*0330*/  USHF.L.U32 UR6, UR6, 0x1, URZ ;  /* 0x0000000106067899 */ /* 0x000fe2000800063f */
[----:B------:R-:W-:Y:S01]  /*0340*/  ELECT P0, URZ, PT ;  /* 0x00000000003f782f */ /* 0x000fe20003800000 */
[----:B0-----:R-:W-:Y:S02]  /*0350*/  ULEA UR8, UR5, UR4, 0x18 ;  /* 0x0000000405087291 */ /* 0x001fe4000f8ec03f */
[----:B------:R-:W-:-:S04]  /*0360*/  UIADD3 UR4, -UR9, 0x100000, URZ ;  /* 0x0010000009047890 */ /* 0x000fc8000fffe13f */
[----:B------:R-:W-:Y:S02]  /*0370*/  USHF.L.U32 UR5, UR4, 0xb, URZ ;  /* 0x0000000b04057899 */ /* 0x000fe4000800063f */
[----:B------:R-:W-:Y:S01]  /*0380*/  USHF.L.U32 UR4, UR4, 0x1, URZ ;  /* 0x0000000104047899 */ /* 0x000fe2000800063f */
[----:B------:R-:W0:Y:S03]  /*0390*/  FENCE.VIEW.ASYNC.S ;  /* 0x00000000000073c6 */ /* 0x000e260000000000 */
[----:B0-----:R3:W4:Y:S08]  /*03a0*/  SYNCS.EXCH.64 URZ, [UR8+0x2e830], UR6 ;  /* 0x02e83006083f75b2 */ /* 0x0017300008000100 */
[----:B------:R3:W0:Y:S01]  /*03b0*/  SYNCS.EXCH.64 URZ, [UR8+0x2e840], UR4 ;  /* 0x02e84004083f75b2 */ /* 0x0006220008000100 */
[----:B------:R3:W0:Y:S01]  /*03c0*/  SYNCS.EXCH.64 URZ, [UR8+0x2e838], UR6 ;  /* 0x02e83806083f75b2 */ /* 0x0006220008000100 */
[----:B------:R3:W0:Y:S02]  /*03d0*/  SYNCS.EXCH.64 URZ, [UR8+0x2e848], UR4 ;  /* 0x02e84804083f75b2 */ /* 0x0006240008000100 */
[----:B---3--:R-:W-:Y:S01]  /*03e0*/  NOP ;  /* 0x0000000000007918 */ /* 0x008fe20000000000 */
.L_x_113:
[----:B------:R-:W3:Y:S01]  /*03f0*/  SHFL.IDX PT, R2, R0, RZ, 0x1f ;  /* 0x00001fff00027589 */ /* 0x000ee200000e0000 */
[----:B------:R-:W-:Y:S01]  /*0400*/  NOP ;  /* 0x0000000000007918 */ /* 0x000fe20000000000 */
[----:B---3--:R-:W-:-:S13]  /*0410*/  ISETP.NE.AND P0, PT, R2, RZ, PT ;  /* 0x000000ff0200720c */ /* 0x008fda0003f05270 */
[----:B------:R-:W-:Y:S05]  /*0420*/  @P0 BRA `(.L_x_114) ;  /* 0x0000000000480947 */ /* 0x000fea0003800000 */
[----:B0-----:R-:W0:Y:S01]  /*0430*/  S2UR UR5, SR_CgaCtaId ;  /* 0x00000000000579c3 */ /* 0x001e220000008800 */
[----:B------:R-:W-:Y:S01]  /*0440*/  UMOV UR4, 0x400 ;  /* 0x0000040000047882 */ /* 0x000fe20000000000 */
[----:B------:R-:W-:Y:S01]  /*0450*/  UMOV UR6, 0x80 ;  /* 0x0000008000067882 */ /* 0x000fe20000000000 */
[----:B------:R-:W-:Y:S01]  /*0460*/  UMOV UR7, 0x100 ;  /* 0x0000010000077882 */ /* 0x000fe20000000000 */
[----:B------:R-:W-:Y:S01]  /*0470*/  ELECT P0, URZ, PT ;  /* 0x00000000003f782f */ /* 0x000fe20003800000 */
[----:B0-----:R-:W-:Y:S02]  /*0480*/  ULEA UR8, UR5, UR4, 0x18 ;  /* 0x0000000405087291 */ /* 0x001fe4000f8ec03f */
[----:B------:R-:W-:-:S04]  /*0490*/  UIADD3 UR4, -UR6, 0x100000, URZ ;  /* 0x0010000006047890 */ /* 0x000fc8000fffe13f */
[----:B------:R-:W-:Y:S02]  /*04a0*/  USHF.L.U32 UR5, UR4, 0xb, URZ ;  /* 0x0000000b04057899 */ /* 0x000fe4000800063f */
[----:B------:R-:W-:Y:S02]  /*04b0*/  USHF.L.U32 UR4, UR4, 0x1, URZ ;  /* 0x0000000104047899 */ /* 0x000fe4000800063f */
[----:B------:R-:W-:-:S04]  /*04c0*/  UIADD3 UR6, -UR7, 0x100000, URZ ;  /* 0x0010000007067890 */ /* 0x000fc8000fffe13f */
[----:B------:R-:W-:Y:S02]  /*04d0*/  USHF.L.U32 UR7, UR6, 0xb, URZ ;  /* 0x0000000b06077899 */ /* 0x000fe4000800063f */
[----:B------:R-:W-:Y:S01]  /*04e0*/  USHF.L.U32 UR6, UR6, 0x1, URZ ;  /* 0x0000000106067899 */ /* 0x000fe2000800063f */
[----:B------:R-:W0:Y:S03]  /*04f0*/  FENCE.VIEW.ASYNC.S ;  /* 0x00000000000073c6 */ /* 0x000e260000000000 */
[----:B0-----:R3:W0:Y:S08]  /*0500*/  SYNCS.EXCH.64 URZ, [UR8+0x2e850], UR4 ;  /* 0x02e85004083f75b2 */ /* 0x0016300008000100 */
[----:B------:R3:W0:Y:S01]  /*0510*/  SYNCS.EXCH.64 URZ, [UR8+0x2e860], UR6 ;  /* 0x02e86006083f75b2 */ /* 0x0006220008000100 */
[----:B------:R3:W0:Y:S01]  /*0520*/  SYNCS.EXCH.64 URZ, [UR8+0x2e858], UR4 ;  /* 0x02e85804083f75b2 */ /* 0x0006220008000100 */
[----:B------:R3:W0:Y:S02]  /*0530*/  SYNCS.EXCH.64 URZ, [UR8+0x2e868], UR6 ;  /* 0x02e86806083f75b2 */ /* 0x0006240008000100 */
[----:B---3--:R-:W-:Y:S01]  /*0540*/  NOP ;  /* 0x0000000000007918 */ /* 0x008fe20000000000 */
.L_x_114:
[----:B------:R-:W3:Y:S01]  /*0550*/  SHFL.IDX PT, R2, R0, RZ, 0x1f ;  /* 0x00001fff00027589 */ /* 0x000ee200000e0000 */
[----:B------:R-:W-:Y:S01]  /*0560*/  NOP ;  /* 0x0000000000007918 */ /* 0x000fe20000000000 */
[----:B---3--:R-:W-:-:S13]  /*0570*/  ISETP.NE.AND P0, PT, R2, RZ, PT ;  /* 0x000000ff0200720c */ /* 0x008fda0003f05270 */
[----:B------:R-:W-:Y:S05]  /*0580*/  @P0 BRA `(.L_x_115) ;  /* 0x0000000000380947 */ /* 0x000fea0003800000 */
[----:B0-----:R-:W0:Y:S01]  /*0590*/  S2UR UR5, SR_CgaCtaId ;  /* 0x00000000000579c3 */ /* 0x001e220000008800 */
[----:B------:R-:W-:Y:S01]  /*05a0*/  UMOV UR4, 0x400 ;  /* 0x0000040000047882 */ /* 0x000fe20000000000 */
[----:B------:R-:W-:Y:S01]  /*05b0*/  UMOV UR7, 0x1 ;  /* 0x0000000100077882 */ /* 0x000fe20000000000 */
[----:B------:R-:W-:Y:S01]  /*05c0*/  ELECT P0, URZ, PT ;  /* 0x00000000003f782f */ /* 0x000fe20003800000 */
[----:B0-----:R-:W-:Y:S02]  /*05d0*/  ULEA UR6, UR5, UR4, 0x18 ;  /* 0x0000000405067291 */ /* 0x001fe4000f8ec03f */
[----:B------:R-:W-:-:S04]  /*05e0*/  UIADD3 UR4, -UR7, 0x100000, URZ ;  /* 0x0010000007047890 */ /* 0x000fc8000fffe13f */
[----:B------:R-:W-:Y:S02]  /*05f0*/  USHF.L.U32 UR5, UR4, 0xb, URZ ;  /* 0x0000000b04057899 */ /* 0x000fe4000800063f */
[----:B------:R-:W-:Y:S01]  /*0600*/  USHF.L.U32 UR4, UR4, 0x1, URZ ;  /* 0x0000000104047899 */ /* 0x000fe2000800063f */
[----:B------:R-:W0:Y:S11]  /*0610*/  FENCE.VIEW.ASYNC.S ;  /* 0x00000000000073c6 */ /* 0x000e360000000000 */
[----:B0-----:R3:W0:Y:S01]  /*0620*/  SYNCS.EXCH.64 URZ, [UR6+0x2e870], UR4 ;  /* 0x02e87004063f75b2 */ /* 0x0016220008000100 */
[----:B------:R3:W0:Y:S01]  /*0630*/  SYNCS.EXCH.64 URZ, [UR6+0x2e880], UR4 ;  /* 0x02e88004063f75b2 */ /* 0x0006220008000100 */
[----:B------:R3:W0:Y:S01]  /*0640*/  SYNCS.EXCH.64 URZ, [UR6+0x2e878], UR4 ;  /* 0x02e87804063f75b2 */ /* 0x0006220008000100 */
[----:B------:R3:W0:Y:S02]  /*0650*/  SYNCS.EXCH.64 URZ, [UR6+0x2e888], UR4 ;  /* 0x02e88804063f75b2 */ /* 0x0006240008000100 */
[----:B---3--:R-:W-:Y:S01]  /*0660*/  NOP ;  /* 0x0000000000007918 */ /* 0x008fe20000000000 */
.L_x_115:
        /* <DEDUP_REMOVED lines=22> */
.L_x_116:
        /* <DEDUP_REMOVED lines=22> */
.L_x_117:
[----:B------:R-:W-:Y:S01]  /*0930*/  PLOP3.LUT P0, PT, PT, PT, UP0, 0x80, 0x0 ;  /* 0x000000000000781c */ /* 0x000fe20003f0f008 */
[----:B------:R-:W-:Y:S01]  /*0940*/  UMOV UR40, 0x1 ;  /* 0x0000000100287882 */ /* 0x000fe20000000000 */
[----:B------:R-:W-:Y:S01]  /*0950*/  NOP ;  /* 0x0000000000007918 */ /* 0x000fe20000000000 */
[----:B------:R-:W-:Y:S01]  /*0960*/  USEL UR40, UR40, 0x2, !UP0 ;  /* 0x0000000228287887 */ /* 0x000fe2000c000000 */
[----:B------:R-:W-:Y:S01]  /*0970*/  ULDC.64 UR50, c[0x0][0x208] ;  /* 0x0000820000327ab9 */ /* 0x000fe20000000a00 */
[----:B012-4-:R-:W-:Y:S08]  /*0980*/  BAR.SYNC.DEFER_BLOCKING 0x0 ;  /* 0x0000000000007b1d */ /* 0x017ff00000010000 */
[----:B------:R-:W-:Y:S05]  /*0990*/  @!P0 BRA `(.L_x_118) ;  /* 0x000000d000988947 */ /* 0x000fea0003800000 */
.L_x_119:
[----:B------:R-:W-:-:S08]  /*09a0*/  NOP ;  /* 0x0000000000007918 */ /* 0x000fd00000000000 */
[----:B------:R-:W0:Y:S02]  /*09b0*/  USETMAXREG.TRY_ALLOC.CTAPOOL UP0, 0xf0 ;  /* 0x000000f0000079c8 */ /* 0x000e240008000600 */
[----:B0-----:R-:W-:-:S13]  /*09c0*/  PLOP3.LUT P0, PT, PT, PT, UP0, 0x80, 0x0 ;  /* 0x000000000000781c */ /* 0x001fda0003f0f008 */
[----:B------:R-:W-:Y:S05]  /*09d0*/  @!P0 BRA `(.L_x_119) ;  /* 0xfffffffc00f08947 */ /* 0x000fea000383ffff */
[----:B------:R-:W0:Y:S01]  /*09e0*/  S2R R2, SR_TID.X ;  /* 0x0000000000027919 */ /* 0x000e220000002100 */
[----:B------:R-:W1:Y:S01]  /*09f0*/  S2UR UR5, SR_CgaCtaId ;  /* 0x00000000000579c3 */ /* 0x000e620000008800 */
[----:B------:R-:W-:-:S07]  /*0a00*/  UMOV UR4, 0x400 ;  /* 0x0000040000047882 */ /* 0x000fce0000000000 */
[----:B------:R-:W-:Y:S06]  /*0a10*/  BAR.ARV 0x8, 0x120 ;  /* 0x0204800000007b1d */ /* 0x000fec0000002000 */
[----:B-1----:R-:W-:Y:S01]  /*0a20*/  ULEA UR4, UR5, UR4, 0x18 ;  /* 0x0000000405047291 */ /* 0x002fe2000f8ec03f */
[----:B0-----:R-:W-:-:S04]  /*0a30*/  LOP3.LUT R0, R2, 0xffffff80, RZ, 0xc0, !PT ;  /* 0xffffff8002007812 */ /* 0x001fc800078ec0ff */
[----:B------:R-:W-:-:S13]  /*0a40*/  ISETP.NE.AND P0, PT, R0, 0x80, PT ;  /* 0x000000800000780c */ /* 0x000fda0003f05270 */
[----:B------:R-:W-:Y:S08]  /*0a50*/  @!P0 BAR.ARV 0x9, 0x100 ;  /* 0x0244000000008b1d */ /* 0x000ff00000002000 */
[----:B------:R-:W-:Y:S06]  /*0a60*/  BAR.SYNC.DEFER_BLOCKING 0x5, 0x180 ;  /* 0x0146000000007b1d */ /* 0x000fec0000010000 */
[----:B------:R-:W0:Y:S01]  /*0a70*/  LDS.128 R44, [UR4+0x2e8d0] ;  /* 0x02e8d004ff2c7984 */ /* 0x000e220008000c00 */
[----:B------:R-:W-:Y:S01]  /*0a80*/  ULDC UR4, c[0x0][0xc14] ;  /* 0x0003050000047ab9 */ /* 0x000fe20000000800 */
[----:B------:R-:W-:Y:S06]  /*0a90*/  BAR.ARV 0x4, 0x180 ;  /* 0x0106000000007b1d */ /* 0x000fec0000002000 */
[----:B0-----:R-:W-:-:S13]  /*0aa0*/  ISETP.GE.AND P0, PT, R47, UR4, PT ;  /* 0x000000042f007c0c */ /* 0x001fda000bf06270 */
[----:B------:R-:W-:Y:S05]  /*0ab0*/  @P0 EXIT ;  /* 0x000000000000094d */ /* 0x000fea0003800000 */
[----:B------:R-:W-:Y:S01]  /*0ac0*/  VIADD R232, R2, 0xffffff80 ;  /* 0xffffff8002e87836 */ /* 0x000fe20000000000 */
[----:B------:R-:W-:Y:S01]  /*0ad0*/  R2UR UR6, R46 ;  /* 0x000000002e0672ca */ /* 0x000fe200000e0000 */
[----:B------:R-:W-:Y:S01]  /*0ae0*/  ULOP3.LUT UR44, UR40, 0x1, URZ, 0xfc, !UPT ;  /* 0x00000001282c7892 */ /* 0x000fe2000f8efc3f */
[----:B------:R-:W-:Y:S02]  /*0af0*/  UMOV UR43, URZ ;  /* 0x0000003f002b7c82 */ /* 0x000fe40008000000 */
[----:B------:R-:W-:Y:S01]  /*0b00*/  SHF.R.S32.HI R3, RZ, 0x1f, R232 ;  /* 0x0000001fff037819 */ /* 0x000fe200000114e8 */
[----:B------:R-:W-:Y:S01]  /*0b10*/  UMOV UR42, URZ ;  /* 0x0000003f002a7c82 */ /* 0x000fe20008000000 */
[----:B------:R-:W-:Y:S02]  /*0b20*/  UMOV UR46, URZ ;  /* 0x0000003f002e7c82 */ /* 0x000fe40008000000 */
[CC--:B------:R-:W-:Y:S02]  /*0b30*/  LEA.HI R5, R3.reuse, R232.reuse, RZ, 0x7 ;  /* 0x000000e803057211 */ /* 0x0c0fe400078f38ff */
[----:B------:R-:W-:-:S02]  /*0b40*/  LEA.HI R0, R3, R232, RZ, 0x4 ;  /* 0x000000e803007211 */ /* 0x000fc400078f20ff */
[----:B------:R-:W-:Y:S02]  /*0b50*/  LOP3.LUT R7, R5, 0xffffff80, RZ, 0xc0, !PT ;  /* 0xffffff8005077812 */ /* 0x000fe400078ec0ff */
[----:B------:R-:W-:Y:S02]  /*0b60*/  SHF.R.S32.HI R9, RZ, 0x4, R0 ;  /* 0x00000004ff097819 */ /* 0x000fe40000011400 */
[----:B------:R-:W-:Y:S01]  /*0b70*/  SHF.R.S32.HI R228, RZ, 0x7, R5 ;  /* 0x00000007ffe47819 */ /* 0x000fe20000011405 */
[----:B------:R-:W-:Y:S01]  /*0b80*/  IMAD.IADD R22, R232, 0x1, -R7 ;  /* 0x00000001e8167824 */ /* 0x000fe200078e0a07 */
[----:B------:R-:W-:Y:S02]  /*0b90*/  LEA.HI R2, R3, R232, RZ, 0x5 ;  /* 0x000000e803027211 */ /* 0x000fe400078f28ff */
[----:B------:R-:W-:Y:S02]  /*0ba0*/  LOP3.LUT R7, R0, 0x3fffff0, RZ, 0xc0, !PT ;  /* 0x03fffff000077812 */ /* 0x000fe400078ec0ff */
[----:B------:R-:W-:Y:S01]  /*0bb0*/  SHF.R.S32.HI R11, RZ, 0x1f, R22 ;  /* 0x0000001fff0b7819 */ /* 0x000fe20000011416 */
[----:B------:R-:W-:Y:S01]  /*0bc0*/  IMAD.SHL.U32 R2, R2, 0x20, RZ ;  /* 0x0000002002027824 */ /* 0x000fe200078e00ff */
[----:B------:R-:W-:Y:S01]  /*0bd0*/  LEA.HI R0, R0, R9, RZ, 0x1 ;  /* 0x0000000900007211 */ /* 0x000fe200078f08ff */
[----:B------:R-:W-:Y:S01]  /*0be0*/  IMAD.IADD R7, R232, 0x1, -R7 ;  /* 0x00000001e8077824 */ /* 0x000fe200078e0a07 */
[----:B------:R-:W-:-:S02]  /*0bf0*/  LEA.HI R4, R11, R22, RZ, 0x2 ;  /* 0x000000160b047211 */ /* 0x000fc400078f10ff */
[----:B------:R-:W-:Y:S02]  /*0c00*/  LEA.HI R5, R5, R228, RZ, 0x1 ;  /* 0x000000e405057211 */ /* 0x000fe400078f08ff */
[--C-:B------:R-:W-:Y:S02]  /*0c10*/  SHF.R.S32.HI R6, RZ, 0x2, R4.reuse ;  /* 0x00000002ff067819 */ /* 0x100fe40000011404 */
[----:B------:R-:W-:Y:S02]  /*0c20*/  SHF.R.S32.HI R13, RZ, 0x1f, R4 ;  /* 0x0000001fff0d7819 */ /* 0x000fe40000011404 */
[----:B------:R-:W-:Y:S02]  /*0c30*/  LOP3.LUT R0, R0, 0x1ffffffe, RZ, 0xc0, !PT ;  /* 0x1ffffffe00007812 */ /* 0x000fe400078ec0ff */
[----:B------:R-:W-:Y:S02]  /*0c40*/  LEA.HI R13, R13, R6, RZ, 0x3 ;  /* 0x000000060d0d7211 */ /* 0x000fe400078f18ff */
[----:B------:R-:W-:Y:S01]  /*0c50*/  LOP3.LUT R5, R5, 0x3fffffe, RZ, 0xc0, !PT ;  /* 0x03fffffe05057812 */ /* 0x000fe200078ec0ff */
[----:B------:R-:W-:Y:S01]  /*0c60*/  IMAD.IADD R0, R9, 0x1, -R0 ;  /* 0x0000000109007824 */ /* 0x000fe200078e0a00 */
[----:B------:R-:W-:-:S02]  /*0c70*/  LOP3.LUT R13, R13, 0xfffffff8, RZ, 0xc0, !PT ;  /* 0xfffffff80d0d7812 */ /* 0x000fc400078ec0ff */
[----:B------:R-:W-:Y:S01]  /*0c80*/  LEA.HI R11, R11, R22, RZ, 0x5 ;  /* 0x000000160b0b7211 */ /* 0x000fe200078f28ff */
[----:B------:R-:W-:Y:S01]  /*0c90*/  IMAD.IADD R230, R228, 0x1, -R5 ;  /* 0x00000001e4e67824 */ /* 0x000fe200078e0a05 */
[----:B------:R-:W-:Y:S01]  /*0ca0*/  LEA.HI R3, R3, R232, RZ, 0x3 ;  /* 0x000000e803037211 */ /* 0x000fe200078f18ff */
[----:B------:R-:W-:Y:S01]  /*0cb0*/  IMAD.IADD R6, R6, 0x1, -R13 ;  /* 0x0000000106067824 */ /* 0x000fe200078e0a0d */
[----:B------:R-:W-:Y:S02]  /*0cc0*/  LOP3.LUT R2, R2, 0xfffffc00, RZ, 0xc0, !PT ;  /* 0xfffffc0002027812 */ /* 0x000fe400078ec0ff */
[----:B------:R-:W-:Y:S02]  /*0cd0*/  LOP3.LUT R9, R4, 0x7ffffffc, RZ, 0xc0, !PT ;  /* 0x7ffffffc04097812 */ /* 0x000fe400078ec0ff */
[----:B------:R-:W-:Y:S01]  /*0ce0*/  SHF.R.S32.HI R11, RZ, 0x5, R11 ;  /* 0x00000005ff0b7819 */ /* 0x000fe2000001140b */
[----:B------:R-:W-:Y:S01]  /*0cf0*/  IMAD R7, R7, 0x40, R2 ;  /* 0x0000004007077824 */ /* 0x000fe200078e0202 */
[----:B------:R-:W-:Y:S01]  /*0d00*/  LOP3.LUT R5, R3, 0x1ffffff8, RZ, 0xc0, !PT ;  /* 0x1ffffff803057812 */ /* 0x000fe200078ec0ff */
[----:B------:R-:W-:Y:S01]  /*0d10*/  IMAD.MOV.U32 R2, RZ, RZ, -0x2 ;  /* 0xfffffffeff027424 */ /* 0x000fe200078e00ff */
[----:B------:R-:W-:Y:S01]  /*0d20*/  SHF.R.S32.HI R18, RZ, 0x3, R3 ;  /* 0x00000003ff127819 */ /* 0x000fe20000011403 */
[----:B------:R-:W-:-:S02]  /*0d30*/  IMAD.IADD R9, R22, 0x1, -R9 ;  /* 0x0000000116097824 */ /* 0x000fc400078e0a09 */
[----:B------:R-:W-:Y:S02]  /*0d40*/  IMAD R11, R11, 0x10, R6 ;  /* 0x000000100b0b7824 */ /* 0x000fe400078e0206 */
[----:B------:R-:W-:Y:S02]  /*0d50*/  IMAD.IADD R5, R232, 0x1, -R5 ;  /* 0x00000001e8057824 */ /* 0x000fe400078e0a05 */
[----:B------:R-:W-:Y:S02]  /*0d60*/  IMAD R231, R0, 0x8, R7 ;  /* 0x0000000800e77824 */ /* 0x000fe400078e0207 */
[----:B------:R-:W-:Y:S02]  /*0d70*/  IMAD R229, R9, R2, 0xe0 ;  /* 0x000000e009e57424 */ /* 0x000fe400078e0202 */
[----:B------:R-:W-:Y:S02]  /*0d80*/  IMAD R230, R230, 0x40, R11 ;  /* 0x00000040e6e67824 */ /* 0x000fe400078e020b */
[----:B------:R-:W-:-:S07]  /*0d90*/  IMAD.SHL.U32 R16, R5, 0x8, RZ ;  /* 0x0000000805107824 */ /* 0x000fce00078e00ff */
.L_x_163:
[----:B0-----:R-:W0:Y:S01]  /*0da0*/  LDC.64 R2, c[0x0][0xc60] ;  /* 0x00031800ff027b82 */ /* 0x001e220000000a00 */
[----:B------:R-:W-:Y:S01]  /*0db0*/  ULDC.64 UR4, c[0x0][0xa28] ;  /* 0x00028a0000047ab9 */ /* 0x000fe20000000a00 */
[----:B------:R-:W-:Y:S01]  /*0dc0*/  ULDC.64 UR8, c[0x0][0xa20] ;  /* 0x0002880000087ab9 */ /* 0x000fe20000000a00 */
[----:B0-----:R-:W-:-:S06]  /*0dd0*/  IMAD.WIDE R2, R47, 0x4, R2 ;  /* 0x000000042f027825 */ /* 0x001fcc00078e0202 */
[----:B--2---:R-:W2:Y:S01]  /*0de0*/  LDG.E R2, desc[UR50][R2.64] ;  /* 0x0000003202027981 */ /* 0x004ea2000c1e1900 */
[----:B------:R-:W-:Y:S02]  /*0df0*/  UISETP.NE.U32.AND UP0, UPT, UR4, URZ, UPT ;  /* 0x0000003f0400728c */ /* 0x000fe4000bf05070 */
[----:B------:R-:W-:Y:S02]  /*0e00*/  UISETP.NE.U32.AND UP1, UPT, UR8, URZ, UPT ;  /* 0x0000003f0800728c */ /* 0x000fe4000bf25070 */
[----:B------:R-:W-:Y:S02]  /*0e10*/  UISETP.NE.AND.EX UP0, UPT, UR5, URZ, UPT, UP0 ;  /* 0x0000003f0500728c */ /* 0x000fe4000bf05300 */
[----:B------:R-:W-:-:S04]  /*0e20*/  UISETP.NE.AND.EX UP1, UPT, UR9, URZ, UPT, UP1 ;  /* 0x0000003f0900728c */ /* 0x000fc8000bf25310 */
[----:B------:R-:W-:Y:S02]  /*0e30*/  PLOP3.LUT P0, PT, PT, PT, UP0, 0x80, 0x0 ;  /* 0x000000000000781c */ /* 0x000fe40003f0f008 */
[----:B------:R-:W-:Y:S02]  /*0e40*/  PLOP3.LUT P1, PT, PT, PT, UP1, 0x80, 0x0 ;  /* 0x000000000000781c */ /* 0x000fe40003f2f018 */
[----:B--2---:R-:W-:-:S13]  /*0e50*/  R2UR UR36, R2 ;  /* 0x00000000022472ca */ /* 0x004fda00000e0000 */
[----:B------:R-:W-:Y:S02]  /*0e60*/  USHF.R.S32.HI UR37, URZ, 0x1f, UR36 ;  /* 0x0000001f3f257899 */ /* 0x000fe40008011424 */
[----:B------:R-:W-:Y:S02]  /*0e70*/  @UP0 ULEA UR4, UP2, UR36, UR4, 0x2 ;  /* 0x0000000424040291 */ /* 0x000fe4000f84103f */
[----:B------:R-:W-:Y:S02]  /*0e80*/  @UP1 ULEA UR8, UP3, UR36, UR8, 0x2 ;  /* 0x0000000824081291 */ /* 0x000fe4000f86103f */
[----:B------:R-:W-:Y:S02]  /*0e90*/  @UP0 ULEA.HI.X UR5, UR36, UR5, UR37, 0x2, UP2 ;  /* 0x0000000524050291 */ /* 0x000fe400090f1425 */
[----:B------:R-:W-:Y:S01]  /*0ea0*/  @UP1 ULEA.HI.X UR9, UR36, UR9, UR37, 0x2, UP3 ;  /* 0x0000000924091291 */ /* 0x000fe200098f1425 */
[----:B------:R-:W-:Y:S02]  /*0eb0*/  IMAD.U32 R2, RZ, RZ, UR4 ;  /* 0x00000004ff027e24 */ /* 0x000fe4000f8e00ff */
[----:B---345:R-:W-:-:S02]  /*0ec0*/  IMAD.U32 R4, RZ, RZ, UR8 ;  /* 0x00000008ff047e24 */ /* 0x038fc4000f8e00ff */
[----:B------:R-:W-:Y:S01]  /*0ed0*/  IMAD.U32 R3, RZ, RZ, UR5 ;  /* 0x00000005ff037e24 */ /* 0x000fe2000f8e00ff */
[----:B------:R-:W-:Y:S01]  /*0ee0*/  MOV R5, UR9 ;  /* 0x0000000900057c02 */ /* 0x000fe20008000f00 */
[----:B------:R-:W-:-:S03]  /*0ef0*/  ULDC.64 UR4, c[0x0][0x3f8] ;  /* 0x0000fe0000047ab9 */ /* 0x000fc60000000a00 */
[----:B------:R-:W2:Y:S04]  /*0f00*/  @P0 LDG.E R2, desc[UR50][R2.64] ;  /* 0x0000003202020981 */ /* 0x000ea8000c1e1900 */
[----:B------:R-:W3:Y:S01]  /*0f10*/  @P1 LDG.E R4, desc[UR50][R4.64] ;  /* 0x0000003204041981 */ /* 0x000ee2000c1e1900 */
[----:B------:R-:W-:Y:S01]  /*0f20*/  UISETP.NE.U32.AND UP0, UPT, UR4, URZ, UPT ;  /* 0x0000003f0400728c */ /* 0x000fe2000bf05070 */
[----:B------:R-:W-:Y:S01]  /*0f30*/  IMAD.MOV.U32 R17, RZ, RZ, R45 ;  /* 0x000000ffff117224 */ /* 0x000fe200078e002d */
[----:B------:R-:W-:Y:S01]  /*0f40*/  UMOV UR45, URZ ;  /* 0x0000003f002d7c82 */ /* 0x000fe20008000000 */
[----:B------:R-:W-:Y:S01]  /*0f50*/  ULDC UR4, c[0x0][0x404] ;  /* 0x0001010000047ab9 */ /* 0x000fe20000000800 */
[----:B------:R-:W-:Y:S01]  /*0f60*/  UISETP.NE.AND.EX UP0, UPT, UR5, URZ, UPT, UP0 ;  /* 0x0000003f0500728c */ /* 0x000fe2000bf05300 */
[----:B------:R-:W-:Y:S01]  /*0f70*/  IMAD.MOV.U32 R0, RZ, RZ, RZ ;  /* 0x000000ffff007224 */ /* 0x000fe200078e00ff */
[----:B------:R-:W-:Y:S01]  /*0f80*/  UMOV UR38, UR6 ;  /* 0x0000000600267c82 */ /* 0x000fe20008000000 */
[----:B------:R-:W-:Y:S01]  /*0f90*/  ULDC UR5, c[0x0][0x2e0] ;  /* 0x0000b80000057ab9 */ /* 0x000fe20000000800 */
[----:B------:R-:W-:Y:S01]  /*0fa0*/  USEL UR4, UR4, 0x1, UP0 ;  /* 0x0000000104047887 */ /* 0x000fe20008000000 */
[----:B------:R-:W-:Y:S01]  /*0fb0*/  IMAD.MOV.U32 R87, RZ, RZ, RZ ;  /* 0x000000ffff577224 */ /* 0x000fe200078e00ff */
[----:B------:R-:W-:-:S02]  /*0fc0*/  CS2R R6, SRZ ;  /* 0x0000000000067805 */ /* 0x000fc4000001ff00 */
[----:B-1----:R-:W-:Y:S01]  /*0fd0*/  CS2R R8, SRZ ;  /* 0x0000000000087805 */ /* 0x002fe2000001ff00 */
[----:B------:R-:W-:Y:S01]  /*0fe0*/  UIMAD UR4, UR4, UR5, URZ ;  /* 0x00000005040472a4 */ /* 0x000fe2000f8e023f */
[----:B------:R-:W-:Y:S02]  /*0ff0*/  CS2R R10, SRZ ;  /* 0x00000000000a7805 */ /* 0x000fe4000001ff00 */
[----:B------:R-:W-:Y:S01]  /*1000*/  CS2R R12, SRZ ;  /* 0x00000000000c7805 */ /* 0x000fe2000001ff00 */
[----:B------:R-:W-:Y:S01]  /*1010*/  ULDC UR5, c[0x0][0x428] ;  /* 0x00010a0000057ab9 */ /* 0x000fe20000000800 */
[----:B------:R-:W-:Y:S01]  /*1020*/  CS2R R14, SRZ ;  /* 0x00000000000e7805 */ /* 0x000fe2000001ff00 */
[----:B------:R-:W-:Y:S01]  /*1030*/  UISETP.NE.AND UP0, UPT, UR5, 0x1, UPT ;  /* 0x000000010500788c */ /* 0x000fe2000bf05270 */
        /* <DEDUP_REMOVED lines=12> */
[----:B------:R-:W-:Y:S01]  /*1100*/  CS2R R88, SRZ ;  /* 0x0000000000587805 */ /* 0x000fe2000001ff00 */
[----:B------:R-:W-:Y:S01]  /*1110*/  IMAD.MOV.U32 R50, RZ, RZ, RZ ;  /* 0x000000ffff327224 */ /* 0x000fe200078e00ff */
[----:B------:R-:W-:-:S02]  /*1120*/  CS2R R52, SRZ ;  /* 0x0000000000347805 */ /* 0x000fc4000001ff00 */
[----:B------:R-:W-:Y:S02]  /*1130*/  CS2R R56, SRZ ;  /* 0x0000000000387805 */ /* 0x000fe4000001ff00 */
[----:B------:R-:W-:Y:S02]  /*1140*/  CS2R R90, SRZ ;  /* 0x00000000005a7805 */ /* 0x000fe4000001ff00 */
[----:B------:R-:W-:Y:S02]  /*1150*/  CS2R R60, SRZ ;  /* 0x00000000003c7805 */ /* 0x000fe4000001ff00 */
[----:B------:R-:W-:Y:S02]  /*1160*/  CS2R R92, SRZ ;  /* 0x00000000005c7805 */ /* 0x000fe4000001ff00 */
[----:B------:R-:W-:Y:S02]  /*1170*/  CS2R R64, SRZ ;  /* 0x0000000000407805 */ /* 0x000fe4000001ff00 */
[----:B--2---:R-:W-:Y:S01]  /*1180*/  @P0 R2UR UR45, R2 ;  /* 0x00000000022d02ca */ /* 0x004fe200000e0000 */
[----:B------:R-:W-:Y:S01]  /*1190*/  IMAD.MOV.U32 R2, RZ, RZ, RZ ;  /* 0x000000ffff027224 */ /* 0x000fe200078e00ff */
[----:B------:R-:W-:-:S02]  /*11a0*/  PLOP3.LUT P0, PT, PT, PT, PT, 0x80, 0x0 ;  /* 0x000000000000781c */ /* 0x000fc40003f0f070 */
[----:B---3--:R-:W-:Y:S01]  /*11b0*/  @P1 R2UR UR4, R4 ;  /* 0x00000000040412ca */ /* 0x008fe200000e0000 */
[----:B------:R-:W-:-:S14]  /*11c0*/  @P1 BRA `(.L_x_120) ;  /* 0x0000000000341947 */ /* 0x000fdc0003800000 */
[----:B------:R-:W-:Y:S02]  /*11d0*/  ULDC.64 UR8, c[0x0][0xa08] ;  /* 0x0002820000087ab9 */ /* 0x000fe40000000a00 */
[----:B------:R-:W-:-:S04]  /*11e0*/  ISETP.NE.U32.AND P1, PT, RZ, UR8, PT ;  /* 0x00000008ff007c0c */ /* 0x000fc8000bf25070 */
[----:B------:R-:W-:-:S13]  /*11f0*/  ISETP.NE.AND.EX P1, PT, RZ, UR9, PT, P1 ;  /* 0x00000009ff007c0c */ /* 0x000fda000bf25310 */
[----:B------:R-:W-:Y:S05]  /*1200*/  @!P1 BRA `(.L_x_120) ;  /* 0x0000000000249947 */ /* 0x000fea0003800000 */
[----:B------:R-:W-:Y:S02]  /*1210*/  ULDC.64 UR4, c[0x0][0xa08] ;  /* 0x0002820000047ab9 */ /* 0x000fe40000000a00 */
[----:B------:R-:W-:-:S06]  /*1220*/  UIMAD.WIDE UR4, UR36, 0x4, UR4 ;  /* 0x00000004240478a5 */ /* 0x000fcc000f8e0204 */
[----:B------:R-:W-:Y:S02]  /*1230*/  IMAD.U32 R4, RZ, RZ, UR4 ;  /* 0x00000004ff047e24 */ /* 0x000fe4000f8e00ff */
[----:B------:R-:W-:-:S05]  /*1240*/  IMAD.U32 R5, RZ, RZ, UR5 ;  /* 0x00000005ff057e24 */ /* 0x000fca000f8e00ff */
[----:B------:R-:W2:Y:S04]  /*1250*/  LDG.E R44, desc[UR50][R4.64] ;  /* 0x00000032042c7981 */ /* 0x000ea8000c1e1900 */
[----:B------:R-:W3:Y:S01]  /*1260*/  LDG.E R3, desc[UR50][R4.64+0x4] ;  /* 0x0000043204037981 */ /* 0x000ee2000c1e1900 */
[----:B--2---:R-:W-:Y:S02]  /*1270*/  R2UR UR4, R44 ;  /* 0x000000002c0472ca */ /* 0x004fe400000e0000 */
[----:B---3--:R-:W-:-:S13]  /*1280*/  R2UR UR5, R3 ;  /* 0x00000000030572ca */ /* 0x008fda00000e0000 */
[----:B------:R-:W-:-:S12]  /*1290*/  UIADD3 UR4, -UR4, UR5, URZ ;  /* 0x0000000504047290 */ /* 0x000fd8000fffe13f */
.L_x_120:
[----:B------:R-:W-:Y:S01]  /*12a0*/  UIADD3 UR45, -UR45, UR4, URZ ;  /* 0x000000042d2d7290 */ /* 0x000fe2000fffe13f */
[----:B------:R-:W-:Y:S01]  /*12b0*/  CS2R R94, SRZ ;  /* 0x00000000005e7805 */ /* 0x000fe2000001ff00 */
[----:B------:R-:W-:Y:S01]  /*12c0*/  @UP0 ULDC UR7, c[0x0][0x42c] ;  /* 0x00010b0000070ab9 */ /* 0x000fe20000000800 */
[----:B------:R-:W-:Y:S01]  /*12d0*/  UMOV UR4, URZ ;  /* 0x0000003f00047c82 */ /* 0x000fe20008000000 */
[----:B------:R-:W-:Y:S01]  /*12e0*/  UISETP.GE.AND UP1, UPT, UR45, 0x1, UPT ;  /* 0x000000012d00788c */ /* 0x000fe2000bf26270 */
[----:B------:R-:W-:Y:S01]  /*12f0*/  CS2R R68, SRZ ;  /* 0x0000000000447805 */ /* 0x000fe2000001ff00 */
[----:B------:R-:W-:Y:S01]  /*1300*/  UIADD3 UR5, UR45, 0xdf, URZ ;  /* 0x000000df2d057890 */ /* 0x000fe2000fffe03f */
[----:B------:R-:W-:Y:S01]  /*1310*/  CS2R R96, SRZ ;  /* 0x0000000000607805 */ /* 0x000fe2000001ff00 */
[----:B------:R-:W-:Y:S01]  /*1320*/  UMOV UR39, UR6 ;  /* 0x0000000600277c82 */ /* 0x000fe20008000000 */
[----:B------:R-:W-:Y:S02]  /*1330*/  CS2R R72, SRZ ;  /* 0x0000000000487805 */ /* 0x000fe4000001ff00 */
[----:B------:R-:W-:Y:S01]  /*1340*/  PLOP3.LUT P1, PT, PT, PT, UP1, 0x80, 0x0 ;  /* 0x000000000000781c */ /* 0x000fe20003f2f018 */
[----:B------:R-:W-:Y:S01]  /*1350*/  UIMAD.WIDE UR8, UR5, -0x6db6db6d, UR4 ;  /* 0x92492493050878a5 */ /* 0x000fe2000f8e0204 */
[----:B------:R-:W-:Y:S01]  /*1360*/  CS2R R98, SRZ ;  /* 0x0000000000627805 */ /* 0x000fe2000001ff00 */
[----:B------:R-:W-:Y:S01]  /*1370*/  UIMAD.WIDE.U32 UR4, UR6, UR7, URZ ;  /* 0x00000007060472a5 */ /* 0x000fe2000f8e003f */
[----:B------:R-:W-:Y:S01]  /*1380*/  CS2R R76, SRZ ;  /* 0x00000000004c7805 */ /* 0x000fe2000001ff00 */
[----:B------:R-:W-:Y:S01]  /*1390*/  USHF.R.U32.HI UR49, URZ, 0x1f, UR9 ;  /* 0x0000001f3f317899 */ /* 0x000fe20008011609 */
[----:B------:R-:W-:Y:S01]  /*13a0*/  CS2R R100, SRZ ;  /* 0x0000000000647805 */ /* 0x000fe2000001ff00 */
[----:B------:R-:W-:-:S02]  /*13b0*/  @UP0 ULDC UR7, c[0x0][0x430] ;  /* 0x00010c0000070ab9 */ /* 0x000fc40000000800 */
[----:B------:R-:W-:Y:S02]  /*13c0*/  @UP0 USHF.R.U32.HI UR38, URZ, UR7, UR5 ;  /* 0x000000073f260299 */ /* 0x000fe40008011605 */
[----:B------:R-:W-:Y:S02]  /*13d0*/  ULEA.HI.SX32 UR49, UR9, UR49, 0x19 ;  /* 0x0000003109317291 */ /* 0x000fe4000f8fca3f */
[----:B------:R-:W-:Y:S10]  /*13e0*/  @!P1 BRA `(.L_x_121) ;  /* 0x000000a000989947 */ /* 0x000ff40003800000 */
[----:B------:R-:W0:Y:S01]  /*13f0*/  SHFL.IDX PT, R0, R228, RZ, 0x1f ;  /* 0x00001fffe4007589 */ /* 0x000e2200000e0000 */
[----:B------:R-:W1:Y:S01]  /*1400*/  S2UR UR6, SR_CgaCtaId ;  /* 0x00000000000679c3 */ /* 0x000e620000008800 */
[----:B------:R-:W-:Y:S01]  /*1410*/  UMOV UR5, 0x400 ;  /* 0x0000040000057882 */ /* 0x000fe20000000000 */
[----:B0-----:R-:W-:Y:S01]  /*1420*/  R2UR UR41, R0 ;  /* 0x00000000002972ca */ /* 0x001fe200000e0000 */
[----:B-1----:R-:W-:-:S04]  /*1430*/  ULEA UR5, UR6, UR5, 0x18 ;  /* 0x0000000506057291 */ /* 0x002fc8000f8ec03f */
[----:B------:R-:W-:-:S04]  /*1440*/  UIADD3 UR5, UR5, 0x1c400, URZ ;  /* 0x0001c40005057890 */ /* 0x000fc8000fffe03f */
[----:B------:R-:W-:-:S04]  /*1450*/  ULOP3.LUT UP0, URZ, UR5, 0x9f, URZ, 0xc0, !UPT ;  /* 0x0000009f053f7892 */ /* 0x000fc8000f80c03f */
[----:B------:R-:W-:Y:S02]  /*1460*/  ULEA.HI UR4, UR41, UR41, URZ, 0x1 ;  /* 0x0000002929047291 */ /* 0x000fe4000f8f083f */
[----:B------:R-:W-:Y:S02]  /*1470*/  PLOP3.LUT P0, PT, PT, PT, UP0, 0x80, 0x0 ;  /* 0x000000000000781c */ /* 0x000fe40003f0f008 */
[----:B------:R-:W-:-:S04]  /*1480*/  ULOP3.LUT UR4, UR4, 0x1e, URZ, 0xc0, !UPT ;  /* 0x0000001e04047892 */ /* 0x000fc8000f8ec03f */
[----:B------:R-:W-:-:S04]  /*1490*/  UIADD3 UR4, UR41, -UR4, URZ ;  /* 0x8000000429047290 */ /* 0x000fc8000fffe03f */
[----:B------:R-:W-:-:S04]  /*14a0*/  ULEA UR4, UR4, UR5, 0xd ;  /* 0x0000000504047291 */ /* 0x000fc8000f8e683f */
[----:B------:R-:W-:-:S04]  /*14b0*/  USHF.R.U32.HI UR4, URZ, 0x4, UR4 ;  /* 0x000000043f047899 */ /* 0x000fc80008011604 */
[----:B------:R-:W-:Y:S01]  /*14c0*/  ULOP3.LUT UR47, UR4, 0x3fff, URZ, 0xc0, !UPT ;  /* 0x00003fff042f7892 */ /* 0x000fe2000f8ec03f */
[----:B------:R-:W-:Y:S11]  /*14d0*/  @!P0 BRA `(.L_x_122) ;  /* 0x0000000000408947 */ /* 0x000ff60003800000 */
[----:B------:R-:W-:Y:S01]  /*14e0*/  MOV R0, 0x0 ;  /* 0x0000000000007802 */ /* 0x000fe20000000f00 */
[----:B------:R-:W-:Y:S01]  /*14f0*/  ULDC.64 UR4, c[0x4][0xc0] ;  /* 0x0100300000047ab9 */ /* 0x000fe20000000a00 */
[----:B------:R-:W-:Y:S01]  /*1500*/  ULDC.64 UR6, c[0x4][0x28] ;  /* 0x01000a0000067ab9 */ /* 0x000fe20000000a00 */
[----:B------:R-:W-:Y:S01]  /*1510*/  IMAD.U32 R4, RZ, RZ, UR4 ;  /* 0x00000004ff047e24 */ /* 0x000fe2000f8e00ff */
[----:B------:R0:W1:Y:S01]  /*1520*/  LDC.64 R2, c[0x4][R0] ;  /* 0x0100000000027b82 */ /* 0x0000620000000a00 */
[----:B------:R-:W-:Y:S01]  /*1530*/  IMAD.U32 R5, RZ, RZ, UR5 ;  /* 0x00000005ff057e24 */ /* 0x000fe2000f8e00ff */
[----:B------:R-:W-:Y:S01]  /*1540*/  ULDC.64 UR4, c[0x4][0xc8] ;  /* 0x0100320000047ab9 */ /* 0x000fe20000000a00 */
[----:B------:R-:W-:Y:S02]  /*1550*/  IMAD.U32 R10, RZ, RZ, UR6 ;  /* 0x00000006ff0a7e24 */ /* 0x000fe4000f8e00ff */
[----:B------:R-:W-:Y:S02]  /*1560*/  IMAD.U32 R6, RZ, RZ, UR4 ;  /* 0x00000004ff067e24 */ /* 0x000fe4000f8e00ff */
[----:B------:R-:W-:-:S02]  /*1570*/  IMAD.U32 R7, RZ, RZ, UR5 ;  /* 0x00000005ff077e24 */ /* 0x000fc4000f8e00ff */
[----:B------:R-:W-:Y:S02]  /*1580*/  IMAD.U32 R11, RZ, RZ, UR7 ;  /* 0x00000007ff0b7e24 */ /* 0x000fe4000f8e00ff */
[----:B------:R-:W-:Y:S02]  /*1590*/  IMAD.MOV.U32 R8, RZ, RZ, 0x70 ;  /* 0x00000070ff087424 */ /* 0x000fe400078e00ff */
[----:B------:R-:W-:Y:S02]  /*15a0*/  IMAD.MOV.U32 R12, RZ, RZ, 0x1 ;  /* 0x00000001ff0c7424 */ /* 0x000fe400078e00ff */
[----:B0-----:R-:W-:-:S07]  /*15b0*/  IMAD.MOV.U32 R13, RZ, RZ, RZ ;  /* 0x000000ffff0d7224 */ /* 0x001fce00078e00ff */
[----:B------:R-:W-:-:S07]  /*15c0*/  LEPC R20, `(.L_x_122) ;  /* 0x000000001014794e */ /* 0x000fce0000000000 */
[----:B-1----:R-:W-:Y:S05]  /*15d0*/  CALL.ABS.NOINC R2 ;  /* 0x0000000002007343 */ /* 0x002fea0003c00000 */
.L_x_122:
        /* <DEDUP_REMOVED lines=10> */
[----:B------:R-:W-:Y:S01]  /*1680*/  @UP0 ULDC.64 UR14, c[0x0][0x9a8] ;  /* 0x00026a00000e0ab9 */ /* 0x000fe20000000a00 */
[----:B------:R-:W-:Y:S01]  /*1690*/  @UP0 ULDC.64 UR18, c[0x0][0x9b0] ;  /* 0x00026c0000120ab9 */ /* 0x000fe20000000a00 */
[----:B------:R-:W-:Y:S01]  /*16a0*/  @UP1 ULDC.64 UR16, c[0x0][0x9b8] ;  /* 0x00026e0000101ab9 */ /* 0x000fe20000000a00 */
[----:B------:R-:W-:Y:S02]  /*16b0*/  @UP0 UIMAD UR8, UR37, UR14, URZ ;  /* 0x0000000e250802a4 */ /* 0x000fe4000f8e023f */
[----:B------:R-:W-:Y:S02]  /*16c0*/  @UP1 UIMAD UR10, UR37, UR16, URZ ;  /* 0x00000010250a12a4 */ /* 0x000fe4000f8e023f */
[----:B------:R-:W-:Y:S02]  /*16d0*/  @UP0 UIMAD UR15, UR36, UR15, UR8 ;  /* 0x0000000f240f02a4 */ /* 0x000fe4000f8e0208 */
[----:B------:R-:W-:Y:S02]  /*16e0*/  @UP1 UIMAD.WIDE.U32 UR8, UR36, UR16, URZ ;  /* 0x00000010240812a5 */ /* 0x000fe4000f8e003f */
[----:B------:R-:W-:-:S02]  /*16f0*/  @UP0 UIMAD.WIDE.U32 UR12, UR36, UR14, URZ ;  /* 0x0000000e240c02a5 */ /* 0x000fc4000f8e003f */
[----:B------:R-:W-:Y:S02]  /*1700*/  @UP1 UIMAD UR16, UR36, UR17, UR10 ;  /* 0x00000011241012a4 */ /* 0x000fe4000f8e020a */
[----:B------:R-:W-:Y:S02]  /*1710*/  @UP1 USHF.R.S32.HI UR17, URZ, 0x1f, UR38 ;  /* 0x0000001f3f111899 */ /* 0x000fe40008011426 */
[----:B------:R-:W-:Y:S01]  /*1720*/  @UP0 USHF.R.S32.HI UR14, URZ, 0x1f, UR38 ;  /* 0x0000001f3f0e0899 */ /* 0x000fe20008011426 */
[----:B------:R-:W-:Y:S01]  /*1730*/  @UP1 ULDC.64 UR10, c[0x0][0x9c0] ;  /* 0x00027000000a1ab9 */ /* 0x000fe20000000a00 */
[----:B------:R-:W-:Y:S02]  /*1740*/  @UP0 UIADD3 UR13, UR13, UR15, URZ ;  /* 0x0000000f0d0d0290 */ /* 0x000fe4000fffe03f */
[----:B------:R-:W-:Y:S02]  /*1750*/  @UP1 UIMAD UR15, UR17, UR10, URZ ;  /* 0x0000000a110f12a4 */ /* 0x000fe4000f8e023f */
[----:B------:R-:W-:-:S02]  /*1760*/  @UP0 UIMAD UR14, UR14, UR18, URZ ;  /* 0x000000120e0e02a4 */ /* 0x000fc4000f8e023f */
[----:B------:R-:W-:Y:S02]  /*1770*/  @UP1 UIADD3 UR9, UR9, UR16, URZ ;  /* 0x0000001009091290 */ /* 0x000fe4000fffe03f */
[----:B------:R-:W-:Y:S02]  /*1780*/  @UP1 UIMAD UR15, UR38, UR11, UR15 ;  /* 0x0000000b260f12a4 */ /* 0x000fe4000f8e020f */
[----:B------:R-:W-:Y:S02]  /*1790*/  @UP0 UIMAD UR14, UR38, UR19, UR14 ;  /* 0x00000013260e02a4 */ /* 0x000fe4000f8e020e */
[----:B------:R-:W-:Y:S02]  /*17a0*/  @UP0 UIMAD.WIDE.U32 UR12, UR38, UR18, UR12 ;  /* 0x00000012260c02a5 */ /* 0x000fe4000f8e000c */
[----:B------:R-:W-:Y:S02]  /*17b0*/  @UP1 UIMAD.WIDE.U32 UR10, UR38, UR10, UR8 ;  /* 0x0000000a260a12a5 */ /* 0x000fe4000f8e0008 */
[----:B------:R-:W-:-:S02]  /*17c0*/  @UP0 UIADD3 UR9, UR13, UR14, URZ ;  /* 0x0000000e0d090290 */ /* 0x000fc4000fffe03f */
[----:B------:R-:W-:Y:S02]  /*17d0*/  @UP0 ULEA UR6, UP2, UR12, UR6, 0x2 ;  /* 0x000000060c060291 */ /* 0x000fe4000f84103f */
[----:B------:R-:W-:Y:S02]  /*17e0*/  @UP1 UIADD3 UR8, UR11, UR15, URZ ;  /* 0x0000000f0b081290 */ /* 0x000fe4000fffe03f */
[----:B------:R-:W-:Y:S02]  /*17f0*/  @UP1 ULEA UR4, UP3, UR10, UR4, 0x2 ;  /* 0x000000040a041291 */ /* 0x000fe4000f86103f */
[----:B------:R-:W-:Y:S01]  /*1800*/  @UP0 ULEA.HI.X UR7, UR12, UR7, UR9, 0x2, UP2 ;  /* 0x000000070c070291 */ /* 0x000fe200090f1409 */
[----:B------:R-:W-:Y:S01]  /*1810*/  MOV R4, UR6 ;  /* 0x0000000600047c02 */ /* 0x000fe20008000f00 */
[----:B------:R-:W-:Y:S02]  /*1820*/  @UP1 ULEA.HI.X UR5, UR10, UR5, UR8, 0x2, UP3 ;  /* 0x000000050a051291 */ /* 0x000fe400098f1408 */
[----:B------:R-:W-:-:S02]  /*1830*/  IMAD.U32 R6, RZ, RZ, UR4 ;  /* 0x00000004ff067e24 */ /* 0x000fc4000f8e00ff */
[----:B------:R-:W-:Y:S02]  /*1840*/  IMAD.U32 R5, RZ, RZ, UR7 ;  /* 0x00000007ff057e24 */ /* 0x000fe4000f8e00ff */
[----:B------:R-:W-:-:S03]  /*1850*/  IMAD.U32 R7, RZ, RZ, UR5 ;  /* 0x00000005ff077e24 */ /* 0x000fc6000f8e00ff */
[----:B------:R0:W2:Y:S04]  /*1860*/  @P0 LDG.E R9, desc[UR50][R4.64] ;  /* 0x0000003204090981 */ /* 0x0000a8000c1e1900 */
[----:B------:R-:W2:Y:S01]  /*1870*/  @P1 LDG.E R0, desc[UR50][R6.64] ;  /* 0x0000003206001981 */ /* 0x000ea2000c1e1900 */
[----:B------:R-:W1:Y:S01]  /*1880*/  S2UR UR5, SR_CgaCtaId ;  /* 0x00000000000579c3 */ /* 0x000e620000008800 */
[----:B------:R-:W-:Y:S01]  /*1890*/  ULEA.HI UR4, UR43, UR43, URZ, 0x1 ;  /* 0x0000002b2b047291 */ /* 0x000fe2000f8f083f */
[----:B------:R-:W-:-:S03]  /*18a0*/  MOV R2, 0x400 ;  /* 0x0000040000027802 */ /* 0x000fc60000000f00 */
[----:B------:R-:W-:Y:S01]  /*18b0*/  ULOP3.LUT UR4, UR4, 0xfffffffe, URZ, 0xc0, !UPT ;  /* 0xfffffffe04047892 */ /* 0x000fe2000f8ec03f */
[----:B0-----:R-:W-:-:S03]  /*18c0*/  IMAD.U32 R4, RZ, RZ, UR44 ;  /* 0x0000002cff047e24 */ /* 0x001fc6000f8e00ff */
[----:B------:R-:W-:Y:S02]  /*18d0*/  UIADD3 UR4, UR43, -UR4, URZ ;  /* 0x800000042b047290 */ /* 0x000fe4000fffe03f */
[----:B------:R-:W-:-:S04]  /*18e0*/  ISETP.NE.AND P0, PT, R4, 0x3, PT ;  /* 0x000000030400780c */ /* 0x000fc80003f05270 */
[----:B------:R-:W-:Y:S01]  /*18f0*/  IMAD.U32 R11, RZ, RZ, UR4 ;  /* 0x00000004ff0b7e24 */ /* 0x000fe2000f8e00ff */
[----:B------:R-:W-:-:S04]  /*1900*/  ULDC UR4, c[0x0][0x9d8] ;  /* 0x0002760000047ab9 */ /* 0x000fc80000000800 */
[----:B------:R-:W-:Y:S01]  /*1910*/  SHF.L.U32 R11, R11, 0x1f, RZ ;  /* 0x0000001f0b0b7819 */ /* 0x000fe200000006ff */
[----:B-1----:R-:W-:-:S05]  /*1920*/  IMAD.U32 R3, RZ, RZ, UR5 ;  /* 0x00000005ff037e24 */ /* 0x002fca000f8e00ff */
[----:B------:R-:W-:-:S04]  /*1930*/  LEA R2, R3, R2, 0x18 ;  /* 0x0000000203027211 */ /* 0x000fc800078ec0ff */
[----:B------:R-:W0:Y:S01]  /*1940*/  SYNCS.PHASECHK.TRANS64.TRYWAIT P1, [R2+URZ+0x2e800], R11 ;  /* 0x02e8000b020075a7 */ /* 0x000e22000802017f */
[----:B--2---:R-:W-:-:S04]  /*1950*/  FMUL.FTZ R0, R9, R0 ;  /* 0x0000000009007220 */ /* 0x004fc80000410000 */
[----:B------:R-:W-:Y:S01]  /*1960*/  FMUL.FTZ R0, R0, UR4 ;  /* 0x0000000400007c20 */ /* 0x000fe20008410000 */
[----:B0-----:R-:W-:Y:S06]  /*1970*/  @!P1 BRA `(.L_x_123) ;  /* 0x0000010c00009947 */ /* 0x001fec0003800000 */
.L_x_248:
[----:B------:R-:W-:Y:S05]  /*1980*/  @!P0 BRA `(.L_x_124) ;  /* 0x0000000000048947 */ /* 0x000fea0003800000 */
[----:B------:R-:W-:Y:S01]  /*1990*/  BPT.TRAP 0x1 ;  /* 0x000000040000795c */ /* 0x000fe20000300000 */
.L_x_124:
[----:B------:R-:W-:Y:S02]  /*19a0*/  IMAD.U32 R6, RZ, RZ, UR42 ;  /* 0x0000002aff067e24 */ /* 0x000fe4000f8e00ff */
[----:B------:R-:W-:-:S03]  /*19b0*/  IMAD.U32 R5, RZ, RZ, UR46 ;  /* 0x0000002eff057e24 */ /* 0x000fc6000f8e00ff */
[----:B------:R-:W-:Y:S01]  /*19c0*/  SHF.L.U32 R6, R6, 0x1f, RZ ;  /* 0x0000001f06067819 */ /* 0x000fe200000006ff */
[----:B------:R-:W-:-:S04]  /*19d0*/  IMAD R5, R5, 0x8, R2 ;  /* 0x0000000805057824 */ /* 0x000fc800078e0202 */
[----:B------:R1:W2:Y:S01]  /*19e0*/  SYNCS.PHASECHK.TRANS64.TRYWAIT P1, [R5+URZ+0x2e830], R6 ;  /* 0x02e83006050075a7 */ /* 0x0002a2000802017f */
[----:B------:R-:W-:Y:S05]  /*19f0*/  @!P0 BRA `(.L_x_125) ;  /* 0x0000000000048947 */ /* 0x000fea0003800000 */
[----:B------:R-:W-:Y:S01]  /*1a00*/  BPT.TRAP 0x1 ;  /* 0x000000040000795c */ /* 0x000fe20000300000 */
.L_x_125:
[----:B------:R-:W3:Y:S01]  /*1a10*/  S2R R7, SR_TID.X ;  /* 0x0000000000077919 */ /* 0x000ee20000002100 */
[----:B------:R-:W-:-:S05]  /*1a20*/  VIADD R4, R2, 0x20400 ;  /* 0x0002040002047836 */ /* 0x000fca0000000000 */
[----:B------:R-:W-:-:S04]  /*1a30*/  SHF.R.U32.HI R4, RZ, 0x4, R4 ;  /* 0x00000004ff047819 */ /* 0x000fc80000011604 */
[----:B------:R-:W-:Y:S02]  /*1a40*/  LOP3.LUT R4, R4, 0x3fff, RZ, 0xc0, !PT ;  /* 0x00003fff04047812 */ /* 0x000fe400078ec0ff */
[----:B---3--:R-:W-:Y:S01]  /*1a50*/  LOP3.LUT P2, RZ, R7, 0x7f, RZ, 0xc0, !PT ;  /* 0x0000007f07ff7812 */ /* 0x008fe2000784c0ff */
[----:B--2---:R-:W-:-:S12]  /*1a60*/  @P1 BRA `(.L_x_126) ;  /* 0x0000000000081947 */ /* 0x004fd80003800000 */
[----:B------:R-:W2:Y:S02]  /*1a70*/  SYNCS.PHASECHK.TRANS64.TRYWAIT P1, [R5+URZ+0x2e830], R6 ;  /* 0x02e83006050075a7 */ /* 0x000ea4000802017f */
[----:B--2---:R-:W-:Y:S05]  /*1a80*/  @!P1 BRA `(.L_x_127) ;  /* 0x0000010800d09947 */ /* 0x004fea0003800000 */
.L_x_126:
[----:B------:R-:W-:Y:S05]  /*1a90*/  WARPSYNC.ALL ;  /* 0x0000000000007948 */ /* 0x000fea0003800000 */
[----:B------:R-:W-:Y:S01]  /*1aa0*/  IMAD.MOV.U32 R87, RZ, RZ, RZ ;  /* 0x000000ffff577224 */ /* 0x000fe200078e00ff */
[----:B------:R-:W-:-:S04]  /*1ab0*/  LOP3.LUT R4, R4, 0x10000, RZ, 0xfc, !PT ;  /* 0x0001000004047812 */ /* 0x000fc800078efcff */
[----:B------:R-:W-:Y:S01]  /*1ac0*/  R2UR UR20, R4 ;  /* 0x00000000041472ca */ /* 0x000fe200000e0000 */
[----:B------:R-:W-:Y:S01]  /*1ad0*/  ULOP3.LUT UR12, UR47, 0x10000, URZ, 0xfc, !UPT ;  /* 0x000100002f0c7892 */ /* 0x000fe2000f8efc3f */
[----:B------:R-:W-:Y:S01]  /*1ae0*/  WARPGROUP.ARRIVE ;  /* 0x00000000000079c5 */ /* 0x000fe20000000000 */
[----:B------:R-:W-:Y:S01]  /*1af0*/  UMOV UR17, 0x40000040 ;  /* 0x4000004000117882 */ /* 0x000fe20000000000 */
[----:B------:R-:W-:Y:S01]  /*1b00*/  UMOV UR19, 0x40000040 ;  /* 0x4000004000137882 */ /* 0x000fe20000000000 */
[----:B------:R-:W-:Y:S01]  /*1b10*/  UIADD3 UR7, UR12, 0x2, URZ ;  /* 0x000000020c077890 */ /* 0x000fe2000fffe03f */
[----:B-12---:R-:W-:Y:S01]  /*1b20*/  VIADD R6, R229, UR45 ;  /* 0x0000002de5067c36 */ /* 0x006fe20008000000 */
[----:B------:R-:W-:Y:S01]  /*1b30*/  UIADD3 UR11, UR12, 0x4, URZ ;  /* 0x000000040c0b7890 */ /* 0x000fe2000fffe03f */
[----:B------:R-:W1:Y:S01]  /*1b40*/  S2R R152, SR_TID.X ;  /* 0x0000000000987919 */ /* 0x000e620000002100 */
[----:B------:R-:W-:Y:S01]  /*1b50*/  UMOV UR16, UR12 ;  /* 0x0000000c00107c82 */ /* 0x000fe20008000000 */
[----:B------:R-:W-:Y:S01]  /*1b60*/  UIADD3 UR14, UR12, 0x6, URZ ;  /* 0x000000060c0e7890 */ /* 0x000fe2000fffe03f */
[----:B------:R-:W-:-:S02]  /*1b70*/  UMOV UR13, 0x40000040 ;  /* 0x40000040000d7882 */ /* 0x000fc40000000000 */
[----:B------:R-:W-:Y:S01]  /*1b80*/  UIMAD UR20, UR46, 0x700, UR20 ;  /* 0x000007002e1478a4 */ /* 0x000fe2000f8e0214 */
[----:B------:R-:W-:Y:S01]  /*1b90*/  UMOV UR15, 0x40000040 ;  /* 0x40000040000f7882 */ /* 0x000fe20000000000 */
[----:B------:R-:W-:Y:S02]  /*1ba0*/  UISETP.GE.AND UP0, UPT, UR45, 0xe1, UPT ;  /* 0x000000e12d00788c */ /* 0x000fe4000bf06270 */
[----:B------:R-:W-:-:S03]  /*1bb0*/  UIADD3 UR4, UR20, 0x200, URZ ;  /* 0x0000020014047890 */ /* 0x000fc6000fffe03f */
        /* <DEDUP_REMOVED lines=43> */
[----:B------:R-:W-:Y:S01]  /*1e70*/  QGMMA.64x32x32.F32.E4M3.E4M3 R24, gdesc[UR16], RZ, !UPT, gsb0 ;  /* 0x00600000101879f3 */ /* 0x000fe2000c0008ff */
        /* <DEDUP_REMOVED lines=65> */
[----:B------:R-:W-:Y:S01]  /*2290*/  UMOV UR14, UR18 ;  /* 0x00000012000e7c82 */ /* 0x000fe20008000000 */
        /* <DEDUP_REMOVED lines=24> */
[C---:B0-----:R-:W-:Y:S01]  /*2420*/  FMUL.FTZ R11, R0.reuse, R141 ;  /* 0x0000008d000b7220 */ /* 0x041fe20000410000 */
[C---:B------:R-:W-:Y:S01]  /*2430*/  FMUL.FTZ R7, R0.reuse, R138 ;  /* 0x0000008a00077220 */ /* 0x040fe20000410000 */
[----:B------:R-:W-:Y:S01]  /*2440*/  QGMMA.64x32x32.F32.E4M3.E4M3 R120, gdesc[UR12], R120, gsb0 ;  /* 0x006000000c7879f3 */ /* 0x000fe20008000878 */
[----:B------:R-:W-:Y:S01]  /*2450*/  UIADD3 UR14, UR20, 0x206, URZ ;  /* 0x00000206140e7890 */ /* 0x000fe2000fffe03f */
[----:B------:R-:W0:Y:S01]  /*2460*/  MUFU.TANH R8, R8 ;  /* 0x0000000800087308 */ /* 0x000e220000002400 */
        /* <DEDUP_REMOVED lines=13> */
[----:B------:R-:W3:Y:S08]  /*2540*/  MUFU.TANH R10, R10 ;  /* 0x0000000a000a7308 */ /* 0x000ef00000002400 */
[----:B------:R-:W4:Y:S08]  /*2550*/  MUFU.TANH R11, R11 ;  /* 0x0000000b000b7308 */ /* 0x000f300000002400 */
[----:B------:R-:W5:Y:S08]  /*2560*/  MUFU.TANH R7, R7 ;  /* 0x0000000700077308 */ /* 0x000f700000002400 */
[----:B------:R-:W1:Y:S08]  /*2570*/  MUFU.TANH R73, R73 ;  /* 0x0000004900497308 */ /* 0x000e700000002400 */
[----:B------:R-:W1:Y:S08]  /*2580*/  MUFU.TANH R14, R14 ;  /* 0x0000000e000e7308 */ /* 0x000e700000002400 */
[----:B------:R-:W1:Y:S01]  /*2590*/  MUFU.TANH R12, R12 ;  /* 0x0000000c000c7308 */ /* 0x000e620000002400 */
        /* <DEDUP_REMOVED lines=17> */
[----:B------:R-:W1:Y:S01]  /*26b0*/  MUFU.TANH R13, R13 ;  /* 0x0000000d000d7308 */ /* 0x000e620000002400 */
[C---:B------:R-:W-:Y:S01]  /*26c0*/  FMUL.FTZ R76, R0.reuse, R121 ;  /* 0x00000079004c7220 */ /* 0x040fe20000410000 */
[C---:B------:R-:W-:Y:S01]  /*26d0*/  FMUL.FTZ R122, R0.reuse, R131 ;  /* 0x00000083007a7220 */ /* 0x040fe20000410000 */
[C---:B------:R-:W-:Y:S01]  /*26e0*/  FMUL.FTZ R121, R0.reuse, R132 ;  /* 0x0000008400797220 */ /* 0x040fe20000410000 */
[C---:B------:R-:W-:Y:S01]  /*26f0*/  FMUL.FTZ R83, R0.reuse, R128 ;  /* 0x0000008000537220 */ /* 0x040fe20000410000 */
[----:B------:R-:W-:-:S03]  /*2700*/  FMUL.FTZ R84, R0, R129 ;  /* 0x0000008100547220 */ /* 0x000fc60000410000 */
[----:B------:R-:W1:Y:S08]  /*2710*/  MUFU.TANH R20, R20 ;  /* 0x0000001400147308 */ /* 0x000e700000002400 */
[----:B------:R-:W1:Y:S08]  /*2720*/  MUFU.TANH R72, R72 ;  /* 0x0000004800487308 */ /* 0x000e700000002400 */
[----:B------:R-:W1:Y:S08]  /*2730*/  MUFU.TANH R15, R15 ;  /* 0x0000000f000f7308 */ /* 0x000e700000002400 */
        /* <DEDUP_REMOVED lines=23> */
[C---:B------:R-:W-:Y:S01]  /*28b0*/  FMUL.FTZ R117, R0.reuse, R118 ;  /* 0x0000007600757220 */ /* 0x040fe20000410000 */
[----:B------:R-:W-:-:S02]  /*28c0*/  FMUL.FTZ R114, R0, R114 ;  /* 0x0000007200727220 */ /* 0x000fc40000410000 */
        /* <DEDUP_REMOVED lines=37> */
[----:B------:R-:W-:Y:S02]  /*2b20*/  IMAD.U32 R57, RZ, RZ, UR49 ;  /* 0x00000031ff397e24 */ /* 0x000fe4000f8e00ff */
[C---:B------:R-:W-:Y:S01]  /*2b30*/  FMUL.FTZ R133, R0.reuse, R68 ;  /* 0x0000004400857220 */ /* 0x040fe20000410000 */
[C---:B------:R-:W-:Y:S01]  /*2b40*/  FMUL.FTZ R68, R0.reuse, R69 ;  /* 0x0000004500447220 */ /* 0x040fe20000410000 */
[C---:B------:R-:W-:Y:S01]  /*2b50*/  FMUL.FTZ R134, R0.reuse, R70 ;  /* 0x0000004600867220 */ /* 0x040fe20000410000 */
[----:B------:R-:W-:Y:S01]  /*2b60*/  QGMMA.64x32x32.F32.E4M3.E4M3 R40, gdesc[UR12], R40, gsb0 ;  /* 0x006000000c2879f3 */ /* 0x000fe20008000828 */
[----:B------:R-:W-:Y:S02]  /*2b70*/  IMAD R6, R57, -0xe0, R6 ;  /* 0xffffff2039067824 */ /* 0x000fe400078e0206 */
[C---:B------:R-:W-:Y:S01]  /*2b80*/  FMUL.FTZ R130, R0.reuse, R58 ;  /* 0x0000003a00827220 */ /* 0x040fe20000410000 */
[C---:B------:R-:W-:Y:S01]  /*2b90*/  FMUL.FTZ R135, R0.reuse, R71 ;  /* 0x0000004700877220 */ /* 0x040fe20000410000 */
[C---:B------:R-:W-:Y:S01]  /*2ba0*/  FMUL.FTZ R131, R0.reuse, R60 ;  /* 0x0000003c00837220 */ /* 0x040fe20000410000 */
[----:B------:R-:W-:Y:S01]  /*2bb0*/  FMUL.FTZ R132, R0, R61 ;  /* 0x0000003d00847220 */ /* 0x000fe20000410000 */
[C---:B------:R-:W-:Y:S01]  /*2bc0*/  ISETP.GT.AND P5, PT, R6.reuse, RZ, PT ;  /* 0x000000ff0600720c */ /* 0x040fe20003fa4270 */
[----:B------:R-:W1:Y:S01]  /*2bd0*/  MUFU.TANH R122, R122 ;  /* 0x0000007a007a7308 */ /* 0x000e620000002400 */
[C---:B------:R-:W-:Y:S01]  /*2be0*/  ISETP.GT.AND P1, PT, R6.reuse, 0x1, PT ;  /* 0x000000010600780c */ /* 0x040fe20003f24270 */
[----:B------:R-:W-:Y:S01]  /*2bf0*/  UIADD3 UR14, UR20, 0x606, URZ ;  /* 0x00000606140e7890 */ /* 0x000fe2000fffe03f */
[----:B------:R-:W-:Y:S01]  /*2c00*/  ISETP.GT.AND P2, PT, R6, 0x8, PT ;  /* 0x000000080600780c */ /* 0x000fe20003f44270 */
[----:B------:R-:W-:Y:S01]  /*2c10*/  FMUL.FTZ R101, R0, R56 ;  /* 0x0000003800657220 */ /* 0x000fe20000410000 */
[----:B0-----:R-:W-:Y:S01]  /*2c20*/  FSEL R69, R8, -INF , P5 ;  /* 0xff80000008457808 */ /* 0x001fe20002800000 */
[----:B------:R-:W-:Y:S01]  /*2c30*/  UMOV UR15, 0x40000040 ;  /* 0x40000040000f7882 */ /* 0x000fe20000000000 */
[----:B--2---:R-:W-:Y:S01]  /*2c40*/  FSEL R70, R9, -INF , P1 ;  /* 0xff80000009467808 */ /* 0x004fe20000800000 */
[----:B------:R-:W0:Y:S01]  /*2c50*/  MUFU.TANH R104, R104 ;  /* 0x0000006800687308 */ /* 0x000e220000002400 */
[----:B------:R-:W-:Y:S01]  /*2c60*/  ISETP.GT.AND P3, PT, R6, 0x9, PT ;  /* 0x000000090600780c */ /* 0x000fe20003f64270 */
[----:B------:R-:W-:Y:S01]  /*2c70*/  FMUL.FTZ R129, R0, R59 ;  /* 0x0000003b00817220 */ /* 0x000fe20000410000 */
[----:B---3--:R-:W-:Y:S01]  /*2c80*/  FSEL R71, R10, -INF , P2 ;  /* 0xff8000000a477808 */ /* 0x008fe20001000000 */
[----:B------:R-:W-:Y:S01]  /*2c90*/  FMUL.FTZ R63, R0, R63 ;  /* 0x0000003f003f7220 */ /* 0x000fe20000410000 */
[----:B------:R-:W-:Y:S01]  /*2ca0*/  ISETP.GT.AND P4, PT, R6, 0x10, PT ;  /* 0x000000100600780c */ /* 0x000fe20003f84270 */
[C---:B------:R-:W-:Y:S01]  /*2cb0*/  FMUL.FTZ R65, R0.reuse, R65 ;  /* 0x0000004100417220 */ /* 0x040fe20000410000 */
[----:B----4-:R-:W-:Y:S01]  /*2cc0*/  FSEL R103, R11, -INF , P3 ;  /* 0xff8000000b677808 */ /* 0x010fe20001800000 */
[----:B------:R-:W2:Y:S01]  /*2cd0*/  MUFU.TANH R126, R126 ;  /* 0x0000007e007e7308 */ /* 0x000ea20000002400 */
[----:B-----5:R-:W-:Y:S01]  /*2ce0*/  FSEL R7, R7, -INF , P5 ;  /* 0xff80000007077808 */ /* 0x020fe20002800000 */
[----:B------:R-:W-:Y:S01]  /*2cf0*/  FMUL.FTZ R66, R0, R66 ;  /* 0x0000004200427220 */ /* 0x000fe20000410000 */
[----:B------:R-:W-:Y:S01]  /*2d00*/  ISETP.GT.AND P5, PT, R6, 0x11, PT ;  /* 0x000000110600780c */ /* 0x000fe20003fa4270 */
[C---:B------:R-:W-:Y:S01]  /*2d10*/  FMUL.FTZ R64, R0.reuse, R64 ;  /* 0x0000004000407220 */ /* 0x040fe20000410000 */
[----:B-1----:R-:W-:Y:S01]  /*2d20*/  FSEL R11, R73, -INF , P4 ;  /* 0xff800000490b7808 */ /* 0x002fe20002000000 */
[----:B------:R-:W-:Y:S01]  /*2d30*/  FMUL.FTZ R62, R0, R62 ;  /* 0x0000003e003e7220 */ /* 0x000fe20000410000 */
[----:B------:R-:W-:Y:S01]  /*2d40*/  FSEL R73, R14, -INF , P4 ;  /* 0xff8000000e497808 */ /* 0x000fe20002000000 */
[----:B------:R-:W1:Y:S01]  /*2d50*/  MUFU.TANH R106, R106 ;  /* 0x0000006a006a7308 */ /* 0x000e620000002400 */
[----:B------:R-:W-:Y:S01]  /*2d60*/  FSEL R8, R12, -INF , P1 ;  /* 0xff8000000c087808 */ /* 0x000fe20000800000 */
[----:B------:R-:W-:Y:S01]  /*2d70*/  FMUL.FTZ R67, R0, R67 ;  /* 0x0000004300437220 */ /* 0x000fe20000410000 */
[----:B------:R-:W-:-:S02]  /*2d80*/  FSEL R12, R74, -INF , P5 ;  /* 0xff8000004a0c7808 */ /* 0x000fc40002800000 */
[----:B------:R-:W-:Y:S02]  /*2d90*/  ISETP.GT.AND P1, PT, R6, 0x18, PT ;  /* 0x000000180600780c */ /* 0x000fe40003f24270 */
[----:B------:R-:W-:Y:S01]  /*2da0*/  FSEL R74, R13, -INF , P5 ;  /* 0xff8000000d4a7808 */ /* 0x000fe20002800000 */
[----:B------:R-:W3:Y:S01]  /*2db0*/  MUFU.TANH R125, R125 ;  /* 0x0000007d007d7308 */ /* 0x000ee20000002400 */
[----:B------:R-:W-:Y:S02]  /*2dc0*/  FSEL R9, R20, -INF , P2 ;  /* 0xff80000014097808 */ /* 0x000fe40001000000 */
[----:B------:R-:W-:Y:S02]  /*2dd0*/  ISETP.GT.AND P2, PT, R6, 0x19, PT ;  /* 0x000000190600780c */ /* 0x000fe40003f44270 */
[----:B------:R-:W-:Y:S02]  /*2de0*/  FSEL R72, R72, -INF , P1 ;  /* 0xff80000048487808 */ /* 0x000fe40000800000 */
[----:B------:R-:W-:Y:S01]  /*2df0*/  FSEL R10, R15, -INF , P3 ;  /* 0xff8000000f0a7808 */ /* 0x000fe20001800000 */
[----:B------:R-:W4:Y:S01]  /*2e00*/  MUFU.TANH R105, R105 ;  /* 0x0000006900697308 */ /* 0x000f220000002400 */
[----:B------:R-:W-:-:S02]  /*2e10*/  FSEL R14, R77, -INF , P2 ;  /* 0xff8000004d0e7808 */ /* 0x000fc40001000000 */
[C---:B------:R-:W-:Y:S02]  /*2e20*/  ISETP.GT.AND P3, PT, R6.reuse, 0x20, PT ;  /* 0x000000200600780c */ /* 0x040fe40003f64270 */
[----:B------:R-:W-:Y:S02]  /*2e30*/  FSEL R77, R21, -INF , P2 ;  /* 0xff800000154d7808 */ /* 0x000fe40001000000 */
[C---:B------:R-:W-:Y:S01]  /*2e40*/  ISETP.GT.AND P4, PT, R6.reuse, 0x21, PT ;  /* 0x000000210600780c */ /* 0x040fe20003f84270 */
[----:B------:R-:W5:Y:S01]  /*2e50*/  MUFU.TANH R127, R127 ;  /* 0x0000007f007f7308 */ /* 0x000f620000002400 */
[----:B------:R-:W-:Y:S02]  /*2e60*/  FSEL R75, R75, -INF , P3 ;  /* 0xff8000004b4b7808 */ /* 0x000fe40001800000 */
[----:B------:R-:W-:Y:S01]  /*2e70*/  ISETP.GT.AND P5, PT, R6, 0x28, PT ;  /* 0x000000280600780c */ /* 0x000fe20003fa4270 */
        /* <DEDUP_REMOVED lines=9> */
[C---:B------:R-:W-:Y:S01]  /*2f10*/  FMUL.FTZ R142, R0.reuse, R51 ;  /* 0x00000033008e7220 */ /* 0x040fe20000410000 */
[----:B------:R-:W-:Y:S01]  /*2f20*/  FMNMX.FTZ R46, R103, R44, !PT ;  /* 0x0000002c672e7209 */ /* 0x000fe20007810000 */
[----:B------:R-:W-:Y:S01]  /*2f30*/  FMUL.FTZ R141, R0, R50 ;  /* 0x00000032008d7220 */ /* 0x000fe20000410000 */
[----:B------:R-:W-:Y:S01]  /*2f40*/  FSEL R13, R78, -INF , P1 ;  /* 0xff8000004e0d7808 */ /* 0x000fe20000800000 */
[C---:B------:R-:W-:Y:S01]  /*2f50*/  FMUL.FTZ R143, R0.reuse, R52 ;  /* 0x00000034008f7220 */ /* 0x040fe20000410000 */
[----:B------:R-:W-:Y:S01]  /*2f60*/  FMNMX.FTZ R47, R73, R46, !PT ;  /* 0x0000002e492f7209 */ /* 0x000fe20007810000 */
[----:B------:R-:W-:Y:S01]  /*2f70*/  FMUL.FTZ R136, R0, R40 ;  /* 0x0000002800887220 */ /* 0x000fe20000410000 */
[----:B------:R-:W-:Y:S01]  /*2f80*/  ISETP.GT.AND P1, PT, R6, 0x29, PT ;  /* 0x000000290600780c */ /* 0x000fe20003f24270 */
[----:B------:R-:W-:Y:S01]  /*2f90*/  FMUL.FTZ R144, R0, R53 ;  /* 0x0000003500907220 */ /* 0x000fe20000410000 */
[----:B------:R-:W-:Y:S01]  /*2fa0*/  FMNMX.FTZ R47, R74, R47, !PT ;  /* 0x0000002f4a2f7209 */ /* 0x000fe20007810000 */
[----:B------:R-:W-:Y:S01]  /*2fb0*/  FMUL.FTZ R137, R0, R41 ;  /* 0x0000002900897220 */ /* 0x000fe20000410000 */
[----:B------:R-:W-:Y:S01]  /*2fc0*/  FSEL R80, R80, -INF , P5 ;  /* 0xff80000050507808 */ /* 0x000fe20002800000 */
[----:B------:R-:W5:Y:S01]  /*2fd0*/  MUFU.TANH R108, R108 ;  /* 0x0000006c006c7308 */ /* 0x000f620000002400 */
[----:B------:R-:W-:Y:S01]  /*2fe0*/  FMNMX.FTZ R48, R72, R47, !PT ;  /* 0x0000002f48307209 */ /* 0x000fe20007810000 */
[----:B------:R-:W-:Y:S01]  /*2ff0*/  FMUL.FTZ R138, R0, R55 ;  /* 0x00000037008a7220 */ /* 0x000fe20000410000 */
[----:B------:R-:W-:Y:S01]  /*3000*/  ISETP.GT.AND P2, PT, R6, 0x30, PT ;  /* 0x000000300600780c */ /* 0x000fe20003f44270 */
[----:B------:R-:W-:Y:S01]  /*3010*/  WARPGROUP.ARRIVE ;  /* 0x00000000000079c5 */ /* 0x000fe20000000000 */
[----:B------:R-:W-:Y:S01]  /*3020*/  FMNMX.FTZ R48, R77, R48, !PT ;  /* 0x000000304d307209 */ /* 0x000fe20007810000 */
[C---:B------:R-:W-:Y:S01]  /*3030*/  FMUL.FTZ R56, R0.reuse, R42 ;  /* 0x0000002a00387220 */ /* 0x040fe20000410000 */
[----:B------:R-:W-:Y:S01]  /*3040*/  FSEL R79, R79, -INF , P1 ;  /* 0xff8000004f4f7808 */ /* 0x000fe20000800000 */
[----:B------:R-:W5:Y:S01]  /*3050*/  MUFU.TANH R107, R107 ;  /* 0x0000006b006b7308 */ /* 0x000f620000002400 */
[----:B------:R-:W-:Y:S01]  /*3060*/  FMNMX.FTZ R49, R75, R48, !PT ;  /* 0x000000304b317209 */ /* 0x000fe20007810000 */
[----:B------:R-:W-:Y:S01]  /*3070*/  FMUL.FTZ R57, R0, R43 ;  /* 0x0000002b00397220 */ /* 0x000fe20000410000 */
[----:B------:R-:W-:Y:S01]  /*3080*/  FSEL R15, R82, -INF , P3 ;  /* 0xff800000520f7808 */ /* 0x000fe20001800000 */
[----:B------:R-:W-:Y:S01]  /*3090*/  QGMMA.64x32x32.F32.E4M3.E4M3 R24, gdesc[UR12], R24, gsb0 ;  /* 0x006000000c1879f3 */ /* 0x000fe20008000818 */
[----:B------:R-:W-:Y:S01]  /*30a0*/  FMNMX.FTZ R51, R76, R49, !PT ;  /* 0x000000314c337209 */ /* 0x000fe20007810000 */
[----:B------:R-:W-:Y:S01]  /*30b0*/  FMUL.FTZ R59, R0, R45 ;  /* 0x0000002d003b7220 */ /* 0x000fe20000410000 */
[----:B------:R-:W-:Y:S01]  /*30c0*/  ISETP.GT.AND P3, PT, R6, 0x31, PT ;  /* 0x000000310600780c */ /* 0x000fe20003f64270 */
[----:B------:R-:W5:Y:S01]  /*30d0*/  MUFU.TANH R109, R109 ;  /* 0x0000006d006d7308 */ /* 0x000f620000002400 */
[----:B------:R-:W-:Y:S01]  /*30e0*/  FMNMX.FTZ R50, R80, R51, !PT ;  /* 0x0000003350327209 */ /* 0x000fe20007810000 */
[----:B------:R-:W-:Y:S01]  /*30f0*/  FMUL.FTZ R145, R0, R54 ;  /* 0x0000003600917220 */ /* 0x000fe20000410000 */
[----:B------:R-:W-:-:S02]  /*3100*/  FSEL R83, R83, -INF , P2 ;  /* 0xff80000053537808 */ /* 0x000fc40001000000 */
[----:B------:R-:W-:Y:S02]  /*3110*/  FMNMX.FTZ R52, R79, R50, !PT ;  /* 0x000000324f347209 */ /* 0x000fe40007810000 */
[----:B------:R-:W-:Y:S01]  /*3120*/  FSEL R20, R81, -INF , P4 ;  /* 0xff80000051147808 */ /* 0x000fe20002000000 */
[----:B------:R-:W5:Y:S01]  /*3130*/  MUFU.TANH R128, R128 ;  /* 0x0000008000807308 */ /* 0x000f620000002400 */
[----:B------:R-:W-:Y:S02]  /*3140*/  ISETP.GT.AND P4, PT, R6, 0x38, PT ;  /* 0x000000380600780c */ /* 0x000fe40003f84270 */
[----:B------:R-:W-:Y:S02]  /*3150*/  FSEL R84, R84, -INF , P3 ;  /* 0xff80000054547808 */ /* 0x000fe40001800000 */
[----:B------:R-:W-:Y:S02]  /*3160*/  FMNMX.FTZ R51, R83, R52, !PT ;  /* 0x0000003453337209 */ /* 0x000fe40007810000 */
[----:B------:R-:W-:Y:S01]  /*3170*/  FSEL R21, R85, -INF , P5 ;  /* 0xff80000055157808 */ /* 0x000fe20002800000 */
[----:B------:R-:W5:Y:S01]  /*3180*/  MUFU.TANH R112, R112 ;  /* 0x0000007000707308 */ /* 0x000f620000002400 */
[----:B------:R-:W-:-:S02]  /*3190*/  ISETP.GT.AND P5, PT, R6, 0x39, PT ;  /* 0x000000390600780c */ /* 0x000fc40003fa4270 */
[----:B------:R-:W-:Y:S02]  /*31a0*/  FSEL R121, R121, -INF , P4 ;  /* 0xff80000079797808 */ /* 0x000fe40002000000 */
[----:B------:R-:W-:Y:S02]  /*31b0*/  FMNMX.FTZ R52, R84, R51, !PT ;  /* 0x0000003354347209 */ /* 0x000fe40007810000 */
[----:B------:R-:W-:Y:S01]  /*31c0*/  FSEL R40, R86, -INF , P1 ;  /* 0xff80000056287808 */ /* 0x000fe20000800000 */
[----:B------:R-:W5:Y:S01]  /*31d0*/  MUFU.TANH R110, R110 ;  /* 0x0000006e006e7308 */ /* 0x000f620000002400 */
[----:B------:R-:W-:Y:S02]  /*31e0*/  ISETP.GT.AND P1, PT, R6, 0x40, PT ;  /* 0x000000400600780c */ /* 0x000fe40003f24270 */
[----:B------:R-:W-:Y:S02]  /*31f0*/  FSEL R120, R120, -INF , P5 ;  /* 0xff80000078787808 */ /* 0x000fe40002800000 */
[----:B------:R-:W-:-:S02]  /*3200*/  FMNMX.FTZ R53, R121, R52, !PT ;  /* 0x0000003479357209 */ /* 0x000fc40007810000 */
[----:B------:R-:W-:Y:S01]  /*3210*/  FSEL R41, R123, -INF , P2 ;  /* 0xff8000007b297808 */ /* 0x000fe20001000000 */
[----:B------:R-:W5:Y:S01]  /*3220*/  MUFU.TANH R111, R111 ;  /* 0x0000006f006f7308 */ /* 0x000f620000002400 */
[----:B------:R-:W-:Y:S02]  /*3230*/  ISETP.GT.AND P2, PT, R6, 0x41, PT ;  /* 0x000000410600780c */ /* 0x000fe40003f44270 */
[----:B------:R-:W-:Y:S02]  /*3240*/  FSEL R124, R124, -INF , P1 ;  /* 0xff8000007c7c7808 */ /* 0x000fe40000800000 */
[----:B------:R-:W-:Y:S02]  /*3250*/  FMNMX.FTZ R55, R120, R53, !PT ;  /* 0x0000003578377209 */ /* 0x000fe40007810000 */
[----:B------:R-:W-:Y:S01]  /*3260*/  FSEL R42, R122, -INF , P3 ;  /* 0xff8000007a2a7808 */ /* 0x000fe20001800000 */
[----:B------:R-:W-:Y:S01]  /*3270*/  MUFU.TANH R86, R56 ;  /* 0x0000003800567308 */ /* 0x000fe20000002400 */
[----:B------:R-:W-:-:S02]  /*3280*/  ISETP.GT.AND P3, PT, R6, 0x48, PT ;  /* 0x000000480600780c */ /* 0x000fc40003f64270 */
[----:B0-----:R-:W-:Y:S02]  /*3290*/  FSEL R104, R104, -INF , P2 ;  /* 0xff80000068687808 */ /* 0x001fe40001000000 */
[----:B------:R-:W-:Y:S02]  /*32a0*/  FMNMX.FTZ R55, R124, R55, !PT ;  /* 0x000000377c377209 */ /* 0x000fe40007810000 */
[----:B--2---:R-:W-:Y:S01]  /*32b0*/  FSEL R43, R126, -INF , P4 ;  /* 0xff8000007e2b7808 */ /* 0x004fe20002000000 */
[----:B------:R0:W-:Y:S01]  /*32c0*/  MUFU.TANH R122, R57 ;  /* 0x00000039007a7308 */ /* 0x0001e20000002400 */
[----:B------:R-:W-:Y:S02]  /*32d0*/  ISETP.GT.AND P4, PT, R6, 0x49, PT ;  /* 0x000000490600780c */ /* 0x000fe40003f84270 */
[----:B-1----:R-:W-:Y:S02]  /*32e0*/  FSEL R106, R106, -INF , P3 ;  /* 0xff8000006a6a7808 */ /* 0x002fe40001800000 */
[----:B---3--:R-:W-:-:S02]  /*32f0*/  FSEL R44, R125, -INF , P5 ;  /* 0xff8000007d2c7808 */ /* 0x008fc40002800000 */
[----:B------:R-:W-:Y:S01]  /*3300*/  ISETP.GT.AND P5, PT, R6, 0x50, PT ;  /* 0x000000500600780c */ /* 0x000fe20003fa4270 */
[----:B------:R-:W1:Y:S01]  /*3310*/  MUFU.TANH R114, R114 ;  /* 0x0000007200727308 */ /* 0x000e620000002400 */
[----:B0-----:R-:W-:Y:S01]  /*3320*/  FMNMX.FTZ R57, R104, R55, !PT ;  /* 0x0000003768397209 */ /* 0x001fe20007810000 */
[----:B------:R-:W-:Y:S02]  /*3330*/  WARPGROUP.DEPBAR.LE gsb0, 0x0 ;  /* 0x00008000000079c5 */ /* 0x000fe40000010000 */
[----:B----4-:R-:W-:Y:S01]  /*3340*/  FSEL R105, R105, -INF , P4 ;  /* 0xff80000069697808 */ /* 0x010fe20002000000 */
[----:B------:R-:W-:Y:S01]  /*3350*/  FMUL.FTZ R85, R0, R26 ;  /* 0x0000001a00557220 */ /* 0x000fe20000410000 */
[----:B------:R-:W-:Y:S01]  /*3360*/  FMNMX.FTZ R56, R106, R57, !PT ;  /* 0x000000396a387209 */ /* 0x000fe20007810000 */
[----:B------:R-:W-:Y:S01]  /*3370*/  FMUL.FTZ R36, R0, R36 ;  /* 0x0000002400247220 */ /* 0x000fe20000410000 */
[----:B------:R-:W0:Y:S01]  /*3380*/  MUFU.TANH R115, R115 ;  /* 0x0000007300737308 */ /* 0x000e220000002400 */
[----:B-----5:R-:W-:-:S02]  /*3390*/  FSEL R45, R127, -INF , P1 ;  /* 0xff8000007f2d7808 */ /* 0x020fc40000800000 */
[----:B------:R-:W-:Y:S02]  /*33a0*/  ISETP.GT.AND P1, PT, R6, 0x51, PT ;  /* 0x000000510600780c */ /* 0x000fe40003f24270 */
[----:B------:R-:W-:Y:S02]  /*33b0*/  FSEL R108, R108, -INF , P5 ;  /* 0xff8000006c6c7808 */ /* 0x000fe40002800000 */
[----:B------:R-:W-:Y:S01]  /*33c0*/  FMNMX.FTZ R57, R105, R56, !PT ;  /* 0x0000003869397209 */ /* 0x000fe20007810000 */
[----:B------:R-:W2:Y:S01]  /*33d0*/  MUFU.TANH R113, R113 ;  /* 0x0000007100717308 */ /* 0x000ea20000002400 */
[----:B------:R-:W-:Y:S02]  /*33e0*/  FSEL R46, R107, -INF , P2 ;  /* 0xff8000006b2e7808 */ /* 0x000fe40001000000 */
[----:B------:R-:W-:Y:S02]  /*33f0*/  ISETP.GT.AND P2, PT, R6, 0x58, PT ;  /* 0x000000580600780c */ /* 0x000fe40003f44270 */
[----:B------:R-:W-:-:S02]  /*3400*/  FSEL R109, R109, -INF , P1 ;  /* 0xff8000006d6d7808 */ /* 0x000fc40000800000 */
[----:B------:R-:W-:Y:S01]  /*3410*/  FSEL R47, R128, -INF , P3 ;  /* 0xff800000802f7808 */ /* 0x000fe20001800000 */
[----:B------:R-:W3:Y:S01]  /*3420*/  MUFU.TANH R88, R88 ;  /* 0x0000005800587308 */ /* 0x000ee20000002400 */
[----:B------:R-:W-:Y:S01]  /*3430*/  ISETP.GT.AND P3, PT, R6, 0x59, PT ;  /* 0x000000590600780c */ /* 0x000fe20003f64270 */
[----:B------:R-:W-:Y:S01]  /*3440*/  FMUL.FTZ R128, R0, R38 ;  /* 0x0000002600807220 */ /* 0x000fe20000410000 */
[----:B------:R-:W-:Y:S02]  /*3450*/  FSEL R112, R112, -INF , P2 ;  /* 0xff80000070707808 */ /* 0x000fe40001000000 */
[----:B------:R-:W-:Y:S02]  /*3460*/  FSEL R48, R110, -INF , P4 ;  /* 0xff8000006e307808 */ /* 0x000fe40002000000 */
[----:B------:R-:W-:Y:S01]  /*3470*/  ISETP.GT.AND P4, PT, R6, 0x60, PT ;  /* 0x000000600600780c */ /* 0x000fe20003f84270 */
[----:B------:R4:W-:Y:S01]  /*3480*/  MUFU.TANH R123, R58 ;  /* 0x0000003a007b7308 */ /* 0x0009e20000002400 */
[----:B------:R-:W-:-:S02]  /*3490*/  FSEL R111, R111, -INF , P3 ;  /* 0xff8000006f6f7808 */ /* 0x000fc40001800000 */
[----:B-1----:R-:W-:Y:S02]  /*34a0*/  FSEL R49, R114, -INF , P5 ;  /* 0xff80000072317808 */ /* 0x002fe40002800000 */
[----:B------:R-:W-:Y:S02]  /*34b0*/  ISETP.GT.AND P5, PT, R6, 0x61, PT ;  /* 0x000000610600780c */ /* 0x000fe40003fa4270 */
[----:B0-----:R-:W-:Y:S01]  /*34c0*/  FSEL R115, R115, -INF , P4 ;  /* 0xff80000073737808 */ /* 0x001fe20002000000 */
[----:B------:R-:W0:Y:S01]  /*34d0*/  MUFU.TANH R117, R117 ;  /* 0x0000007500757308 */ /* 0x000e220000002400 */
[----:B----4-:R-:W-:Y:S02]  /*34e0*/  FMNMX.FTZ R58, R108, R57, !PT ;  /* 0x000000396c3a7209 */ /* 0x010fe40007810000 */
[----:B--2---:R-:W-:Y:S02]  /*34f0*/  FSEL R50, R113, -INF , P1 ;  /* 0xff80000071327808 */ /* 0x004fe40000800000 */
[----:B------:R-:W-:-:S02]  /*3500*/  ISETP.GT.AND P1, PT, R6, 0x68, PT ;  /* 0x000000680600780c */ /* 0x000fc40003f24270 */
[----:B---3--:R-:W-:Y:S01]  /*3510*/  FSEL R88, R88, -INF , P5 ;  /* 0xff80000058587808 */ /* 0x008fe20002800000 */
[----:B------:R-:W1:Y:S08]  /*3520*/  MUFU.TANH R89, R89 ;  /* 0x0000005900597308 */ /* 0x000e700000002400 */
[----:B------:R2:W-:Y:S01]  /*3530*/  MUFU.TANH R107, R59 ;  /* 0x0000003b006b7308 */ /* 0x0005e20000002400 */
[----:B0-----:R-:W-:-:S02]  /*3540*/  FSEL R51, R117, -INF , P2 ;  /* 0xff80000075337808 */ /* 0x001fc40001000000 */
[----:B------:R-:W-:-:S05]  /*3550*/  ISETP.GT.AND P2, PT, R6, 0x69, PT ;  /* 0x000000690600780c */ /* 0x000fca0003f44270 */
[----:B------:R-:W0:Y:S01]  /*3560*/  MUFU.TANH R116, R116 ;  /* 0x0000007400747308 */ /* 0x000e220000002400 */
[----:B--2---:R-:W-:Y:S02]  /*3570*/  FMNMX.FTZ R59, R109, R58, !PT ;  /* 0x0000003a6d3b7209 */ /* 0x004fe40007810000 */
[----:B-1----:R-:W-:-:S05]  /*3580*/  FSEL R89, R89, -INF , P1 ;  /* 0xff80000059597808 */ /* 0x002fca0000800000 */
[----:B------:R-:W1:Y:S08]  /*3590*/  MUFU.TANH R90, R90 ;  /* 0x0000005a005a7308 */ /* 0x000e700000002400 */
[----:B------:R2:W-:Y:S01]  /*35a0*/  MUFU.TANH R125, R60 ;  /* 0x0000003c007d7308 */ /* 0x0005e20000002400 */
[----:B0-----:R-:W-:Y:S02]  /*35b0*/  FSEL R52, R116, -INF , P3 ;  /* 0xff80000074347808 */ /* 0x001fe40001800000 */
[----:B------:R-:W-:-:S05]  /*35c0*/  ISETP.GT.AND P3, PT, R6, 0x70, PT ;  /* 0x000000700600780c */ /* 0x000fca0003f64270 */
[----:B------:R-:W0:Y:S01]  /*35d0*/  MUFU.TANH R118, R118 ;  /* 0x0000007600767308 */ /* 0x000e220000002400 */
[----:B--2---:R-:W-:Y:S02]  /*35e0*/  FMNMX.FTZ R60, R112, R59, !PT ;  /* 0x0000003b703c7209 */ /* 0x004fe40007810000 */
[----:B-1----:R-:W-:Y:S02]  /*35f0*/  FSEL R90, R90, -INF , P2 ;  /* 0xff8000005a5a7808 */ /* 0x002fe40001000000 */
[----:B------:R-:W-:-:S03]  /*3600*/  FMNMX.FTZ R60, R111, R60, !PT ;  /* 0x0000003c6f3c7209 */ /* 0x000fc60007810000 */
[----:B------:R-:W1:Y:S08]  /*3610*/  MUFU.TANH R92, R92 ;  /* 0x0000005c005c7308 */ /* 0x000e700000002400 */
[----:B------:R-:W2:Y:S01]  /*3620*/  MUFU.TANH R91, R91 ;  /* 0x0000005b005b7308 */ /* 0x000ea20000002400 */
[----:B0-----:R-:W-:Y:S02]  /*3630*/  FSEL R53, R118, -INF , P4 ;  /* 0xff80000076357808 */ /* 0x001fe40002000000 */
[----:B------:R-:W-:-:S05]  /*3640*/  ISETP.GT.AND P4, PT, R6, 0x71, PT ;  /* 0x000000710600780c */ /* 0x000fca0003f84270 */
[----:B------:R-:W0:Y:S01]  /*3650*/  MUFU.TANH R93, R93 ;  /* 0x0000005d005d7308 */ /* 0x000e220000002400 */
[----:B-1----:R-:W-:-:S07]  /*3660*/  FSEL R92, R92, -INF , P3 ;  /* 0xff8000005c5c7808 */ /* 0x002fce0001800000 */
[----:B------:R1:W-:Y:S01]  /*3670*/  MUFU.TANH R110, R61 ;  /* 0x0000003d006e7308 */ /* 0x0003e20000002400 */
[----:B--2---:R-:W-:Y:S02]  /*3680*/  FSEL R54, R91, -INF , P5 ;  /* 0xff8000005b367808 */ /* 0x004fe40002800000 */
[----:B------:R-:W-:-:S05]  /*3690*/  ISETP.GT.AND P5, PT, R6, 0x78, PT ;  /* 0x000000780600780c */ /* 0x000fca0003fa4270 */
[----:B------:R-:W2:Y:S01]  /*36a0*/  MUFU.TANH R119, R119 ;  /* 0x0000007700777308 */ /* 0x000ea20000002400 */
[----:B-1----:R-:W-:Y:S02]  /*36b0*/  FMNMX.FTZ R61, R115, R60, !PT ;  /* 0x0000003c733d7209 */ /* 0x002fe40007810000 */
[----:B0-----:R-:W-:Y:S02]  /*36c0*/  FSEL R93, R93, -INF , P4 ;  /* 0xff8000005d5d7808 */ /* 0x001fe40002000000 */
[----:B------:R-:W-:-:S03]  /*36d0*/  FMNMX.FTZ R78, R88, R61, !PT ;  /* 0x0000003d584e7209 */ /* 0x000fc60007810000 */
[----:B------:R-:W0:Y:S01]  /*36e0*/  MUFU.TANH R94, R94 ;  /* 0x0000005e005e7308 */ /* 0x000e220000002400 */
[----:B------:R-:W-:Y:S01]  /*36f0*/  FMNMX.FTZ R81, R89, R78, !PT ;  /* 0x0000004e59517209 */ /* 0x000fe20007810000 */
[----:B------:R-:W-:-:S03]  /*3700*/  FMUL.FTZ R78, R0, R24 ;  /* 0x00000018004e7220 */ /* 0x000fc60000410000 */
[----:B------:R-:W-:-:S03]  /*3710*/  FMNMX.FTZ R81, R90, R81, !PT ;  /* 0x000000515a517209 */ /* 0x000fc60007810000 */
[----:B------:R-:W1:Y:S01]  /*3720*/  MUFU.TANH R95, R95 ;  /* 0x0000005f005f7308 */ /* 0x000e620000002400 */
[----:B------:R-:W-:Y:S02]  /*3730*/  FMNMX.FTZ R82, R92, R81, !PT ;  /* 0x000000515c527209 */ /* 0x000fe40007810000 */
[----:B--2---:R-:W-:Y:S02]  /*3740*/  FSEL R55, R119, -INF , P1 ;  /* 0xff80000077377808 */ /* 0x004fe40000800000 */
[----:B------:R-:W-:-:S03]  /*3750*/  ISETP.GT.AND P1, PT, R6, 0x79, PT ;  /* 0x000000790600780c */ /* 0x000fc60003f24270 */
[----:B------:R-:W2:Y:S01]  /*3760*/  MUFU.TANH R97, R97 ;  /* 0x0000006100617308 */ /* 0x000ea20000002400 */
[----:B0-----:R-:W-:Y:S02]  /*3770*/  FSEL R56, R94, -INF , P2 ;  /* 0xff8000005e387808 */ /* 0x001fe40001000000 */
[----:B------:R-:W-:Y:S01]  /*3780*/  FMNMX.FTZ R94, R93, R82, !PT ;  /* 0x000000525d5e7209 */ /* 0x000fe20007810000 */
[----:B------:R-:W-:Y:S01]  /*3790*/  FMUL.FTZ R82, R0, R25 ;  /* 0x0000001900527220 */ /* 0x000fe20000410000 */
[----:B------:R-:W-:-:S03]  /*37a0*/  ISETP.GT.AND P2, PT, R6, 0x80, PT ;  /* 0x000000800600780c */ /* 0x000fc60003f44270 */
[----:B------:R-:W0:Y:S01]  /*37b0*/  MUFU.TANH R100, R100 ;  /* 0x0000006400647308 */ /* 0x000e220000002400 */
[----:B-1----:R-:W-:-:S04]  /*37c0*/  FSEL R95, R95, -INF , P5 ;  /* 0xff8000005f5f7808 */ /* 0x002fc80002800000 */
[----:B------:R-:W-:-:S03]  /*37d0*/  FMNMX.FTZ R94, R95, R94, !PT ;  /* 0x0000005e5f5e7209 */ /* 0x000fc60007810000 */
[----:B------:R-:W1:Y:S01]  /*37e0*/  MUFU.TANH R96, R96 ;  /* 0x0000006000607308 */ /* 0x000e620000002400 */
[----:B--2---:R-:W-:-:S04]  /*37f0*/  FSEL R97, R97, -INF , P1 ;  /* 0xff80000061617808 */ /* 0x004fc80000800000 */
[----:B------:R-:W-:-:S03]  /*3800*/  FMNMX.FTZ R94, R97, R94, !PT ;  /* 0x0000005e615e7209 */ /* 0x000fc60007810000 */
[----:B------:R-:W2:Y:S01]  /*3810*/  MUFU.TANH R101, R101 ;  /* 0x0000006500657308 */ /* 0x000ea20000002400 */
[----:B0-----:R-:W-:Y:S01]  /*3820*/  FSEL R59, R100, -INF , P5 ;  /* 0xff800000643b7808 */ /* 0x001fe20002800000 */
[----:B------:R-:W-:Y:S01]  /*3830*/  FMUL.FTZ R100, R0, R33 ;  /* 0x0000002100647220 */ /* 0x000fe20000410000 */
[----:B------:R-:W-:-:S05]  /*3840*/  ISETP.GT.AND P5, PT, R6, 0x89, PT ;  /* 0x000000890600780c */ /* 0x000fca0003fa4270 */
[----:B------:R-:W0:Y:S01]  /*3850*/  MUFU.TANH R98, R98 ;  /* 0x0000006200627308 */ /* 0x000e220000002400 */
[----:B-1----:R-:W-:Y:S02]  /*3860*/  FSEL R57, R96, -INF , P3 ;  /* 0xff80000060397808 */ /* 0x002fe40001800000 */
[----:B------:R-:W-:-:S05]  /*3870*/  ISETP.GT.AND P3, PT, R6, 0x81, PT ;  /* 0x000000810600780c */ /* 0x000fca0003f64270 */
[----:B------:R-:W1:Y:S01]  /*3880*/  MUFU.TANH R63, R63 ;  /* 0x0000003f003f7308 */ /* 0x000e620000002400 */
[----:B--2---:R-:W-:-:S07]  /*3890*/  FSEL R101, R101, -INF , P2 ;  /* 0xff80000065657808 */ /* 0x004fce0001000000 */
[----:B------:R-:W2:Y:S01]  /*38a0*/  MUFU.TANH R102, R102 ;  /* 0x0000006600667308 */ /* 0x000ea20000002400 */
[----:B0-----:R-:W-:Y:S02]  /*38b0*/  FSEL R58, R98, -INF , P4 ;  /* 0xff800000623a7808 */ /* 0x001fe40002000000 */
[----:B------:R-:W-:-:S05]  /*38c0*/  ISETP.GT.AND P4, PT, R6, 0x88, PT ;  /* 0x000000880600780c */ /* 0x000fca0003f84270 */
[----:B------:R-:W0:Y:S01]  /*38d0*/  MUFU.TANH R130, R130 ;  /* 0x0000008200827308 */ /* 0x000e220000002400 */
[----:B-1----:R-:W-:Y:S02]  /*38e0*/  FSEL R25, R63, -INF , P5 ;  /* 0xff8000003f197808 */ /* 0x002fe40002800000 */
[----:B------:R-:W-:-:S05]  /*38f0*/  FMNMX.FTZ R63, R101, R94, !PT ;  /* 0x0000005e653f7209 */ /* 0x000fca0007810000 */
[----:B------:R-:W1:Y:S01]  /*3900*/  MUFU.TANH R131, R131 ;  /* 0x0000008300837308 */ /* 0x000e620000002400 */
[----:B--2---:R-:W-:-:S07]  /*3910*/  FSEL R102, R102, -INF , P3 ;  /* 0xff80000066667808 */ /* 0x004fce0001800000 */
[----:B------:R-:W2:Y:S01]  /*3920*/  MUFU.TANH R99, R99 ;  /* 0x0000006300637308 */ /* 0x000ea20000002400 */
[----:B0-----:R-:W-:Y:S01]  /*3930*/  FSEL R61, R130, -INF , P2 ;  /* 0xff800000823d7808 */ /* 0x001fe20001000000 */
[----:B------:R-:W-:Y:S01]  /*3940*/  FMUL.FTZ R130, R0, R34 ;  /* 0x0000002200827220 */ /* 0x000fe20000410000 */
[----:B------:R-:W-:-:S05]  /*3950*/  ISETP.GT.AND P2, PT, R6, 0x91, PT ;  /* 0x000000910600780c */ /* 0x000fca0003f44270 */
[----:B------:R-:W0:Y:S01]  /*3960*/  MUFU.TANH R65, R65 ;  /* 0x0000004100417308 */ /* 0x000e220000002400 */
[----:B-1----:R-:W-:-:S07]  /*3970*/  FSEL R131, R131, -INF , P4 ;  /* 0xff80000083837808 */ /* 0x002fce0002000000 */
[----:B------:R-:W1:Y:S01]  /*3980*/  MUFU.TANH R132, R132 ;  /* 0x0000008400847308 */ /* 0x000e620000002400 */
[----:B--2---:R-:W-:Y:S02]  /*3990*/  FSEL R60, R99, -INF , P1 ;  /* 0xff800000633c7808 */ /* 0x004fe40000800000 */
[----:B------:R-:W-:-:S05]  /*39a0*/  ISETP.GT.AND P1, PT, R6, 0x90, PT ;  /* 0x000000900600780c */ /* 0x000fca0003f24270 */
[----:B------:R-:W2:Y:S01]  /*39b0*/  MUFU.TANH R66, R66 ;  /* 0x0000004200427308 */ /* 0x000ea20000002400 */
[----:B0-----:R-:W-:-:S07]  /*39c0*/  FSEL R81, R65, -INF , P2 ;  /* 0xff80000041517808 */ /* 0x001fce0001000000 */
[----:B------:R-:W-:Y:S01]  /*39d0*/  MUFU.TANH R64, R64 ;  /* 0x0000004000407308 */ /* 0x000fe20000002400 */
[----:B-1----:R-:W-:Y:S02]  /*39e0*/  FSEL R132, R132, -INF , P5 ;  /* 0xff80000084847808 */ /* 0x002fe40002800000 */
[----:B------:R-:W-:-:S05]  /*39f0*/  ISETP.GT.AND P5, PT, R6, 0xa0, PT ;  /* 0x000000a00600780c */ /* 0x000fca0003fa4270 */
[----:B------:R-:W0:Y:S01]  /*3a00*/  MUFU.TANH R129, R129 ;  /* 0x0000008100817308 */ /* 0x000e220000002400 */
[----:B--2---:R-:W-:-:S07]  /*3a10*/  FSEL R26, R66, -INF , P1 ;  /* 0xff800000421a7808 */ /* 0x004fce0000800000 */
[----:B------:R-:W1:Y:S08]  /*3a20*/  MUFU.TANH R62, R62 ;  /* 0x0000003e003e7308 */ /* 0x000e700000002400 */
[----:B------:R-:W2:Y:S01]  /*3a30*/  MUFU.TANH R133, R133 ;  /* 0x0000008500857308 */ /* 0x000ea20000002400 */
[----:B0-----:R-:W-:Y:S01]  /*3a40*/  FSEL R24, R129, -INF , P3 ;  /* 0xff80000081187808 */ /* 0x001fe20001800000 */
[----:B------:R-:W-:Y:S01]  /*3a50*/  IMAD.U32 R129, RZ, RZ, UR10 ;  /* 0x0000000aff817e24 */ /* 0x000fe2000f8e00ff */
[----:B------:R-:W-:-:S05]  /*3a60*/  ISETP.GT.AND P3, PT, R6, 0x98, PT ;  /* 0x000000980600780c */ /* 0x000fca0003f64270 */
[----:B------:R0:W-:Y:S01]  /*3a70*/  MUFU.TANH R114, R82 ;  /* 0x0000005200727308 */ /* 0x0001e20000002400 */
[----:B-1----:R-:W-:Y:S02]  /*3a80*/  FSEL R62, R62, -INF , P4 ;  /* 0xff8000003e3e7808 */ /* 0x002fe40002000000 */
[----:B------:R-:W-:-:S05]  /*3a90*/  ISETP.GT.AND P4, PT, R6, 0x99, PT ;  /* 0x000000990600780c */ /* 0x000fca0003f84270 */
[----:B------:R-:W1:Y:S01]  /*3aa0*/  MUFU.TANH R68, R68 ;  /* 0x0000004400447308 */ /* 0x000e620000002400 */
[----:B0-----:R-:W-:Y:S02]  /*3ab0*/  FMNMX.FTZ R82, R102, R63, !PT ;  /* 0x0000003f66527209 */ /* 0x001fe40007810000 */
[----:B--2---:R-:W-:Y:S02]  /*3ac0*/  FSEL R133, R133, -INF , P3 ;  /* 0xff80000085857808 */ /* 0x004fe40001800000 */
[----:B------:R-:W-:-:S03]  /*3ad0*/  FMNMX.FTZ R65, R131, R82, !PT ;  /* 0x0000005283417209 */ /* 0x000fc60007810000 */
[----:B------:R-:W0:Y:S08]  /*3ae0*/  MUFU.TANH R136, R136 ;  /* 0x0000008800887308 */ /* 0x000e300000002400 */
[----:B------:R2:W-:Y:S01]  /*3af0*/  MUFU.TANH R113, R78 ;  /* 0x0000004e00717308 */ /* 0x0005e20000002400 */
[----:B-1----:R-:W-:Y:S01]  /*3b00*/  FSEL R82, R68, -INF , P4 ;  /* 0xff80000044527808 */ /* 0x002fe20002000000 */
[----:B------:R-:W-:Y:S01]  /*3b10*/  FMUL.FTZ R68, R0, R29 ;  /* 0x0000001d00447220 */ /* 0x000fe20000410000 */
[----:B------:R-:W-:-:S05]  /*3b20*/  FSEL R29, R86, -INF , P5 ;  /* 0xff800000561d7808 */ /* 0x000fca0002800000 */
[----:B------:R1:W-:Y:S01]  /*3b30*/  MUFU.TANH R66, R85 ;  /* 0x0000005500427308 */ /* 0x0003e20000002400 */
[----:B--2---:R-:W-:Y:S01]  /*3b40*/  FSEL R78, R64, -INF , P1 ;  /* 0xff800000404e7808 */ /* 0x004fe20000800000 */
[----:B------:R-:W-:Y:S01]  /*3b50*/  FMUL.FTZ R64, R0, R27 ;  /* 0x0000001b00407220 */ /* 0x000fe20000410000 */
[----:B------:R-:W-:-:S05]  /*3b60*/  ISETP.GT.AND P1, PT, R6, 0xa1, PT ;  /* 0x000000a10600780c */ /* 0x000fca0003f24270 */
[----:B------:R-:W2:Y:S01]  /*3b70*/  MUFU.TANH R67, R67 ;  /* 0x0000004300437308 */ /* 0x000ea20000002400 */
[----:B-1----:R-:W-:Y:S01]  /*3b80*/  FMNMX.FTZ R85, R132, R65, !PT ;  /* 0x0000004184557209 */ /* 0x002fe20007810000 */
[----:B------:R-:W-:-:S03]  /*3b90*/  FMUL.FTZ R65, R0, R28 ;  /* 0x0000001c00417220 */ /* 0x000fc60000410000 */
[----:B------:R-:W-:Y:S02]  /*3ba0*/  FMNMX.FTZ R94, R78, R85, !PT ;  /* 0x000000554e5e7209 */ /* 0x000fe40007810000 */
[----:B0-----:R-:W-:Y:S01]  /*3bb0*/  FSEL R85, R136, -INF , P5 ;  /* 0xff80000088557808 */ /* 0x001fe20002800000 */
[----:B------:R-:W0:Y:S01]  /*3bc0*/  MUFU.TANH R137, R137 ;  /* 0x0000008900897308 */ /* 0x000e220000002400 */
[----:B------:R-:W-:Y:S02]  /*3bd0*/  FMNMX.FTZ R94, R81, R94, !PT ;  /* 0x0000005e515e7209 */ /* 0x000fe40007810000 */
[----:B------:R-:W-:Y:S02]  /*3be0*/  ISETP.GT.AND P5, PT, R6, 0xb1, PT ;  /* 0x000000b10600780c */ /* 0x000fe40003fa4270 */
[----:B------:R-:W-:Y:S01]  /*3bf0*/  FMNMX.FTZ R91, R133, R94, !PT ;  /* 0x0000005e855b7209 */ /* 0x000fe20007810000 */
[----:B------:R-:W-:Y:S02]  /*3c00*/  FMUL.FTZ R94, R0, R30 ;  /* 0x0000001e005e7220 */ /* 0x000fe40000410000 */
[----:B------:R-:W1:Y:S01]  /*3c10*/  MUFU.TANH R134, R134 ;  /* 0x0000008600867308 */ /* 0x000e620000002400 */
[----:B------:R-:W-:-:S02]  /*3c20*/  FMNMX.FTZ R96, R82, R91, !PT ;  /* 0x0000005b52607209 */ /* 0x000fc40007810000 */
[----:B--2---:R-:W-:Y:S02]  /*3c30*/  FSEL R27, R67, -INF , P2 ;  /* 0xff800000431b7808 */ /* 0x004fe40001000000 */
[----:B------:R-:W-:-:S03]  /*3c40*/  ISETP.GT.AND P2, PT, R6, 0xa8, PT ;  /* 0x000000a80600780c */ /* 0x000fc60003f44270 */
[----:B------:R-:W2:Y:S01]  /*3c50*/  MUFU.TANH R135, R135 ;  /* 0x0000008700877308 */ /* 0x000ea20000002400 */
[----:B0-----:R-:W-:Y:S02]  /*3c60*/  FSEL R86, R137, -INF , P1 ;  /* 0xff80000089567808 */ /* 0x001fe40000800000 */
[----:B------:R-:W-:Y:S02]  /*3c70*/  FSEL R91, R123, -INF , P2 ;  /* 0xff8000007b5b7808 */ /* 0x000fe40001000000 */
[----:B------:R-:W-:Y:S02]  /*3c80*/  FSEL R30, R125, -INF , P2 ;  /* 0xff8000007d1e7808 */ /* 0x000fe40001000000 */
[----:B------:R-:W-:Y:S01]  /*3c90*/  ISETP.GT.AND P2, PT, R6, 0xb9, PT ;  /* 0x000000b90600780c */ /* 0x000fe20003f44270 */
[----:B------:R-:W0:Y:S01]  /*3ca0*/  MUFU.TANH R139, R139 ;  /* 0x0000008b008b7308 */ /* 0x000e220000002400 */
[----:B-1----:R-:W-:Y:S02]  /*3cb0*/  FSEL R63, R134, -INF , P3 ;  /* 0xff800000863f7808 */ /* 0x002fe40001800000 */
[----:B------:R-:W-:-:S05]  /*3cc0*/  ISETP.GT.AND P3, PT, R6, 0xa9, PT ;  /* 0x000000a90600780c */ /* 0x000fca0003f64270 */
[----:B------:R-:W1:Y:S01]  /*3cd0*/  MUFU.TANH R140, R140 ;  /* 0x0000008c008c7308 */ /* 0x000e620000002400 */
[----:B--2---:R-:W-:Y:S02]  /*3ce0*/  FSEL R28, R135, -INF , P4 ;  /* 0xff800000871c7808 */ /* 0x004fe40002000000 */
[----:B------:R-:W-:-:S05]  /*3cf0*/  ISETP.GT.AND P4, PT, R6, 0xb0, PT ;  /* 0x000000b00600780c */ /* 0x000fca0003f84270 */
[----:B------:R2:W-:Y:S01]  /*3d00*/  MUFU.TANH R116, R65 ;  /* 0x0000004100747308 */ /* 0x0005e20000002400 */
[----:B0-----:R-:W-:-:S07]  /*3d10*/  FSEL R98, R139, -INF , P4 ;  /* 0xff8000008b627808 */ /* 0x001fce0002000000 */
[----:B------:R-:W-:Y:S01]  /*3d20*/  MUFU.TANH R143, R143 ;  /* 0x0000008f008f7308 */ /* 0x000fe20000002400 */
[----:B--2---:R-:W-:Y:S02]  /*3d30*/  FMNMX.FTZ R65, R85, R96, !PT ;  /* 0x0000006055417209 */ /* 0x004fe40007810000 */
[----:B------:R-:W-:-:S05]  /*3d40*/  FSEL R96, R107, -INF , P3 ;  /* 0xff8000006b607808 */ /* 0x000fca0001800000 */
[----:B------:R0:W-:Y:S08]  /*3d50*/  MUFU.TANH R117, R68 ;  /* 0x0000004400757308 */ /* 0x0001f00000002400 */
[----:B------:R-:W2:Y:S01]  /*3d60*/  MUFU.TANH R144, R144 ;  /* 0x0000009000907308 */ /* 0x000ea20000002400 */
[----:B0-----:R-:W-:Y:S02]  /*3d70*/  FMNMX.FTZ R68, R86, R65, !PT ;  /* 0x0000004156447209 */ /* 0x001fe40007810000 */
[----:B------:R-:W-:-:S02]  /*3d80*/  FSEL R65, R110, -INF , P3 ;  /* 0xff8000006e417808 */ /* 0x000fc40001800000 */
[----:B------:R-:W-:Y:S01]  /*3d90*/  FMNMX.FTZ R99, R91, R68, !PT ;  /* 0x000000445b637209 */ /* 0x000fe20007810000 */
[----:B------:R-:W-:Y:S01]  /*3da0*/  FMUL.FTZ R68, R0, R32 ;  /* 0x0000002000447220 */ /* 0x000fe20000410000 */
[----:B------:R-:W-:Y:S01]  /*3db0*/  ISETP.GT.AND P3, PT, R6, 0xc0, PT ;  /* 0x000000c00600780c */ /* 0x000fe20003f64270 */
[----:B------:R-:W0:Y:S01]  /*3dc0*/  MUFU.TANH R141, R141 ;  /* 0x0000008d008d7308 */ /* 0x000e220000002400 */
[----:B------:R-:W-:Y:S02]  /*3dd0*/  FMNMX.FTZ R107, R96, R99, !PT ;  /* 0x00000063606b7209 */ /* 0x000fe40007810000 */
[----:B-1----:R-:W-:Y:S02]  /*3de0*/  FSEL R99, R140, -INF , P5 ;  /* 0xff8000008c637808 */ /* 0x002fe40002800000 */
[----:B------:R-:W-:Y:S02]  /*3df0*/  FMNMX.FTZ R110, R98, R107, !PT ;  /* 0x0000006b626e7209 */ /* 0x000fe40007810000 */
[----:B------:R-:W-:Y:S01]  /*3e00*/  FSEL R113, R113, -INF , P3 ;  /* 0xff80000071717808 */ /* 0x000fe20001800000 */
[----:B------:R-:W1:Y:S01]  /*3e10*/  MUFU.TANH R142, R142 ;  /* 0x0000008e008e7308 */ /* 0x000e620000002400 */
[----:B------:R-:W-:-:S02]  /*3e20*/  FMNMX.FTZ R118, R99, R110, !PT ;  /* 0x0000006e63767209 */ /* 0x000fc40007810000 */
[----:B--2---:R-:W-:Y:S02]  /*3e30*/  FSEL R110, R144, -INF , P2 ;  /* 0xff800000906e7808 */ /* 0x004fe40001000000 */
[----:B------:R-:W-:Y:S02]  /*3e40*/  FSEL R66, R66, -INF , P3 ;  /* 0xff80000042427808 */ /* 0x000fe40001800000 */
[C---:B------:R-:W-:Y:S01]  /*3e50*/  ISETP.GT.AND P3, PT, R6.reuse, 0xd1, PT ;  /* 0x000000d10600780c */ /* 0x040fe20003f64270 */
[----:B------:R2:W-:Y:S01]  /*3e60*/  MUFU.TANH R67, R64 ;  /* 0x0000004000437308 */ /* 0x0005e20000002400 */
[----:B0-----:R-:W-:Y:S02]  /*3e70*/  FSEL R32, R141, -INF , P4 ;  /* 0xff8000008d207808 */ /* 0x001fe40002000000 */
[----:B------:R-:W-:-:S04]  /*3e80*/  ISETP.GT.AND P4, PT, R6, 0xc1, PT ;  /* 0x000000c10600780c */ /* 0x000fc80003f84270 */
[----:B------:R-:W-:Y:S01]  /*3e90*/  FSEL R114, R114, -INF , P4 ;  /* 0xff80000072727808 */ /* 0x000fe20002000000 */
[----:B------:R-:W0:Y:S01]  /*3ea0*/  MUFU.TANH R145, R145 ;  /* 0x0000009100917308 */ /* 0x000e220000002400 */
[----:B--2---:R-:W-:Y:S01]  /*3eb0*/  FSEL R64, R122, -INF , P1 ;  /* 0xff8000007a407808 */ /* 0x004fe20000800000 */
[----:B------:R-:W-:Y:S01]  /*3ec0*/  FMUL.FTZ R122, R0, R37 ;  /* 0x00000025007a7220 */ /* 0x000fe20000410000 */
[----:B------:R-:W-:Y:S02]  /*3ed0*/  ISETP.GT.AND P1, PT, R6, 0xb8, PT ;  /* 0x000000b80600780c */ /* 0x000fe40003f24270 */
[----:B-1----:R-:W-:Y:S02]  /*3ee0*/  FSEL R33, R142, -INF , P5 ;  /* 0xff8000008e217808 */ /* 0x002fe40002800000 */
[----:B------:R-:W-:Y:S01]  /*3ef0*/  FSEL R107, R143, -INF , P1 ;  /* 0xff8000008f6b7808 */ /* 0x000fe20000800000 */
[----:B------:R-:W1:Y:S01]  /*3f00*/  MUFU.TANH R138, R138 ;  /* 0x0000008a008a7308 */ /* 0x000e620000002400 */
[----:B------:R-:W-:-:S02]  /*3f10*/  ISETP.GT.AND P5, PT, R6, 0xc8, PT ;  /* 0x000000c80600780c */ /* 0x000fc40003fa4270 */
[----:B------:R-:W-:Y:S02]  /*3f20*/  FMNMX.FTZ R123, R107, R118, !PT ;  /* 0x000000766b7b7209 */ /* 0x000fe40007810000 */
[----:B------:R-:W-:Y:S02]  /*3f30*/  FSEL R116, R116, -INF , P5 ;  /* 0xff80000074747808 */ /* 0x000fe40002800000 */
[----:B------:R-:W-:Y:S01]  /*3f40*/  FMNMX.FTZ R118, R110, R123, !PT ;  /* 0x0000007b6e767209 */ /* 0x000fe20007810000 */
[----:B------:R0:W2:Y:S03]  /*3f50*/  MUFU.TANH R119, R68 ;  /* 0x0000004400777308 */ /* 0x0000a60000002400 */
[----:B------:R-:W-:-:S04]  /*3f60*/  FMNMX.FTZ R125, R113, R118, !PT ;  /* 0x00000076717d7209 */ /* 0x000fc80007810000 */
[----:B------:R-:W-:Y:S01]  /*3f70*/  FMNMX.FTZ R125, R114, R125, !PT ;  /* 0x0000007d727d7209 */ /* 0x000fe20007810000 */
[----:B------:R-:W3:Y:S01]  /*3f80*/  MUFU.TANH R100, R100 ;  /* 0x0000006400647308 */ /* 0x000ee20000002400 */
[----:B0-----:R-:W-:Y:S02]  /*3f90*/  FSEL R68, R145, -INF , P1 ;  /* 0xff80000091447808 */ /* 0x001fe40000800000 */
[----:B------:R-:W-:Y:S02]  /*3fa0*/  ISETP.GT.AND P1, PT, R6, 0xc9, PT ;  /* 0x000000c90600780c */ /* 0x000fe40003f24270 */
[----:B-1----:R-:W-:Y:S02]  /*3fb0*/  FSEL R37, R138, -INF , P2 ;  /* 0xff8000008a257808 */ /* 0x002fe40001000000 */
[----:B------:R-:W-:Y:S01]  /*3fc0*/  ISETP.GT.AND P2, PT, R6, 0xd0, PT ;  /* 0x000000d00600780c */ /* 0x000fe20003f44270 */
[----:B------:R-:W0:Y:S01]  /*3fd0*/  MUFU.TANH R94, R94 ;  /* 0x0000005e005e7308 */ /* 0x000e220000002400 */
[----:B------:R-:W-:-:S02]  /*3fe0*/  FSEL R117, R117, -INF , P1 ;  /* 0xff80000075757808 */ /* 0x000fc40000800000 */
[----:B------:R-:W-:Y:S02]  /*3ff0*/  FMNMX.FTZ R118, R116, R125, !PT ;  /* 0x0000007d74767209 */ /* 0x000fe40007810000 */
[----:B--2---:R-:W-:Y:S02]  /*4000*/  FSEL R119, R119, -INF , P2 ;  /* 0xff80000077777808 */ /* 0x004fe40001000000 */
[----:B------:R-:W-:Y:S01]  /*4010*/  FMNMX.FTZ R126, R117, R118, !PT ;  /* 0x00000076757e7209 */ /* 0x000fe20007810000 */
[----:B------:R1:W2:Y:S01]  /*4020*/  MUFU.TANH R123, R36 ;  /* 0x00000024007b7308 */ /* 0x0002a20000002400 */
[----:B---3--:R-:W-:Y:S02]  /*4030*/  FSEL R118, R100, -INF , P3 ;  /* 0xff80000064767808 */ /* 0x008fe40001800000 */
[----:B------:R-:W-:Y:S01]  /*4040*/  FMNMX.FTZ R125, R119, R126, !PT ;  /* 0x0000007e777d7209 */ /* 0x000fe20007810000 */
[----:B------:R-:W-:-:S04]  /*4050*/  FMUL.FTZ R126, R0, R39 ;  /* 0x00000027007e7220 */ /* 0x000fc80000410000 */
[----:B------:R-:W3:Y:S01]  /*4060*/  MUFU.TANH R122, R122 ;  /* 0x0000007a007a7308 */ /* 0x000ee20000002400 */
[----:B-1----:R-:W-:Y:S02]  /*4070*/  FSEL R36, R67, -INF , P4 ;  /* 0xff80000043247808 */ /* 0x002fe40002000000 */
[----:B------:R-:W-:Y:S02]  /*4080*/  ISETP.GT.AND P4, PT, R6, 0xd8, PT ;  /* 0x000000d80600780c */ /* 0x000fe40003f84270 */
[----:B0-----:R-:W-:Y:S02]  /*4090*/  FSEL R67, R94, -INF , P5 ;  /* 0xff8000005e437808 */ /* 0x001fe40002800000 */
[----:B------:R-:W-:Y:S01]  /*40a0*/  ISETP.GT.AND P5, PT, R6, 0xd9, PT ;  /* 0x000000d90600780c */ /* 0x000fe20003fa4270 */
[----:B------:R-:W0:Y:S01]  /*40b0*/  MUFU.TANH R130, R130 ;  /* 0x0000008200827308 */ /* 0x000e220000002400 */
[----:B--2---:R-:W-:Y:S02]  /*40c0*/  FSEL R123, R123, -INF , P4 ;  /* 0xff8000007b7b7808 */ /* 0x004fe40002000000 */
[----:B------:R-:W-:-:S04]  /*40d0*/  FMNMX.FTZ R6, R118, R125, !PT ;  /* 0x0000007d76067209 */ /* 0x000fc80007810000 */
[----:B------:R-:W-:Y:S01]  /*40e0*/  FMNMX.FTZ R6, R123, R6, !PT ;  /* 0x000000067b067209 */ /* 0x000fe20007810000 */
[----:B------:R-:W1:Y:S01]  /*40f0*/  MUFU.TANH R128, R128 ;  /* 0x0000008000807308 */ /* 0x000e620000002400 */
[----:B---3--:R-:W-:-:S04]  /*4100*/  FSEL R125, R122, -INF , P5 ;  /* 0xff8000007a7d7808 */ /* 0x008fc80002800000 */
[----:B------:R-:W-:-:S03]  /*4110*/  FMNMX.FTZ R6, R125, R6, !PT ;  /* 0x000000067d067209 */ /* 0x000fc60007810000 */
[----:B------:R-:W2:Y:S01]  /*4120*/  MUFU.TANH R126, R126 ;  /* 0x0000007e007e7308 */ /* 0x000ea20000002400 */
[----:B0-----:R-:W-:Y:S01]  /*4130*/  FSEL R130, R130, -INF , P2 ;  /* 0xff80000082827808 */ /* 0x001fe20001000000 */
[----:B------:R-:W0:Y:S01]  /*4140*/  SHFL.BFLY PT, R127, R6, 0x2, 0x1f ;  /* 0x0c401f00067f7f89 */ /* 0x000e2200000e0000 */
[----:B-1----:R-:W-:Y:S02]  /*4150*/  FSEL R128, R128, -INF , P4 ;  /* 0xff80000080807808 */ /* 0x002fe40002000000 */
[----:B--2---:R-:W-:Y:S02]  /*4160*/  FSEL R126, R126, -INF , P5 ;  /* 0xff8000007e7e7808 */ /* 0x004fe40002800000 */
[----:B0-----:R-:W-:-:S05]  /*4170*/  FMNMX.FTZ R127, R6, R127, !PT ;  /* 0x0000007f067f7209 */ /* 0x001fca0007810000 */
[----:B------:R-:W0:Y:S02]  /*4180*/  SHFL.BFLY PT, R94, R127, 0x1, 0x1f ;  /* 0x0c201f007f5e7f89 */ /* 0x000e2400000e0000 */
[----:B0-----:R-:W-:Y:S01]  /*4190*/  FMNMX.FTZ R94, R127, R94, !PT ;  /* 0x0000005e7f5e7209 */ /* 0x001fe20007810000 */
[----:B------:R-:W-:-:S03]  /*41a0*/  FMUL.FTZ R127, R0, R35 ;  /* 0x00000023007f7220 */ /* 0x000fc60000410000 */
[C---:B------:R-:W-:Y:S01]  /*41b0*/  FSETP.NEU.FTZ.AND P6, PT, R94.reuse, -INF , PT ;  /* 0xff8000005e00780b */ /* 0x040fe20003fdd000 */
[----:B------:R-:W-:-:S01]  /*41c0*/  FFMA.FTZ R122, R94, R129, -8 ;  /* 0xc10000005e7a7423 */ /* 0x000fc20000010081 */
[----:B------:R-:W-:Y:S01]  /*41d0*/  FMUL.FTZ R129, R0, R31 ;  /* 0x0000001f00817220 */ /* 0x000fe20000410000 */
[----:B------:R-:W0:Y:S03]  /*41e0*/  MUFU.TANH R127, R127 ;  /* 0x0000007f007f7308 */ /* 0x000e260000002400 */
[----:B------:R-:W-:Y:S02]  /*41f0*/  FSEL R122, R122, RZ, P6 ;  /* 0x000000ff7a7a7208 */ /* 0x000fe40003000000 */
[----:B------:R-:W-:-:S03]  /*4200*/  LOP3.LUT P6, RZ, R152, 0x7f, RZ, 0xc0, !PT ;  /* 0x0000007f98ff7812 */ /* 0x000fc600078cc0ff */
[--C-:B------:R-:W-:Y:S01]  /*4210*/  FFMA.FTZ R31, R70, UR10, -R122.reuse ;  /* 0x0000000a461f7c23 */ /* 0x100fe2000801087a */
        /* <DEDUP_REMOVED lines=24> */
[----:B------:R-:W1:Y:S01]  /*43a0*/  MUFU.TANH R129, R129 ;  /* 0x0000008100817308 */ /* 0x000e620000002400 */
[----:B0-----:R-:W-:Y:S01]  /*43b0*/  FSEL R127, R127, -INF , P3 ;  /* 0xff8000007f7f7808 */ /* 0x001fe20001800000 */
[--C-:B------:R-:W-:Y:S01]  /*43c0*/  FFMA.FTZ R34, R71, UR10, -R122.reuse ;  /* 0x0000000a47227c23 */ /* 0x100fe2000801087a */
[----:B------:R-:W-:Y:S01]  /*43d0*/  FMNMX.FTZ R100, R14, R83, !PT ;  /* 0x000000530e647209 */ /* 0x000fe20007810000 */
[--C-:B------:R-:W-:Y:S01]  /*43e0*/  FFMA.FTZ R71, R77, UR10, -R122.reuse ;  /* 0x0000000a4d477c23 */ /* 0x100fe2000801087a */
[----:B------:R-:W-:-:S01]  /*43f0*/  FFMA.FTZ R77, R121, UR10, -R122 ;  /* 0x0000000a794d7c23 */ /* 0x000fc2000801087a */
[--C-:B------:R-:W-:Y:S01]  /*4400*/  FFMA.FTZ R124, R124, UR10, -R122.reuse ;  /* 0x0000000a7c7c7c23 */ /* 0x100fe2000801087a */
[----:B------:R-:W-:Y:S01]  /*4410*/  FMNMX.FTZ R83, R15, R100, !PT ;  /* 0x000000640f537209 */ /* 0x000fe20007810000 */
[--C-:B------:R-:W-:Y:S01]  /*4420*/  FFMA.FTZ R88, R88, UR10, -R122.reuse ;  /* 0x0000000a58587c23 */ /* 0x100fe2000801087a */
[----:B------:R-:W-:Y:S01]  /*4430*/  MUFU.EX2 R100, R106 ;  /* 0x0000006a00647308 */ /* 0x000fe20000000800 */
[----:B------:R-:W-:-:S01]  /*4440*/  FFMA.FTZ R78, R78, UR10, -R122 ;  /* 0x0000000a4e4e7c23 */ /* 0x000fc2000801087a */
[----:B------:R-:W-:Y:S01]  /*4450*/  FMNMX.FTZ R104, R20, R83, !PT ;  /* 0x0000005314687209 */ /* 0x000fe20007810000 */
[----:B------:R-:W-:-:S01]  /*4460*/  FFMA.FTZ R81, R81, UR10, -R122 ;  /* 0x0000000a51517c23 */ /* 0x000fc2000801087a */
[--C-:B------:R-:W-:Y:S01]  /*4470*/  FFMA.FTZ R133, R133, UR10, -R122.reuse ;  /* 0x0000000a85857c23 */ /* 0x100fe2000801087a */
[----:B------:R-:W-:-:S01]  /*4480*/  FFMA.FTZ R82, R82, UR10, -R122 ;  /* 0x0000000a52527c23 */ /* 0x000fc2000801087a */
[----:B------:R-:W-:Y:S01]  /*4490*/  FMNMX.FTZ R83, R21, R104, !PT ;  /* 0x0000006815537209 */ /* 0x000fe20007810000 */
[----:B------:R-:W-:-:S01]  /*44a0*/  FFMA.FTZ R85, R85, UR10, -R122 ;  /* 0x0000000a55557c23 */ /* 0x000fc2000801087a */
[----:B-1----:R-:W-:Y:S01]  /*44b0*/  FSEL R129, R129, -INF , P1 ;  /* 0xff80000081817808 */ /* 0x002fe20000800000 */
[----:B------:R0:W-:Y:S01]  /*44c0*/  MUFU.EX2 R76, R124 ;  /* 0x0000007c004c7308 */ /* 0x0001e20000000800 */
[----:B------:R-:W-:Y:S01]  /*44d0*/  FMNMX.FTZ R104, R40, R83, !PT ;  /* 0x0000005328687209 */ /* 0x000fe20007810000 */
[--C-:B------:R-:W-:Y:S01]  /*44e0*/  FFMA.FTZ R83, R108, UR10, -R122.reuse ;  /* 0x0000000a6c537c23 */ /* 0x100fe2000801087a */
[----:B------:R-:W-:-:S01]  /*44f0*/  FFMA.FTZ R86, R86, UR10, -R122 ;  /* 0x0000000a56567c23 */ /* 0x000fc2000801087a */
[--C-:B------:R-:W-:Y:S01]  /*4500*/  FFMA.FTZ R91, R91, UR10, -R122.reuse ;  /* 0x0000000a5b5b7c23 */ /* 0x100fe2000801087a */
[----:B------:R-:W-:Y:S01]  /*4510*/  FMNMX.FTZ R105, R41, R104, !PT ;  /* 0x0000006829697209 */ /* 0x000fe20007810000 */
[--C-:B------:R-:W-:Y:S01]  /*4520*/  FFMA.FTZ R96, R96, UR10, -R122.reuse ;  /* 0x0000000a60607c23 */ /* 0x100fe2000801087a */
[----:B------:R-:W-:-:S01]  /*4530*/  FFMA.FTZ R98, R98, UR10, -R122 ;  /* 0x0000000a62627c23 */ /* 0x000fc2000801087a */
[----:B------:R-:W-:Y:S01]  /*4540*/  FFMA.FTZ R107, R107, UR10, -R122 ;  /* 0x0000000a6b6b7c23 */ /* 0x000fe2000801087a */
[----:B------:R-:W-:Y:S01]  /*4550*/  FMNMX.FTZ R104, R42, R105, !PT ;  /* 0x000000692a687209 */ /* 0x000fe20007810000 */
[----:B0-----:R-:W-:-:S02]  /*4560*/  IMAD.U32 R124, RZ, RZ, UR10 ;  /* 0x0000000aff7c7e24 */ /* 0x001fc4000f8e00ff */
[----:B------:R-:W-:-:S01]  /*4570*/  FFMA.FTZ R110, R110, UR10, -R122 ;  /* 0x0000000a6e6e7c23 */ /* 0x000fc2000801087a */
[--C-:B------:R-:W-:Y:S01]  /*4580*/  FFMA.FTZ R113, R113, UR10, -R122.reuse ;  /* 0x0000000a71717c23 */ /* 0x100fe2000801087a */
[----:B------:R-:W-:Y:S01]  /*4590*/  FMNMX.FTZ R105, R43, R104, !PT ;  /* 0x000000682b697209 */ /* 0x000fe20007810000 */
[--C-:B------:R-:W-:Y:S01]  /*45a0*/  FFMA.FTZ R114, R114, UR10, -R122.reuse ;  /* 0x0000000a72727c23 */ /* 0x100fe2000801087a */
[----:B------:R0:W-:Y:S01]  /*45b0*/  MUFU.EX2 R104, R120 ;  /* 0x0000007800687308 */ /* 0x0001e20000000800 */
[----:B------:R-:W-:-:S01]  /*45c0*/  FFMA.FTZ R116, R116, UR10, -R122 ;  /* 0x0000000a74747c23 */ /* 0x000fc2000801087a */
[----:B------:R-:W-:Y:S01]  /*45d0*/  FMNMX.FTZ R106, R44, R105, !PT ;  /* 0x000000692c6a7209 */ /* 0x000fe20007810000 */
[----:B------:R-:W-:-:S01]  /*45e0*/  FFMA.FTZ R117, R117, UR10, -R122 ;  /* 0x0000000a75757c23 */ /* 0x000fc2000801087a */
[--C-:B------:R-:W-:Y:S01]  /*45f0*/  FFMA.FTZ R119, R119, UR10, -R122.reuse ;  /* 0x0000000a77777c23 */ /* 0x100fe2000801087a */
[----:B------:R-:W-:-:S01]  /*4600*/  FFMA.FTZ R118, R118, UR10, -R122 ;  /* 0x0000000a76767c23 */ /* 0x000fc2000801087a */
[----:B------:R-:W-:Y:S01]  /*4610*/  FMNMX.FTZ R105, R45, R106, !PT ;  /* 0x0000006a2d697209 */ /* 0x000fe20007810000 */
[----:B------:R-:W-:Y:S01]  /*4620*/  @!P6 VIADD R5, R5, 0x2e840 ;  /* 0x0002e8400505e836 */ /* 0x000fe20000000000 */
[----:B------:R1:W-:Y:S01]  /*4630*/  MUFU.EX2 R106, R112 ;  /* 0x00000070006a7308 */ /* 0x0003e20000000800 */
[----:B0-----:R-:W-:-:S01]  /*4640*/  FFMA.FTZ R120, R89, UR10, -R122 ;  /* 0x0000000a59787c23 */ /* 0x001fc2000801087a */
[----:B------:R-:W-:-:S04]  /*4650*/  FMNMX.FTZ R108, R46, R105, !PT ;  /* 0x000000692e6c7209 */ /* 0x000fc80007810000 */
[----:B------:R-:W-:Y:S02]  /*4660*/  FMNMX.FTZ R105, R47, R108, !PT ;  /* 0x0000006c2f697209 */ /* 0x000fe40007810000 */
[----:B------:R-:W-:Y:S02]  /*4670*/  MUFU.EX2 R6, R6 ;  /* 0x0000000600067308 */ /* 0x000fe40000000800 */
[----:B------:R-:W-:Y:S01]  /*4680*/  FMNMX.FTZ R108, R48, R105, !PT ;  /* 0x00000069306c7209 */ /* 0x000fe20007810000 */
[----:B------:R-:W-:-:S03]  /*4690*/  FFMA.FTZ R105, R115, UR10, -R122 ;  /* 0x0000000a73697c23 */ /* 0x000fc6000801087a */
[----:B------:R-:W-:Y:S02]  /*46a0*/  FMNMX.FTZ R111, R49, R108, !PT ;  /* 0x0000006c316f7209 */ /* 0x000fe40007810000 */
[----:B------:R-:W-:Y:S02]  /*46b0*/  MUFU.EX2 R31, R31 ;  /* 0x0000001f001f7308 */ /* 0x000fe40000000800 */
[----:B------:R-:W-:-:S04]  /*46c0*/  FMNMX.FTZ R108, R50, R111, !PT ;  /* 0x0000006f326c7209 */ /* 0x000fc80007810000 */
[----:B------:R-:W-:Y:S02]  /*46d0*/  FMNMX.FTZ R111, R51, R108, !PT ;  /* 0x0000006c336f7209 */ /* 0x000fe40007810000 */
[----:B------:R-:W-:Y:S02]  /*46e0*/  MUFU.EX2 R34, R34 ;  /* 0x0000002200227308 */ /* 0x000fe40000000800 */
[----:B------:R-:W-:Y:S01]  /*46f0*/  FMNMX.FTZ R108, R52, R111, !PT ;  /* 0x0000006f346c7209 */ /* 0x000fe20007810000 */
[----:B------:R-:W-:-:S03]  /*4700*/  FFMA.FTZ R111, R90, UR10, -R122 ;  /* 0x0000000a5a6f7c23 */ /* 0x000fc6000801087a */
[----:B------:R-:W-:Y:S02]  /*4710*/  FMNMX.FTZ R89, R53, R108, !PT ;  /* 0x0000006c35597209 */ /* 0x000fe40007810000 */
[----:B------:R-:W-:Y:S02]  /*4720*/  MUFU.EX2 R108, R120 ;  /* 0x00000078006c7308 */ /* 0x000fe40000000800 */
[----:B-1----:R-:W-:-:S04]  /*4730*/  FMNMX.FTZ R112, R54, R89, !PT ;  /* 0x0000005936707209 */ /* 0x002fc80007810000 */
[----:B------:R-:W-:Y:S01]  /*4740*/  FMNMX.FTZ R89, R55, R112, !PT ;  /* 0x0000007037597209 */ /* 0x000fe20007810000 */
[----:B------:R-:W-:-:S01]  /*4750*/  FFMA.FTZ R112, R97, UR10, -R122 ;  /* 0x0000000a61707c23 */ /* 0x000fc2000801087a */
[----:B------:R-:W0:Y:S02]  /*4760*/  MUFU.EX2 R39, R39 ;  /* 0x0000002700277308 */ /* 0x000e240000000800 */
[----:B------:R-:W-:Y:S01]  /*4770*/  FMNMX.FTZ R90, R56, R89, !PT ;  /* 0x00000059385a7209 */ /* 0x000fe20007810000 */
[----:B------:R-:W-:-:S03]  /*4780*/  FFMA.FTZ R89, R92, UR10, -R122 ;  /* 0x0000000a5c597c23 */ /* 0x000fc6000801087a */
[----:B------:R-:W-:Y:S02]  /*4790*/  FMNMX.FTZ R115, R57, R90, !PT ;  /* 0x0000005a39737209 */ /* 0x000fe40007810000 */
[----:B------:R-:W-:Y:S02]  /*47a0*/  MUFU.EX2 R35, R35 ;  /* 0x0000002300237308 */ /* 0x000fe40000000800 */
[----:B------:R-:W-:Y:S01]  /*47b0*/  FMNMX.FTZ R90, R58, R115, !PT ;  /* 0x000000733a5a7209 */ /* 0x000fe20007810000 */
[----:B------:R-:W-:-:S03]  /*47c0*/  FFMA.FTZ R115, R93, UR10, -R122 ;  /* 0x0000000a5d737c23 */ /* 0x000fc6000801087a */
[----:B------:R-:W-:Y:S02]  /*47d0*/  FMNMX.FTZ R93, R59, R90, !PT ;  /* 0x0000005a3b5d7209 */ /* 0x000fe40007810000 */
[----:B------:R-:W-:Y:S01]  /*47e0*/  MUFU.EX2 R90, R115 ;  /* 0x00000073005a7308 */ /* 0x000fe20000000800 */
[----:B0-----:R-:W-:Y:S02]  /*47f0*/  F2FP.SATFINITE.E4M3.F32.PACK_AB_MERGE_C R200, R39, R34, RZ ;  /* 0x0000002227c8723e */ /* 0x001fe400048070ff */
[----:B------:R-:W-:Y:S01]  /*4800*/  FMNMX.FTZ R92, R60, R93, !PT ;  /* 0x0000005d3c5c7209 */ /* 0x000fe20007810000 */
[----:B------:R-:W-:-:S01]  /*4810*/  FFMA.FTZ R93, R95, UR10, -R122 ;  /* 0x0000000a5f5d7c23 */ /* 0x000fc2000801087a */
[----:B------:R-:W-:Y:S02]  /*4820*/  F2FP.SATFINITE.E4M3.F32.PACK_AB_MERGE_C R200, R31, R6, R200 ;  /* 0x000000061fc8723e */ /* 0x000fe400048070c8 */
[----:B------:R-:W-:Y:S01]  /*4830*/  FMNMX.FTZ R95, R61, R92, !PT ;  /* 0x0000005c3d5f7209 */ /* 0x000fe20007810000 */
[----:B------:R-:W-:Y:S03]  /*4840*/  MUFU.EX2 R38, R38 ;  /* 0x0000002600267308 */ /* 0x000fe60000000800 */
[----:B------:R-:W-:-:S04]  /*4850*/  FMNMX.FTZ R95, R24, R95, !PT ;  /* 0x0000005f185f7209 */ /* 0x000fc80007810000 */
[----:B------:R-:W-:Y:S01]  /*4860*/  FMNMX.FTZ R92, R62, R95, !PT ;  /* 0x0000005f3e5c7209 */ /* 0x000fe20007810000 */
[----:B------:R-:W-:Y:S03]  /*4870*/  MUFU.EX2 R70, R70 ;  /* 0x0000004600467308 */ /* 0x000fe60000000800 */
[----:B------:R-:W-:Y:S01]  /*4880*/  FMNMX.FTZ R95, R25, R92, !PT ;  /* 0x0000005c195f7209 */ /* 0x000fe20007810000 */
[----:B------:R-:W-:-:S03]  /*4890*/  FFMA.FTZ R92, R101, UR10, -R122 ;  /* 0x0000000a655c7c23 */ /* 0x000fc6000801087a */
[----:B------:R-:W-:Y:S01]  /*48a0*/  FMNMX.FTZ R120, R26, R95, !PT ;  /* 0x0000005f1a787209 */ /* 0x000fe20007810000 */
[----:B------:R-:W-:-:S01]  /*48b0*/  FFMA.FTZ R95, R102, UR10, -R122 ;  /* 0x0000000a665f7c23 */ /* 0x000fc2000801087a */
[----:B------:R-:W0:Y:S02]  /*48c0*/  MUFU.EX2 R71, R71 ;  /* 0x0000004700477308 */ /* 0x000e240000000800 */
[----:B------:R-:W-:-:S04]  /*48d0*/  FMNMX.FTZ R120, R27, R120, !PT ;  /* 0x000000781b787209 */ /* 0x000fc80007810000 */
[----:B------:R-:W-:Y:S02]  /*48e0*/  FMNMX.FTZ R97, R63, R120, !PT ;  /* 0x000000783f617209 */ /* 0x000fe40007810000 */
[----:B------:R-:W-:Y:S02]  /*48f0*/  MUFU.EX2 R69, R69 ;  /* 0x0000004500457308 */ /* 0x000fe40000000800 */
[----:B------:R-:W-:Y:S01]  /*4900*/  FMNMX.FTZ R102, R28, R97, !PT ;  /* 0x000000611c667209 */ /* 0x000fe20007810000 */
[----:B------:R-:W-:-:S03]  /*4910*/  FFMA.FTZ R97, R131, UR10, -R122 ;  /* 0x0000000a83617c23 */ /* 0x000fc6000801087a */
[----:B------:R-:W-:Y:S01]  /*4920*/  FMNMX.FTZ R101, R29, R102, !PT ;  /* 0x000000661d657209 */ /* 0x000fe20007810000 */
[----:B------:R-:W-:-:S01]  /*4930*/  FFMA.FTZ R102, R132, UR10, -R122 ;  /* 0x0000000a84667c23 */ /* 0x000fc2000801087a */
[----:B------:R-:W-:Y:S01]  /*4940*/  MUFU.EX2 R72, R72 ;  /* 0x0000004800487308 */ /* 0x000fe20000000800 */
[----:B0-----:R-:W-:Y:S02]  /*4950*/  F2FP.SATFINITE.E4M3.F32.PACK_AB_MERGE_C R202, R71, R70, RZ ;  /* 0x0000004647ca723e */ /* 0x001fe400048070ff */
[----:B------:R-:W-:Y:S02]  /*4960*/  FMNMX.FTZ R101, R64, R101, !PT ;  /* 0x0000006540657209 */ /* 0x000fe40007810000 */
[----:B------:R-:W-:Y:S02]  /*4970*/  F2FP.SATFINITE.E4M3.F32.PACK_AB_MERGE_C R202, R38, R35, R202 ;  /* 0x0000002326ca723e */ /* 0x000fe400048070ca */
[----:B------:R-:W-:Y:S01]  /*4980*/  FMNMX.FTZ R120, R30, R101, !PT ;  /* 0x000000651e787209 */ /* 0x000fe20007810000 */
[----:B------:R-:W-:Y:S03]  /*4990*/  MUFU.EX2 R75, R75 ;  /* 0x0000004b004b7308 */ /* 0x000fe60000000800 */
[----:B------:R-:W-:-:S04]  /*49a0*/  FMNMX.FTZ R101, R65, R120, !PT ;  /* 0x0000007841657209 */ /* 0x000fc80007810000 */
[----:B------:R-:W-:Y:S01]  /*49b0*/  FMNMX.FTZ R120, R32, R101, !PT ;  /* 0x0000006520787209 */ /* 0x000fe20007810000 */
[----:B------:R-:W0:Y:S03]  /*49c0*/  MUFU.EX2 R80, R80 ;  /* 0x0000005000507308 */ /* 0x000e260000000800 */
[----:B------:R-:W-:-:S04]  /*49d0*/  FMNMX.FTZ R101, R33, R120, !PT ;  /* 0x0000007821657209 */ /* 0x000fc80007810000 */
[----:B------:R-:W-:Y:S01]  /*49e0*/  FMNMX.FTZ R120, R68, R101, !PT ;  /* 0x0000006544787209 */ /* 0x000fe20007810000 */
[----:B------:R-:W-:Y:S03]  /*49f0*/  MUFU.EX2 R73, R73 ;  /* 0x0000004900497308 */ /* 0x000fe60000000800 */
[----:B------:R-:W-:-:S04]  /*4a00*/  FMNMX.FTZ R101, R37, R120, !PT ;  /* 0x0000007825657209 */ /* 0x000fc80007810000 */
[----:B------:R-:W-:Y:S01]  /*4a10*/  FMNMX.FTZ R115, R66, R101, !PT ;  /* 0x0000006542737209 */ /* 0x000fe20007810000 */
        /* <DEDUP_REMOVED lines=8> */
[----:B------:R-:W-:Y:S03]  /*4aa0*/  MUFU.EX2 R77, R77 ;  /* 0x0000004d004d7308 */ /* 0x000fe60000000800 */
[----:B------:R-:W-:-:S04]  /*4ab0*/  FMNMX.FTZ R115, R127, R120, !PT ;  /* 0x000000787f737209 */ /* 0x000fc80007810000 */
[----:B------:R-:W-:Y:S01]  /*4ac0*/  FMNMX.FTZ R115, R128, R115, !PT ;  /* 0x0000007380737209 */ /* 0x000fe20007810000 */
[----:B------:R-:W0:Y:S03]  /*4ad0*/  MUFU.EX2 R84, R84 ;  /* 0x0000005400547308 */ /* 0x000e260000000800 */
[----:B------:R-:W-:Y:S01]  /*4ae0*/  FMNMX.FTZ R120, R126, R115, !PT ;  /* 0x000000737e787209 */ /* 0x000fe20007810000 */
[----:B------:R-:W-:-:S04]  /*4af0*/  FFMA.FTZ R115, R99, UR10, -R122 ;  /* 0x0000000a63737c23 */ /* 0x000fc8000801087a */
[----:B------:R-:W1:Y:S01]  /*4b00*/  SHFL.BFLY PT, R121, R120, 0x2, 0x1f ;  /* 0x0c401f0078797f89 */ /* 0x000e6200000e0000 */
[----:B------:R-:W-:Y:S08]  /*4b10*/  MUFU.EX2 R79, R79 ;  /* 0x0000004f004f7308 */ /* 0x000ff00000000800 */
[----:B------:R-:W2:Y:S01]  /*4b20*/  MUFU.EX2 R103, R103 ;  /* 0x0000006700677308 */ /* 0x000ea20000000800 */
[----:B0-----:R-:W-:-:S04]  /*4b30*/  F2FP.SATFINITE.E4M3.F32.PACK_AB_MERGE_C R206, R84, R77, RZ ;  /* 0x0000004d54ce723e */ /* 0x001fc800048070ff */
[----:B------:R-:W-:-:S03]  /*4b40*/  F2FP.SATFINITE.E4M3.F32.PACK_AB_MERGE_C R206, R74, R73, R206 ;  /* 0x000000494ace723e */ /* 0x000fc600048070ce */
[----:B------:R-:W-:Y:S01]  /*4b50*/  MUFU.EX2 R83, R83 ;  /* 0x0000005300537308 */ /* 0x000fe20000000800 */
[----:B-1----:R-:W-:-:S07]  /*4b60*/  FMNMX.FTZ R121, R120, R121, !PT ;  /* 0x0000007978797209 */ /* 0x002fce0007810000 */
[----:B------:R-:W-:Y:S01]  /*4b70*/  MUFU.EX2 R109, R109 ;  /* 0x0000006d006d7308 */ /* 0x000fe20000000800 */
[----:B--2---:R-:W-:Y:S01]  /*4b80*/  F2FP.SATFINITE.E4M3.F32.PACK_AB_MERGE_C R208, R103, R100, RZ ;  /* 0x0000006467d0723e */ /* 0x004fe200048070ff */
[----:B------:R-:W0:Y:S03]  /*4b90*/  SHFL.BFLY PT, R120, R121, 0x1, 0x1f ;  /* 0x0c201f0079787f89 */ /* 0x000e2600000e0000 */
[----:B------:R-:W-:-:S03]  /*4ba0*/  F2FP.SATFINITE.E4M3.F32.PACK_AB_MERGE_C R208, R79, R76, R208 ;  /* 0x0000004c4fd0723e */ /* 0x000fc600048070d0 */
[----:B------:R-:W-:Y:S08]  /*4bb0*/  MUFU.EX2 R105, R105 ;  /* 0x0000006900697308 */ /* 0x000ff00000000800 */
[----:B------:R-:W-:Y:S08]  /*4bc0*/  MUFU.EX2 R88, R88 ;  /* 0x0000005800587308 */ /* 0x000ff00000000800 */
[----:B------:R-:W-:Y:S01]  /*4bd0*/  MUFU.EX2 R111, R111 ;  /* 0x0000006f006f7308 */ /* 0x000fe20000000800 */
[----:B0-----:R-:W-:Y:S01]  /*4be0*/  FMNMX.FTZ R99, R121, R120, !PT ;  /* 0x0000007879637209 */ /* 0x001fe20007810000 */
[--C-:B------:R-:W-:Y:S01]  /*4bf0*/  FFMA.FTZ R120, R123, UR10, -R122.reuse ;  /* 0x0000000a7b787c23 */ /* 0x100fe2000801087a */
[----:B------:R-:W-:-:S02]  /*4c00*/  FFMA.FTZ R121, R125, UR10, -R122 ;  /* 0x0000000a7d797c23 */ /* 0x000fc4000801087a */
[C---:B------:R-:W-:Y:S01]  /*4c10*/  FSETP.NEU.FTZ.AND P1, PT, R99.reuse, -INF , PT ;  /* 0xff8000006300780b */ /* 0x040fe20003f3d000 */
[----:B------:R-:W-:-:S02]  /*4c20*/  FFMA.FTZ R123, R99, R124, -8 ;  /* 0xc1000000637b7423 */ /* 0x000fc4000001007c */
[----:B------:R-:W-:Y:S03]  /*4c30*/  MUFU.EX2 R89, R89 ;  /* 0x0000005900597308 */ /* 0x000fe60000000800 */
[----:B------:R-:W-:Y:S02]  /*4c40*/  FSEL R123, R123, RZ, P1 ;  /* 0x000000ff7b7b7208 */ /* 0x000fe40000800000 */
[----:B------:R-:W-:-:S03]  /*4c50*/  PLOP3.LUT P1, PT, PT, PT, UP0, 0x80, 0x0 ;  /* 0x000000000000781c */ /* 0x000fc60003f2f008 */
        /* <DEDUP_REMOVED lines=16> */
[----:B------:R-:W0:Y:S01]  /*4d60*/  MUFU.EX2 R8, R8 ;  /* 0x0000000800087308 */ /* 0x000e220000000800 */
[----:B------:R-:W-:-:S01]  /*4d70*/  FFMA.FTZ R11, R15, UR10, -R123 ;  /* 0x0000000a0f0b7c23 */ /* 0x000fc2000801087b */
[----:B------:R-:W-:Y:S01]  /*4d80*/  FFMA.FTZ R47, R57, UR10, -R123 ;  /* 0x0000000a392f7c23 */ /* 0x000fe2000801087b */
[----:B------:R-:W-:-:S01]  /*4d90*/  FADD.FTZ R55, R6, R31 ;  /* 0x0000001f06377221 */ /* 0x000fc20000010000 */
[--C-:B------:R-:W-:Y:S01]  /*4da0*/  FFMA.FTZ R15, R45, UR10, -R123.reuse ;  /* 0x0000000a2d0f7c23 */ /* 0x100fe2000801087b */
[----:B------:R-:W-:-:S01]  /*4db0*/  FFMA.FTZ R131, R14, UR10, -R123 ;  /* 0x0000000a0e837c23 */ /* 0x000fc2000801087b */
[--C-:B------:R-:W-:Y:S01]  /*4dc0*/  FFMA.FTZ R45, R54, UR10, -R123.reuse ;  /* 0x0000000a362d7c23 */ /* 0x100fe2000801087b */
[----:B------:R-:W-:-:S01]  /*4dd0*/  FFMA.FTZ R133, R48, UR10, -R123 ;  /* 0x0000000a30857c23 */ /* 0x000fc2000801087b */
[----:B------:R-:W1:Y:S01]  /*4de0*/  MUFU.EX2 R122, R122 ;  /* 0x0000007a007a7308 */ /* 0x000e620000000800 */
[----:B------:R-:W-:-:S01]  /*4df0*/  FFMA.FTZ R54, R56, UR10, -R123 ;  /* 0x0000000a38367c23 */ /* 0x000fc2000801087b */
[----:B------:R-:W-:Y:S01]  /*4e00*/  FFMA.FTZ R48, R58, UR10, -R123 ;  /* 0x0000000a3a307c23 */ /* 0x000fe2000801087b */
[----:B------:R-:W-:-:S01]  /*4e10*/  FADD.FTZ R56, R34, R55 ;  /* 0x0000003722387221 */ /* 0x000fc20000010000 */
[----:B------:R-:W-:Y:S01]  /*4e20*/  @!P6 PRMT R55, RZ, 0x654, R5 ;  /* 0x00000654ff37e816 */ /* 0x000fe20000000005 */
[----:B------:R-:W-:-:S01]  /*4e30*/  FFMA.FTZ R14, R42, UR10, -R123 ;  /* 0x0000000a2a0e7c23 */ /* 0x000fc2000801087b */
[----:B------:R-:W-:Y:S01]  /*4e40*/  FFMA.FTZ R21, R21, UR10, -R123 ;  /* 0x0000000a15157c23 */ /* 0x000fe2000801087b */
[----:B------:R-:W-:-:S01]  /*4e50*/  FADD.FTZ R56, R39, R56 ;  /* 0x0000003827387221 */ /* 0x000fc20000010000 */
[----:B------:R-:W2:Y:S01]  /*4e60*/  MUFU.EX2 R125, R125 ;  /* 0x0000007d007d7308 */ /* 0x000ea20000000800 */
[----:B0-----:R-:W-:-:S01]  /*4e70*/  FADD.FTZ R57, R7, R8 ;  /* 0x0000000807397221 */ /* 0x001fc20000010000 */
[----:B------:R0:W-:Y:S01]  /*4e80*/  @!P6 SYNCS.ARRIVE.TRANS64.RED.A1T0 RZ, [R55+URZ], RZ ;  /* 0x000000ff37ffe9a7 */ /* 0x0001e2000810043f */
[----:B------:R-:W-:-:S01]  /*4e90*/  FFMA.FTZ R42, R50, UR10, -R123 ;  /* 0x0000000a322a7c23 */ /* 0x000fc2000801087b */
[--C-:B------:R-:W-:Y:S01]  /*4ea0*/  FFMA.FTZ R50, R52, UR10, -R123.reuse ;  /* 0x0000000a34327c23 */ /* 0x100fe2000801087b */
[----:B------:R-:W-:-:S01]  /*4eb0*/  FFMA.FTZ R52, R59, UR10, -R123 ;  /* 0x0000000a3b347c23 */ /* 0x000fc2000801087b */
[--C-:B------:R-:W-:Y:S01]  /*4ec0*/  FFMA.FTZ R40, R40, UR10, -R123.reuse ;  /* 0x0000000a28287c23 */ /* 0x100fe2000801087b */
[----:B------:R-:W-:-:S01]  /*4ed0*/  FFMA.FTZ R61, R61, UR10, -R123 ;  /* 0x0000000a3d3d7c23 */ /* 0x000fc2000801087b */
[----:B------:R-:W0:Y:S01]  /*4ee0*/  MUFU.EX2 R9, R9 ;  /* 0x0000000900097308 */ /* 0x000e220000000800 */
[----:B-1----:R-:W-:-:S01]  /*4ef0*/  FADD.FTZ R58, R122, R57 ;  /* 0x000000397a3a7221 */ /* 0x002fc20000010000 */
[----:B------:R-:W-:Y:S01]  /*4f00*/  FADD.FTZ R57, R35, R56 ;  /* 0x0000003823397221 */ /* 0x000fe20000010000 */
[----:B------:R-:W-:-:S01]  /*4f10*/  FFMA.FTZ R43, R43, UR10, -R123 ;  /* 0x0000000a2b2b7c23 */ /* 0x000fc2000801087b */
[--C-:B------:R-:W-:Y:S01]  /*4f20*/  FFMA.FTZ R132, R44, UR10, -R123.reuse ;  /* 0x0000000a2c847c23 */ /* 0x100fe2000801087b */
        /* <DEDUP_REMOVED lines=10> */
[----:B------:R-:W-:Y:S01]  /*4fd0*/  F2FP.SATFINITE.E4M3.F32.PACK_AB_MERGE_C R201, R125, R122, RZ ;  /* 0x0000007a7dc9723e */ /* 0x000fe200048070ff */
[----:B------:R-:W2:Y:S01]  /*4fe0*/  MUFU.EX2 R124, R124 ;  /* 0x0000007c007c7308 */ /* 0x000ea20000000800 */
[----:B0-----:R-:W-:-:S01]  /*4ff0*/  FADD.FTZ R55, R9, R58 ;  /* 0x0000003a09377221 */ /* 0x001fc20000010000 */
[----:B------:R-:W-:Y:S01]  /*5000*/  FFMA.FTZ R57, R28, UR10, -R123 ;  /* 0x0000000a1c397c23 */ /* 0x000fe2000801087b */
[----:B------:R-:W-:Y:S01]  /*5010*/  F2FP.SATFINITE.E4M3.F32.PACK_AB_MERGE_C R201, R8, R7, R201 ;  /* 0x0000000708c9723e */ /* 0x000fe200048070c9 */
[--C-:B------:R-:W-:Y:S01]  /*5020*/  FFMA.FTZ R28, R29, UR10, -R123.reuse ;  /* 0x0000000a1d1c7c23 */ /* 0x100fe2000801087b */
[----:B------:R-:W-:-:S01]  /*5030*/  FFMA.FTZ R29, R64, UR10, -R123 ;  /* 0x0000000a401d7c23 */ /* 0x000fc2000801087b */
[--C-:B------:R-:W-:Y:S01]  /*5040*/  FFMA.FTZ R65, R65, UR10, -R123.reuse ;  /* 0x0000000a41417c23 */ /* 0x100fe2000801087b */
[----:B------:R-:W-:-:S01]  /*5050*/  FFMA.FTZ R32, R32, UR10, -R123 ;  /* 0x0000000a20207c23 */ /* 0x000fc2000801087b */
[----:B------:R-:W0:Y:S01]  /*5060*/  MUFU.EX2 R131, R131 ;  /* 0x0000008300837308 */ /* 0x000e220000000800 */
[----:B-1----:R-:W-:-:S01]  /*5070*/  FADD.FTZ R59, R10, R55 ;  /* 0x000000370a3b7221 */ /* 0x002fc20000010000 */
[--C-:B------:R-:W-:Y:S01]  /*5080*/  FFMA.FTZ R55, R25, UR10, -R123.reuse ;  /* 0x0000000a19377c23 */ /* 0x100fe2000801087b */
[----:B------:R-:W-:-:S01]  /*5090*/  FFMA.FTZ R25, R26, UR10, -R123 ;  /* 0x0000000a1a197c23 */ /* 0x000fc2000801087b */
[--C-:B------:R-:W-:Y:S01]  /*50a0*/  FFMA.FTZ R26, R27, UR10, -R123.reuse ;  /* 0x0000000a1b1a7c23 */ /* 0x100fe2000801087b */
[----:B------:R-:W-:-:S01]  /*50b0*/  FFMA.FTZ R33, R33, UR10, -R123 ;  /* 0x0000000a21217c23 */ /* 0x000fc2000801087b */
[--C-:B------:R-:W-:Y:S01]  /*50c0*/  FFMA.FTZ R68, R68, UR10, -R123.reuse ;  /* 0x0000000a44447c23 */ /* 0x100fe2000801087b */
[----:B------:R-:W-:-:S01]  /*50d0*/  FFMA.FTZ R37, R37, UR10, -R123 ;  /* 0x0000000a25257c23 */ /* 0x000fc2000801087b */
[----:B------:R-:W-:Y:S01]  /*50e0*/  MUFU.EX2 R11, R11 ;  /* 0x0000000b000b7308 */ /* 0x000fe20000000800 */
[----:B--2---:R-:W-:-:S01]  /*50f0*/  FADD.FTZ R58, R124, R59 ;  /* 0x0000003b7c3a7221 */ /* 0x004fc20000010000 */
[----:B------:R-:W-:Y:S01]  /*5100*/  FADD.FTZ R59, R69, R56 ;  /* 0x00000038453b7221 */ /* 0x000fe20000010000 */
[----:B------:R-:W-:-:S01]  /*5110*/  FFMA.FTZ R66, R66, UR10, -R123 ;  /* 0x0000000a42427c23 */ /* 0x000fc2000801087b */
[--C-:B------:R-:W-:Y:S01]  /*5120*/  FFMA.FTZ R36, R36, UR10, -R123.reuse ;  /* 0x0000000a24247c23 */ /* 0x100fe2000801087b */
[----:B------:R-:W-:-:S01]  /*5130*/  FFMA.FTZ R67, R67, UR10, -R123 ;  /* 0x0000000a43437c23 */ /* 0x000fc2000801087b */
[--C-:B------:R-:W-:Y:S01]  /*5140*/  FFMA.FTZ R129, R129, UR10, -R123.reuse ;  /* 0x0000000a81817c23 */ /* 0x100fe2000801087b */
[----:B------:R-:W-:-:S01]  /*5150*/  FFMA.FTZ R130, R130, UR10, -R123 ;  /* 0x0000000a82827c23 */ /* 0x000fc2000801087b */
[----:B------:R-:W-:Y:S01]  /*5160*/  MUFU.EX2 R12, R12 ;  /* 0x0000000c000c7308 */ /* 0x000fe20000000800 */
[----:B0-----:R-:W-:-:S01]  /*5170*/  FADD.FTZ R58, R131, R58 ;  /* 0x0000003a833a7221 */ /* 0x001fc20000010000 */
[----:B------:R-:W-:Y:S01]  /*5180*/  F2FP.SATFINITE.E4M3.F32.PACK_AB_MERGE_C R203, R131, R124, RZ ;  /* 0x0000007c83cb723e */ /* 0x000fe200048070ff */
[----:B------:R-:W-:-:S01]  /*5190*/  FFMA.FTZ R127, R127, UR10, -R123 ;  /* 0x0000000a7f7f7c23 */ /* 0x000fc2000801087b */
[----:B------:R-:W-:Y:S01]  /*51a0*/  FFMA.FTZ R128, R128, UR10, -R123 ;  /* 0x0000000a80807c23 */ /* 0x000fe2000801087b */
[----:B------:R-:W-:Y:S01]  /*51b0*/  IMAD.MOV.U32 R71, RZ, RZ, R87 ;  /* 0x000000ffff477224 */ /* 0x000fe200078e0057 */
[----:B------:R-:W-:Y:S01]  /*51c0*/  F2FP.SATFINITE.E4M3.F32.PACK_AB_MERGE_C R203, R10, R9, R203 ;  /* 0x000000090acb723e */ /* 0x000fe200048070cb */
[--C-:B------:R-:W-:Y:S01]  /*51d0*/  IMAD.MOV.U32 R70, RZ, RZ, R87.reuse ;  /* 0x000000ffff467224 */ /* 0x100fe200078e0057 */
[----:B------:R-:W-:Y:S01]  /*51e0*/  MUFU.EX2 R21, R21 ;  /* 0x0000001500157308 */ /* 0x000fe20000000800 */
[----:B------:R-:W-:-:S02]  /*51f0*/  IMAD.MOV.U32 R69, RZ, RZ, R87 ;  /* 0x000000ffff457224 */ /* 0x000fc400078e0057 */
[--C-:B------:R-:W-:Y:S02]  /*5200*/  IMAD.MOV.U32 R64, RZ, RZ, R87.reuse ;  /* 0x000000ffff407224 */ /* 0x100fe400078e0057 */
[--C-:B------:R-:W-:Y:S02]  /*5210*/  IMAD.MOV.U32 R38, RZ, RZ, R87.reuse ;  /* 0x000000ffff267224 */ /* 0x100fe400078e0057 */
[--C-:B------:R-:W-:Y:S01]  /*5220*/  IMAD.MOV.U32 R35, RZ, RZ, R87.reuse ;  /* 0x000000ffff237224 */ /* 0x100fe200078e0057 */
[----:B------:R-:W0:Y:S01]  /*5230*/  MUFU.EX2 R40, R40 ;  /* 0x0000002800287308 */ /* 0x000e220000000800 */
[----:B------:R-:W-:-:S07]  /*5240*/  IMAD.MOV.U32 R31, RZ, RZ, R87 ;  /* 0x000000ffff1f7224 */ /* 0x000fce00078e0057 */
[----:B------:R-:W-:Y:S08]  /*5250*/  MUFU.EX2 R13, R13 ;  /* 0x0000000d000d7308 */ /* 0x000ff00000000800 */
[----:B------:R1:W-:Y:S01]  /*5260*/  MUFU.EX2 R5, R61 ;  /* 0x0000003d00057308 */ /* 0x0003e20000000800 */
[----:B0-----:R-:W-:-:S04]  /*5270*/  F2FP.SATFINITE.E4M3.F32.PACK_AB_MERGE_C R205, R40, R21, RZ ;  /* 0x0000001528cd723e */ /* 0x001fc800048070ff */
[----:B------:R-:W-:-:S03]  /*5280*/  F2FP.SATFINITE.E4M3.F32.PACK_AB_MERGE_C R205, R12, R11, R205 ;  /* 0x0000000b0ccd723e */ /* 0x000fc600048070cd */
[----:B------:R-:W-:Y:S01]  /*5290*/  MUFU.EX2 R14, R14 ;  /* 0x0000000e000e7308 */ /* 0x000fe20000000800 */
[----:B-1----:R-:W-:-:S01]  /*52a0*/  FADD.FTZ R61, R11, R58 ;  /* 0x0000003a0b3d7221 */ /* 0x002fc20000010000 */
[----:B------:R-:W-:Y:S01]  /*52b0*/  FADD.FTZ R58, R72, R59 ;  /* 0x0000003b483a7221 */ /* 0x000fe20000010000 */
[----:B------:R-:W-:Y:S02]  /*52c0*/  IMAD.MOV.U32 R72, RZ, RZ, R87 ;  /* 0x000000ffff487224 */ /* 0x000fe400078e0057 */
[----:B------:R-:W-:Y:S01]  /*52d0*/  FADD.FTZ R60, R12, R61 ;  /* 0x0000003d0c3c7221 */ /* 0x000fe20000010000 */
[----:B------:R-:W-:-:S01]  /*52e0*/  FADD.FTZ R59, R75, R58 ;  /* 0x0000003a4b3b7221 */ /* 0x000fc20000010000 */
[----:B------:R-:W-:Y:S01]  /*52f0*/  FFMA.FTZ R58, R30, UR10, -R123 ;  /* 0x0000000a1e3a7c23 */ /* 0x000fe2000801087b */
[----:B------:R-:W-:Y:S01]  /*5300*/  MUFU.EX2 R43, R43 ;  /* 0x0000002b002b7308 */ /* 0x000fe20000000800 */
[----:B------:R-:W-:-:S01]  /*5310*/  FADD.FTZ R61, R21, R60 ;  /* 0x0000003c153d7221 */ /* 0x000fc20000010000 */
[----:B------:R-:W-:Y:S01]  /*5320*/  FADD.FTZ R30, R80, R59 ;  /* 0x0000003b501e7221 */ /* 0x000fe20000010000 */
[----:B------:R-:W-:-:S01]  /*5330*/  FFMA.FTZ R123, R126, UR10, -R123 ;  /* 0x0000000a7e7b7c23 */ /* 0x000fc2000801087b */
[----:B------:R-:W-:-:S02]  /*5340*/  IMAD.MOV.U32 R80, RZ, RZ, R87 ;  /* 0x000000ffff507224 */ /* 0x000fc400078e0057 */
[----:B------:R-:W-:-:S01]  /*5350*/  FADD.FTZ R60, R40, R61 ;  /* 0x0000003d283c7221 */ /* 0x000fc20000010000 */
[----:B------:R-:W-:Y:S01]  /*5360*/  FADD.FTZ R59, R73, R30 ;  /* 0x0000001e493b7221 */ /* 0x000fe20000010000 */
[--C-:B------:R-:W-:Y:S01]  /*5370*/  IMAD.MOV.U32 R75, RZ, RZ, R87.reuse ;  /* 0x000000ffff4b7224 */ /* 0x100fe200078e0057 */
[----:B------:R-:W0:Y:S01]  /*5380*/  MUFU.EX2 R132, R132 ;  /* 0x0000008400847308 */ /* 0x000e220000000800 */
[----:B------:R-:W-:Y:S02]  /*5390*/  IMAD.MOV.U32 R73, RZ, RZ, R87 ;  /* 0x000000ffff497224 */ /* 0x000fe400078e0057 */
[----:B------:R-:W-:Y:S01]  /*53a0*/  FADD.FTZ R30, R74, R59 ;  /* 0x0000003b4a1e7221 */ /* 0x000fe20000010000 */
[--C-:B------:R-:W-:Y:S02]  /*53b0*/  IMAD.MOV.U32 R74, RZ, RZ, R87.reuse ;  /* 0x000000ffff4a7224 */ /* 0x100fe400078e0057 */
[----:B------:R-:W-:Y:S02]  /*53c0*/  IMAD.MOV.U32 R61, RZ, RZ, R87 ;  /* 0x000000ffff3d7224 */ /* 0x000fe400078e0057 */
[----:B------:R-:W1:Y:S08]  /*53d0*/  MUFU.EX2 R15, R15 ;  /* 0x0000000f000f7308 */ /* 0x000e700000000800 */
[----:B------:R2:W-:Y:S01]  /*53e0*/  MUFU.EX2 R56, R55 ;  /* 0x0000003700387308 */ /* 0x0005e20000000800 */
[----:B0-----:R-:W-:-:S04]  /*53f0*/  F2FP.SATFINITE.E4M3.F32.PACK_AB_MERGE_C R207, R132, R43, RZ ;  /* 0x0000002b84cf723e */ /* 0x001fc800048070ff */
[----:B------:R-:W-:-:S03]  /*5400*/  F2FP.SATFINITE.E4M3.F32.PACK_AB_MERGE_C R207, R14, R13, R207 ;  /* 0x0000000d0ecf723e */ /* 0x000fc600048070cf */
[----:B------:R-:W0:Y:S01]  /*5410*/  MUFU.EX2 R20, R20 ;  /* 0x0000001400147308 */ /* 0x000e220000000800 */
[----:B--2---:R-:W-:-:S04]  /*5420*/  FADD.FTZ R55, R13, R60 ;  /* 0x0000003c0d377221 */ /* 0x004fc80000010000 */
[----:B------:R-:W-:Y:S01]  /*5430*/  FADD.FTZ R60, R14, R55 ;  /* 0x000000370e3c7221 */ /* 0x000fe20000010000 */
[----:B------:R-:W-:-:S01]  /*5440*/  FADD.FTZ R55, R77, R30 ;  /* 0x0000001e4d377221 */ /* 0x000fc20000010000 */
[----:B------:R-:W-:Y:S01]  /*5450*/  IMAD.MOV.U32 R77, RZ, RZ, R87 ;  /* 0x000000ffff4d7224 */ /* 0x000fe200078e0057 */
[----:B------:R-:W2:Y:S01]  /*5460*/  MUFU.EX2 R46, R46 ;  /* 0x0000002e002e7308 */ /* 0x000ea20000000800 */
[----:B------:R-:W-:-:S01]  /*5470*/  FADD.FTZ R59, R43, R60 ;  /* 0x0000003c2b3b7221 */ /* 0x000fc20000010000 */
[----:B------:R-:W-:Y:S01]  /*5480*/  FADD.FTZ R55, R84, R55 ;  /* 0x0000003754377221 */ /* 0x000fe20000010000 */
[----:B------:R-:W-:Y:S01]  /*5490*/  MOV R84, R87 ;  /* 0x0000005700547202 */ /* 0x000fe20000000f00 */
[----:B------:R-:W-:Y:S02]  /*54a0*/  IMAD.MOV.U32 R43, RZ, RZ, R87 ;  /* 0x000000ffff2b7224 */ /* 0x000fe400078e0057 */
[----:B------:R-:W-:-:S01]  /*54b0*/  FADD.FTZ R30, R132, R59 ;  /* 0x0000003b841e7221 */ /* 0x000fc20000010000 */
[----:B------:R-:W-:Y:S01]  /*54c0*/  FADD.FTZ R60, R76, R55 ;  /* 0x000000374c3c7221 */ /* 0x000fe20000010000 */
[----:B------:R-:W-:Y:S01]  /*54d0*/  IMAD.MOV.U32 R76, RZ, RZ, R87 ;  /* 0x000000ffff4c7224 */ /* 0x000fe200078e0057 */
[----:B------:R-:W3:Y:S01]  /*54e0*/  MUFU.EX2 R133, R133 ;  /* 0x0000008500857308 */ /* 0x000ee20000000800 */
[----:B-1----:R-:W-:-:S01]  /*54f0*/  FADD.FTZ R55, R15, R30 ;  /* 0x0000001e0f377221 */ /* 0x002fc20000010000 */
[----:B------:R-:W-:Y:S01]  /*5500*/  FADD.FTZ R59, R79, R60 ;  /* 0x0000003c4f3b7221 */ /* 0x000fe20000010000 */
[----:B------:R-:W-:-:S02]  /*5510*/  IMAD.MOV.U32 R79, RZ, RZ, R87 ;  /* 0x000000ffff4f7224 */ /* 0x000fc400078e0057 */
[----:B0-----:R-:W-:Y:S01]  /*5520*/  FADD.FTZ R55, R20, R55 ;  /* 0x0000003714377221 */ /* 0x001fe20000010000 */
[----:B------:R-:W-:-:S01]  /*5530*/  FADD.FTZ R60, R100, R59 ;  /* 0x0000003b643c7221 */ /* 0x000fc20000010000 */
[----:B------:R-:W-:Y:S01]  /*5540*/  IMAD.MOV.U32 R59, RZ, RZ, R87 ;  /* 0x000000ffff3b7224 */ /* 0x000fe200078e0057 */
[----:B------:R-:W0:Y:S02]  /*5550*/  MUFU.EX2 R41, R41 ;  /* 0x0000002900297308 */ /* 0x000e240000000800 */
[----:B------:R-:W-:-:S06]  /*5560*/  FADD.FTZ R60, R103, R60 ;  /* 0x0000003c673c7221 */ /* 0x000fcc0000010000 */
[----:B------:R-:W1:Y:S08]  /*5570*/  MUFU.EX2 R42, R42 ;  /* 0x0000002a002a7308 */ /* 0x000e700000000800 */
[----:B------:R-:W4:Y:S08]  /*5580*/  MUFU.EX2 R49, R49 ;  /* 0x0000003100317308 */ /* 0x000f300000000800 */
[----:B------:R2:W-:Y:S08]  /*5590*/  MUFU.EX2 R27, R62 ;  /* 0x0000003e001b7308 */ /* 0x0005f00000000800 */
[----:B------:R-:W5:Y:S01]  /*55a0*/  MUFU.EX2 R50, R50 ;  /* 0x0000003200327308 */ /* 0x000f620000000800 */
[----:B--2---:R-:W-:-:S01]  /*55b0*/  FADD.FTZ R62, R46, R55 ;  /* 0x000000372e3e7221 */ /* 0x004fc20000010000 */
[----:B------:R-:W-:Y:S01]  /*55c0*/  FADD.FTZ R55, R83, R60 ;  /* 0x0000003c53377221 */ /* 0x000fe20000010000 */
[----:B---3--:R-:W-:-:S02]  /*55d0*/  F2FP.SATFINITE.E4M3.F32.PACK_AB_MERGE_C R46, R133, R46, RZ ;  /* 0x0000002e852e723e */ /* 0x008fc400048070ff */
[----:B------:R-:W-:Y:S01]  /*55e0*/  FADD.FTZ R62, R133, R62 ;  /* 0x0000003e853e7221 */ /* 0x000fe20000010000 */
[----:B------:R-:W-:-:S01]  /*55f0*/  FADD.FTZ R55, R104, R55 ;  /* 0x0000003768377221 */ /* 0x000fc20000010000 */
[----:B------:R-:W-:Y:S01]  /*5600*/  F2FP.SATFINITE.E4M3.F32.PACK_AB_MERGE_C R209, R20, R15, R46 ;  /* 0x0000000f14d1723e */ /* 0x000fe2000480702e */
[----:B------:R-:W2:Y:S01]  /*5610*/  MUFU.EX2 R44, R44 ;  /* 0x0000002c002c7308 */ /* 0x000ea20000000800 */
[----:B0-----:R-:W-:-:S01]  /*5620*/  FADD.FTZ R39, R41, R62 ;  /* 0x0000003e29277221 */ /* 0x001fc20000010000 */
[----:B------:R-:W-:Y:S01]  /*5630*/  FADD.FTZ R60, R106, R55 ;  /* 0x000000376a3c7221 */ /* 0x000fe20000010000 */
[----:B------:R-:W-:Y:S01]  /*5640*/  F2FP.SATFINITE.E4M3.F32.PACK_AB_MERGE_C R106, R109, R106, RZ ;  /* 0x0000006a6d6a723e */ /* 0x000fe200048070ff */
[----:B------:R-:W-:Y:S02]  /*5650*/  IMAD.MOV.U32 R62, RZ, RZ, R87 ;  /* 0x000000ffff3e7224 */ /* 0x000fe400078e0057 */
[----:B-1----:R-:W-:-:S01]  /*5660*/  FADD.FTZ R34, R42, R39 ;  /* 0x000000272a227221 */ /* 0x002fc20000010000 */
[----:B------:R-:W-:Y:S01]  /*5670*/  FADD.FTZ R60, R109, R60 ;  /* 0x0000003c6d3c7221 */ /* 0x000fe20000010000 */
[----:B------:R-:W-:Y:S01]  /*5680*/  F2FP.SATFINITE.E4M3.F32.PACK_AB_MERGE_C R210, R104, R83, R106 ;  /* 0x0000005368d2723e */ /* 0x000fe2000480706a */
[----:B------:R-:W0:Y:S01]  /*5690*/  MUFU.EX2 R45, R45 ;  /* 0x0000002d002d7308 */ /* 0x000e220000000800 */
[----:B----4-:R-:W-:-:S01]  /*56a0*/  FADD.FTZ R39, R49, R34 ;  /* 0x0000002231277221 */ /* 0x010fc20000010000 */
[----:B------:R-:W-:Y:S01]  /*56b0*/  FADD.FTZ R55, R105, R60 ;  /* 0x0000003c69377221 */ /* 0x000fe20000010000 */
[----:B-----5:R-:W-:Y:S01]  /*56c0*/  F2FP.SATFINITE.E4M3.F32.PACK_AB_MERGE_C R49, R50, R49, RZ ;  /* 0x000000313231723e */ /* 0x020fe200048070ff */
[----:B------:R-:W-:-:S02]  /*56d0*/  IMAD.MOV.U32 R83, RZ, RZ, R87 ;  /* 0x000000ffff537224 */ /* 0x000fc400078e0057 */
[----:B------:R-:W-:-:S01]  /*56e0*/  FADD.FTZ R39, R50, R39 ;  /* 0x0000002732277221 */ /* 0x000fc20000010000 */
[----:B------:R-:W-:Y:S01]  /*56f0*/  FADD.FTZ R55, R88, R55 ;  /* 0x0000003758377221 */ /* 0x000fe20000010000 */
[----:B------:R-:W-:Y:S01]  /*5700*/  F2FP.SATFINITE.E4M3.F32.PACK_AB_MERGE_C R211, R42, R41, R49 ;  /* 0x000000292ad3723e */ /* 0x000fe20004807031 */
[----:B------:R-:W1:Y:S01]  /*5710*/  MUFU.EX2 R51, R51 ;  /* 0x0000003300337308 */ /* 0x000e620000000800 */
[----:B--2---:R-:W-:-:S01]  /*5720*/  FADD.FTZ R34, R44, R39 ;  /* 0x000000272c227221 */ /* 0x004fc20000010000 */
[----:B------:R-:W-:Y:S01]  /*5730*/  FADD.FTZ R40, R108, R55 ;  /* 0x000000376c287221 */ /* 0x000fe20000010000 */
[C---:B------:R-:W-:Y:S01]  /*5740*/  F2FP.SATFINITE.E4M3.F32.PACK_AB_MERGE_C R108, R111.reuse, R108, RZ ;  /* 0x0000006c6f6c723e */ /* 0x040fe200048070ff */
[----:B------:R-:W-:Y:S01]  /*5750*/  IMAD.MOV.U32 R60, RZ, RZ, R87 ;  /* 0x000000ffff3c7224 */ /* 0x000fe200078e0057 */
[----:B------:R-:W-:Y:S01]  /*5760*/  MOV R46, R87 ;  /* 0x00000057002e7202 */ /* 0x000fe20000000f00 */
[----:B------:R-:W-:Y:S01]  /*5770*/  FADD.FTZ R40, R111, R40 ;  /* 0x000000286f287221 */ /* 0x000fe20000010000 */
[----:B------:R-:W-:Y:S01]  /*5780*/  F2FP.SATFINITE.E4M3.F32.PACK_AB_MERGE_C R212, R88, R105, R108 ;  /* 0x0000006958d4723e */ /* 0x000fe2000480706c */
[----:B------:R-:W2:Y:S01]  /*5790*/  MUFU.EX2 R54, R54 ;  /* 0x0000003600367308 */ /* 0x000ea20000000800 */
[----:B0-----:R-:W-:-:S01]  /*57a0*/  FADD.FTZ R34, R45, R34 ;  /* 0x000000222d227221 */ /* 0x001fc20000010000 */
[----:B------:R-:W-:-:S02]  /*57b0*/  IMAD.MOV.U32 R55, RZ, RZ, R87 ;  /* 0x000000ffff377224 */ /* 0x000fc400078e0057 */
[--C-:B------:R-:W-:Y:S02]  /*57c0*/  IMAD.MOV.U32 R50, RZ, RZ, R87.reuse ;  /* 0x000000ffff327224 */ /* 0x100fe400078e0057 */
[----:B------:R-:W-:Y:S02]  /*57d0*/  IMAD.MOV.U32 R49, RZ, RZ, R87 ;  /* 0x000000ffff317224 */ /* 0x000fe400078e0057 */
[----:B------:R-:W0:Y:S01]  /*57e0*/  MUFU.EX2 R47, R47 ;  /* 0x0000002f002f7308 */ /* 0x000e220000000800 */
[----:B-1----:R-:W-:-:S01]  /*57f0*/  FADD.FTZ R21, R51, R34 ;  /* 0x0000002233157221 */ /* 0x002fc20000010000 */
[--C-:B------:R-:W-:Y:S02]  /*5800*/  IMAD.MOV.U32 R42, RZ, RZ, R87.reuse ;  /* 0x000000ffff2a7224 */ /* 0x100fe400078e0057 */
[----:B------:R-:W-:-:S04]  /*5810*/  IMAD.MOV.U32 R41, RZ, RZ, R87 ;  /* 0x000000ffff297224 */ /* 0x000fc800078e0057 */
[----:B------:R-:W1:Y:S01]  /*5820*/  MUFU.EX2 R48, R48 ;  /* 0x0000003000307308 */ /* 0x000e620000000800 */
[----:B--2---:R-:W-:-:S01]  /*5830*/  FADD.FTZ R34, R54, R21 ;  /* 0x0000001536227221 */ /* 0x004fc20000010000 */
[----:B------:R-:W-:Y:S01]  /*5840*/  FADD.FTZ R21, R89, R40 ;  /* 0x0000002859157221 */ /* 0x000fe20000010000 */
[----:B------:R-:W-:Y:S01]  /*5850*/  F2FP.SATFINITE.E4M3.F32.PACK_AB_MERGE_C R51, R54, R51, RZ ;  /* 0x000000333633723e */ /* 0x000fe200048070ff */
[--C-:B------:R-:W-:Y:S02]  /*5860*/  IMAD.MOV.U32 R54, RZ, RZ, R87.reuse ;  /* 0x000000ffff367224 */ /* 0x100fe400078e0057 */
[----:B------:R-:W-:Y:S01]  /*5870*/  IMAD.MOV.U32 R40, RZ, RZ, R87 ;  /* 0x000000ffff287224 */ /* 0x000fe200078e0057 */
[----:B------:R-:W-:Y:S01]  /*5880*/  F2FP.SATFINITE.E4M3.F32.PACK_AB_MERGE_C R213, R45, R44, R51 ;  /* 0x0000002c2dd5723e */ /* 0x000fe20004807033 */
[----:B------:R-:W2:Y:S01]  /*5890*/  MUFU.EX2 R52, R52 ;  /* 0x0000003400347308 */ /* 0x000ea20000000800 */
[----:B0-----:R-:W-:-:S01]  /*58a0*/  FADD.FTZ R39, R47, R34 ;  /* 0x000000222f277221 */ /* 0x001fc20000010000 */
[----:B------:R-:W-:Y:S01]  /*58b0*/  FADD.FTZ R34, R90, R21 ;  /* 0x000000155a227221 */ /* 0x000fe20000010000 */
[----:B------:R-:W-:-:S02]  /*58c0*/  IMAD.MOV.U32 R51, RZ, RZ, R87 ;  /* 0x000000ffff337224 */ /* 0x000fc400078e0057 */
[----:B------:R-:W-:Y:S02]  /*58d0*/  IMAD.MOV.U32 R45, RZ, RZ, R87 ;  /* 0x000000ffff2d7224 */ /* 0x000fe400078e0057 */
[----:B------:R-:W-:-:S01]  /*58e0*/  FADD.FTZ R21, R93, R34 ;  /* 0x000000225d157221 */ /* 0x000fc20000010000 */
[----:B------:R-:W-:Y:S01]  /*58f0*/  IMAD.MOV.U32 R44, RZ, RZ, R87 ;  /* 0x000000ffff2c7224 */ /* 0x000fe200078e0057 */
[----:B------:R-:W0:Y:S01]  /*5900*/  MUFU.EX2 R112, R112 ;  /* 0x0000007000707308 */ /* 0x000e220000000800 */
[----:B-1----:R-:W-:-:S07]  /*5910*/  FADD.FTZ R39, R48, R39 ;  /* 0x0000002730277221 */ /* 0x002fce0000010000 */
[----:B------:R-:W1:Y:S01]  /*5920*/  MUFU.EX2 R53, R53 ;  /* 0x0000003500357308 */ /* 0x000e620000000800 */
[----:B--2---:R-:W-:-:S01]  /*5930*/  FADD.FTZ R6, R52, R39 ;  /* 0x0000002734067221 */ /* 0x004fc20000010000 */
[----:B------:R-:W-:-:S06]  /*5940*/  IMAD.MOV.U32 R39, RZ, RZ, R87 ;  /* 0x000000ffff277224 */ /* 0x000fcc00078e0057 */
[----:B------:R-:W2:Y:S01]  /*5950*/  MUFU.EX2 R92, R92 ;  /* 0x0000005c005c7308 */ /* 0x000ea20000000800 */
[----:B0-----:R-:W-:-:S01]  /*5960*/  FADD.FTZ R21, R112, R21 ;  /* 0x0000001570157221 */ /* 0x001fc20000010000 */
[----:B------:R-:W-:-:S04]  /*5970*/  F2FP.SATFINITE.E4M3.F32.PACK_AB_MERGE_C R93, R112, R93, RZ ;  /* 0x0000005d705d723e */ /* 0x000fc800048070ff */
[----:B------:R-:W-:Y:S02]  /*5980*/  F2FP.SATFINITE.E4M3.F32.PACK_AB_MERGE_C R214, R90, R89, R93 ;  /* 0x000000595ad6723e */ /* 0x000fe4000480705d */
[----:B------:R-:W0:Y:S01]  /*5990*/  MUFU.EX2 R95, R95 ;  /* 0x0000005f005f7308 */ /* 0x000e220000000800 */
[----:B-1----:R-:W-:-:S01]  /*59a0*/  FADD.FTZ R6, R53, R6 ;  /* 0x0000000635067221 */ /* 0x002fc20000010000 */
[----:B------:R-:W-:Y:S01]  /*59b0*/  F2FP.SATFINITE.E4M3.F32.PACK_AB_MERGE_C R52, R53, R52, RZ ;  /* 0x000000343534723e */ /* 0x000fe200048070ff */
[----:B------:R-:W-:-:S03]  /*59c0*/  IMAD.MOV.U32 R53, RZ, RZ, R87 ;  /* 0x000000ffff357224 */ /* 0x000fc600078e0057 */
[----:B------:R-:W-:Y:S01]  /*59d0*/  F2FP.SATFINITE.E4M3.F32.PACK_AB_MERGE_C R215, R48, R47, R52 ;  /* 0x0000002f30d7723e */ /* 0x000fe20004807034 */
[----:B------:R-:W-:Y:S01]  /*59e0*/  IMAD.MOV.U32 R52, RZ, RZ, R87 ;  /* 0x000000ffff347224 */ /* 0x000fe200078e0057 */
[----:B------:R-:W1:Y:S01]  /*59f0*/  MUFU.EX2 R24, R24 ;  /* 0x0000001800187308 */ /* 0x000e620000000800 */
[----:B--2---:R-:W-:-:S01]  /*5a00*/  FADD.FTZ R34, R92, R21 ;  /* 0x000000155c227221 */ /* 0x004fc20000010000 */
[----:B------:R-:W-:Y:S01]  /*5a10*/  FADD.FTZ R21, R5, R6 ;  /* 0x0000000605157221 */ /* 0x000fe20000010000 */
[--C-:B------:R-:W-:Y:S02]  /*5a20*/  IMAD.MOV.U32 R48, RZ, RZ, R87.reuse ;  /* 0x000000ffff307224 */ /* 0x100fe400078e0057 */
[----:B------:R-:W-:-:S03]  /*5a30*/  IMAD.MOV.U32 R47, RZ, RZ, R87 ;  /* 0x000000ffff2f7224 */ /* 0x000fc600078e0057 */
[----:B------:R-:W2:Y:S01]  /*5a40*/  MUFU.EX2 R97, R97 ;  /* 0x0000006100617308 */ /* 0x000ea20000000800 */
[----:B0-----:R-:W-:-:S07]  /*5a50*/  FADD.FTZ R34, R95, R34 ;  /* 0x000000225f227221 */ /* 0x001fce0000010000 */
[----:B------:R-:W0:Y:S01]  /*5a60*/  MUFU.EX2 R102, R102 ;  /* 0x0000006600667308 */ /* 0x000e220000000800 */
[----:B-1----:R-:W-:-:S04]  /*5a70*/  FADD.FTZ R6, R24, R21 ;  /* 0x0000001518067221 */ /* 0x002fc80000010000 */
[----:B------:R-:W-:Y:S01]  /*5a80*/  FADD.FTZ R9, R27, R6 ;  /* 0x000000061b097221 */ /* 0x000fe20000010000 */
[----:B------:R-:W-:Y:S02]  /*5a90*/  F2FP.SATFINITE.E4M3.F32.PACK_AB_MERGE_C R27, R56, R27, RZ ;  /* 0x0000001b381b723e */ /* 0x000fe400048070ff */
[----:B------:R-:W1:Y:S01]  /*5aa0*/  MUFU.EX2 R78, R78 ;  /* 0x0000004e004e7308 */ /* 0x000e620000000800 */
[----:B--2---:R-:W-:-:S01]  /*5ab0*/  FADD.FTZ R7, R97, R34 ;  /* 0x0000002261077221 */ /* 0x004fc20000010000 */
[----:B------:R-:W-:Y:S01]  /*5ac0*/  FADD.FTZ R56, R56, R9 ;  /* 0x0000000938387221 */ /* 0x000fe20000010000 */
[----:B------:R-:W-:Y:S01]  /*5ad0*/  F2FP.SATFINITE.E4M3.F32.PACK_AB_MERGE_C R217, R24, R5, R27 ;  /* 0x0000000518d9723e */ /* 0x000fe2000480701b */
[--C-:B------:R-:W-:Y:S01]  /*5ae0*/  IMAD.MOV.U32 R34, RZ, RZ, R87.reuse ;  /* 0x000000ffff227224 */ /* 0x100fe200078e0057 */
[----:B------:R-:W-:Y:S01]  /*5af0*/  MOV R27, R87 ;  /* 0x00000057001b7202 */ /* 0x000fe20000000f00 */
[----:B------:R-:W-:Y:S02]  /*5b00*/  IMAD.MOV.U32 R24, RZ, RZ, R87 ;  /* 0x000000ffff187224 */ /* 0x000fe400078e0057 */
[----:B------:R-:W2:Y:S01]  /*5b10*/  MUFU.EX2 R25, R25 ;  /* 0x0000001900197308 */ /* 0x000ea20000000800 */
[----:B0-----:R-:W-:-:S01]  /*5b20*/  FADD.FTZ R7, R102, R7 ;  /* 0x0000000766077221 */ /* 0x001fc20000010000 */
[----:B------:R-:W-:-:S04]  /*5b30*/  F2FP.SATFINITE.E4M3.F32.PACK_AB_MERGE_C R97, R102, R97, RZ ;  /* 0x000000616661723e */ /* 0x000fc800048070ff */
[----:B------:R-:W-:Y:S02]  /*5b40*/  F2FP.SATFINITE.E4M3.F32.PACK_AB_MERGE_C R216, R95, R92, R97 ;  /* 0x0000005c5fd8723e */ /* 0x000fe40004807061 */
[----:B------:R-:W0:Y:S01]  /*5b50*/  MUFU.EX2 R81, R81 ;  /* 0x0000005100517308 */ /* 0x000e220000000800 */
[----:B-1----:R-:W-:-:S07]  /*5b60*/  FADD.FTZ R6, R78, R7 ;  /* 0x000000074e067221 */ /* 0x002fce0000010000 */
[----:B------:R-:W1:Y:S01]  /*5b70*/  MUFU.EX2 R26, R26 ;  /* 0x0000001a001a7308 */ /* 0x000e620000000800 */
[----:B--2---:R-:W-:-:S01]  /*5b80*/  FADD.FTZ R7, R25, R56 ;  /* 0x0000003819077221 */ /* 0x004fc20000010000 */
[----:B------:R-:W-:-:S06]  /*5b90*/  IMAD.MOV.U32 R56, RZ, RZ, R87 ;  /* 0x000000ffff387224 */ /* 0x000fcc00078e0057 */
[----:B------:R-:W2:Y:S01]  /*5ba0*/  MUFU.EX2 R63, R63 ;  /* 0x0000003f003f7308 */ /* 0x000ea20000000800 */
[----:B0-----:R-:W-:-:S04]  /*5bb0*/  FADD.FTZ R6, R81, R6 ;  /* 0x0000000651067221 */ /* 0x001fc80000010000 */
[----:B------:R-:W-:-:S03]  /*5bc0*/  FADD.FTZ R9, R101, R6 ;  /* 0x0000000665097221 */ /* 0x000fc60000010000 */
[----:B------:R-:W0:Y:S01]  /*5bd0*/  MUFU.EX2 R82, R82 ;  /* 0x0000005200527308 */ /* 0x000e220000000800 */
[----:B-1----:R-:W-:-:S07]  /*5be0*/  FADD.FTZ R8, R26, R7 ;  /* 0x000000071a087221 */ /* 0x002fce0000010000 */
[----:B------:R1:W3:Y:S01]  /*5bf0*/  MUFU.EX2 R30, R57 ;  /* 0x00000039001e7308 */ /* 0x0002e20000000800 */
[----:B--2---:R-:W-:-:S07]  /*5c00*/  FADD.FTZ R11, R63, R8 ;  /* 0x000000083f0b7221 */ /* 0x004fce0000010000 */
[----:B------:R-:W2:Y:S01]  /*5c10*/  MUFU.EX2 R85, R85 ;  /* 0x0000005500557308 */ /* 0x000ea20000000800 */
[C---:B0-----:R-:W-:Y:S01]  /*5c20*/  F2FP.SATFINITE.E4M3.F32.PACK_AB_MERGE_C R101, R82.reuse, R101, RZ ;  /* 0x000000655265723e */ /* 0x041fe200048070ff */
[----:B------:R-:W-:Y:S01]  /*5c30*/  FADD.FTZ R82, R82, R9 ;  /* 0x0000000952527221 */ /* 0x000fe20000010000 */
[----:B-1----:R-:W-:Y:S02]  /*5c40*/  IMAD.MOV.U32 R57, RZ, RZ, R87 ;  /* 0x000000ffff397224 */ /* 0x002fe400078e0057 */
[----:B------:R-:W-:Y:S01]  /*5c50*/  F2FP.SATFINITE.E4M3.F32.PACK_AB_MERGE_C R218, R81, R78, R101 ;  /* 0x0000004e51da723e */ /* 0x000fe20004807065 */
[----:B------:R-:W-:Y:S02]  /*5c60*/  IMAD.MOV.U32 R81, RZ, RZ, R87 ;  /* 0x000000ffff517224 */ /* 0x000fe400078e0057 */
[----:B------:R-:W0:Y:S01]  /*5c70*/  MUFU.EX2 R28, R28 ;  /* 0x0000001c001c7308 */ /* 0x000e220000000800 */
[----:B---3--:R-:W-:-:S01]  /*5c80*/  FADD.FTZ R11, R30, R11 ;  /* 0x0000000b1e0b7221 */ /* 0x008fc20000010000 */
[----:B------:R-:W-:Y:S01]  /*5c90*/  F2FP.SATFINITE.E4M3.F32.PACK_AB_MERGE_C R63, R30, R63, RZ ;  /* 0x0000003f1e3f723e */ /* 0x000fe200048070ff */
[----:B------:R-:W-:-:S02]  /*5ca0*/  IMAD.MOV.U32 R78, RZ, RZ, R87 ;  /* 0x000000ffff4e7224 */ /* 0x000fc400078e0057 */
[----:B------:R-:W-:Y:S01]  /*5cb0*/  IMAD.MOV.U32 R30, RZ, RZ, R87 ;  /* 0x000000ffff1e7224 */ /* 0x000fe200078e0057 */
[----:B------:R-:W-:Y:S01]  /*5cc0*/  F2FP.SATFINITE.E4M3.F32.PACK_AB_MERGE_C R219, R26, R25, R63 ;  /* 0x000000191adb723e */ /* 0x000fe2000480703f */
[----:B------:R-:W-:Y:S01]  /*5cd0*/  IMAD.MOV.U32 R63, RZ, RZ, R87 ;  /* 0x000000ffff3f7224 */ /* 0x000fe200078e0057 */
[----:B------:R-:W1:Y:S01]  /*5ce0*/  MUFU.EX2 R86, R86 ;  /* 0x0000005600567308 */ /* 0x000e620000000800 */
[----:B--2---:R-:W-:-:S01]  /*5cf0*/  FADD.FTZ R9, R85, R82 ;  /* 0x0000005255097221 */ /* 0x004fc20000010000 */
[--C-:B------:R-:W-:Y:S02]  /*5d00*/  IMAD.MOV.U32 R82, RZ, RZ, R87.reuse ;  /* 0x000000ffff527224 */ /* 0x100fe400078e0057 */
[--C-:B------:R-:W-:Y:S02]  /*5d10*/  IMAD.MOV.U32 R26, RZ, RZ, R87.reuse ;  /* 0x000000ffff1a7224 */ /* 0x100fe400078e0057 */
[----:B------:R-:W-:Y:S02]  /*5d20*/  IMAD.MOV.U32 R25, RZ, RZ, R87 ;  /* 0x000000ffff197224 */ /* 0x000fe400078e0057 */
[----:B------:R-:W2:Y:S01]  /*5d30*/  MUFU.EX2 R29, R29 ;  /* 0x0000001d001d7308 */ /* 0x000ea20000000800 */
[----:B0-----:R-:W-:-:S07]  /*5d40*/  FADD.FTZ R6, R28, R11 ;  /* 0x0000000b1c067221 */ /* 0x001fce0000010000 */
[----:B------:R-:W0:Y:S01]  /*5d50*/  MUFU.EX2 R91, R91 ;  /* 0x0000005b005b7308 */ /* 0x000e220000000800 */
[----:B-1----:R-:W-:-:S07]  /*5d60*/  FADD.FTZ R8, R86, R9 ;  /* 0x0000000956087221 */ /* 0x002fce0000010000 */
[----:B------:R-:W1:Y:S01]  /*5d70*/  MUFU.EX2 R58, R58 ;  /* 0x0000003a003a7308 */ /* 0x000e620000000800 */
[----:B--2---:R-:W-:-:S07]  /*5d80*/  FADD.FTZ R9, R29, R6 ;  /* 0x000000061d097221 */ /* 0x004fce0000010000 */
[----:B------:R-:W2:Y:S01]  /*5d90*/  MUFU.EX2 R96, R96 ;  /* 0x0000006000607308 */ /* 0x000ea20000000800 */
[----:B0-----:R-:W-:-:S07]  /*5da0*/  FADD.FTZ R11, R91, R8 ;  /* 0x000000085b0b7221 */ /* 0x001fce0000010000 */
[----:B------:R-:W0:Y:S01]  /*5db0*/  MUFU.EX2 R65, R65 ;  /* 0x0000004100417308 */ /* 0x000e220000000800 */
[----:B-1----:R-:W-:-:S07]  /*5dc0*/  FADD.FTZ R8, R58, R9 ;  /* 0x000000093a087221 */ /* 0x002fce0000010000 */
[----:B------:R-:W1:Y:S01]  /*5dd0*/  MUFU.EX2 R98, R98 ;  /* 0x0000006200627308 */ /* 0x000e620000000800 */
[----:B--2---:R-:W-:-:S01]  /*5de0*/  FADD.FTZ R11, R96, R11 ;  /* 0x0000000b600b7221 */ /* 0x004fc20000010000 */
[----:B------:R-:W-:-:S04]  /*5df0*/  F2FP.SATFINITE.E4M3.F32.PACK_AB_MERGE_C R91, R96, R91, RZ ;  /* 0x0000005b605b723e */ /* 0x000fc800048070ff */
[----:B------:R-:W-:Y:S01]  /*5e00*/  F2FP.SATFINITE.E4M3.F32.PACK_AB_MERGE_C R220, R86, R85, R91 ;  /* 0x0000005556dc723e */ /* 0x000fe2000480705b */
[--C-:B------:R-:W-:Y:S01]  /*5e10*/  IMAD.MOV.U32 R86, RZ, RZ, R87.reuse ;  /* 0x000000ffff567224 */ /* 0x100fe200078e0057 */
[----:B------:R-:W2:Y:S01]  /*5e20*/  MUFU.EX2 R32, R32 ;  /* 0x0000002000207308 */ /* 0x000ea20000000800 */
[C---:B0-----:R-:W-:Y:S01]  /*5e30*/  F2FP.SATFINITE.E4M3.F32.PACK_AB_MERGE_C R58, R65.reuse, R58, RZ ;  /* 0x0000003a413a723e */ /* 0x041fe200048070ff */
[----:B------:R-:W-:Y:S01]  /*5e40*/  FADD.FTZ R65, R65, R8 ;  /* 0x0000000841417221 */ /* 0x000fe20000010000 */
[--C-:B------:R-:W-:Y:S02]  /*5e50*/  IMAD.MOV.U32 R85, RZ, RZ, R87.reuse ;  /* 0x000000ffff557224 */ /* 0x100fe400078e0057 */
[----:B------:R-:W-:Y:S01]  /*5e60*/  F2FP.SATFINITE.E4M3.F32.PACK_AB_MERGE_C R221, R29, R28, R58 ;  /* 0x0000001c1ddd723e */ /* 0x000fe2000480703a */
[----:B------:R-:W-:Y:S02]  /*5e70*/  IMAD.MOV.U32 R58, RZ, RZ, R87 ;  /* 0x000000ffff3a7224 */ /* 0x000fe400078e0057 */
[----:B------:R-:W0:Y:S01]  /*5e80*/  MUFU.EX2 R115, R115 ;  /* 0x0000007300737308 */ /* 0x000e220000000800 */
[----:B-1----:R-:W-:-:S01]  /*5e90*/  FADD.FTZ R8, R98, R11 ;  /* 0x0000000b62087221 */ /* 0x002fc20000010000 */
[----:B------:R-:W-:-:S02]  /*5ea0*/  IMAD.MOV.U32 R29, RZ, RZ, R87 ;  /* 0x000000ffff1d7224 */ /* 0x000fc400078e0057 */
[----:B------:R-:W-:-:S04]  /*5eb0*/  IMAD.MOV.U32 R28, RZ, RZ, R87 ;  /* 0x000000ffff1c7224 */ /* 0x000fc800078e0057 */
[----:B------:R-:W1:Y:S01]  /*5ec0*/  MUFU.EX2 R33, R33 ;  /* 0x0000002100217308 */ /* 0x000e620000000800 */
[----:B--2---:R-:W-:-:S01]  /*5ed0*/  FADD.FTZ R10, R32, R65 ;  /* 0x00000041200a7221 */ /* 0x004fc20000010000 */
[----:B------:R-:W-:-:S06]  /*5ee0*/  MOV R65, R87 ;  /* 0x0000005700417202 */ /* 0x000fcc0000000f00 */
        /* <DEDUP_REMOVED lines=9> */
[C---:B-1----:R-:W-:Y:S01]  /*5f80*/  F2FP.SATFINITE.E4M3.F32.PACK_AB_MERGE_C R107, R110.reuse, R107, RZ ;  /* 0x0000006b6e6b723e */ /* 0x042fe200048070ff */
[----:B------:R-:W-:-:S03]  /*5f90*/  FADD.FTZ R110, R110, R11 ;  /* 0x0000000b6e6e7221 */ /* 0x000fc60000010000 */
[----:B------:R-:W-:-:S03]  /*5fa0*/  F2FP.SATFINITE.E4M3.F32.PACK_AB_MERGE_C R222, R115, R98, R107 ;  /* 0x0000006273de723e */ /* 0x000fc6000480706b */
[----:B------:R-:W1:Y:S01]  /*5fb0*/  MUFU.EX2 R66, R66 ;  /* 0x0000004200427308 */ /* 0x000e620000000800 */
[C---:B--2---:R-:W-:Y:S01]  /*5fc0*/  F2FP.SATFINITE.E4M3.F32.PACK_AB_MERGE_C R68, R37.reuse, R68, RZ ;  /* 0x000000442544723e */ /* 0x044fe200048070ff */
[----:B------:R-:W-:-:S03]  /*5fd0*/  FADD.FTZ R37, R37, R8 ;  /* 0x0000000825257221 */ /* 0x000fc60000010000 */
[----:B------:R-:W-:Y:S01]  /*5fe0*/  F2FP.SATFINITE.E4M3.F32.PACK_AB_MERGE_C R223, R33, R32, R68 ;  /* 0x0000002021df723e */ /* 0x000fe20004807044 */
[----:B------:R-:W-:Y:S02]  /*5ff0*/  IMAD.MOV.U32 R68, RZ, RZ, R87 ;  /* 0x000000ffff447224 */ /* 0x000fe400078e0057 */
[----:B------:R-:W2:Y:S01]  /*6000*/  MUFU.EX2 R114, R114 ;  /* 0x0000007200727308 */ /* 0x000ea20000000800 */
[----:B0-----:R-:W-:-:S01]  /*6010*/  FADD.FTZ R5, R113, R110 ;  /* 0x0000006e71057221 */ /* 0x001fc20000010000 */
[--C-:B------:R-:W-:Y:S02]  /*6020*/  IMAD.MOV.U32 R33, RZ, RZ, R87.reuse ;  /* 0x000000ffff217224 */ /* 0x100fe400078e0057 */
[----:B------:R-:W-:-:S04]  /*6030*/  IMAD.MOV.U32 R32, RZ, RZ, R87 ;  /* 0x000000ffff207224 */ /* 0x000fc800078e0057 */
[----:B------:R0:W3:Y:S01]  /*6040*/  MUFU.EX2 R7, R36 ;  /* 0x0000002400077308 */ /* 0x0000e20000000800 */
[----:B-1----:R-:W-:-:S01]  /*6050*/  FADD.FTZ R8, R66, R37 ;  /* 0x0000002542087221 */ /* 0x002fc20000010000 */
[----:B------:R-:W-:-:S06]  /*6060*/  IMAD.MOV.U32 R37, RZ, RZ, R87 ;  /* 0x000000ffff257224 */ /* 0x000fcc00078e0057 */
[----:B------:R-:W1:Y:S01]  /*6070*/  MUFU.EX2 R116, R116 ;  /* 0x0000007400747308 */ /* 0x000e620000000800 */
[----:B--2---:R-:W-:-:S01]  /*6080*/  FADD.FTZ R5, R114, R5 ;  /* 0x0000000572057221 */ /* 0x004fc20000010000 */
[----:B0-----:R-:W-:-:S06]  /*6090*/  IMAD.MOV.U32 R36, RZ, RZ, R87 ;  /* 0x000000ffff247224 */ /* 0x001fcc00078e0057 */
[----:B------:R-:W0:Y:S01]  /*60a0*/  MUFU.EX2 R67, R67 ;  /* 0x0000004300437308 */ /* 0x000e220000000800 */
[----:B---3--:R-:W-:-:S07]  /*60b0*/  FADD.FTZ R8, R7, R8 ;  /* 0x0000000807087221 */ /* 0x008fce0000010000 */
[----:B------:R-:W2:Y:S01]  /*60c0*/  MUFU.EX2 R117, R117 ;  /* 0x0000007500757308 */ /* 0x000ea20000000800 */
[----:B-1----:R-:W-:-:S07]  /*60d0*/  FADD.FTZ R10, R116, R5 ;  /* 0x00000005740a7221 */ /* 0x002fce0000010000 */
[----:B------:R-:W1:Y:S01]  /*60e0*/  MUFU.EX2 R6, R129 ;  /* 0x0000008100067308 */ /* 0x000e620000000800 */
[----:B0-----:R-:W-:-:S07]  /*60f0*/  FADD.FTZ R5, R67, R8 ;  /* 0x0000000843057221 */ /* 0x001fce0000010000 */
[----:B------:R-:W0:Y:S01]  /*6100*/  MUFU.EX2 R119, R119 ;  /* 0x0000007700777308 */ /* 0x000e220000000800 */
[----:B--2---:R-:W-:-:S01]  /*6110*/  FADD.FTZ R10, R117, R10 ;  /* 0x0000000a750a7221 */ /* 0x004fc20000010000 */
[----:B------:R-:W-:-:S04]  /*6120*/  F2FP.SATFINITE.E4M3.F32.PACK_AB_MERGE_C R116, R117, R116, RZ ;  /* 0x000000747574723e */ /* 0x000fc800048070ff */
[----:B------:R-:W-:Y:S02]  /*6130*/  F2FP.SATFINITE.E4M3.F32.PACK_AB_MERGE_C R224, R114, R113, R116 ;  /* 0x0000007172e0723e */ /* 0x000fe40004807074 */
[----:B------:R-:W2:Y:S01]  /*6140*/  MUFU.EX2 R130, R130 ;  /* 0x0000008200827308 */ /* 0x000ea20000000800 */
[----:B-1----:R-:W-:-:S01]  /*6150*/  FADD.FTZ R5, R6, R5 ;  /* 0x0000000506057221 */ /* 0x002fc20000010000 */
[----:B------:R-:W-:-:S04]  /*6160*/  F2FP.SATFINITE.E4M3.F32.PACK_AB_MERGE_C R67, R6, R67, RZ ;  /* 0x000000430643723e */ /* 0x000fc800048070ff */
[----:B------:R-:W-:Y:S01]  /*6170*/  F2FP.SATFINITE.E4M3.F32.PACK_AB_MERGE_C R225, R7, R66, R67 ;  /* 0x0000004207e1723e */ /* 0x000fe20004807043 */
[----:B------:R-:W-:Y:S01]  /*6180*/  IMAD.MOV.U32 R67, RZ, RZ, R87 ;  /* 0x000000ffff437224 */ /* 0x000fe200078e0057 */
[----:B------:R-:W1:Y:S01]  /*6190*/  MUFU.EX2 R118, R118 ;  /* 0x0000007600767308 */ /* 0x000e620000000800 */
[----:B0-----:R-:W-:-:S01]  /*61a0*/  FADD.FTZ R9, R119, R10 ;  /* 0x0000000a77097221 */ /* 0x001fc20000010000 */
[----:B------:R-:W-:-:S06]  /*61b0*/  IMAD.MOV.U32 R66, RZ, RZ, R87 ;  /* 0x000000ffff427224 */ /* 0x000fcc00078e0057 */
[----:B------:R-:W0:Y:S01]  /*61c0*/  MUFU.EX2 R127, R127 ;  /* 0x0000007f007f7308 */ /* 0x000e220000000800 */
[----:B--2---:R-:W-:-:S07]  /*61d0*/  FADD.FTZ R6, R130, R5 ;  /* 0x0000000582067221 */ /* 0x004fce0000010000 */
[----:B------:R-:W-:Y:S01]  /*61e0*/  MUFU.EX2 R120, R120 ;  /* 0x0000007800787308 */ /* 0x000fe20000000800 */
[----:B-1----:R-:W-:-:S07]  /*61f0*/  FADD.FTZ R9, R118, R9 ;  /* 0x0000000976097221 */ /* 0x002fce0000010000 */
[----:B------:R-:W1:Y:S01]  /*6200*/  MUFU.EX2 R121, R121 ;  /* 0x0000007900797308 */ /* 0x000e620000000800 */
[----:B0-----:R-:W-:-:S07]  /*6210*/  FADD.FTZ R5, R127, R6 ;  /* 0x000000067f057221 */ /* 0x001fce0000010000 */
[----:B------:R-:W0:Y:S08]  /*6220*/  MUFU.EX2 R128, R128 ;  /* 0x0000008000807308 */ /* 0x000e300000000800 */
[----:B------:R-:W2:Y:S01]  /*6230*/  MUFU.EX2 R123, R123 ;  /* 0x0000007b007b7308 */ /* 0x000ea20000000800 */
[----:B-1----:R-:W-:Y:S01]  /*6240*/  F2FP.SATFINITE.E4M3.F32.PACK_AB_MERGE_C R7, R121, R120, RZ ;  /* 0x000000787907723e */ /* 0x002fe200048070ff */
[----:B------:R-:W-:-:S03]  /*6250*/  FADD.FTZ R120, R120, R9 ;  /* 0x0000000978787221 */ /* 0x000fc60000010000 */
[----:B------:R-:W-:Y:S01]  /*6260*/  F2FP.SATFINITE.E4M3.F32.PACK_AB_MERGE_C R226, R118, R119, R7 ;  /* 0x0000007776e2723e */ /* 0x000fe20004807007 */
[----:B------:R-:W-:-:S01]  /*6270*/  FADD.FTZ R7, R121, R120 ;  /* 0x0000007879077221 */ /* 0x000fc20000010000 */
[----:B0-----:R-:W-:Y:S01]  /*6280*/  FADD.FTZ R6, R128, R5 ;  /* 0x0000000580067221 */ /* 0x001fe20000010000 */
[----:B--2---:R-:W-:-:S03]  /*6290*/  F2FP.SATFINITE.E4M3.F32.PACK_AB_MERGE_C R8, R123, R128, RZ ;  /* 0x000000807b08723e */ /* 0x004fc600048070ff */
[----:B------:R-:W-:Y:S01]  /*62a0*/  FADD.FTZ R6, R123, R6 ;  /* 0x000000067b067221 */ /* 0x000fe20000010000 */
[----:B------:R-:W-:Y:S01]  /*62b0*/  F2FP.SATFINITE.E4M3.F32.PACK_AB_MERGE_C R227, R127, R130, R8 ;  /* 0x000000827fe3723e */ /* 0x000fe20004807008 */
        /* <DEDUP_REMOVED lines=35> */
[----:B------:R-:W-:Y:S01]  /*64f0*/  UIADD3 UR49, UR49, -0x2, URZ ;  /* 0xfffffffe31317890 */ /* 0x000fe2000fffe03f */
[----:B------:R-:W-:Y:S01]  /*6500*/  UMOV UR48, UR42 ;  /* 0x0000002a00307c82 */ /* 0x000fe20008000000 */
[----:B------:R-:W-:Y:S01]  /*6510*/  UMOV UR47, UR46 ;  /* 0x0000002e002f7c82 */ /* 0x000fe20008000000 */
[----:B------:R-:W-:-:S09]  /*6520*/  ULDC UR45, c[0x0][0x988] ;  /* 0x00026200002d7ab9 */ /* 0x000fd20000000800 */
.L_x_138:
[----:B------:R-:W-:Y:S01]  /*6530*/  ISETP.NE.AND P2, PT, RZ, UR41, PT ;  /* 0x00000029ff007c0c */ /* 0x000fe2000bf45270 */
[----:B------:R-:W-:-:S04]  /*6540*/  UISETP.NE.AND UP0, UPT, UR47, 0x1, UPT ;  /* 0x000000012f00788c */ /* 0x000fc8000bf05270 */
[----:B------:R-:W-:-:S04]  /*6550*/  USEL UR42, URZ, 0x1, UP0 ;  /* 0x000000013f2a7887 */ /* 0x000fc80008000000 */
[----:B------:R-:W-:-:S04]  /*6560*/  ULOP3.LUT UR42, UR48, UR42, URZ, 0x3c, !UPT ;  /* 0x0000002a302a7292 */ /* 0x000fc8000f8e3c3f */
[----:B------:R-:W-:Y:S08]  /*6570*/  @P2 BRA `(.L_x_129) ;  /* 0x0000000000442947 */ /* 0x000ff00003800000 */
[----:B------:R-:W-:Y:S05]  /*6580*/  @!P0 BRA `(.L_x_130) ;  /* 0x0000000000048947 */ /* 0x000fea0003800000 */
[----:B------:R-:W-:Y:S01]  /*6590*/  BPT.TRAP 0x1 ;  /* 0x000000040000795c */ /* 0x000fe20000300000 */
.L_x_130:
[----:B------:R-:W0:Y:S01]  /*65a0*/  S2UR UR10, SR_CgaCtaId ;  /* 0x00000000000a79c3 */ /* 0x000e220000008800 */
[----:B------:R-:W-:Y:S01]  /*65b0*/  UIADD3 UR6, UR47, 0x1, URZ ;  /* 0x000000012f067890 */ /* 0x000fe2000fffe03f */
[----:B------:R-:W-:Y:S01]  /*65c0*/  IMAD.U32 R2, RZ, RZ, UR42 ;  /* 0x0000002aff027e24 */ /* 0x000fe2000f8e00ff */
[----:B------:R-:W-:Y:S02]  /*65d0*/  UMOV UR7, 0x400 ;  /* 0x0000040000077882 */ /* 0x000fe40000000000 */
[----:B------:R-:W-:Y:S02]  /*65e0*/  UISETP.NE.AND UP0, UPT, UR6, 0x2, UPT ;  /* 0x000000020600788c */ /* 0x000fe4000bf05270 */
[----:B------:R-:W-:Y:S02]  /*65f0*/  SHF.L.U32 R2, R2, 0x1f, RZ ;  /* 0x0000001f02027819 */ /* 0x000fe400000006ff */
[----:B------:R-:W-:Y:S02]  /*6600*/  USEL UR6, UR6, URZ, UP0 ;  /* 0x0000003f06067287 */ /* 0x000fe40008000000 */
[----:B0-----:R-:W-:-:S04]  /*6610*/  ULEA UR7, UR10, UR7, 0x18 ;  /* 0x000000070a077291 */ /* 0x001fc8000f8ec03f */
[----:B------:R-:W-:-:S09]  /*6620*/  ULEA UR6, UR6, UR7, 0x3 ;  /* 0x0000000706067291 */ /* 0x000fd2000f8e183f */
[----:B------:R0:W1:Y:S01]  /*6630*/  SYNCS.PHASECHK.TRANS64.TRYWAIT P1, [UR6+0x2e830], R2 ;  /* 0x02e83002ff0075a7 */ /* 0x0000620008020146 */
[----:B------:R-:W-:Y:S05]  /*6640*/  @!P0 BRA `(.L_x_131) ;  /* 0x0000000000048947 */ /* 0x000fea0003800000 */
[----:B------:R-:W-:Y:S01]  /*6650*/  BPT.TRAP 0x1 ;  /* 0x000000040000795c */ /* 0x000fe20000300000 */
.L_x_131:
[----:B-1----:R-:W-:Y:S05]  /*6660*/  @P1 BRA `(.L_x_129) ;  /* 0x0000000000081947 */ /* 0x002fea0003800000 */
[----:B------:R-:W1:Y:S02]  /*6670*/  SYNCS.PHASECHK.TRANS64.TRYWAIT P1, [UR6+0x2e830], R2 ;  /* 0x02e83002ff0075a7 */ /* 0x000e640008020146 */
[----:B-1----:R-:W-:Y:S05]  /*6680*/  @!P1 BRA `(.L_x_132) ;  /* 0x000000bc00e49947 */ /* 0x002fea0003800000 */
.L_x_129:
[----:B01----:R-:W-:Y:S01]  /*6690*/  VIADD R2, R23, 0x8 ;  /* 0x0000000817027836 */ /* 0x003fe20000000000 */
        /* <DEDUP_REMOVED lines=182> */
[----:B0-----:R-:W-:Y:S05]  /*7200*/  @P2 BRA `(.L_x_133) ;  /* 0x0000000000382947 */ /* 0x001fea0003800000 */
[----:B------:R-:W-:Y:S05]  /*7210*/  @!P0 BRA `(.L_x_134) ;  /* 0x0000000000048947 */ /* 0x000fea0003800000 */
[----:B------:R-:W-:Y:S01]  /*7220*/  BPT.TRAP 0x1 ;  /* 0x000000040000795c */ /* 0x000fe20000300000 */
.L_x_134:
[----:B------:R-:W0:Y:S01]  /*7230*/  S2UR UR7, SR_CgaCtaId ;  /* 0x00000000000779c3 */ /* 0x000e220000008800 */
[----:B------:R-:W-:Y:S01]  /*7240*/  UMOV UR6, 0x400 ;  /* 0x0000040000067882 */ /* 0x000fe20000000000 */
[----:B------:R-:W-:-:S05]  /*7250*/  IMAD.U32 R2, RZ, RZ, UR48 ;  /* 0x00000030ff027e24 */ /* 0x000fca000f8e00ff */
[----:B------:R-:W-:Y:S01]  /*7260*/  SHF.L.U32 R2, R2, 0x1f, RZ ;  /* 0x0000001f02027819 */ /* 0x000fe200000006ff */
[----:B0-----:R-:W-:-:S04]  /*7270*/  ULEA UR6, UR7, UR6, 0x18 ;  /* 0x0000000607067291 */ /* 0x001fc8000f8ec03f */
[----:B------:R-:W-:-:S09]  /*7280*/  ULEA UR6, UR47, UR6, 0x3 ;  /* 0x000000062f067291 */ /* 0x000fd2000f8e183f */
[----:B------:R0:W1:Y:S01]  /*7290*/  SYNCS.PHASECHK.TRANS64.TRYWAIT P1, [UR6+0x2e850], R2 ;  /* 0x02e85002ff0075a7 */ /* 0x0000620008020146 */
[----:B------:R-:W-:Y:S05]  /*72a0*/  @!P0 BRA `(.L_x_135) ;  /* 0x0000000000048947 */ /* 0x000fea0003800000 */
[----:B------:R-:W-:Y:S01]  /*72b0*/  BPT.TRAP 0x1 ;  /* 0x000000040000795c */ /* 0x000fe20000300000 */
.L_x_135:
[----:B-1----:R-:W-:Y:S05]  /*72c0*/  @P1 BRA `(.L_x_133) ;  /* 0x0000000000081947 */ /* 0x002fea0003800000 */
[----:B------:R-:W1:Y:S02]  /*72d0*/  SYNCS.PHASECHK.TRANS64.TRYWAIT P1, [UR6+0x2e850], R2 ;  /* 0x02e85002ff0075a7 */ /* 0x000e640008020146 */
[----:B-1----:R-:W-:Y:S05]  /*72e0*/  @!P1 BRA `(.L_x_136) ;  /* 0x000000b000e49947 */ /* 0x002fea0003800000 */
.L_x_133:
[----:B------:R-:W2:Y:S01]  /*72f0*/  S2UR UR6, SR_CgaCtaId ;  /* 0x00000000000679c3 */ /* 0x000ea20000008800 */
[----:B01----:R-:W-:Y:S01]  /*7300*/  MOV R2, 0x400 ;  /* 0x0000040000027802 */ /* 0x003fe20000000f00 */
[----:B------:R-:W-:Y:S01]  /*7310*/  WARPGROUP.ARRIVE ;  /* 0x00000000000079c5 */ /* 0x000fe20000000000 */
[----:B------:R-:W-:Y:S01]  /*7320*/  UMOV UR7, 0xc0000010 ;  /* 0xc000001000077882 */ /* 0x000fe20000000000 */
[C---:B------:R-:W-:Y:S01]  /*7330*/  FMUL.FTZ R10, R0.reuse, R184 ;  /* 0x000000b8000a7220 */ /* 0x040fe20000410000 */
[C---:B------:R-:W-:Y:S01]  /*7340*/  FMUL.FTZ R11, R0.reuse, R186 ;  /* 0x000000ba000b7220 */ /* 0x040fe20000410000 */
[C---:B------:R-:W-:Y:S01]  /*7350*/  FMUL.FTZ R9, R0.reuse, R185 ;  /* 0x000000b900097220 */ /* 0x040fe20000410000 */
[C---:B------:R-:W-:Y:S01]  /*7360*/  FMUL.FTZ R12, R0.reuse, R187 ;  /* 0x000000bb000c7220 */ /* 0x040fe20000410000 */
[C---:B------:R-:W-:Y:S01]  /*7370*/  FMUL.FTZ R13, R0.reuse, R188 ;  /* 0x000000bc000d7220 */ /* 0x040fe20000410000 */
[C---:B------:R-:W-:Y:S01]  /*7380*/  FMUL.FTZ R15, R0.reuse, R190 ;  /* 0x000000be000f7220 */ /* 0x040fe20000410000 */
[----:B------:R-:W0:Y:S01]  /*7390*/  MUFU.TANH R10, R10 ;  /* 0x0000000a000a7308 */ /* 0x000e220000002400 */
[C---:B------:R-:W-:Y:S01]  /*73a0*/  FMUL.FTZ R14, R0.reuse, R189 ;  /* 0x000000bd000e7220 */ /* 0x040fe20000410000 */
        /* <DEDUP_REMOVED lines=11> */
[----:B------:R-:W-:Y:S01]  /*7460*/  FMUL.FTZ R170, R0, R170 ;  /* 0x000000aa00aa7220 */ /* 0x000fe20000410000 */
[----:B--2---:R-:W-:-:S02]  /*7470*/  IMAD.U32 R3, RZ, RZ, UR6 ;  /* 0x00000006ff037e24 */ /* 0x004fc4000f8e00ff */
[----:B------:R-:W-:Y:S01]  /*7480*/  FMUL.FTZ R169, R0, R169 ;  /* 0x000000a900a97220 */ /* 0x000fe20000410000 */
[----:B------:R-:W2:Y:S01]  /*7490*/  MUFU.TANH R9, R9 ;  /* 0x0000000900097308 */ /* 0x000ea20000002400 */
[----:B0-----:R-:W-:Y:S01]  /*74a0*/  FMNMX.FTZ R192, R10, R5, !PT ;  /* 0x000000050ac07209 */ /* 0x001fe20007810000 */
[C---:B------:R-:W-:Y:S01]  /*74b0*/  FMUL.FTZ R171, R0.reuse, R171 ;  /* 0x000000ab00ab7220 */ /* 0x040fe20000410000 */
[----:B------:R-:W-:Y:S01]  /*74c0*/  LEA R2, R3, R2, 0x18 ;  /* 0x0000000203027211 */ /* 0x000fe200078ec0ff */
[C---:B------:R-:W-:Y:S01]  /*74d0*/  FMUL.FTZ R172, R0.reuse, R172 ;  /* 0x000000ac00ac7220 */ /* 0x040fe20000410000 */
[C---:B------:R-:W-:Y:S01]  /*74e0*/  FMUL.FTZ R174, R0.reuse, R174 ;  /* 0x000000ae00ae7220 */ /* 0x040fe20000410000 */
[----:B------:R-:W-:Y:S01]  /*74f0*/  FMUL.FTZ R173, R0, R173 ;  /* 0x000000ad00ad7220 */ /* 0x000fe20000410000 */
[----:B------:R-:W-:Y:S01]  /*7500*/  R2UR UR6, R2 ;  /* 0x00000000020672ca */ /* 0x000fe200000e0000 */
[----:B------:R-:W0:Y:S01]  /*7510*/  MUFU.TANH R12, R12 ;  /* 0x0000000c000c7308 */ /* 0x000e220000002400 */
        /* <DEDUP_REMOVED lines=11> */
[----:B------:R-:W-:Y:S01]  /*75d0*/  UIADD3 UR6, UR6, 0x400, URZ ;  /* 0x0000040006067890 */ /* 0x000fe2000fffe03f */
[C---:B------:R-:W-:Y:S01]  /*75e0*/  FMUL.FTZ R183, R0.reuse, R183 ;  /* 0x000000b700b77220 */ /* 0x040fe20000410000 */
[C---:B------:R-:W-:Y:S01]  /*75f0*/  FMUL.FTZ R152, R0.reuse, R152 ;  /* 0x0000009800987220 */ /* 0x040fe20000410000 */
[----:B------:R-:W-:Y:S01]  /*7600*/  FMUL.FTZ R154, R0, R154 ;  /* 0x0000009a009a7220 */ /* 0x000fe20000410000 */
[----:B------:R-:W-:Y:S01]  /*7610*/  USHF.R.U32.HI UR6, URZ, 0x4, UR6 ;  /* 0x000000043f067899 */ /* 0x000fe20008011606 */
[----:B------:R-:W2:Y:S01]  /*7620*/  MUFU.TANH R15, R15 ;  /* 0x0000000f000f7308 */ /* 0x000ea20000002400 */
[----:B0-----:R-:W-:Y:S01]  /*7630*/  FMNMX.FTZ R194, R12, R191, !PT ;  /* 0x000000bf0cc27209 */ /* 0x001fe20007810000 */
[C---:B------:R-:W-:Y:S01]  /*7640*/  FMUL.FTZ R153, R0.reuse, R153 ;  /* 0x0000009900997220 */ /* 0x040fe20000410000 */
[----:B------:R-:W-:Y:S01]  /*7650*/  ULOP3.LUT UR6, UR6, 0x3fff, URZ, 0xc0, !UPT ;  /* 0x00003fff06067892 */ /* 0x000fe2000f8ec03f */
[C---:B------:R-:W-:Y:S01]  /*7660*/  FMUL.FTZ R155, R0.reuse, R155 ;  /* 0x0000009b009b7220 */ /* 0x040fe20000410000 */
[C---:B------:R-:W-:Y:S01]  /*7670*/  FMUL.FTZ R156, R0.reuse, R156 ;  /* 0x0000009c009c7220 */ /* 0x040fe20000410000 */
[C---:B------:R-:W-:Y:S01]  /*7680*/  FMUL.FTZ R158, R0.reuse, R158 ;  /* 0x0000009e009e7220 */ /* 0x040fe20000410000 */
[----:B------:R-:W-:Y:S01]  /*7690*/  ULOP3.LUT UR6, UR6, 0x10000, URZ, 0xfc, !UPT ;  /* 0x0001000006067892 */ /* 0x000fe2000f8efc3f */
[----:B------:R-:W0:Y:S01]  /*76a0*/  MUFU.TANH R14, R14 ;  /* 0x0000000e000e7308 */ /* 0x000e220000002400 */
[----:B-1----:R-:W-:Y:S01]  /*76b0*/  FMNMX.FTZ R191, R13, R192, !PT ;  /* 0x000000c00dbf7209 */ /* 0x002fe20007810000 */
[C---:B------:R-:W-:Y:S01]  /*76c0*/  FMUL.FTZ R157, R0.reuse, R157 ;  /* 0x0000009d009d7220 */ /* 0x040fe20000410000 */
[----:B------:R-:W-:Y:S01]  /*76d0*/  UIMAD UR11, UR47, 0x700, UR6 ;  /* 0x000007002f0b78a4 */ /* 0x000fe2000f8e0206 */
[C---:B------:R-:W-:Y:S01]  /*76e0*/  FMUL.FTZ R159, R0.reuse, R159 ;  /* 0x0000009f009f7220 */ /* 0x040fe20000410000 */
[C---:B------:R-:W-:Y:S01]  /*76f0*/  FMUL.FTZ R160, R0.reuse, R160 ;  /* 0x000000a000a07220 */ /* 0x040fe20000410000 */
[C---:B------:R-:W-:Y:S01]  /*7700*/  FMUL.FTZ R162, R0.reuse, R162 ;  /* 0x000000a200a27220 */ /* 0x040fe20000410000 */
[C---:B------:R-:W-:Y:S01]  /*7710*/  FMUL.FTZ R161, R0.reuse, R161 ;  /* 0x000000a100a17220 */ /* 0x040fe20000410000 */
[----:B------:R-:W1:Y:S01]  /*7720*/  MUFU.TANH R20, R20 ;  /* 0x0000001400147308 */ /* 0x000e620000002400 */
[----:B--2---:R-:W-:Y:S01]  /*7730*/  FMNMX.FTZ R193, R15, R194, !PT ;  /* 0x000000c20fc17209 */ /* 0x004fe20007810000 */
[----:B------:R-:W-:Y:S01]  /*7740*/  UMOV UR6, UR11 ;  /* 0x0000000b00067c82 */ /* 0x000fe20008000000 */
[C---:B------:R-:W-:Y:S01]  /*7750*/  FMUL.FTZ R163, R0.reuse, R163 ;  /* 0x000000a300a37220 */ /* 0x040fe20000410000 */
[----:B------:R-:W-:Y:S01]  /*7760*/  QGMMA.64x128x32.F32.E4M3.E4M3 R24, R200, gdesc[UR4], R24, gsb0 ;  /* 0x01e00004c8187df3 */ /* 0x000fe20008000818 */
[----:B------:R-:W-:Y:S01]  /*7770*/  UIADD3 UR6, UR11, 0x100, URZ ;  /* 0x000001000b067890 */ /* 0x000fe2000fffe03f */
[----:B------:R-:W-:Y:S01]  /*7780*/  FMUL.FTZ R164, R0, R164 ;  /* 0x000000a400a47220 */ /* 0x000fe20000410000 */
[----:B------:R-:W-:Y:S01]  /*7790*/  UMOV UR7, 0xc0000010 ;  /* 0xc000001000077882 */ /* 0x000fe20000000000 */
[----:B------:R-:W2:Y:S01]  /*77a0*/  MUFU.TANH R21, R21 ;  /* 0x0000001500157308 */ /* 0x000ea20000002400 */
[----:B0-----:R-:W-:Y:S01]  /*77b0*/  FMNMX.FTZ R192, R14, R191, !PT ;  /* 0x000000bf0ec07209 */ /* 0x001fe20007810000 */
[C---:B------:R-:W-:Y:S01]  /*77c0*/  FMUL.FTZ R166, R0.reuse, R166 ;  /* 0x000000a600a67220 */ /* 0x040fe20000410000 */
[C---:B------:R-:W-:Y:S01]  /*77d0*/  FMUL.FTZ R165, R0.reuse, R165 ;  /* 0x000000a500a57220 */ /* 0x040fe20000410000 */
[C---:B------:R-:W-:Y:S01]  /*77e0*/  FMUL.FTZ R167, R0.reuse, R167 ;  /* 0x000000a700a77220 */ /* 0x040fe20000410000 */
[C---:B------:R-:W-:Y:S01]  /*77f0*/  FMUL.FTZ R136, R0.reuse, R136 ;  /* 0x0000008800887220 */ /* 0x040fe20000410000 */
[C---:B------:R-:W-:Y:S01]  /*7800*/  FMUL.FTZ R138, R0.reuse, R138 ;  /* 0x0000008a008a7220 */ /* 0x040fe20000410000 */
[----:B------:R-:W-:Y:S01]  /*7810*/  FMUL.FTZ R137, R0, R137 ;  /* 0x0000008900897220 */ /* 0x000fe20000410000 */
        /* <DEDUP_REMOVED lines=47> */
[C---:B------:R-:W-:Y:S01]  /*7b10*/  FMUL.FTZ R109, R0.reuse, R109 ;  /* 0x0000006d006d7220 */ /* 0x040fe20000410000 */
        /* <DEDUP_REMOVED lines=30> */
[----:B------:R-:W-:Y:S01]  /*7d00*/  FMUL.FTZ R103, R0, R103 ;  /* 0x0000006700677220 */ /* 0x000fe20000410000 */
[----:B------:R-:W-:Y:S01]  /*7d10*/  UMOV UR10, UR45 ;  /* 0x0000002d000a7c82 */ /* 0x000fe20008000000 */
[----:B------:R-:W1:Y:S01]  /*7d20*/  MUFU.TANH R171, R171 ;  /* 0x000000ab00ab7308 */ /* 0x000e620000002400 */
[----:B--2---:R-:W-:Y:S01]  /*7d30*/  FMNMX.FTZ R194, R170, R193, !PT ;  /* 0x000000c1aac27209 */ /* 0x004fe20007810000 */
[----:B------:R-:W2:Y:S01]  /*7d40*/  S2R R233, SR_TID.X ;  /* 0x0000000000e97919 */ /* 0x000ea20000002100 */
[----:B------:R-:W-:-:S05]  /*7d50*/  IMAD.U32 R197, RZ, RZ, UR46 ;  /* 0x0000002effc57e24 */ /* 0x000fca000f8e00ff */
[----:B------:R-:W3:Y:S01]  /*7d60*/  MUFU.TANH R172, R172 ;  /* 0x000000ac00ac7308 */ /* 0x000ee20000002400 */
[----:B0-----:R-:W-:-:S07]  /*7d70*/  FMNMX.FTZ R191, R169, R192, !PT ;  /* 0x000000c0a9bf7209 */ /* 0x001fce0007810000 */
[----:B------:R-:W0:Y:S01]  /*7d80*/  MUFU.TANH R174, R174 ;  /* 0x000000ae00ae7308 */ /* 0x000e220000002400 */
[----:B-1----:R-:W-:-:S07]  /*7d90*/  FMNMX.FTZ R193, R171, R194, !PT ;  /* 0x000000c2abc17209 */ /* 0x002fce0007810000 */
[----:B------:R-:W1:Y:S01]  /*7da0*/  MUFU.TANH R173, R173 ;  /* 0x000000ad00ad7308 */ /* 0x000e620000002400 */
[----:B---3--:R-:W-:-:S07]  /*7db0*/  FMNMX.FTZ R192, R172, R191, !PT ;  /* 0x000000bfacc07209 */ /* 0x008fce0007810000 */
[----:B------:R-:W3:Y:S01]  /*7dc0*/  MUFU.TANH R175, R175 ;  /* 0x000000af00af7308 */ /* 0x000ee20000002400 */
[----:B0-----:R-:W-:Y:S02]  /*7dd0*/  FMNMX.FTZ R194, R174, R193, !PT ;  /* 0x000000c1aec27209 */ /* 0x001fe40007810000 */
[----:B--2---:R-:W-:-:S05]  /*7de0*/  LOP3.LUT P1, RZ, R233, 0x7f, RZ, 0xc0, !PT ;  /* 0x0000007fe9ff7812 */ /* 0x004fca000782c0ff */
[----:B------:R-:W0:Y:S01]  /*7df0*/  MUFU.TANH R176, R176 ;  /* 0x000000b000b07308 */ /* 0x000e220000002400 */
[----:B-1----:R-:W-:-:S07]  /*7e00*/  FMNMX.FTZ R191, R173, R192, !PT ;  /* 0x000000c0adbf7209 */ /* 0x002fce0007810000 */
[----:B------:R-:W1:Y:S01]  /*7e10*/  MUFU.TANH R178, R178 ;  /* 0x000000b200b27308 */ /* 0x000e620000002400 */
[----:B---3--:R-:W-:Y:S01]  /*7e20*/  FMNMX.FTZ R193, R175, R194, !PT ;  /* 0x000000c2afc17209 */ /* 0x008fe20007810000 */
[----:B------:R-:W-:Y:S02]  /*7e30*/  WARPGROUP.DEPBAR.LE gsb0, 0x0 ;  /* 0x00008000000079c5 */ /* 0x000fe40000010000 */
[----:B------:R-:W-:Y:S01]  /*7e40*/  WARPGROUP.ARRIVE ;  /* 0x00000000000079c5 */ /* 0x000fe20000000000 */
[----:B------:R-:W-:-:S03]  /*7e50*/  @!P1 IMAD R197, R197, 0x8, R2 ;  /* 0x00000008c5c59824 */ /* 0x000fc600078e0202 */
[----:B------:R-:W2:Y:S01]  /*7e60*/  MUFU.TANH R177, R177 ;  /* 0x000000b100b17308 */ /* 0x000ea20000002400 */
[----:B0-----:R-:W-:Y:S01]  /*7e70*/  FMNMX.FTZ R192, R176, R191, !PT ;  /* 0x000000bfb0c07209 */ /* 0x001fe20007810000 */
[----:B------:R-:W-:Y:S01]  /*7e80*/  QGMMA.64x128x32.F32.E4M3.E4M3 R24, R204, gdesc[UR4], R24, gsb0 ;  /* 0x01e00004cc187df3 */ /* 0x000fe20008000818 */
[----:B------:R-:W-:Y:S01]  /*7e90*/  UIADD3 UR6, UR11, 0x200, URZ ;  /* 0x000002000b067890 */ /* 0x000fe2000fffe03f */
[----:B------:R-:W-:-:S04]  /*7ea0*/  UMOV UR7, 0xc0000010 ;  /* 0xc000001000077882 */ /* 0x000fc80000000000 */
[----:B------:R-:W0:Y:S01]  /*7eb0*/  MUFU.TANH R179, R179 ;  /* 0x000000b300b37308 */ /* 0x000e220000002400 */
[----:B-1----:R-:W-:-:S07]  /*7ec0*/  FMNMX.FTZ R194, R178, R193, !PT ;  /* 0x000000c1b2c27209 */ /* 0x002fce0007810000 */
[----:B------:R-:W1:Y:S01]  /*7ed0*/  MUFU.TANH R180, R180 ;  /* 0x000000b400b47308 */ /* 0x000e620000002400 */
[----:B--2---:R-:W-:-:S07]  /*7ee0*/  FMNMX.FTZ R191, R177, R192, !PT ;  /* 0x000000c0b1bf7209 */ /* 0x004fce0007810000 */
[----:B------:R-:W2:Y:S01]  /*7ef0*/  MUFU.TANH R182, R182 ;  /* 0x000000b600b67308 */ /* 0x000ea20000002400 */
[----:B0-----:R-:W-:-:S07]  /*7f00*/  FMNMX.FTZ R193, R179, R194, !PT ;  /* 0x000000c2b3c17209 */ /* 0x001fce0007810000 */
        /* <DEDUP_REMOVED lines=27> */
[----:B--2---:R-:W-:Y:S01]  /*80c0*/  FMNMX.FTZ R194, R162, R193, !PT ;  /* 0x000000c1a2c27209 */ /* 0x004fe20007810000 */
[----:B------:R-:W-:Y:S02]  /*80d0*/  WARPGROUP.DEPBAR.LE gsb0, 0x0 ;  /* 0x00008000000079c5 */ /* 0x000fe40000010000 */
[----:B------:R-:W-:-:S04]  /*80e0*/  WARPGROUP.ARRIVE ;  /* 0x00000000000079c5 */ /* 0x000fc80000000000 */
[----:B------:R-:W2:Y:S01]  /*80f0*/  MUFU.TANH R164, R164 ;  /* 0x000000a400a47308 */ /* 0x000ea20000002400 */
[----:B0-----:R-:W-:Y:S01]  /*8100*/  FMNMX.FTZ R191, R161, R192, !PT ;  /* 0x000000c0a1bf7209 */ /* 0x001fe20007810000 */
[----:B------:R-:W-:Y:S01]  /*8110*/  QGMMA.64x128x32.F32.E4M3.E4M3 R24, R208, gdesc[UR4], R24, gsb0 ;  /* 0x01e00004d0187df3 */ /* 0x000fe20008000818 */
[----:B-1----:R-:W-:Y:S01]  /*8120*/  FMNMX.FTZ R193, R163, R194, !PT ;  /* 0x000000c2a3c17209 */ /* 0x002fe20007810000 */
[----:B------:R-:W-:-:S04]  /*8130*/  UIADD3 UR6, UR11, 0x300, URZ ;  /* 0x000003000b067890 */ /* 0x000fc8000fffe03f */
[----:B------:R-:W0:Y:S01]  /*8140*/  MUFU.TANH R166, R166 ;  /* 0x000000a600a67308 */ /* 0x000e220000002400 */
[----:B------:R-:W-:-:S07]  /*8150*/  UMOV UR7, 0xc0000010 ;  /* 0xc000001000077882 */ /* 0x000fce0000000000 */
        /* <DEDUP_REMOVED lines=33> */
[----:B0-----:R-:W-:Y:S01]  /*8370*/  FMNMX.FTZ R192, R148, R191, !PT ;  /* 0x000000bf94c07209 */ /* 0x001fe20007810000 */
[----:B------:R-:W-:Y:S02]  /*8380*/  WARPGROUP.DEPBAR.LE gsb0, 0x0 ;  /* 0x00008000000079c5 */ /* 0x000fe40000010000 */
[----:B------:R-:W-:-:S04]  /*8390*/  WARPGROUP.ARRIVE ;  /* 0x00000000000079c5 */ /* 0x000fc80000000000 */
[----:B------:R-:W0:Y:S01]  /*83a0*/  MUFU.TANH R151, R151 ;  /* 0x0000009700977308 */ /* 0x000e220000002400 */
[----:B-1----:R-:W-:Y:S01]  /*83b0*/  FMNMX.FTZ R194, R150, R193, !PT ;  /* 0x000000c196c27209 */ /* 0x002fe20007810000 */
[----:B------:R-:W-:Y:S01]  /*83c0*/  QGMMA.64x128x32.F32.E4M3.E4M3 R24, R212, gdesc[UR4], R24, gsb0 ;  /* 0x01e00004d4187df3 */ /* 0x000fe20008000818 */
[----:B------:R-:W-:Y:S01]  /*83d0*/  UIADD3 UR6, UR11, 0x400, URZ ;  /* 0x000004000b067890 */ /* 0x000fe2000fffe03f */
[----:B------:R-:W-:-:S04]  /*83e0*/  UMOV UR7, 0xc0000010 ;  /* 0xc000001000077882 */ /* 0x000fc80000000000 */
[----:B------:R-:W1:Y:S01]  /*83f0*/  MUFU.TANH R120, R120 ;  /* 0x0000007800787308 */ /* 0x000e620000002400 */
[----:B--2---:R-:W-:-:S07]  /*8400*/  FMNMX.FTZ R191, R149, R192, !PT ;  /* 0x000000c095bf7209 */ /* 0x004fce0007810000 */
[----:B------:R-:W2:Y:S01]  /*8410*/  MUFU.TANH R122, R122 ;  /* 0x0000007a007a7308 */ /* 0x000ea20000002400 */
[----:B0-----:R-:W-:-:S07]  /*8420*/  FMNMX.FTZ R193, R151, R194, !PT ;  /* 0x000000c297c17209 */ /* 0x001fce0007810000 */
[----:B------:R-:W0:Y:S01]  /*8430*/  MUFU.TANH R121, R121 ;  /* 0x0000007900797308 */ /* 0x000e220000002400 */
[----:B-1----:R-:W-:Y:S01]  /*8440*/  FMNMX.FTZ R192, R120, R191, !PT ;  /* 0x000000bf78c07209 */ /* 0x002fe20007810000 */
[----:B------:R-:W-:-:S06]  /*8450*/  FMUL.FTZ R191, R0, R94 ;  /* 0x0000005e00bf7220 */ /* 0x000fcc0000410000 */
        /* <DEDUP_REMOVED lines=29> */
[----:B-1----:R-:W-:Y:S01]  /*8630*/  FMNMX.FTZ R195, R135, R192, !PT ;  /* 0x000000c087c37209 */ /* 0x002fe20007810000 */
[----:B------:R-:W-:Y:S02]  /*8640*/  WARPGROUP.DEPBAR.LE gsb0, 0x0 ;  /* 0x00008000000079c5 */ /* 0x000fe40000010000 */
[----:B------:R-:W-:-:S04]  /*8650*/  WARPGROUP.ARRIVE ;  /* 0x00000000000079c5 */ /* 0x000fc80000000000 */
[----:B------:R-:W1:Y:S01]  /*8660*/  MUFU.TANH R105, R105 ;  /* 0x0000006900697308 */ /* 0x000e620000002400 */
[----:B--2---:R-:W-:Y:S01]  /*8670*/  FMNMX.FTZ R94, R104, R193, !PT ;  /* 0x000000c1685e7209 */ /* 0x004fe20007810000 */
[----:B------:R-:W-:Y:S01]  /*8680*/  QGMMA.64x128x32.F32.E4M3.E4M3 R24, R216, gdesc[UR4], R24, gsb0 ;  /* 0x01e00004d8187df3 */ /* 0x000fe20008000818 */
[----:B------:R-:W-:Y:S01]  /*8690*/  UIADD3 UR6, UR11, 0x500, URZ ;  /* 0x000005000b067890 */ /* 0x000fe2000fffe03f */
[----:B------:R-:W-:-:S04]  /*86a0*/  UMOV UR7, 0xc0000010 ;  /* 0xc000001000077882 */ /* 0x000fc80000000000 */
[----:B------:R-:W2:Y:S01]  /*86b0*/  MUFU.TANH R107, R107 ;  /* 0x0000006b006b7308 */ /* 0x000ea20000002400 */
[----:B0-----:R-:W-:-:S07]  /*86c0*/  FMNMX.FTZ R192, R106, R195, !PT ;  /* 0x000000c36ac07209 */ /* 0x001fce0007810000 */
[----:B------:R-:W0:Y:S01]  /*86d0*/  MUFU.TANH R108, R108 ;  /* 0x0000006c006c7308 */ /* 0x000e220000002400 */
[----:B-1----:R-:W-:-:S07]  /*86e0*/  FMNMX.FTZ R193, R105, R94, !PT ;  /* 0x0000005e69c17209 */ /* 0x002fce0007810000 */
[----:B------:R-:W1:Y:S01]  /*86f0*/  MUFU.TANH R110, R110 ;  /* 0x0000006e006e7308 */ /* 0x000e620000002400 */
[----:B--2---:R-:W-:Y:S01]  /*8700*/  FMNMX.FTZ R195, R107, R192, !PT ;  /* 0x000000c06bc37209 */ /* 0x004fe20007810000 */
[----:B------:R-:W-:-:S06]  /*8710*/  FMUL.FTZ R192, R0, R99 ;  /* 0x0000006300c07220 */ /* 0x000fcc0000410000 */
        /* <DEDUP_REMOVED lines=56> */
[----:B-1----:R-:W-:Y:S02]  /*8aa0*/  FMNMX.FTZ R194, R102, R193, !PT ;  /* 0x000000c166c27209 */ /* 0x002fe40007810000 */
[----:B--2---:R-:W-:-:S05]  /*8ab0*/  FMNMX.FTZ R193, R101, R94, !PT ;  /* 0x0000005e65c17209 */ /* 0x004fca0007810000 */
[----:B------:R-:W1:Y:S01]  /*8ac0*/  SHFL.BFLY PT, R94, R193, 0x2, 0x1f ;  /* 0x0c401f00c15e7f89 */ /* 0x000e6200000e0000 */
[----:B0-----:R-:W-:-:S05]  /*8ad0*/  FMNMX.FTZ R194, R103, R194, !PT ;  /* 0x000000c267c27209 */ /* 0x001fca0007810000 */
[----:B------:R-:W0:Y:S01]  /*8ae0*/  SHFL.BFLY PT, R99, R194, 0x2, 0x1f ;  /* 0x0c401f00c2637f89 */ /* 0x000e2200000e0000 */
[----:B-1----:R-:W-:Y:S01]  /*8af0*/  FMNMX.FTZ R195, R193, R94, !PT ;  /* 0x0000005ec1c37209 */ /* 0x002fe20007810000 */
[----:B------:R-:W-:-:S04]  /*8b00*/  IMAD.U32 R193, RZ, RZ, UR10 ;  /* 0x0000000affc17e24 */ /* 0x000fc8000f8e00ff */
[----:B------:R-:W1:Y:S01]  /*8b10*/  SHFL.BFLY PT, R94, R195, 0x1, 0x1f ;  /* 0x0c201f00c35e7f89 */ /* 0x000e6200000e0000 */
[----:B0-----:R-:W-:-:S05]  /*8b20*/  FMNMX.FTZ R196, R194, R99, !PT ;  /* 0x00000063c2c47209 */ /* 0x001fca0007810000 */
[----:B------:R-:W0:Y:S01]  /*8b30*/  SHFL.BFLY PT, R99, R196, 0x1, 0x1f ;  /* 0x0c201f00c4637f89 */ /* 0x000e2200000e0000 */
[----:B------:R-:W-:Y:S02]  /*8b40*/  WARPGROUP.DEPBAR.LE gsb0, 0x0 ;  /* 0x00008000000079c5 */ /* 0x000fe40000010000 */
[----:B------:R-:W-:Y:S01]  /*8b50*/  WARPGROUP.ARRIVE ;  /* 0x00000000000079c5 */ /* 0x000fe20000000000 */
[----:B-1----:R-:W-:-:S05]  /*8b60*/  FMNMX.FTZ R94, R195, R94, !PT ;  /* 0x0000005ec35e7209 */ /* 0x002fca0007810000 */
[C---:B------:R-:W-:Y:S01]  /*8b70*/  FADD.FTZ R5, -R94.reuse, R5 ;  /* 0x000000055e057221 */ /* 0x040fe20000010100 */
[----:B------:R-:W-:-:S01]  /*8b80*/  FFMA.FTZ R193, R94, R193, -8 ;  /* 0xc10000005ec17423 */ /* 0x000fc200000100c1 */
[----:B------:R-:W-:Y:S01]  /*8b90*/  QGMMA.64x128x32.F32.E4M3.E4M3 R24, R224, gdesc[UR4], R24, gsb0 ;  /* 0x01e00004e0187df3 */ /* 0x000fe20008000818 */
[----:B0-----:R-:W-:Y:S01]  /*8ba0*/  FMNMX.FTZ R99, R196, R99, !PT ;  /* 0x00000063c4637209 */ /* 0x001fe20007810000 */
[----:B------:R-:W-:Y:S01]  /*8bb0*/  FMUL.FTZ R194, R5, UR10 ;  /* 0x0000000a05c27c20 */ /* 0x000fe20008410000 */
        /* <DEDUP_REMOVED lines=13> */
[----:B------:R-:W1:Y:S01]  /*8c90*/  MUFU.EX2 R195, R195 ;  /* 0x000000c300c37308 */ /* 0x000e620000000800 */
[----:B0-----:R-:W-:-:S02]  /*8ca0*/  IMAD.U32 R194, RZ, RZ, UR10 ;  /* 0x0000000affc27e24 */ /* 0x001fc4000f8e00ff */
        /* <DEDUP_REMOVED lines=15> */
[----:B-1----:R-:W-:-:S01]  /*8da0*/  FFMA.FTZ R7, R8, R7, R195 ;  /* 0x0000000708077223 */ /* 0x002fc200000100c3 */
[----:B------:R-:W-:Y:S01]  /*8db0*/  FFMA.FTZ R189, R190, UR10, -R187 ;  /* 0x0000000abebd7c23 */ /* 0x000fe200080108bb */
[----:B------:R-:W-:-:S01]  /*8dc0*/  FFMA.FTZ R181, R181, UR10, -R193 ;  /* 0x0000000ab5b57c23 */ /* 0x000fc200080108c1 */
[--C-:B------:R-:W-:Y:S01]  /*8dd0*/  FFMA.FTZ R152, R152, UR10, -R193.reuse ;  /* 0x0000000a98987c23 */ /* 0x100fe200080108c1 */
[----:B------:R-:W-:-:S01]  /*8de0*/  FFMA.FTZ R153, R153, UR10, -R193 ;  /* 0x0000000a99997c23 */ /* 0x000fc200080108c1 */
[--C-:B------:R-:W-:Y:S01]  /*8df0*/  FFMA.FTZ R156, R156, UR10, -R193.reuse ;  /* 0x0000000a9c9c7c23 */ /* 0x100fe200080108c1 */
[----:B------:R-:W-:-:S01]  /*8e00*/  FFMA.FTZ R157, R157, UR10, -R193 ;  /* 0x0000000a9d9d7c23 */ /* 0x000fc200080108c1 */
[----:B------:R-:W1:Y:S01]  /*8e10*/  MUFU.EX2 R10, R10 ;  /* 0x0000000a000a7308 */ /* 0x000e620000000800 */
        /* <DEDUP_REMOVED lines=8> */
[----:B0-----:R-:W-:-:S01]  /*8ea0*/  FFMA.FTZ R6, R5, R6, R194 ;  /* 0x0000000605067223 */ /* 0x001fc200000100c2 */
[--C-:B------:R-:W-:Y:S01]  /*8eb0*/  FFMA.FTZ R141, R141, UR10, -R193.reuse ;  /* 0x0000000a8d8d7c23 */ /* 0x100fe200080108c1 */
[----:B------:R-:W-:-:S01]  /*8ec0*/  FFMA.FTZ R144, R144, UR10, -R193 ;  /* 0x0000000a90907c23 */ /* 0x000fc200080108c1 */
        /* <DEDUP_REMOVED lines=33> */
[----:B0-----:R-:W-:-:S01]  /*90e0*/  FADD.FTZ R193, R9, R190 ;  /* 0x000000be09c17221 */ /* 0x001fc20000010000 */
[----:B-1----:R-:W-:Y:S01]  /*90f0*/  FADD.FTZ R6, R12, R7 ;  /* 0x000000070c067221 */ /* 0x002fe20000010000 */
[----:B------:R-:W-:-:S01]  /*9100*/  FFMA.FTZ R170, R170, UR10, -R187 ;  /* 0x0000000aaaaa7c23 */ /* 0x000fc200080108bb */
[----:B------:R-:W0:Y:S01]  /*9110*/  MUFU.EX2 R13, R13 ;  /* 0x0000000d000d7308 */ /* 0x000e220000000800 */
[----:B--2---:R-:W-:-:S01]  /*9120*/  FADD.FTZ R190, R14, R193 ;  /* 0x000000c10ebe7221 */ /* 0x004fc20000010000 */
[--C-:B------:R-:W-:Y:S01]  /*9130*/  FFMA.FTZ R171, R171, UR10, -R187.reuse ;  /* 0x0000000aabab7c23 */ /* 0x100fe200080108bb */
[----:B------:R-:W-:-:S01]  /*9140*/  FFMA.FTZ R174, R174, UR10, -R187 ;  /* 0x0000000aaeae7c23 */ /* 0x000fc200080108bb */
[--C-:B------:R-:W-:Y:S01]  /*9150*/  FFMA.FTZ R175, R175, UR10, -R187.reuse ;  /* 0x0000000aafaf7c23 */ /* 0x100fe200080108bb */
[----:B------:R-:W-:-:S01]  /*9160*/  FFMA.FTZ R178, R178, UR10, -R187 ;  /* 0x0000000ab2b27c23 */ /* 0x000fc200080108bb */
[--C-:B------:R-:W-:Y:S01]  /*9170*/  FFMA.FTZ R179, R179, UR10, -R187.reuse ;  /* 0x0000000ab3b37c23 */ /* 0x100fe200080108bb */
[----:B------:R-:W-:-:S01]  /*9180*/  FFMA.FTZ R182, R182, UR10, -R187 ;  /* 0x0000000ab6b67c23 */ /* 0x000fc200080108bb */
[----:B------:R-:W1:Y:S01]  /*9190*/  MUFU.EX2 R20, R20 ;  /* 0x0000001400147308 */ /* 0x000e620000000800 */
[----:B---3--:R-:W-:-:S01]  /*91a0*/  FADD.FTZ R7, R15, R6 ;  /* 0x000000060f077221 */ /* 0x008fc20000010000 */
[--C-:B------:R-:W-:Y:S01]  /*91b0*/  FFMA.FTZ R183, R183, UR10, -R187.reuse ;  /* 0x0000000ab7b77c23 */ /* 0x100fe200080108bb */
[----:B------:R-:W-:-:S01]  /*91c0*/  FFMA.FTZ R154, R154, UR10, -R187 ;  /* 0x0000000a9a9a7c23 */ /* 0x000fc200080108bb */
[--C-:B------:R-:W-:Y:S01]  /*91d0*/  FFMA.FTZ R155, R155, UR10, -R187.reuse ;  /* 0x0000000a9b9b7c23 */ /* 0x100fe200080108bb */
[----:B------:R-:W-:-:S01]  /*91e0*/  FFMA.FTZ R158, R158, UR10, -R187 ;  /* 0x0000000a9e9e7c23 */ /* 0x000fc200080108bb */
[--C-:B------:R-:W-:Y:S01]  /*91f0*/  FFMA.FTZ R159, R159, UR10, -R187.reuse ;  /* 0x0000000a9f9f7c23 */ /* 0x100fe200080108bb */
[----:B------:R-:W-:-:S01]  /*9200*/  FFMA.FTZ R162, R162, UR10, -R187 ;  /* 0x0000000aa2a27c23 */ /* 0x000fc200080108bb */
[----:B------:R-:W2:Y:S01]  /*9210*/  MUFU.EX2 R184, R184 ;  /* 0x000000b800b87308 */ /* 0x000ea20000000800 */
[----:B0-----:R-:W-:-:S01]  /*9220*/  FADD.FTZ R193, R13, R190 ;  /* 0x000000be0dc17221 */ /* 0x001fc20000010000 */
        /* <DEDUP_REMOVED lines=42> */
[----:B------:R-:W-:-:S02]  /*94d0*/  WARPGROUP.DEPBAR.LE gsb0, 0x0 ;  /* 0x00008000000079c5 */ /* 0x000fc40000010000 */
[----:B------:R-:W-:-:S02]  /*94e0*/  FFMA.FTZ R103, R103, UR10, -R187 ;  /* 0x0000000a67677c23 */ /* 0x000fc400080108bb */
        /* <DEDUP_REMOVED lines=132> */
[----:B------:R-:W-:-:S06]  /*9d30*/  FFMA.FTZ R190, R191, UR10, -R187 ;  /* 0x0000000abfbe7c23 */ /* 0x000fcc00080108bb */
        /* <DEDUP_REMOVED lines=13> */
[----:B0-----:R-:W-:-:S01]  /*9e10*/  FADD.FTZ R7, R109, R6 ;  /* 0x000000066d077221 */ /* 0x001fc20000010000 */
[----:B------:R-:W-:-:S05]  /*9e20*/  IADD3 R6, -R23, 0xb, RZ ;  /* 0x0000000b17067810 */ /* 0x000fca0007ffe1ff */
[----:B------:R0:W-:Y:S06]  /*9e30*/  BAR.ARV R6, 0x100 ;  /* 0x000400060000751d */ /* 0x0001ec0000002000 */
[----:B------:R-:W3:Y:S01]  /*9e40*/  MUFU.EX2 R114, R114 ;  /* 0x0000007200727308 */ /* 0x000ee20000000800 */
[----:B-1----:R-:W-:-:S01]  /*9e50*/  FADD.FTZ R191, R111, R196 ;  /* 0x000000c46fbf7221 */ /* 0x002fc20000010000 */
[----:B0-----:R-:W-:Y:S02]  /*9e60*/  @!P1 VIADD R6, R197, 0x2e840 ;  /* 0x0002e840c5069836 */ /* 0x001fe40000000000 */
[----:B--2---:R-:W-:-:S03]  /*9e70*/  FADD.FTZ R196, R112, R7 ;  /* 0x0000000770c47221 */ /* 0x004fc60000010000 */
[----:B------:R-:W-:Y:S01]  /*9e80*/  @!P1 PRMT R6, RZ, 0x654, R6 ;  /* 0x00000654ff069816 */ /* 0x000fe20000000006 */
[----:B------:R-:W0:Y:S03]  /*9e90*/  MUFU.EX2 R113, R113 ;  /* 0x0000007100717308 */ /* 0x000e260000000800 */
[----:B------:R1:W-:Y:S05]  /*9ea0*/  @!P1 SYNCS.ARRIVE.TRANS64.RED.A1T0 RZ, [R6+URZ], RZ ;  /* 0x000000ff06ff99a7 */ /* 0x0003ea000810043f */
[----:B------:R-:W2:Y:S01]  /*9eb0*/  MUFU.EX2 R115, R115 ;  /* 0x0000007300737308 */ /* 0x000ea20000000800 */
[----:B---3--:R-:W-:-:S01]  /*9ec0*/  FADD.FTZ R198, R114, R191 ;  /* 0x000000bf72c67221 */ /* 0x008fc20000010000 */
[----:B------:R-:W-:-:S06]  /*9ed0*/  FFMA.FTZ R191, R192, UR10, -R187 ;  /* 0x0000000ac0bf7c23 */ /* 0x000fcc00080108bb */
[----:B------:R-:W3:Y:S01]  /*9ee0*/  MUFU.EX2 R116, R116 ;  /* 0x0000007400747308 */ /* 0x000ee20000000800 */
[----:B0-----:R-:W-:-:S07]  /*9ef0*/  FADD.FTZ R7, R113, R196 ;  /* 0x000000c471077221 */ /* 0x001fce0000010000 */
[----:B------:R-:W0:Y:S01]  /*9f00*/  MUFU.EX2 R118, R118 ;  /* 0x0000007600767308 */ /* 0x000e220000000800 */
[----:B--2---:R-:W-:-:S07]  /*9f10*/  FADD.FTZ R193, R115, R198 ;  /* 0x000000c673c17221 */ /* 0x004fce0000010000 */
[----:B------:R-:W2:Y:S01]  /*9f20*/  MUFU.EX2 R117, R117 ;  /* 0x0000007500757308 */ /* 0x000ea20000000800 */
[----:B---3--:R-:W-:-:S07]  /*9f30*/  FADD.FTZ R192, R116, R7 ;  /* 0x0000000774c07221 */ /* 0x008fce0000010000 */
        /* <DEDUP_REMOVED lines=18> */
[----:B------:R-:W1:Y:S01]  /*a060*/  MUFU.EX2 R96, R96 ;  /* 0x0000006000607308 */ /* 0x000e620000000800 */
[----:B0-----:R-:W-:-:S07]  /*a070*/  FADD.FTZ R7, R93, R192 ;  /* 0x000000c05d077221 */ /* 0x001fce0000010000 */
[----:B------:R-:W0:Y:S01]  /*a080*/  MUFU.EX2 R98, R98 ;  /* 0x0000006200627308 */ /* 0x000e220000000800 */
[----:B--2---:R-:W-:-:S07]  /*a090*/  FADD.FTZ R187, R95, R196 ;  /* 0x000000c45fbb7221 */ /* 0x004fce0000010000 */
[----:B------:R-:W2:Y:S01]  /*a0a0*/  MUFU.EX2 R97, R97 ;  /* 0x0000006100617308 */ /* 0x000ea20000000800 */
[----:B-1----:R-:W-:-:S07]  /*a0b0*/  FADD.FTZ R6, R96, R7 ;  /* 0x0000000760067221 */ /* 0x002fce0000010000 */
        /* <DEDUP_REMOVED lines=9> */
[----:B--2---:R-:W-:-:S01]  /*a150*/  FADD.FTZ R187, R102, R187 ;  /* 0x000000bb66bb7221 */ /* 0x004fc20000010000 */
[----:B-1----:R-:W-:-:S03]  /*a160*/  FADD.FTZ R7, R101, R6 ;  /* 0x0000000665077221 */ /* 0x002fc60000010000 */
[----:B0-----:R-:W-:Y:S01]  /*a170*/  FADD.FTZ R6, R103, R187 ;  /* 0x000000bb67067221 */ /* 0x001fe20000010000 */
[----:B------:R-:W-:Y:S06]  /*a180*/  @!P0 BRA `(.L_x_137) ;  /* 0x0000000000048947 */ /* 0x000fec0003800000 */
[----:B------:R-:W-:Y:S01]  /*a190*/  BPT.TRAP 0x1 ;  /* 0x000000040000795c */ /* 0x000fe20000300000 */
.L_x_137:
[----:B------:R-:W-:Y:S01]  /*a1a0*/  F2FP.SATFINITE.E4M3.F32.PACK_AB_MERGE_C R9, R14, R9, RZ ;  /* 0x000000090e09723e */ /* 0x000fe200048070ff */
[----:B------:R-:W-:Y:S02]  /*a1b0*/  UIADD3 UR6, UR49, -0x1, URZ ;  /* 0xffffffff31067890 */ /* 0x000fe4000fffe03f */
[----:B------:R-:W-:Y:S01]  /*a1c0*/  ISETP.LT.AND P1, PT, RZ, UR49, PT ;  /* 0x00000031ff007c0c */ /* 0x000fe2000bf21270 */
[----:B------:R-:W-:Y:S01]  /*a1d0*/  UMOV UR48, UR42 ;  /* 0x0000002a00307c82 */ /* 0x000fe20008000000 */
[----:B------:R-:W-:Y:S01]  /*a1e0*/  F2FP.SATFINITE.E4M3.F32.PACK_AB_MERGE_C R200, R10, R195, R9 ;  /* 0x000000c30ac8723e */ /* 0x000fe20004807009 */
[----:B------:R-:W-:Y:S01]  /*a1f0*/  IMAD.U32 R9, RZ, RZ, UR47 ;  /* 0x0000002fff097e24 */ /* 0x000fe2000f8e00ff */
[----:B------:R-:W-:Y:S01]  /*a200*/  F2FP.SATFINITE.E4M3.F32.PACK_AB_MERGE_C R12, R15, R12, RZ ;  /* 0x0000000c0f0c723e */ /* 0x000fe200048070ff */
[----:B------:R-:W-:Y:S01]  /*a210*/  UMOV UR47, UR46 ;  /* 0x0000002e002f7c82 */ /* 0x000fe20008000000 */
[----:B------:R-:W-:Y:S01]  /*a220*/  F2FP.SATFINITE.E4M3.F32.PACK_AB_MERGE_C R21, R188, R21, RZ ;  /* 0x00000015bc15723e */ /* 0x000fe200048070ff */
[----:B------:R-:W-:Y:S01]  /*a230*/  IMAD R10, R9, 0x8, R2 ;  /* 0x00000008090a7824 */ /* 0x000fe200078e0202 */
[----:B------:R-:W-:Y:S01]  /*a240*/  F2FP.SATFINITE.E4M3.F32.PACK_AB_MERGE_C R186, R189, R186, RZ ;  /* 0x000000babdba723e */ /* 0x000fe200048070ff */
[----:B------:R-:W-:Y:S01]  /*a250*/  UMOV UR49, UR6 ;  /* 0x0000000600317c82 */ /* 0x000fe20008000000 */
[----:B------:R-:W-:Y:S01]  /*a260*/  F2FP.SATFINITE.E4M3.F32.PACK_AB_MERGE_C R172, R173, R172, RZ ;  /* 0x000000acadac723e */ /* 0x000fe200048070ff */
[----:B------:R-:W-:Y:S01]  /*a270*/  VIADD R10, R10, 0x2e860 ;  /* 0x0002e8600a0a7836 */ /* 0x000fe20000000000 */
[----:B------:R-:W-:Y:S01]  /*a280*/  F2FP.SATFINITE.E4M3.F32.PACK_AB_MERGE_C R174, R175, R174, RZ ;  /* 0x000000aeafae723e */ /* 0x000fe200048070ff */
[----:B------:R-:W-:Y:S01]  /*a290*/  FMUL.FTZ R24, R24, R8 ;  /* 0x0000000818187220 */ /* 0x000fe20000410000 */
[----:B------:R-:W-:Y:S01]  /*a2a0*/  F2FP.SATFINITE.E4M3.F32.PACK_AB_MERGE_C R180, R181, R180, RZ ;  /* 0x000000b4b5b4723e */ /* 0x000fe200048070ff */
[-C--:B------:R-:W-:Y:S01]  /*a2b0*/  FMUL.FTZ R25, R25, R8.reuse ;  /* 0x0000000819197220 */ /* 0x080fe20000410000 */
[----:B------:R-:W-:Y:S01]  /*a2c0*/  PRMT R10, R3, 0x654, R10 ;  /* 0x00000654030a7816 */ /* 0x000fe2000000000a */
[----:B------:R-:W-:Y:S01]  /*a2d0*/  FMUL.FTZ R28, R28, R8 ;  /* 0x000000081c1c7220 */ /* 0x000fe20000410000 */
[----:B------:R-:W-:Y:S01]  /*a2e0*/  F2FP.SATFINITE.E4M3.F32.PACK_AB_MERGE_C R182, R183, R182, RZ ;  /* 0x000000b6b7b6723e */ /* 0x000fe200048070ff */
[----:B------:R-:W-:Y:S01]  /*a2f0*/  FMUL.FTZ R29, R29, R8 ;  /* 0x000000081d1d7220 */ /* 0x000fe20000410000 */
[----:B------:R-:W-:Y:S01]  /*a300*/  F2FP.SATFINITE.E4M3.F32.PACK_AB_MERGE_C R156, R157, R156, RZ ;  /* 0x0000009c9d9c723e */ /* 0x000fe200048070ff */
[----:B------:R0:W-:Y:S01]  /*a310*/  SYNCS.ARRIVE.TRANS64.RED.A1T0 RZ, [R10+URZ], RZ ;  /* 0x000000ff0aff79a7 */ /* 0x0001e2000810043f */
        /* <DEDUP_REMOVED lines=107> */
[----:B------:R-:W-:Y:S01]  /*a9d0*/  MOV R5, R94 ;  /* 0x0000005e00057202 */ /* 0x000fe20000000f00 */
[----:B0-----:R-:W-:Y:S06]  /*a9e0*/  @P1 BRA `(.L_x_138) ;  /* 0xffffffb800d01947 */ /* 0x001fec000383ffff */
.L_x_128:
[----:B------:R-:W-:Y:S06]  /*a9f0*/  BAR.ARV 0x8, 0x120 ;  /* 0x0204800000007b1d */ /* 0x000fec0000002000 */
[----:B------:R-:W-:Y:S05]  /*aa00*/  @!P0 BRA `(.L_x_139) ;  /* 0x0000000000048947 */ /* 0x000fea0003800000 */
[----:B------:R-:W-:Y:S01]  /*aa10*/  BPT.TRAP 0x1 ;  /* 0x000000040000795c */ /* 0x000fe20000300000 */
.L_x_139:
[----:B------:R-:W-:Y:S02]  /*aa20*/  IMAD.U32 R0, RZ, RZ, UR42 ;  /* 0x0000002aff007e24 */ /* 0x000fe4000f8e00ff */
[----:B------:R-:W-:-:S03]  /*aa30*/  IMAD.U32 R13, RZ, RZ, UR46 ;  /* 0x0000002eff0d7e24 */ /* 0x000fc6000f8e00ff */
[----:B------:R-:W-:Y:S01]  /*aa40*/  SHF.L.U32 R0, R0, 0x1f, RZ ;  /* 0x0000001f00007819 */ /* 0x000fe200000006ff */
[----:B------:R-:W-:-:S04]  /*aa50*/  IMAD R13, R13, 0x8, R2 ;  /* 0x000000080d0d7824 */ /* 0x000fc800078e0202 */
[----:B------:R0:W1:Y:S01]  /*aa60*/  SYNCS.PHASECHK.TRANS64.TRYWAIT P1, [R13+URZ+0x2e850], R0 ;  /* 0x02e850000d0075a7 */ /* 0x000062000802017f */
[----:B------:R-:W-:Y:S05]  /*aa70*/  @!P0 BRA `(.L_x_140) ;  /* 0x0000000000048947 */ /* 0x000fea0003800000 */
[----:B------:R-:W-:Y:S01]  /*aa80*/  BPT.TRAP 0x1 ;  /* 0x000000040000795c */ /* 0x000fe20000300000 */
.L_x_140:
[----:B------:R-:W-:Y:S02]  /*aa90*/  VIADD R2, R2, 0x400 ;  /* 0x0000040002027836 */ /* 0x000fe40000000000 */
[----:B------:R-:W-:-:S03]  /*aaa0*/  IMAD.U32 R5, RZ, RZ, UR46 ;  /* 0x0000002eff057e24 */ /* 0x000fc6000f8e00ff */
[----:B------:R-:W-:-:S04]  /*aab0*/  SHF.R.U32.HI R2, RZ, 0x4, R2 ;  /* 0x00000004ff027819 */ /* 0x000fc80000011602 */
[----:B------:R-:W-:-:S04]  /*aac0*/  LOP3.LUT R2, R2, 0x3fff, RZ, 0xc0, !PT ;  /* 0x00003fff02027812 */ /* 0x000fc800078ec0ff */
[----:B------:R-:W-:Y:S01]  /*aad0*/  LOP3.LUT R2, R2, 0x10000, RZ, 0xfc, !PT ;  /* 0x0001000002027812 */ /* 0x000fe200078efcff */
[----:B-1----:R-:W-:Y:S06]  /*aae0*/  @P1 BRA `(.L_x_141) ;  /* 0x0000000000081947 */ /* 0x002fec0003800000 */
[----:B------:R-:W1:Y:S02]  /*aaf0*/  SYNCS.PHASECHK.TRANS64.TRYWAIT P1, [R13+URZ+0x2e850], R0 ;  /* 0x02e850000d0075a7 */ /* 0x000e64000802017f */
[----:B-1----:R-:W-:Y:S05]  /*ab00*/  @!P1 BRA `(.L_x_142) ;  /* 0x0000007800f49947 */ /* 0x002fea0003800000 */
.L_x_141:
[----:B------:R-:W-:Y:S01]  /*ab10*/  IMAD R4, R5, 0x700, R2 ;  /* 0x0000070005047824 */ /* 0x000fe200078e0202 */
[----:B------:R-:W-:Y:S05]  /*ab20*/  WARPSYNC.ALL ;  /* 0x0000000000007948 */ /* 0x000fea0003800000 */
[----:B------:R-:W-:Y:S01]  /*ab30*/  IMAD.MOV.U32 R5, RZ, RZ, -0x3ffffff0 ;  /* 0xc0000010ff057424 */ /* 0x000fe200078e00ff */
[C---:B------:R-:W-:Y:S01]  /*ab40*/  R2UR UR6, R4.reuse ;  /* 0x00000000040672ca */ /* 0x040fe200000e0000 */
[----:B------:R-:W-:Y:S01]  /*ab50*/  WARPGROUP.ARRIVE ;  /* 0x00000000000079c5 */ /* 0x000fe20000000000 */
[----:B------:R-:W-:Y:S01]  /*ab60*/  VIADD R8, R4, 0x100 ;  /* 0x0000010004087836 */ /* 0x000fe20000000000 */
[----:B------:R-:W-:Y:S01]  /*ab70*/  ULDC.64 UR8, c[0x0][0x9a0] ;  /* 0x0002680000087ab9 */ /* 0x000fe20000000a00 */
[----:B------:R-:W-:Y:S01]  /*ab80*/  R2UR UR7, R5 ;  /* 0x00000000050772ca */ /* 0x000fe200000e0000 */
[----:B------:R-:W-:Y:S01]  /*ab90*/  IMAD.MOV.U32 R9, RZ, RZ, -0x3ffffff0 ;  /* 0xc0000010ff097424 */ /* 0x000fe200078e00ff */
[----:B------:R-:W-:Y:S01]  /*aba0*/  UISETP.NE.U32.AND UP0, UPT, UR8, URZ, UPT ;  /* 0x0000003f0800728c */ /* 0x000fe2000bf05070 */
[----:B------:R-:W-:-:S03]  /*abb0*/  IMAD.MOV.U32 R12, RZ, RZ, 0x3f800000 ;  /* 0x3f800000ff0c7424 */ /* 0x000fc600078e00ff */
[----:B------:R-:W-:-:S06]  /*abc0*/  UISETP.NE.AND.EX UP0, UPT, UR9, URZ, UPT, UP0 ;  /* 0x0000003f0900728c */ /* 0x000fcc000bf05300 */
[----:B------:R-:W-:Y:S01]  /*abd0*/  PLOP3.LUT P1, PT, PT, PT, UP0, 0x80, 0x0 ;  /* 0x000000000000781c */ /* 0x000fe20003f2f008 */
[----:B------:R-:W-:Y:S01]  /*abe0*/  QGMMA.64x128x32.F32.E4M3.E4M3 R24, R200, gdesc[UR4], R24, gsb0 ;  /* 0x01e00004c8187df3 */ /* 0x000fe20008000818 */
[----:B------:R-:W-:Y:S01]  /*abf0*/  R2UR UR6, R8 ;  /* 0x00000000080672ca */ /* 0x000fe200000e0000 */
[----:B------:R-:W-:Y:S01]  /*ac00*/  VIADD R8, R4, 0x200 ;  /* 0x0000020004087836 */ /* 0x000fe20000000000 */
[----:B------:R-:W-:Y:S01]  /*ac10*/  R2UR UR7, R9 ;  /* 0x00000000090772ca */ /* 0x000fe200000e0000 */
[----:B------:R-:W-:Y:S01]  /*ac20*/  IMAD.MOV.U32 R9, RZ, RZ, -0x3ffffff0 ;  /* 0xc0000010ff097424 */ /* 0x000fe200078e00ff */
[----:B------:R-:W-:Y:S02]  /*ac30*/  @UP0 ULDC.64 UR12, c[0x0][0x9c8] ;  /* 0x00027200000c0ab9 */ /* 0x000fe40000000a00 */
[----:B------:R-:W-:Y:S01]  /*ac40*/  @UP0 UIMAD.WIDE.U32 UR4, UR36, UR12, URZ ;  /* 0x0000000c240402a5 */ /* 0x000fe2000f8e003f */
[----:B------:R-:W-:Y:S02]  /*ac50*/  WARPGROUP.DEPBAR.LE gsb0, 0x0 ;  /* 0x00008000000079c5 */ /* 0x000fe40000010000 */
[----:B------:R-:W-:-:S06]  /*ac60*/  WARPGROUP.ARRIVE ;  /* 0x00000000000079c5 */ /* 0x000fcc0000000000 */
[----:B------:R-:W-:Y:S01]  /*ac70*/  QGMMA.64x128x32.F32.E4M3.E4M3 R24, R204, gdesc[UR4], R24, gsb0 ;  /* 0x01e00004cc187df3 */ /* 0x000fe20008000818 */
[----:B------:R-:W-:Y:S01]  /*ac80*/  R2UR UR6, R8 ;  /* 0x00000000080672ca */ /* 0x000fe200000e0000 */
[----:B------:R-:W-:Y:S01]  /*ac90*/  VIADD R8, R4, 0x300 ;  /* 0x0000030004087836 */ /* 0x000fe20000000000 */
[----:B------:R-:W-:Y:S01]  /*aca0*/  R2UR UR7, R9 ;  /* 0x00000000090772ca */ /* 0x000fe200000e0000 */
[----:B------:R-:W-:Y:S01]  /*acb0*/  IMAD.MOV.U32 R9, RZ, RZ, -0x3ffffff0 ;  /* 0xc0000010ff097424 */ /* 0x000fe200078e00ff */
[----:B------:R-:W-:Y:S02]  /*acc0*/  WARPGROUP.DEPBAR.LE gsb0, 0x0 ;  /* 0x00008000000079c5 */ /* 0x000fe40000010000 */
[----:B------:R-:W-:-:S09]  /*acd0*/  WARPGROUP.ARRIVE ;  /* 0x00000000000079c5 */ /* 0x000fd20000000000 */
        /* <DEDUP_REMOVED lines=8> */
[----:B------:R-:W-:Y:S02]  /*ad60*/  @UP0 UIMAD UR6, UR37, UR12, URZ ;  /* 0x0000000c250602a4 */ /* 0x000fe4000f8e023f */
[----:B------:R-:W-:Y:S02]  /*ad70*/  @UP0 USHF.R.S32.HI UR7, URZ, 0x1f, UR38 ;  /* 0x0000001f3f070899 */ /* 0x000fe40008011426 */
[----:B------:R-:W-:-:S03]  /*ad80*/  @UP0 UIMAD UR6, UR36, UR13, UR6 ;  /* 0x0000000d240602a4 */ /* 0x000fc6000f8e0206 */
[----:B------:R-:W-:Y:S01]  /*ad90*/  @UP0 ULDC.64 UR12, c[0x0][0x9d0] ;  /* 0x00027400000c0ab9 */ /* 0x000fe20000000a00 */
[----:B------:R-:W-:Y:S02]  /*ada0*/  @UP0 UIADD3 UR5, UR5, UR6, URZ ;  /* 0x0000000605050290 */ /* 0x000fe4000fffe03f */
[----:B------:R-:W-:Y:S02]  /*adb0*/  @UP0 UIMAD UR6, UR7, UR12, URZ ;  /* 0x0000000c070602a4 */ /* 0x000fe4000f8e023f */
[----:B------:R-:W-:Y:S02]  /*adc0*/  @UP0 UIMAD.WIDE.U32 UR4, UR38, UR12, UR4 ;  /* 0x0000000c260402a5 */ /* 0x000fe4000f8e0004 */
[----:B------:R-:W-:-:S04]  /*add0*/  @UP0 UIMAD UR6, UR38, UR13, UR6 ;  /* 0x0000000d260602a4 */ /* 0x000fc8000f8e0206 */
[----:B------:R-:W-:Y:S02]  /*ade0*/  @UP0 UIADD3 UR5, UR5, UR6, URZ ;  /* 0x0000000605050290 */ /* 0x000fe4000fffe03f */
[----:B------:R-:W-:Y:S01]  /*adf0*/  @UP0 ULEA UR6, UP1, UR4, UR8, 0x2 ;  /* 0x0000000804060291 */ /* 0x000fe2000f82103f */
[----:B------:R-:W-:-:S03]  /*ae00*/  R2UR UR7, R9 ;  /* 0x00000000090772ca */ /* 0x000fc600000e0000 */
[----:B------:R-:W-:-:S03]  /*ae10*/  @UP0 ULEA.HI.X UR5, UR4, UR9, UR5, 0x2, UP1 ;  /* 0x0000000904050291 */ /* 0x000fc600088f1405 */
[----:B------:R-:W-:Y:S01]  /*ae20*/  @UP0 UMOV UR4, UR6 ;  /* 0x0000000600040c82 */ /* 0x000fe20008000000 */
[----:B------:R-:W-:Y:S01]  /*ae30*/  R2UR UR6, R8 ;  /* 0x00000000080672ca */ /* 0x000fe200000e0000 */
[----:B------:R-:W-:Y:S02]  /*ae40*/  IMAD.U32 R10, RZ, RZ, UR4 ;  /* 0x00000004ff0a7e24 */ /* 0x000fe4000f8e00ff */
[----:B------:R-:W-:-:S05]  /*ae50*/  IMAD.U32 R11, RZ, RZ, UR5 ;  /* 0x00000005ff0b7e24 */ /* 0x000fca000f8e00ff */
[----:B------:R2:W3:Y:S01]  /*ae60*/  @P1 LDG.E R12, desc[UR50][R10.64] ;  /* 0x000000320a0c1981 */ /* 0x0004e2000c1e1900 */
[----:B------:R-:W-:Y:S01]  /*ae70*/  VIADD R8, R4, 0x500 ;  /* 0x0000050004087836 */ /* 0x000fe20000000000 */
[----:B------:R-:W-:Y:S01]  /*ae80*/  MOV R9, 0xc0000010 ;  /* 0xc000001000097802 */ /* 0x000fe20000000f00 */
[----:B------:R-:W-:Y:S02]  /*ae90*/  WARPGROUP.DEPBAR.LE gsb0, 0x0 ;  /* 0x00008000000079c5 */ /* 0x000fe40000010000 */
[----:B------:R-:W-:-:S06]  /*aea0*/  WARPGROUP.ARRIVE ;  /* 0x00000000000079c5 */ /* 0x000fcc0000000000 */
[----:B------:R-:W-:Y:S01]  /*aeb0*/  QGMMA.64x128x32.F32.E4M3.E4M3 R24, R216, gdesc[UR4], R24, gsb0 ;  /* 0x01e00004d8187df3 */ /* 0x000fe20008000818 */
[----:B------:R-:W-:Y:S02]  /*aec0*/  R2UR UR6, R8 ;  /* 0x00000000080672ca */ /* 0x000fe400000e0000 */
[----:B------:R-:W-:Y:S01]  /*aed0*/  R2UR UR7, R9 ;  /* 0x00000000090772ca */ /* 0x000fe200000e0000 */
[----:B------:R-:W-:Y:S02]  /*aee0*/  VIADD R4, R4, 0x600 ;  /* 0x0000060004047836 */ /* 0x000fe40000000000 */
[----:B------:R-:W-:Y:S01]  /*aef0*/  IMAD.MOV.U32 R5, RZ, RZ, -0x3ffffff0 ;  /* 0xc0000010ff057424 */ /* 0x000fe200078e00ff */
[----:B01----:R-:W0:Y:S04]  /*af00*/  SHFL.BFLY PT, R0, R7, 0x2, 0x1f ;  /* 0x0c401f0007007f89 */ /* 0x003e2800000e0000 */
[----:B------:R-:W1:Y:S01]  /*af10*/  SHFL.BFLY PT, R9, R6, 0x2, 0x1f ;  /* 0x0c401f0006097f89 */ /* 0x000e6200000e0000 */
[----:B------:R-:W-:-:S02]  /*af20*/  WARPGROUP.DEPBAR.LE gsb0, 0x0 ;  /* 0x00008000000079c5 */ /* 0x000fc40000010000 */
[----:B------:R-:W-:-:S06]  /*af30*/  WARPGROUP.ARRIVE ;  /* 0x00000000000079c5 */ /* 0x000fcc0000000000 */
[----:B------:R-:W-:Y:S01]  /*af40*/  QGMMA.64x128x32.F32.E4M3.E4M3 R24, R220, gdesc[UR4], R24, gsb0 ;  /* 0x01e00004dc187df3 */ /* 0x000fe20008000818 */
[----:B------:R-:W-:Y:S02]  /*af50*/  R2UR UR6, R4 ;  /* 0x00000000040672ca */ /* 0x000fe400000e0000 */
[----:B------:R-:W-:Y:S01]  /*af60*/  R2UR UR7, R5 ;  /* 0x00000000050772ca */ /* 0x000fe200000e0000 */
[----:B0-----:R-:W-:-:S01]  /*af70*/  FADD.FTZ R0, R0, R7 ;  /* 0x0000000700007221 */ /* 0x001fc20000010000 */
[----:B-1----:R-:W-:-:S04]  /*af80*/  FADD.FTZ R9, R9, R6 ;  /* 0x0000000609097221 */ /* 0x002fc80000010000 */
[----:B------:R-:W0:Y:S04]  /*af90*/  SHFL.BFLY PT, R5, R0, 0x1, 0x1f ;  /* 0x0c201f0000057f89 */ /* 0x000e2800000e0000 */
[----:B------:R-:W2:Y:S01]  /*afa0*/  SHFL.BFLY PT, R2, R9, 0x1, 0x1f ;  /* 0x0c201f0009027f89 */ /* 0x000ea200000e0000 */
[----:B0-----:R-:W-:-:S01]  /*afb0*/  FADD.FTZ R8, R0, R5 ;  /* 0x0000000500087221 */ /* 0x001fc20000010000 */
        /* <DEDUP_REMOVED lines=13> */
[----:B------:R-:W0:Y:S08]  /*b090*/  @P2 MUFU.LG2 R4, R4 ;  /* 0x0000000400042308 */ /* 0x000e300000000c00 */
[----:B------:R-:W1:Y:S08]  /*b0a0*/  @P3 MUFU.LG2 R6, R11 ;  /* 0x0000000b00063308 */ /* 0x000e700000000c00 */
[----:B------:R-:W2:Y:S01]  /*b0b0*/  @P1 MUFU.RCP R9, R10 ;  /* 0x0000000a00091308 */ /* 0x000ea20000001000 */
[----:B------:R-:W-:-:S02]  /*b0c0*/  IMAD.U32 R7, RZ, RZ, UR10 ;  /* 0x0000000aff077e24 */ /* 0x000fc4000f8e00ff */
[----:B------:R-:W-:Y:S02]  /*b0d0*/  IMAD.U32 R15, RZ, RZ, UR10 ;  /* 0x0000000aff0f7e24 */ /* 0x000fe4000f8e00ff */
[----:B0-----:R-:W-:Y:S01]  /*b0e0*/  @P2 FMUL.FTZ R4, R4, 0.69314718246459960938 ;  /* 0x3f31721804042820 */ /* 0x001fe20000410000 */
[----:B------:R-:W-:Y:S01]  /*b0f0*/  @P2 FMUL.FTZ R7, R7, 0.69314718246459960938 ;  /* 0x3f31721807072820 */ /* 0x000fe20000410000 */
[----:B------:R-:W-:Y:S01]  /*b100*/  @P3 FMUL.FTZ R15, R15, 0.69314718246459960938 ;  /* 0x3f3172180f0f3820 */ /* 0x000fe20000410000 */
[----:B-1----:R-:W-:Y:S01]  /*b110*/  @P3 FMUL.FTZ R6, R6, 0.69314718246459960938 ;  /* 0x3f31721806063820 */ /* 0x002fe20000410000 */
[----:B------:R-:W-:Y:S02]  /*b120*/  IMAD.MOV.U32 R2, RZ, RZ, -0x800000 ;  /* 0xff800000ff027424 */ /* 0x000fe400078e00ff */
[----:B------:R-:W-:Y:S01]  /*b130*/  @P2 FFMA.FTZ R2, R7, R94, R4 ;  /* 0x0000005e07022223 */ /* 0x000fe20000010004 */
[----:B------:R-:W-:Y:S02]  /*b140*/  IMAD.MOV.U32 R0, RZ, RZ, -0x800000 ;  /* 0xff800000ff007424 */ /* 0x000fe400078e00ff */
[----:B------:R-:W-:Y:S01]  /*b150*/  @P3 FFMA.FTZ R0, R15, R99, R6 ;  /* 0x000000630f003223 */ /* 0x000fe20000010006 */
[-C--:B---3--:R-:W-:Y:S01]  /*b160*/  FMUL.FTZ R5, R5, R12.reuse ;  /* 0x0000000c05057220 */ /* 0x088fe20000410000 */
[----:B--2---:R-:W-:Y:S01]  /*b170*/  FMUL.FTZ R102, R9, R12 ;  /* 0x0000000c09667220 */ /* 0x004fe20000410000 */
[----:B------:R-:W-:-:S02]  /*b180*/  WARPGROUP.DEPBAR.LE gsb0, 0x0 ;  /* 0x00008000000079c5 */ /* 0x000fc40000010000 */
[----:B------:R-:W-:Y:S05]  /*b190*/  @!P0 BRA `(.L_x_143) ;  /* 0x0000000000048947 */ /* 0x000fea0003800000 */
[----:B------:R-:W-:Y:S01]  /*b1a0*/  BPT.TRAP 0x1 ;  /* 0x000000040000795c */ /* 0x000fe20000300000 */
.L_x_143:
[----:B------:R-:W-:Y:S01]  /*b1b0*/  VIADD R4, R13, 0x2e860 ;  /* 0x0002e8600d047836 */ /* 0x000fe20000000000 */
[----:B------:R-:W-:Y:S01]  /*b1c0*/  UIADD3 UR46, UR46, 0x1, URZ ;  /* 0x000000012e2e7890 */ /* 0x000fe2000fffe03f */
[-C--:B------:R-:W-:Y:S01]  /*b1d0*/  FMUL.FTZ R99, R25, R5.reuse ;  /* 0x0000000519637220 */ /* 0x080fe20000410000 */
[-C--:B------:R-:W-:Y:S01]  /*b1e0*/  FMUL.FTZ R100, R28, R5.reuse ;  /* 0x000000051c647220 */ /* 0x080fe20000410000 */
[-C--:B------:R-:W-:Y:S01]  /*b1f0*/  FMUL.FTZ R98, R29, R5.reuse ;  /* 0x000000051d627220 */ /* 0x080fe20000410000 */
[----:B------:R-:W-:Y:S01]  /*b200*/  PRMT R4, R3, 0x654, R4 ;  /* 0x0000065403047816 */ /* 0x000fe20000000004 */
[----:B------:R-:W-:Y:S01]  /*b210*/  UISETP.NE.AND UP0, UPT, UR46, 0x2, UPT ;  /* 0x000000022e00788c */ /* 0x000fe2000bf05270 */
[-C--:B------:R-:W-:Y:S01]  /*b220*/  FMUL.FTZ R97, R32, R5.reuse ;  /* 0x0000000520617220 */ /* 0x080fe20000410000 */
[-C--:B------:R-:W-:Y:S01]  /*b230*/  FMUL.FTZ R95, R33, R5.reuse ;  /* 0x00000005215f7220 */ /* 0x080fe20000410000 */
[----:B------:R0:W-:Y:S01]  /*b240*/  SYNCS.ARRIVE.TRANS64.RED.A1T0 RZ, [R4+URZ], RZ ;  /* 0x000000ff04ff79a7 */ /* 0x0001e2000810043f */
        /* <DEDUP_REMOVED lines=31> */
[----:B------:R-:W-:Y:S01]  /*b440*/  USEL UR4, URZ, 0x1, UP0 ;  /* 0x000000013f047887 */ /* 0x000fe20008000000 */
        /* <DEDUP_REMOVED lines=23> */
[----:B------:R-:W-:Y:S01]  /*b5c0*/  PLOP3.LUT P0, PT, PT, PT, PT, 0x8, 0x0 ;  /* 0x000000000000781c */ /* 0x000fe20003f0e170 */
[-C--:B------:R-:W-:Y:S01]  /*b5d0*/  FMUL.FTZ R13, R79, R102.reuse ;  /* 0x000000664f0d7220 */ /* 0x080fe20000410000 */
[-C--:B------:R-:W-:Y:S01]  /*b5e0*/  FMUL.FTZ R10, R82, R102.reuse ;  /* 0x00000066520a7220 */ /* 0x080fe20000410000 */
[-C--:B------:R-:W-:Y:S01]  /*b5f0*/  FMUL.FTZ R6, R83, R102.reuse ;  /* 0x0000006653067220 */ /* 0x080fe20000410000 */
[-C--:B------:R-:W-:Y:S01]  /*b600*/  FMUL.FTZ R9, R86, R102.reuse ;  /* 0x0000006656097220 */ /* 0x080fe20000410000 */
[----:B------:R-:W-:Y:S01]  /*b610*/  FMUL.FTZ R87, R87, R102 ;  /* 0x0000006657577220 */ /* 0x000fe20000410000 */
[----:B------:R-:W-:-:S02]  /*b620*/  UIADD3 UR43, UR43, 0x1, URZ ;  /* 0x000000012b2b7890 */ /* 0x000fc4000fffe03f */
[----:B------:R-:W-:Y:S02]  /*b630*/  USEL UR46, UR46, URZ, UP0 ;  /* 0x0000003f2e2e7287 */ /* 0x000fe40008000000 */
[----:B0-----:R-:W-:-:S12]  /*b640*/  ULOP3.LUT UR42, UR42, UR4, URZ, 0x3c, !UPT ;  /* 0x000000042a2a7292 */ /* 0x001fd8000f8e3c3f */
.L_x_121:
[----:B------:R-:W0:Y:S01]  /*b650*/  S2R R4, SR_CgaCtaId ;  /* 0x0000000000047919 */ /* 0x000e220000008800 */
[----:B------:R-:W-:Y:S01]  /*b660*/  MOV R3, 0x400 ;  /* 0x0000040000037802 */ /* 0x000fe20000000f00 */
[----:B------:R-:W-:Y:S01]  /*b670*/  BSSY B0, `(.L_x_144) ;  /* 0x0000254000007945 */ /* 0x000fe20003800000 */
[----:B------:R-:W-:Y:S02]  /*b680*/  BAR.SYNC.DEFER_BLOCKING 0x5, 0x180 ;  /* 0x0146000000007b1d */ /* 0x000fe40000010000 */
[----:B0-----:R-:W-:-:S05]  /*b690*/  LEA R3, R4, R3, 0x18 ;  /* 0x0000000304037211 */ /* 0x001fca00078ec0ff */
[----:B------:R-:W0:Y:S02]  /*b6a0*/  LDS.128 R44, [R3+0x2e8d0] ;  /* 0x02e8d000032c7984 */ /* 0x000e240000000c00 */
[----:B0-----:R-:W-:Y:S01]  /*b6b0*/  R2UR UR6, R46 ;  /* 0x000000002e0672ca */ /* 0x001fe200000e0000 */
[----:B------:R-:W-:Y:S06]  /*b6c0*/  BAR.ARV 0x4, 0x180 ;  /* 0x0106000000007b1d */ /* 0x000fec0000002000 */
[----:B------:R-:W-:Y:S08]  /*b6d0*/  @P0 BRA `(.L_x_145) ;  /* 0x0000001800940947 */ /* 0x000ff00003800000 */
[----:B------:R-:W0:Y:S01]  /*b6e0*/  S2R R51, SR_TID.X ;  /* 0x0000000000337919 */ /* 0x000e220000002100 */
[----:B------:R-:W-:Y:S01]  /*b6f0*/  ULDC.64 UR4, c[0x4][0x38] ;  /* 0x01000e0000047ab9 */ /* 0x000fe20000000a00 */
[----:B0-----:R-:W-:-:S05]  /*b700*/  IMAD.SHL.U32 R4, R51, 0x4, RZ ;  /* 0x0000000433047824 */ /* 0x001fca00078e00ff */
[----:B------:R-:W-:-:S04]  /*b710*/  LOP3.LUT R4, R4, 0xc, RZ, 0xc0, !PT ;  /* 0x0000000c04047812 */ /* 0x000fc800078ec0ff */
[----:B------:R-:W-:-:S05]  /*b720*/  IADD3 R4, P0, R4, UR4, RZ ;  /* 0x0000000404047c10 */ /* 0x000fca000ff1e0ff */
[----:B------:R-:W-:Y:S01]  /*b730*/  IMAD.X R5, RZ, RZ, UR5, P0 ;  /* 0x00000005ff057e24 */ /* 0x000fe200080e06ff */
[----:B------:R-:W-:Y:S01]  /*b740*/  F2FP.BF16.F32.PACK_AB R11, R11, R12 ;  /* 0x0000000c0b0b723e */ /* 0x000fe200000010ff */
[----:B------:R-:W-:-:S03]  /*b750*/  ULDC.64 UR4, c[0x0][0xbd8] ;  /* 0x0002f60000047ab9 */ /* 0x000fc60000000a00 */
[----:B------:R0:W2:Y:S01]  /*b760*/  LDG.E.CONSTANT R44, desc[UR50][R4.64] ;  /* 0x00000032042c7981 */ /* 0x0000a2000c1e9900 */
[----:B------:R-:W-:Y:S01]  /*b770*/  F2FP.BF16.F32.PACK_AB R8, R7, R8 ;  /* 0x000000080708723e */ /* 0x000fe200000010ff */
[----:B------:R-:W-:Y:S01]  /*b780*/  UISETP.NE.U32.AND UP0, UPT, UR4, URZ, UPT ;  /* 0x0000003f0400728c */ /* 0x000fe2000bf05070 */
[----:B------:R-:W-:Y:S01]  /*b790*/  F2FP.BF16.F32.PACK_AB R60, R60, R61 ;  /* 0x0000003d3c3c723e */ /* 0x000fe200000010ff */
[----:B------:R-:W-:Y:S01]  /*b7a0*/  ULEA UR4, UP1, UR36, UR4, 0x2 ;  /* 0x0000000424047291 */ /* 0x000fe2000f82103f */
[----:B------:R-:W-:Y:S01]  /*b7b0*/  F2FP.BF16.F32.PACK_AB R10, R9, R10 ;  /* 0x0000000a090a723e */ /* 0x000fe200000010ff */
[----:B------:R-:W-:Y:S01]  /*b7c0*/  UISETP.NE.AND.EX UP0, UPT, UR5, URZ, UPT, UP0 ;  /* 0x0000003f0500728c */ /* 0x000fe2000bf05300 */
[----:B------:R-:W-:Y:S01]  /*b7d0*/  F2FP.BF16.F32.PACK_AB R92, R92, R93 ;  /* 0x0000005d5c5c723e */ /* 0x000fe200000010ff */
[----:B------:R-:W-:Y:S01]  /*b7e0*/  ULEA.HI.X UR5, UR36, UR5, UR37, 0x2, UP1 ;  /* 0x0000000524057291 */ /* 0x000fe200088f1425 */
[----:B------:R-:W-:Y:S01]  /*b7f0*/  F2FP.BF16.F32.PACK_AB R87, R87, R6 ;  /* 0x000000065757723e */ /* 0x000fe200000010ff */
[----:B0-----:R-:W0:Y:S01]  /*b800*/  S2R R4, SR_SWINHI ;  /* 0x0000000000047919 */ /* 0x001e220000002f00 */
[----:B------:R-:W-:-:S02]  /*b810*/  LOP3.LUT P0, R5, R51, 0x3, RZ, 0xc0, !PT ;  /* 0x0000000333057812 */ /* 0x000fc4000780c0ff */
[----:B------:R-:W-:Y:S02]  /*b820*/  F2FP.BF16.F32.PACK_AB R96, R96, R97 ;  /* 0x000000616060723e */ /* 0x000fe400000010ff */
[----:B------:R-:W-:Y:S02]  /*b830*/  ISETP.EQ.OR P0, PT, R5, 0x3, !P0 ;  /* 0x000000030500780c */ /* 0x000fe40004702670 */
[----:B------:R-:W-:Y:S02]  /*b840*/  F2FP.BF16.F32.PACK_AB R52, R52, R89 ;  /* 0x000000593434723e */ /* 0x000fe400000010ff */
[----:B------:R-:W-:Y:S02]  /*b850*/  SEL R61, R11, R8, P0 ;  /* 0x000000080b3d7207 */ /* 0x000fe40000000000 */
[----:B------:R-:W-:Y:S02]  /*b860*/  SEL R63, R8, R11, P0 ;  /* 0x0000000b083f7207 */ /* 0x000fe40000000000 */
[----:B------:R-:W-:-:S02]  /*b870*/  SEL R89, R10, R87, P0 ;  /* 0x000000570a597207 */ /* 0x000fc40000000000 */
[----:B------:R-:W-:Y:S02]  /*b880*/  SEL R87, R87, R10, P0 ;  /* 0x0000000a57577207 */ /* 0x000fe40000000000 */
[----:B------:R-:W-:Y:S02]  /*b890*/  F2FP.BF16.F32.PACK_AB R100, R100, R101 ;  /* 0x000000656464723e */ /* 0x000fe400000010ff */
[----:B------:R-:W-:Y:S02]  /*b8a0*/  F2FP.BF16.F32.PACK_AB R27, R26, R27 ;  /* 0x0000001b1a1b723e */ /* 0x000fe400000010ff */
[----:B------:R-:W-:Y:S02]  /*b8b0*/  F2FP.BF16.F32.PACK_AB R21, R21, R24 ;  /* 0x000000181515723e */ /* 0x000fe400000010ff */
[----:B------:R-:W-:Y:S02]  /*b8c0*/  F2FP.BF16.F32.PACK_AB R25, R25, R28 ;  /* 0x0000001c1919723e */ /* 0x000fe400000010ff */
[----:B------:R-:W-:-:S02]  /*b8d0*/  F2FP.BF16.F32.PACK_AB R14, R13, R14 ;  /* 0x0000000e0d0e723e */ /* 0x000fc400000010ff */
[----:B------:R-:W-:Y:S02]  /*b8e0*/  F2FP.BF16.F32.PACK_AB R20, R15, R20 ;  /* 0x000000140f14723e */ /* 0x000fe400000010ff */
[----:B------:R-:W-:Y:S02]  /*b8f0*/  F2FP.BF16.F32.PACK_AB R57, R56, R57 ;  /* 0x000000393839723e */ /* 0x000fe400000010ff */
[----:B------:R-:W-:Y:S02]  /*b900*/  SEL R83, R21, R14, P0 ;  /* 0x0000000e15537207 */ /* 0x000fe40000000000 */
[----:B------:R-:W-:Y:S02]  /*b910*/  MOV R8, R3 ;  /* 0x0000000300087202 */ /* 0x000fe40000000f00 */
[----:B0-----:R-:W-:Y:S02]  /*b920*/  MOV R9, R4 ;  /* 0x0000000400097202 */ /* 0x001fe40000000f00 */
[----:B------:R-:W-:-:S02]  /*b930*/  SEL R85, R14, R21, P0 ;  /* 0x000000150e557207 */ /* 0x000fc40000000000 */
[----:B------:R-:W-:Y:S01]  /*b940*/  F2FP.BF16.F32.PACK_AB R99, R98, R99 ;  /* 0x000000636263723e */ /* 0x000fe200000010ff */
[----:B------:R-:W-:Y:S01]  /*b950*/  IMAD.WIDE R4, R231, 0x2, R8 ;  /* 0x00000002e7047825 */ /* 0x000fe200078e0208 */
[----:B------:R-:W-:Y:S02]  /*b960*/  SEL R55, R25, R20, P0 ;  /* 0x0000001419377207 */ /* 0x000fe40000000000 */
[----:B------:R-:W-:Y:S02]  /*b970*/  SEL R59, R20, R25, P0 ;  /* 0x00000019143b7207 */ /* 0x000fe40000000000 */
[C---:B------:R-:W-:Y:S02]  /*b980*/  IADD3 R93, P6, R4.reuse, 0x20, RZ ;  /* 0x00000020045d7810 */ /* 0x040fe40007fde0ff */
[----:B------:R-:W-:Y:S02]  /*b990*/  IADD3 R97, P1, R4, 0x40, RZ ;  /* 0x0000004004617810 */ /* 0x000fe40007f3e0ff */
[----:B------:R-:W-:-:S02]  /*b9a0*/  LOP3.LUT R6, R93, 0x380, RZ, 0xc0, !PT ;  /* 0x000003805d067812 */ /* 0x000fc400078ec0ff */
[----:B------:R-:W-:Y:S01]  /*b9b0*/  LOP3.LUT R10, R97, 0x380, RZ, 0xc0, !PT ;  /* 0x00000380610a7812 */ /* 0x000fe200078ec0ff */
[--C-:B------:R-:W-:Y:S01]  /*b9c0*/  IMAD.X R25, RZ, RZ, R5.reuse, P1 ;  /* 0x000000ffff197224 */ /* 0x100fe200008e0605 */
[----:B------:R-:W-:Y:S02]  /*b9d0*/  SHF.R.U64 R6, R6, 0x3, RZ ;  /* 0x0000000306067819 */ /* 0x000fe400000012ff */
[C---:B------:R-:W-:Y:S02]  /*b9e0*/  IADD3 R103, P3, R4.reuse, 0x4000, RZ ;  /* 0x0000400004677810 */ /* 0x040fe40007f7e0ff */
[----:B------:R-:W-:Y:S02]  /*b9f0*/  IADD3 R101, P2, R4, 0x60, RZ ;  /* 0x0000006004657810 */ /* 0x000fe40007f5e0ff */
[----:B------:R-:W-:Y:S01]  /*ba00*/  SHF.R.U64 R10, R10, 0x3, RZ ;  /* 0x000000030a0a7819 */ /* 0x000fe200000012ff */
[--C-:B------:R-:W-:Y:S01]  /*ba10*/  IMAD.X R15, RZ, RZ, R5.reuse, P3 ;  /* 0x000000ffff0f7224 */ /* 0x100fe200018e0605 */
[----:B------:R-:W-:Y:S01]  /*ba20*/  IADD3 R105, P4, R4, 0x4020, RZ ;  /* 0x0000402004697810 */ /* 0x000fe20007f9e0ff */
[----:B------:R-:W-:Y:S01]  /*ba30*/  IMAD.X R21, RZ, RZ, R5, P2 ;  /* 0x000000ffff157224 */ /* 0x000fe200010e0605 */
[----:B------:R-:W-:-:S02]  /*ba40*/  LOP3.LUT R26, R6, R93, RZ, 0x3c, !PT ;  /* 0x0000005d061a7212 */ /* 0x000fc400078e3cff */
[----:B------:R-:W-:Y:S01]  /*ba50*/  IADD3 R107, P5, R4, 0x4040, RZ ;  /* 0x00004040046b7810 */ /* 0x000fe20007fbe0ff */
[--C-:B------:R-:W-:Y:S01]  /*ba60*/  IMAD.X R13, RZ, RZ, R5.reuse, P4 ;  /* 0x000000ffff0d7224 */ /* 0x100fe200020e0605 */
[----:B------:R-:W-:Y:S02]  /*ba70*/  LOP3.LUT R6, R103, 0x380, RZ, 0xc0, !PT ;  /* 0x0000038067067812 */ /* 0x000fe400078ec0ff */
[----:B------:R-:W-:Y:S01]  /*ba80*/  LOP3.LUT R12, R101, 0x380, RZ, 0xc0, !PT ;  /* 0x00000380650c7812 */ /* 0x000fe200078ec0ff */
[----:B------:R-:W-:Y:S01]  /*ba90*/  IMAD.X R11, RZ, RZ, R5, P5 ;  /* 0x000000ffff0b7224 */ /* 0x000fe200028e0605 */
[----:B------:R-:W-:Y:S02]  /*baa0*/  LOP3.LUT R24, R10, R97, RZ, 0x3c, !PT ;  /* 0x000000610a187212 */ /* 0x000fe400078e3cff */
[----:B------:R-:W-:Y:S02]  /*bab0*/  LOP3.LUT R10, R105, 0x380, RZ, 0xc0, !PT ;  /* 0x00000380690a7812 */ /* 0x000fe400078ec0ff */
[----:B------:R-:W-:-:S02]  /*bac0*/  LOP3.LUT R28, R107, 0x380, RZ, 0xc0, !PT ;  /* 0x000003806b1c7812 */ /* 0x000fc400078ec0ff */
[----:B------:R-:W-:Y:S02]  /*bad0*/  SHF.R.U64 R6, R6, 0x3, RZ ;  /* 0x0000000306067819 */ /* 0x000fe400000012ff */
[----:B------:R-:W-:Y:S02]  /*bae0*/  SHF.R.U64 R12, R12, 0x3, RZ ;  /* 0x000000030c0c7819 */ /* 0x000fe400000012ff */
[----:B------:R-:W-:Y:S02]  /*baf0*/  SHF.R.U64 R10, R10, 0x3, RZ ;  /* 0x000000030a0a7819 */ /* 0x000fe400000012ff */
[----:B------:R-:W-:Y:S02]  /*bb00*/  SHF.R.U64 R28, R28, 0x3, RZ ;  /* 0x000000031c1c7819 */ /* 0x000fe400000012ff */
[----:B------:R-:W-:Y:S02]  /*bb10*/  LOP3.LUT R14, R6, R103, RZ, 0x3c, !PT ;  /* 0x00000067060e7212 */ /* 0x000fe400078e3cff */
[----:B------:R-:W-:-:S02]  /*bb20*/  SEL R71, R60, R57, P0 ;  /* 0x000000393c477207 */ /* 0x000fc40000000000 */
[----:B------:R-:W-:Y:S02]  /*bb30*/  LOP3.LUT R20, R12, R101, RZ, 0x3c, !PT ;  /* 0x000000650c147212 */ /* 0x000fe400078e3cff */
[----:B------:R-:W-:Y:S02]  /*bb40*/  F2FP.BF16.F32.PACK_AB R32, R29, R32 ;  /* 0x000000201d20723e */ /* 0x000fe400000010ff */
[----:B------:R-:W-:Y:S02]  /*bb50*/  SEL R57, R57, R60, P0 ;  /* 0x0000003c39397207 */ /* 0x000fe40000000000 */
[----:B------:R-:W-:Y:S02]  /*bb60*/  LOP3.LUT R12, R10, R105, RZ, 0x3c, !PT ;  /* 0x000000690a0c7212 */ /* 0x000fe400078e3cff */
[----:B------:R-:W-:Y:S02]  /*bb70*/  SEL R29, R100, R99, P0 ;  /* 0x00000063641d7207 */ /* 0x000fe40000000000 */
[----:B------:R-:W-:-:S02]  /*bb80*/  LOP3.LUT R10, R28, R107, RZ, 0x3c, !PT ;  /* 0x0000006b1c0a7212 */ /* 0x000fc400078e3cff */
[----:B------:R-:W-:Y:S02]  /*bb90*/  MOV R60, R14 ;  /* 0x0000000e003c7202 */ /* 0x000fe40000000f00 */
[----:B------:R-:W-:Y:S02]  /*bba0*/  SEL R99, R99, R100, P0 ;  /* 0x0000006463637207 */ /* 0x000fe40000000000 */
[----:B------:R-:W-:Y:S02]  /*bbb0*/  MOV R62, R20 ;  /* 0x00000014003e7202 */ /* 0x000fe40000000f00 */
[----:B------:R-:W-:Y:S02]  /*bbc0*/  MOV R21, R10 ;  /* 0x0000000a00157202 */ /* 0x000fe40000000f00 */
[----:B------:R-:W-:Y:S02]  /*bbd0*/  F2FP.BF16.F32.PACK_AB R30, R30, R31 ;  /* 0x0000001f1e1e723e */ /* 0x000fe400000010ff */
[----:B------:R-:W-:-:S02]  /*bbe0*/  LOP3.LUT R7, R4, 0x380, RZ, 0xc0, !PT ;  /* 0x0000038004077812 */ /* 0x000fc400078ec0ff */
[----:B------:R-:W-:Y:S02]  /*bbf0*/  SEL R79, R30, R27, P0 ;  /* 0x0000001b1e4f7207 */ /* 0x000fe40000000000 */
[----:B------:R-:W-:Y:S01]  /*bc00*/  SEL R81, R27, R30, P0 ;  /* 0x0000001e1b517207 */ /* 0x000fe20000000000 */
[----:B------:R-:W-:Y:S01]  /*bc10*/  IMAD.X R27, RZ, RZ, R5, P6 ;  /* 0x000000ffff1b7224 */ /* 0x000fe200030e0605 */
[----:B------:R-:W-:Y:S02]  /*bc20*/  IADD3 R109, P6, R4, 0x4060, RZ ;  /* 0x00004060046d7810 */ /* 0x000fe40007fde0ff */
[----:B------:R-:W-:Y:S02]  /*bc30*/  F2FP.BF16.F32.PACK_AB R76, R76, R77 ;  /* 0x0000004d4c4c723e */ /* 0x000fe400000010ff */
[----:B------:R-:W-:Y:S02]  /*bc40*/  F2FP.BF16.F32.PACK_AB R73, R72, R73 ;  /* 0x000000494849723e */ /* 0x000fe400000010ff */
[----:B------:R-:W-:-:S02]  /*bc50*/  LOP3.LUT R30, R109, 0x380, RZ, 0xc0, !PT ;  /* 0x000003806d1e7812 */ /* 0x000fc400078ec0ff */
[----:B------:R-:W-:Y:S02]  /*bc60*/  F2FP.BF16.F32.PACK_AB R68, R68, R69 ;  /* 0x000000454444723e */ /* 0x000fe400000010ff */
[----:B------:R-:W-:Y:S02]  /*bc70*/  F2FP.BF16.F32.PACK_AB R95, R94, R95 ;  /* 0x0000005f5e5f723e */ /* 0x000fe400000010ff */
[----:B------:R-:W-:Y:S02]  /*bc80*/  F2FP.BF16.F32.PACK_AB R65, R64, R65 ;  /* 0x000000414041723e */ /* 0x000fe400000010ff */
[----:B------:R-:W-:Y:S02]  /*bc90*/  F2FP.BF16.F32.PACK_AB R91, R90, R91 ;  /* 0x0000005b5a5b723e */ /* 0x000fe400000010ff */
[----:B------:R-:W-:Y:S02]  /*bca0*/  F2FP.BF16.F32.PACK_AB R49, R49, R88 ;  /* 0x000000583131723e */ /* 0x000fe400000010ff */
[----:B------:R-:W-:-:S02]  /*bcb0*/  F2FP.BF16.F32.PACK_AB R50, R50, R53 ;  /* 0x000000353232723e */ /* 0x000fc400000010ff */
[----:B------:R-:W-:Y:S02]  /*bcc0*/  F2FP.BF16.F32.PACK_AB R43, R42, R43 ;  /* 0x0000002b2a2b723e */ /* 0x000fe400000010ff */
[----:B------:R-:W-:Y:S02]  /*bcd0*/  F2FP.BF16.F32.PACK_AB R41, R41, R48 ;  /* 0x000000302929723e */ /* 0x000fe400000010ff */
[----:B------:R-:W-:Y:S02]  /*bce0*/  F2FP.BF16.F32.PACK_AB R38, R38, R39 ;  /* 0x000000272626723e */ /* 0x000fe400000010ff */
[----:B------:R-:W-:Y:S02]  /*bcf0*/  F2FP.BF16.F32.PACK_AB R40, R37, R40 ;  /* 0x000000282528723e */ /* 0x000fe400000010ff */
[----:B------:R-:W-:Y:S02]  /*bd00*/  F2FP.BF16.F32.PACK_AB R35, R34, R35 ;  /* 0x000000232223723e */ /* 0x000fe400000010ff */
[----:B------:R-:W-:-:S02]  /*bd10*/  F2FP.BF16.F32.PACK_AB R33, R33, R36 ;  /* 0x000000242121723e */ /* 0x000fc400000010ff */
[----:B------:R-:W-:Y:S02]  /*bd20*/  SHF.R.U64 R7, R7, 0x3, RZ ;  /* 0x0000000307077819 */ /* 0x000fe400000012ff */
[----:B------:R-:W-:Y:S02]  /*bd30*/  SEL R67, R76, R73, P0 ;  /* 0x000000494c437207 */ /* 0x000fe40000000000 */
[----:B------:R-:W-:Y:S02]  /*bd40*/  SHF.R.U64 R30, R30, 0x3, RZ ;  /* 0x000000031e1e7819 */ /* 0x000fe400000012ff */
[----:B------:R-:W-:Y:S02]  /*bd50*/  SEL R31, R96, R95, P0 ;  /* 0x0000005f601f7207 */ /* 0x000fe40000000000 */
[----:B------:R-:W-:Y:S02]  /*bd60*/  SEL R73, R73, R76, P0 ;  /* 0x0000004c49497207 */ /* 0x000fe40000000000 */
[----:B------:R-:W-:-:S02]  /*bd70*/  SEL R69, R68, R65, P0 ;  /* 0x0000004144457207 */ /* 0x000fc40000000000 */
[----:B------:R-:W-:Y:S02]  /*bd80*/  SEL R95, R95, R96, P0 ;  /* 0x000000605f5f7207 */ /* 0x000fe40000000000 */
[----:B------:R-:W-:Y:S02]  /*bd90*/  SEL R37, R92, R91, P0 ;  /* 0x0000005b5c257207 */ /* 0x000fe40000000000 */
[----:B------:R-:W-:Y:S02]  /*bda0*/  SEL R39, R52, R49, P0 ;  /* 0x0000003134277207 */ /* 0x000fe40000000000 */
[----:B------:R-:W-:Y:S02]  /*bdb0*/  SEL R65, R65, R68, P0 ;  /* 0x0000004441417207 */ /* 0x000fe40000000000 */
[----:B------:R-:W-:Y:S02]  /*bdc0*/  SEL R91, R91, R92, P0 ;  /* 0x0000005c5b5b7207 */ /* 0x000fe40000000000 */
[----:B------:R-:W-:-:S02]  /*bdd0*/  SEL R49, R49, R52, P0 ;  /* 0x0000003431317207 */ /* 0x000fc40000000000 */
[----:B------:R-:W-:Y:S02]  /*bde0*/  SEL R51, R41, R40, P0 ;  /* 0x0000002829337207 */ /* 0x000fe40000000000 */
[----:B------:R-:W-:Y:S02]  /*bdf0*/  SEL R53, R33, R32, P0 ;  /* 0x0000002021357207 */ /* 0x000fe40000000000 */
[----:B------:R-:W-:Y:S02]  /*be00*/  SEL R75, R50, R43, P0 ;  /* 0x0000002b324b7207 */ /* 0x000fe40000000000 */
[----:B------:R-:W-:Y:S02]  /*be10*/  SEL R77, R38, R35, P0 ;  /* 0x00000023264d7207 */ /* 0x000fe40000000000 */
[----:B------:R-:W-:Y:S02]  /*be20*/  LOP3.LUT R4, R7, R4, RZ, 0x3c, !PT ;  /* 0x0000000407047212 */ /* 0x000fe400078e3cff */
[----:B------:R-:W-:-:S02]  /*be30*/  SEL R43, R43, R50, P0 ;  /* 0x000000322b2b7207 */ /* 0x000fc40000000000 */
[----:B------:R-:W-:Y:S02]  /*be40*/  IADD3.X R7, RZ, R5, RZ, P6, !PT ;  /* 0x00000005ff077210 */ /* 0x000fe400037fe4ff */
[----:B------:R-:W-:Y:S02]  /*be50*/  LOP3.LUT R6, R30, R109, RZ, 0x3c, !PT ;  /* 0x0000006d1e067212 */ /* 0x000fe400078e3cff */
[----:B------:R-:W-:Y:S02]  /*be60*/  SEL R41, R40, R41, P0 ;  /* 0x0000002928297207 */ /* 0x000fe40000000000 */
[----:B------:R-:W-:Y:S02]  /*be70*/  SEL R33, R32, R33, P0 ;  /* 0x0000002120217207 */ /* 0x000fe40000000000 */
[----:B------:R-:W-:Y:S02]  /*be80*/  SEL R35, R35, R38, P0 ;  /* 0x0000002623237207 */ /* 0x000fe40000000000 */
[----:B------:R-:W-:-:S02]  /*be90*/  MOV R64, R24 ;  /* 0x0000001800407202 */ /* 0x000fc40000000f00 */
[----:B------:R-:W-:Y:S02]  /*bea0*/  MOV R58, R12 ;  /* 0x0000000c003a7202 */ /* 0x000fe40000000f00 */
[----:B------:R-:W-:Y:S02]  /*beb0*/  MOV R68, R4 ;  /* 0x0000000400447202 */ /* 0x000fe40000000f00 */
[----:B------:R-:W-:Y:S02]  /*bec0*/  MOV R11, R6 ;  /* 0x00000006000b7202 */ /* 0x000fe40000000f00 */
[----:B------:R-:W-:Y:S02]  /*bed0*/  MOV R66, R26 ;  /* 0x0000001a00427202 */ /* 0x000fe40000000f00 */
[----:B------:R-:W-:Y:S02]  /*bee0*/  PLOP3.LUT P2, PT, PT, PT, UP0, 0x80, 0x0 ;  /* 0x000000000000781c */ /* 0x000fe40003f4f008 */
[----:B--2---:R-:W-:Y:S01]  /*bef0*/  LOP3.LUT R14, R44, 0x2, RZ, 0x3c, !PT ;  /* 0x000000022c0e7812 */ /* 0x004fe200078e3cff */
[----:B------:R-:W-:Y:S04]  /*bf00*/  SHFL.IDX PT, R29, R29, R44, 0x1c1f ;  /* 0x001c1f2c1d1d7589 */ /* 0x000fe800000e0000 */
[----:B------:R-:W0:Y:S04]  /*bf10*/  SHFL.IDX PT, R10, R99, R14, 0x1c1f ;  /* 0x001c1f0e630a7589 */ /* 0x000e2800000e0000 */
[----:B------:R-:W-:Y:S04]  /*bf20*/  SHFL.IDX PT, R67, R67, R44, 0x1c1f ;  /* 0x001c1f2c43437589 */ /* 0x000fe800000e0000 */
[----:B------:R-:W1:Y:S04]  /*bf30*/  SHFL.IDX PT, R24, R73, R14, 0x1c1f ;  /* 0x001c1f0e49187589 */ /* 0x000e6800000e0000 */
[----:B------:R-:W-:Y:S04]  /*bf40*/  SHFL.IDX PT, R31, R31, R44, 0x1c1f ;  /* 0x001c1f2c1f1f7589 */ /* 0x000fe800000e0000 */
[----:B------:R-:W-:Y:S04]  /*bf50*/  SHFL.IDX PT, R69, R69, R44, 0x1c1f ;  /* 0x001c1f2c45457589 */ /* 0x000fe800000e0000 */
[----:B------:R-:W2:Y:S04]  /*bf60*/  SHFL.IDX PT, R12, R95, R14, 0x1c1f ;  /* 0x001c1f0e5f0c7589 */ /* 0x000ea800000e0000 */
[----:B------:R-:W3:Y:S01]  /*bf70*/  SHFL.IDX PT, R46, R65, R14, 0x1c1f ;  /* 0x001c1f0e412e7589 */ /* 0x000ee200000e0000 */
[----:B0-----:R-:W-:-:S02]  /*bf80*/  SEL R4, R29, R10, P0 ;  /* 0x0000000a1d047207 */ /* 0x001fc40000000000 */
[----:B------:R-:W-:Y:S01]  /*bf90*/  SEL R6, R10, R29, P0 ;  /* 0x0000001d0a067207 */ /* 0x000fe20000000000 */
[----:B------:R-:W-:Y:S04]  /*bfa0*/  SHFL.IDX PT, R37, R37, R44, 0x1c1f ;  /* 0x001c1f2c25257589 */ /* 0x000fe800000e0000 */
[----:B------:R-:W-:Y:S01]  /*bfb0*/  SHFL.IDX PT, R39, R39, R44, 0x1c1f ;  /* 0x001c1f2c27277589 */ /* 0x000fe200000e0000 */
[----:B-1----:R-:W-:Y:S02]  /*bfc0*/  SEL R5, R67, R24, P0 ;  /* 0x0000001843057207 */ /* 0x002fe40000000000 */
[----:B------:R-:W-:Y:S01]  /*bfd0*/  SEL R7, R24, R67, P0 ;  /* 0x0000004318077207 */ /* 0x000fe20000000000 */
[----:B------:R-:W-:Y:S04]  /*bfe0*/  SHFL.IDX PT, R71, R71, R44, 0x1c1f ;  /* 0x001c1f2c47477589 */ /* 0x000fe800000e0000 */
[----:B------:R-:W0:Y:S04]  /*bff0*/  SHFL.IDX PT, R20, R91, R14, 0x1c1f ;  /* 0x001c1f0e5b147589 */ /* 0x000e2800000e0000 */
[----:B------:R-:W1:Y:S01]  /*c000*/  SHFL.IDX PT, R32, R49, R14, 0x1c1f ;  /* 0x001c1f0e31207589 */ /* 0x000e6200000e0000 */
[----:B--2---:R-:W-:-:S02]  /*c010*/  SEL R24, R31, R12, P0 ;  /* 0x0000000c1f187207 */ /* 0x004fc40000000000 */
[----:B------:R-:W-:Y:S01]  /*c020*/  SEL R26, R12, R31, P0 ;  /* 0x0000001f0c1a7207 */ /* 0x000fe20000000000 */
[----:B------:R-:W2:Y:S01]  /*c030*/  SHFL.IDX PT, R48, R57, R14, 0x1c1f ;  /* 0x001c1f0e39307589 */ /* 0x000ea200000e0000 */
[----:B---3--:R-:W-:Y:S02]  /*c040*/  SEL R25, R69, R46, P0 ;  /* 0x0000002e45197207 */ /* 0x008fe40000000000 */
[----:B------:R-:W-:Y:S01]  /*c050*/  SEL R27, R46, R69, P0 ;  /* 0x000000452e1b7207 */ /* 0x000fe20000000000 */
[----:B------:R-:W-:Y:S04]  /*c060*/  SHFL.IDX PT, R51, R51, R44, 0x1c1f ;  /* 0x001c1f2c33337589 */ /* 0x000fe800000e0000 */
[----:B------:R-:W-:Y:S04]  /*c070*/  SHFL.IDX PT, R53, R53, R44, 0x1c1f ;  /* 0x001c1f2c35357589 */ /* 0x000fe800000e0000 */
[----:B------:R-:W-:Y:S04]  /*c080*/  SHFL.IDX PT, R55, R55, R44, 0x1c1f ;  /* 0x001c1f2c37377589 */ /* 0x000fe800000e0000 */
[----:B------:R-:W-:Y:S01]  /*c090*/  SHFL.IDX PT, R61, R61, R44, 0x1c1f ;  /* 0x001c1f2c3d3d7589 */ /* 0x000fe200000e0000 */
[----:B0-----:R-:W-:-:S02]  /*c0a0*/  SEL R28, R37, R20, P0 ;  /* 0x00000014251c7207 */ /* 0x001fc40000000000 */
[----:B------:R-:W-:Y:S01]  /*c0b0*/  SEL R30, R20, R37, P0 ;  /* 0x00000025141e7207 */ /* 0x000fe20000000000 */
[----:B------:R-:W-:Y:S01]  /*c0c0*/  SHFL.IDX PT, R75, R75, R44, 0x1c1f ;  /* 0x001c1f2c4b4b7589 */ /* 0x000fe200000e0000 */
[----:B-1----:R-:W-:Y:S02]  /*c0d0*/  SEL R36, R39, R32, P0 ;  /* 0x0000002027247207 */ /* 0x002fe40000000000 */
[----:B------:R-:W-:Y:S01]  /*c0e0*/  SEL R38, R32, R39, P0 ;  /* 0x0000002720267207 */ /* 0x000fe20000000000 */
[----:B------:R-:W-:Y:S01]  /*c0f0*/  SHFL.IDX PT, R77, R77, R44, 0x1c1f ;  /* 0x001c1f2c4d4d7589 */ /* 0x000fe200000e0000 */
[----:B--2---:R-:W-:Y:S02]  /*c100*/  SEL R29, R71, R48, P0 ;  /* 0x00000030471d7207 */ /* 0x004fe40000000000 */
[----:B------:R-:W-:Y:S01]  /*c110*/  SEL R31, R48, R71, P0 ;  /* 0x00000047301f7207 */ /* 0x000fe20000000000 */
[----:B------:R-:W-:Y:S04]  /*c120*/  SHFL.IDX PT, R79, R79, R44, 0x1c1f ;  /* 0x001c1f2c4f4f7589 */ /* 0x000fe800000e0000 */
[----:B------:R-:W-:Y:S04]  /*c130*/  SHFL.IDX PT, R83, R83, R44, 0x1c1f ;  /* 0x001c1f2c53537589 */ /* 0x000fe800000e0000 */
[----:B------:R-:W-:Y:S04]  /*c140*/  SHFL.IDX PT, R89, R89, R44, 0x1c1f ;  /* 0x001c1f2c59597589 */ /* 0x000fe800000e0000 */
[----:B------:R-:W0:Y:S04]  /*c150*/  SHFL.IDX PT, R50, R43, R14, 0x1c1f ;  /* 0x001c1f0e2b327589 */ /* 0x000e2800000e0000 */
[----:B------:R-:W1:Y:S04]  /*c160*/  SHFL.IDX PT, R10, R41, R14, 0x1c1f ;  /* 0x001c1f0e290a7589 */ /* 0x000e6800000e0000 */
[----:B------:R-:W2:Y:S04]  /*c170*/  SHFL.IDX PT, R34, R33, R14, 0x1c1f ;  /* 0x001c1f0e21227589 */ /* 0x000ea800000e0000 */
[----:B------:R-:W3:Y:S04]  /*c180*/  SHFL.IDX PT, R44, R35, R14, 0x1c1f ;  /* 0x001c1f0e232c7589 */ /* 0x000ee800000e0000 */
[----:B------:R-:W4:Y:S04]  /*c190*/  SHFL.IDX PT, R40, R59, R14, 0x1c1f ;  /* 0x001c1f0e3b287589 */ /* 0x000f2800000e0000 */
[----:B------:R-:W4:Y:S01]  /*c1a0*/  SHFL.IDX PT, R52, R81, R14, 0x1c1f ;  /* 0x001c1f0e51347589 */ /* 0x000f2200000e0000 */
[----:B------:R-:W-:Y:S01]  /*c1b0*/  BAR.SYNC.DEFER_BLOCKING 0x1, 0x100 ;  /* 0x0044000000007b1d */ /* 0x000fe20000010000 */
[----:B0-----:R-:W-:-:S02]  /*c1c0*/  SEL R37, R75, R50, P0 ;  /* 0x000000324b257207 */ /* 0x001fc40000000000 */
[----:B------:R-:W-:Y:S02]  /*c1d0*/  SEL R39, R50, R75, P0 ;  /* 0x0000004b32277207 */ /* 0x000fe40000000000 */
[----:B-1----:R-:W-:Y:S01]  /*c1e0*/  SEL R12, R51, R10, P0 ;  /* 0x0000000a330c7207 */ /* 0x002fe20000000000 */
[----:B------:R-:W0:Y:S01]  /*c1f0*/  SHFL.IDX PT, R42, R63, R14, 0x1c1f ;  /* 0x001c1f0e3f2a7589 */ /* 0x000e2200000e0000 */
[----:B--2---:R-:W-:Y:S02]  /*c200*/  SEL R32, R53, R34, P0 ;  /* 0x0000002235207207 */ /* 0x004fe40000000000 */
[----:B------:R-:W-:Y:S01]  /*c210*/  SEL R34, R34, R53, P0 ;  /* 0x0000003522227207 */ /* 0x000fe20000000000 */
[----:B------:R-:W1:Y:S01]  /*c220*/  SHFL.IDX PT, R54, R85, R14, 0x1c1f ;  /* 0x001c1f0e55367589 */ /* 0x000e6200000e0000 */
[----:B---3--:R-:W-:Y:S02]  /*c230*/  SEL R13, R77, R44, P0 ;  /* 0x0000002c4d0d7207 */ /* 0x008fe40000000000 */
[----:B------:R-:W-:Y:S01]  /*c240*/  SEL R15, R44, R77, P0 ;  /* 0x0000004d2c0f7207 */ /* 0x000fe20000000000 */
[----:B------:R2:W3:Y:S01]  /*c250*/  SHFL.IDX PT, R56, R87, R14, 0x1c1f ;  /* 0x001c1f0e57387589 */ /* 0x0004e200000e0000 */
[----:B----4-:R-:W-:-:S02]  /*c260*/  SEL R48, R55, R40, P0 ;  /* 0x0000002837307207 */ /* 0x010fc40000000000 */
[----:B------:R-:W-:Y:S02]  /*c270*/  SEL R50, R40, R55, P0 ;  /* 0x0000003728327207 */ /* 0x000fe40000000000 */
[----:B------:R-:W-:Y:S02]  /*c280*/  SEL R33, R79, R52, P0 ;  /* 0x000000344f217207 */ /* 0x000fe40000000000 */
[----:B------:R-:W-:Y:S01]  /*c290*/  SEL R35, R52, R79, P0 ;  /* 0x0000004f34237207 */ /* 0x000fe20000000000 */
[----:B------:R4:W-:Y:S01]  /*c2a0*/  STSM.16.M88.4 [R68], R4 ;  /* 0x0000000444007844 */ /* 0x0009e20000000200 */
[----:B--2---:R-:W-:-:S03]  /*c2b0*/  SEL R14, R10, R51, P0 ;  /* 0x000000330a0e7207 */ /* 0x004fc60000000000 */
[----:B------:R-:W-:Y:S01]  /*c2c0*/  STSM.16.M88.4 [R66], R24 ;  /* 0x0000001842007844 */ /* 0x000fe20000000200 */
[----:B0-----:R-:W-:-:S03]  /*c2d0*/  SEL R40, R61, R42, P0 ;  /* 0x0000002a3d287207 */ /* 0x001fc60000000000 */
[----:B------:R0:W-:Y:S01]  /*c2e0*/  STSM.16.M88.4 [R64], R28 ;  /* 0x0000001c40007844 */ /* 0x0001e20000000200 */
[----:B------:R-:W-:Y:S02]  /*c2f0*/  SEL R42, R42, R61, P0 ;  /* 0x0000003d2a2a7207 */ /* 0x000fe40000000000 */
[----:B-1----:R-:W-:Y:S01]  /*c300*/  SEL R49, R83, R54, P0 ;  /* 0x0000003653317207 */ /* 0x002fe20000000000 */
[----:B------:R1:W-:Y:S01]  /*c310*/  STSM.16.M88.4 [R62], R36 ;  /* 0x000000243e007844 */ /* 0x0003e20000000200 */
[----:B------:R-:W-:Y:S02]  /*c320*/  SEL R51, R54, R83, P0 ;  /* 0x0000005336337207 */ /* 0x000fe40000000000 */
[----:B---3--:R-:W-:Y:S01]  /*c330*/  SEL R41, R89, R56, P0 ;  /* 0x0000003859297207 */ /* 0x008fe20000000000 */
[----:B------:R1:W-:Y:S01]  /*c340*/  STSM.16.M88.4 [R60], R12 ;  /* 0x0000000c3c007844 */ /* 0x0003e20000000200 */
[----:B------:R-:W-:Y:S01]  /*c350*/  SEL R43, R56, R89, P0 ;  /* 0x00000059382b7207 */ /* 0x000fe20000000000 */
[----:B----4-:R-:W-:-:S02]  /*c360*/  IMAD.U32 R4, RZ, RZ, UR4 ;  /* 0x00000004ff047e24 */ /* 0x010fc4000f8e00ff */
[----:B------:R1:W-:Y:S01]  /*c370*/  STSM.16.M88.4 [R58], R32 ;  /* 0x000000203a007844 */ /* 0x0003e20000000200 */
[----:B------:R-:W-:Y:S01]  /*c380*/  IMAD.U32 R5, RZ, RZ, UR5 ;  /* 0x00000005ff057e24 */ /* 0x000fe2000f8e00ff */
[----:B------:R-:W-:Y:S02]  /*c390*/  ULDC.64 UR4, c[0x0][0xbe0] ;  /* 0x0002f80000047ab9 */ /* 0x000fe40000000a00 */
[----:B------:R1:W-:Y:S04]  /*c3a0*/  STSM.16.M88.4 [R21], R48 ;  /* 0x0000003015007844 */ /* 0x0003e80000000200 */
[----:B------:R1:W-:Y:S01]  /*c3b0*/  STSM.16.M88.4 [R11], R40 ;  /* 0x000000280b007844 */ /* 0x0003e20000000200 */
[----:B------:R-:W-:Y:S06]  /*c3c0*/  BAR.SYNC.DEFER_BLOCKING 0x1, 0x100 ;  /* 0x0044000000007b1d */ /* 0x000fec0000010000 */
[----:B------:R-:W2:Y:S01]  /*c3d0*/  @P2 LDG.E R6, desc[UR50][R4.64] ;  /* 0x0000003204062981 */ /* 0x000ea2000c1e1900 */
[----:B------:R-:W-:Y:S01]  /*c3e0*/  UISETP.NE.U32.AND UP1, UPT, UR4, URZ, UPT ;  /* 0x0000003f0400728c */ /* 0x000fe2000bf25070 */
[----:B------:R-:W3:Y:S01]  /*c3f0*/  LDC R44, c[0x0][0xa88] ;  /* 0x0002a200ff2c7b82 */ /* 0x000ee20000000800 */
[----:B------:R-:W-:Y:S01]  /*c400*/  IMAD R7, R18, 0x40, R16 ;  /* 0x0000004012077824 */ /* 0x000fe200078e0210 */
[----:B------:R-:W-:Y:S01]  /*c410*/  UMOV UR4, URZ ;  /* 0x0000003f00047c82 */ /* 0x000fe20008000000 */
[----:B------:R-:W-:-:S02]  /*c420*/  UISETP.NE.AND.EX UP1, UPT, UR5, URZ, UPT, UP1 ;  /* 0x0000003f0500728c */ /* 0x000fc4000bf25310 */
[----:B------:R-:W-:-:S04]  /*c430*/  IMAD.WIDE R8, R7, 0x2, R8 ;  /* 0x0000000207087825 */ /* 0x000fc800078e0208 */
[----:B------:R-:W-:Y:S02]  /*c440*/  PLOP3.LUT P0, PT, PT, PT, UP1, 0x80, 0x0 ;  /* 0x000000000000781c */ /* 0x000fe40003f0f018 */
[----:B0-----:R-:W-:-:S03]  /*c450*/  IADD3 R29, P1, R8, 0x1000, RZ ;  /* 0x00001000081d7810 */ /* 0x001fc60007f3e0ff */
[----:B------:R-:W-:Y:S02]  /*c460*/  @UP1 ULDC.64 UR8, c[0x0][0xbe0] ;  /* 0x0002f80000081ab9 */ /* 0x000fe40000000a00 */
[----:B------:R-:W-:-:S06]  /*c470*/  @UP1 UIMAD.WIDE UR8, UR36, 0x4, UR8 ;  /* 0x00000004240818a5 */ /* 0x000fcc000f8e0208 */
[----:B------:R-:W-:Y:S01]  /*c480*/  IMAD.U32 R7, RZ, RZ, UR9 ;  /* 0x00000009ff077e24 */ /* 0x000fe2000f8e00ff */
[----:B--2---:R-:W-:Y:S01]  /*c490*/  @P2 R2UR UR4, R6 ;  /* 0x00000000060422ca */ /* 0x004fe200000e0000 */
[----:B------:R-:W-:-:S05]  /*c4a0*/  IMAD.U32 R6, RZ, RZ, UR8 ;  /* 0x00000008ff067e24 */ /* 0x000fca000f8e00ff */
[----:B---3--:R1:W5:Y:S01]  /*c4b0*/  @P0 LDG.E R44, desc[UR50][R6.64] ;  /* 0x00000032062c0981 */ /* 0x008362000c1e1900 */
[----:B------:R-:W-:Y:S08]  /*c4c0*/  @P0 BRA `(.L_x_146) ;  /* 0x0000000000100947 */ /* 0x000ff00003800000 */
[----:B------:R-:W-:Y:S05]  /*c4d0*/  @!P2 BRA `(.L_x_146) ;  /* 0x00000000000ca947 */ /* 0x000fea0003800000 */
[----:B-1----:R-:W2:Y:S04]  /*c4e0*/  LDG.E R7, desc[UR50][R4.64] ;  /* 0x0000003204077981 */ /* 0x002ea8000c1e1900 */
[----:B-----5:R-:W2:Y:S02]  /*c4f0*/  LDG.E R44, desc[UR50][R4.64+0x4] ;  /* 0x00000432042c7981 */ /* 0x020ea4000c1e1900 */
[----:B--2---:R-:W-:-:S07]  /*c500*/  IMAD.IADD R44, R44, 0x1, -R7 ;  /* 0x000000012c2c7824 */ /* 0x004fce00078e0a07 */
.L_x_146:
[----:B------:R-:W-:Y:S01]  /*c510*/  USHF.R.S32.HI UR12, URZ, 0x1f, UR39 ;  /* 0x0000001f3f0c7899 */ /* 0x000fe20008011427 */
[----:B-1----:R-:W-:Y:S01]  /*c520*/  IMAD R11, R17, 0x80, R230 ;  /* 0x00000080110b7824 */ /* 0x002fe200078e02e6 */
[----:B------:R-:W-:Y:S01]  /*c530*/  ULDC.64 UR10, c[0x0][0xb70] ;  /* 0x0002dc00000a7ab9 */ /* 0x000fe20000000a00 */
[----:B------:R-:W-:Y:S01]  /*c540*/  USHF.R.S32.HI UR5, URZ, 0x1f, UR4 ;  /* 0x0000001f3f057899 */ /* 0x000fe20008011404 */
[C---:B------:R-:W-:Y:S01]  /*c550*/  IADD3 R13, P2, R8.reuse, 0x2000, RZ ;  /* 0x00002000080d7810 */ /* 0x040fe20007f5e0ff */
[----:B------:R-:W-:Y:S01]  /*c560*/  UIMAD UR7, UR12, UR10, URZ ;  /* 0x0000000a0c0772a4 */ /* 0x000fe2000f8e023f */
[----:B------:R-:W-:Y:S01]  /*c570*/  IADD3 R7, P6, R8, 0x3000, RZ ;  /* 0x0000300008077810 */ /* 0x000fe20007fde0ff */
[----:B------:R-:W-:Y:S01]  /*c580*/  UIMAD.WIDE.U32 UR8, UR39, UR10, UR4 ;  /* 0x0000000a270872a5 */ /* 0x000fe2000f8e0004 */
[----:B------:R-:W-:Y:S01]  /*c590*/  SHF.R.S32.HI R5, RZ, 0x1f, R11 ;  /* 0x0000001fff057819 */ /* 0x000fe2000001140b */
[----:B------:R-:W-:Y:S01]  /*c5a0*/  UIMAD UR7, UR39, UR11, UR7 ;  /* 0x0000000b270772a4 */ /* 0x000fe2000f8e0207 */
[----:B------:R-:W-:Y:S01]  /*c5b0*/  LOP3.LUT R12, R13, 0x380, RZ, 0xc0, !PT ;  /* 0x000003800d0c7812 */ /* 0x000fe200078ec0ff */
[----:B------:R-:W-:Y:S01]  /*c5c0*/  USEL UR37, UR37, URZ, !UP0 ;  /* 0x0000003f25257287 */ /* 0x000fe2000c000000 */
[----:B------:R-:W-:Y:S01]  /*c5d0*/  LOP3.LUT R4, R7, 0x380, RZ, 0xc0, !PT ;  /* 0x0000038007047812 */ /* 0x000fe200078ec0ff */
[----:B------:R-:W-:Y:S01]  /*c5e0*/  ULDC.64 UR10, c[0x0][0xb78] ;  /* 0x0002de00000a7ab9 */ /* 0x000fe20000000a00 */
[----:B------:R-:W-:Y:S01]  /*c5f0*/  UIADD3 UR9, UR9, UR7, URZ ;  /* 0x0000000709097290 */ /* 0x000fe2000fffe03f */
[----:B------:R-:W-:Y:S01]  /*c600*/  LOP3.LUT R28, R29, 0x380, RZ, 0xc0, !PT ;  /* 0x000003801d1c7812 */ /* 0x000fe200078ec0ff */
[----:B------:R-:W-:Y:S01]  /*c610*/  USEL UR36, UR36, URZ, !UP0 ;  /* 0x0000003f24247287 */ /* 0x000fe2000c000000 */
[----:B------:R-:W-:Y:S01]  /*c620*/  SHF.R.U64 R12, R12, 0x3, RZ ;  /* 0x000000030c0c7819 */ /* 0x000fe200000012ff */
[----:B------:R-:W-:Y:S01]  /*c630*/  UIMAD UR7, UR37, UR10, URZ ;  /* 0x0000000a250772a4 */ /* 0x000fe2000f8e023f */
[----:B------:R-:W-:Y:S01]  /*c640*/  SHF.R.U64 R4, R4, 0x3, RZ ;  /* 0x0000000304047819 */ /* 0x000fe200000012ff */
[----:B------:R-:W-:Y:S01]  /*c650*/  UIMAD.WIDE.U32 UR8, UR36, UR10, UR8 ;  /* 0x0000000a240872a5 */ /* 0x000fe2000f8e0008 */
[----:B------:R-:W-:Y:S01]  /*c660*/  SHF.R.U64 R28, R28, 0x3, RZ ;  /* 0x000000031c1c7819 */ /* 0x000fe200000012ff */
[----:B------:R-:W-:Y:S01]  /*c670*/  UIMAD UR7, UR36, UR11, UR7 ;  /* 0x0000000b240772a4 */ /* 0x000fe2000f8e0207 */
[----:B------:R-:W-:Y:S01]  /*c680*/  LOP3.LUT R12, R12, R13, RZ, 0x3c, !PT ;  /* 0x0000000d0c0c7212 */ /* 0x000fe200078e3cff */
[----:B------:R-:W-:Y:S01]  /*c690*/  IMAD.X R13, RZ, RZ, R9, P2 ;  /* 0x000000ffff0d7224 */ /* 0x000fe200010e0609 */
[----:B------:R-:W-:-:S02]  /*c6a0*/  IADD3 R37, P5, R8, 0x4000, RZ ;  /* 0x0000400008257810 */ /* 0x000fc40007fbe0ff */
[----:B------:R-:W-:Y:S01]  /*c6b0*/  IADD3 R6, P0, R11, UR8, RZ ;  /* 0x000000080b067c10 */ /* 0x000fe2000ff1e0ff */
[----:B------:R-:W-:Y:S01]  /*c6c0*/  IMAD.U32 R10, RZ, RZ, UR7 ;  /* 0x00000007ff0a7e24 */ /* 0x000fe2000f8e00ff */
[----:B------:R-:W-:Y:S02]  /*c6d0*/  LOP3.LUT R4, R4, R7, RZ, 0x3c, !PT ;  /* 0x0000000704047212 */ /* 0x000fe400078e3cff */
[C---:B------:R-:W-:Y:S02]  /*c6e0*/  IADD3 R41, P4, R8.reuse, 0x5000, RZ ;  /* 0x0000500008297810 */ /* 0x040fe40007f9e0ff */
[----:B------:R-:W-:Y:S01]  /*c6f0*/  IADD3.X R5, R5, UR9, R10, P0, !PT ;  /* 0x0000000905057c10 */ /* 0x000fe200087fe40a */
[----:B------:R-:W-:Y:S01]  /*c700*/  ULDC.64 UR8, c[0x0][0xb40] ;  /* 0x0002d00000087ab9 */ /* 0x000fe20000000a00 */
[----:B------:R-:W-:Y:S02]  /*c710*/  IADD3 R25, P3, R8, 0x6000, RZ ;  /* 0x0000600008197810 */ /* 0x000fe40007f7e0ff */
[----:B------:R-:W-:-:S02]  /*c720*/  LEA R48, P0, R6, UR8, 0x2 ;  /* 0x0000000806307c11 */ /* 0x000fc4000f8010ff */
[----:B------:R-:W-:Y:S02]  /*c730*/  IADD3 R7, P2, R8, 0x7000, RZ ;  /* 0x0000700008077810 */ /* 0x000fe40007f5e0ff */
[----:B------:R-:W-:Y:S01]  /*c740*/  LEA.HI.X R49, R6, UR9, R5, 0x2, P0 ;  /* 0x0000000906317c11 */ /* 0x000fe200080f1405 */
[----:B------:R-:W-:Y:S01]  /*c750*/  VIADD R5, R11, 0x8 ;  /* 0x000000080b057836 */ /* 0x000fe20000000000 */
[----:B------:R-:W-:Y:S01]  /*c760*/  LOP3.LUT P0, RZ, R22, 0x3, RZ, 0xc0, !PT ;  /* 0x0000000316ff7812 */ /* 0x000fe2000780c0ff */
[----:B------:R-:W-:Y:S01]  /*c770*/  ULDC.64 UR8, c[0x0][0xaa0] ;  /* 0x0002a80000087ab9 */ /* 0x000fe20000000a00 */
[----:B------:R-:W-:Y:S01]  /*c780*/  LOP3.LUT R28, R28, R29, RZ, 0x3c, !PT ;  /* 0x0000001d1c1c7212 */ /* 0x000fe200078e3cff */
[----:B------:R-:W-:Y:S01]  /*c790*/  IMAD.X R29, RZ, RZ, R9, P1 ;  /* 0x000000ffff1d7224 */ /* 0x000fe200008e0609 */
[----:B------:R-:W-:Y:S02]  /*c7a0*/  LOP3.LUT R36, R37, 0x380, RZ, 0xc0, !PT ;  /* 0x0000038025247812 */ /* 0x000fe400078ec0ff */
[----:B------:R-:W-:-:S02]  /*c7b0*/  LOP3.LUT R40, R41, 0x380, RZ, 0xc0, !PT ;  /* 0x0000038029287812 */ /* 0x000fc400078ec0ff */
[----:B------:R-:W-:Y:S02]  /*c7c0*/  LOP3.LUT R24, R25, 0x380, RZ, 0xc0, !PT ;  /* 0x0000038019187812 */ /* 0x000fe400078ec0ff */
[-C--:B-----5:R-:W-:Y:S01]  /*c7d0*/  ISETP.GE.OR P1, PT, R11, R44.reuse, P0 ;  /* 0x0000002c0b00720c */ /* 0x0a0fe20000726670 */
[--C-:B------:R-:W-:Y:S01]  /*c7e0*/  IMAD.X R11, RZ, RZ, R9.reuse, P2 ;  /* 0x000000ffff0b7224 */ /* 0x100fe200010e0609 */
[----:B------:R-:W-:Y:S02]  /*c7f0*/  LOP3.LUT R33, R8, 0x380, RZ, 0xc0, !PT ;  /* 0x0000038008217812 */ /* 0x000fe400078ec0ff */
[----:B------:R-:W-:Y:S01]  /*c800*/  ISETP.GE.OR P0, PT, R5, R44, P0 ;  /* 0x0000002c0500720c */ /* 0x000fe20000706670 */
[----:B------:R-:W-:Y:S01]  /*c810*/  IMAD.X R5, RZ, RZ, R9, P6 ;  /* 0x000000ffff057224 */ /* 0x000fe200030e0609 */
[----:B------:R-:W-:Y:S02]  /*c820*/  LOP3.LUT R6, R7, 0x380, RZ, 0xc0, !PT ;  /* 0x0000038007067812 */ /* 0x000fe400078ec0ff */
[----:B------:R-:W-:-:S02]  /*c830*/  SHF.R.U64 R36, R36, 0x3, RZ ;  /* 0x0000000324247819 */ /* 0x000fc400000012ff */
[----:B------:R-:W-:Y:S02]  /*c840*/  SHF.R.U64 R40, R40, 0x3, RZ ;  /* 0x0000000328287819 */ /* 0x000fe400000012ff */
[----:B------:R-:W-:Y:S01]  /*c850*/  SHF.R.U64 R24, R24, 0x3, RZ ;  /* 0x0000000318187819 */ /* 0x000fe200000012ff */
[----:B------:R-:W-:Y:S01]  /*c860*/  UIMAD UR5, UR5, UR8, URZ ;  /* 0x00000008050572a4 */ /* 0x000fe2000f8e023f */
[----:B------:R-:W-:Y:S01]  /*c870*/  SHF.R.U64 R33, R33, 0x3, RZ ;  /* 0x0000000321217819 */ /* 0x000fe200000012ff */
[--C-:B------:R-:W-:Y:S01]  /*c880*/  IMAD.MOV.U32 R20, RZ, RZ, R16.reuse ;  /* 0x000000ffff147224 */ /* 0x100fe200078e0010 */
[----:B------:R-:W-:Y:S01]  /*c890*/  SHF.R.U64 R6, R6, 0x3, RZ ;  /* 0x0000000306067819 */ /* 0x000fe200000012ff */
[----:B------:R-:W-:Y:S01]  /*c8a0*/  @!P1 STG.E desc[UR50][R48.64], R2 ;  /* 0x0000000230009986 */ /* 0x000fe2000c101932 */
[----:B------:R-:W-:Y:S01]  /*c8b0*/  LOP3.LUT R36, R36, R37, RZ, 0x3c, !PT ;  /* 0x0000002524247212 */ /* 0x000fe200078e3cff */
[--C-:B------:R-:W-:Y:S01]  /*c8c0*/  IMAD.X R37, RZ, RZ, R9.reuse, P5 ;  /* 0x000000ffff257224 */ /* 0x100fe200028e0609 */
[----:B------:R-:W-:Y:S01]  /*c8d0*/  LOP3.LUT R40, R40, R41, RZ, 0x3c, !PT ;  /* 0x0000002928287212 */ /* 0x000fe200078e3cff */
[--C-:B------:R-:W-:Y:S01]  /*c8e0*/  IMAD.X R41, RZ, RZ, R9.reuse, P4 ;  /* 0x000000ffff297224 */ /* 0x100fe200020e0609 */
[----:B------:R-:W-:Y:S01]  /*c8f0*/  LOP3.LUT R24, R24, R25, RZ, 0x3c, !PT ;  /* 0x0000001918187212 */ /* 0x000fe200078e3cff */
[--C-:B------:R-:W-:Y:S01]  /*c900*/  IMAD.X R25, RZ, RZ, R9.reuse, P3 ;  /* 0x000000ffff197224 */ /* 0x100fe200018e0609 */
[----:B------:R-:W-:Y:S01]  /*c910*/  LOP3.LUT R32, R33, R8, RZ, 0x3c, !PT ;  /* 0x0000000821207212 */ /* 0x000fe200078e3cff */
[----:B------:R-:W-:Y:S01]  /*c920*/  IMAD.MOV.U32 R33, RZ, RZ, R9 ;  /* 0x000000ffff217224 */ /* 0x000fe200078e0009 */
[----:B------:R-:W-:Y:S01]  /*c930*/  LOP3.LUT R10, R6, R7, RZ, 0x3c, !PT ;  /* 0x00000007060a7212 */ /* 0x000fe200078e3cff */
[----:B------:R0:W-:Y:S01]  /*c940*/  @!P0 STG.E desc[UR50][R48.64+0x20], R0 ;  /* 0x0000200030008986 */ /* 0x0001e2000c101932 */
[----:B------:R-:W-:-:S02]  /*c950*/  SHF.R.S32.HI R21, RZ, 0x1f, R16 ;  /* 0x0000001fff157819 */ /* 0x000fc40000011410 */
[----:B------:R-:W-:Y:S01]  /*c960*/  MOV R19, UR8 ;  /* 0x0000000800137c02 */ /* 0x000fe20008000f00 */
[----:B------:R-:W5:Y:S01]  /*c970*/  LD.E.128 R32, desc[UR50][R32.64] ;  /* 0x0000003220207980 */ /* 0x000f62000c101d00 */
[----:B------:R-:W-:-:S03]  /*c980*/  UIMAD UR5, UR4, UR9, UR5 ;  /* 0x00000009040572a4 */ /* 0x000fc6000f8e0205 */
[----:B------:R-:W5:Y:S01]  /*c990*/  LD.E.128 R28, desc[UR50][R28.64] ;  /* 0x000000321c1c7980 */ /* 0x000f62000c101d00 */
[----:B------:R-:W-:Y:S01]  /*c9a0*/  IMAD.WIDE.U32 R20, R19, UR4, R20 ;  /* 0x0000000413147c25 */ /* 0x000fe2000f8e0014 */
[----:B------:R-:W-:Y:S02]  /*c9b0*/  ULDC.64 UR8, c[0x0][0xae0] ;  /* 0x0002b80000087ab9 */ /* 0x000fe40000000a00 */
[----:B------:R-:W5:Y:S04]  /*c9c0*/  LD.E.128 R12, desc[UR50][R12.64] ;  /* 0x000000320c0c7980 */ /* 0x000f68000c101d00 */
[----:B------:R-:W5:Y:S04]  /*c9d0*/  LD.E.128 R4, desc[UR50][R4.64] ;  /* 0x0000003204047980 */ /* 0x000f68000c101d00 */
[----:B------:R-:W5:Y:S04]  /*c9e0*/  LD.E.128 R36, desc[UR50][R36.64] ;  /* 0x0000003224247980 */ /* 0x000f68000c101d00 */
[----:B------:R-:W5:Y:S04]  /*c9f0*/  LD.E.128 R40, desc[UR50][R40.64] ;  /* 0x0000003228287980 */ /* 0x000f68000c101d00 */
[----:B------:R-:W5:Y:S04]  /*ca00*/  LD.E.128 R24, desc[UR50][R24.64] ;  /* 0x0000003218187980 */ /* 0x000f68000c101d00 */
[----:B------:R-:W5:Y:S01]  /*ca10*/  LD.E.128 R8, desc[UR50][R10.64] ;  /* 0x000000320a087980 */ /* 0x000f62000c101d00 */
[----:B------:R-:W-:Y:S01]  /*ca20*/  UIMAD UR4, UR12, UR8, URZ ;  /* 0x000000080c0472a4 */ /* 0x000fe2000f8e023f */
[----:B------:R-:W-:Y:S01]  /*ca30*/  VIADD R21, R21, UR5 ;  /* 0x0000000515157c36 */ /* 0x000fe20008000000 */
[----:B------:R-:W-:Y:S01]  /*ca40*/  BSSY B1, `(.L_x_147) ;  /* 0x000002f000017945 */ /* 0x000fe20003800000 */
[----:B------:R-:W-:Y:S01]  /*ca50*/  @!PT LDS RZ, [RZ] ;  /* 0x00000000fffff984 */ /* 0x000fe20000000800 */
[----:B------:R-:W-:Y:S01]  /*ca60*/  @!PT LDS RZ, [RZ] ;  /* 0x00000000fffff984 */ /* 0x000fe20000000800 */
[----:B------:R-:W-:Y:S01]  /*ca70*/  @!PT LDS RZ, [RZ] ;  /* 0x00000000fffff984 */ /* 0x000fe20000000800 */
[----:B------:R-:W-:Y:S01]  /*ca80*/  @!PT LDS RZ, [RZ] ;  /* 0x00000000fffff984 */ /* 0x000fe20000000800 */
[----:B------:R1:W-:Y:S06]  /*ca90*/  MEMBAR.ALL.CTA ;  /* 0x0000000000007992 */ /* 0x0003ec0000008000 */
[----:B-1----:R-:W1:Y:S01]  /*caa0*/  FENCE.VIEW.ASYNC.S ;  /* 0x00000000000073c6 */ /* 0x002e620000000000 */
[----:B0-----:R-:W-:Y:S01]  /*cab0*/  IMAD.U32 R49, RZ, RZ, UR8 ;  /* 0x00000008ff317e24 */ /* 0x001fe2000f8e00ff */
[----:B------:R-:W-:Y:S01]  /*cac0*/  UIMAD UR4, UR39, UR9, UR4 ;  /* 0x00000009270472a4 */ /* 0x000fe2000f8e0204 */
[----:B------:R-:W-:-:S02]  /*cad0*/  IMAD R19, R17, -0x80, R44 ;  /* 0xffffff8011137824 */ /* 0x000fc400078e022c */
[----:B------:R-:W-:Y:S01]  /*cae0*/  IMAD.WIDE.U32 R20, R49, UR39, R20 ;  /* 0x0000002731147c25 */ /* 0x000fe2000f8e0014 */
[----:B------:R-:W-:Y:S02]  /*caf0*/  ULDC.64 UR8, c[0x0][0xae8] ;  /* 0x0002ba0000087ab9 */ /* 0x000fe40000000a00 */
[CC--:B------:R-:W-:Y:S01]  /*cb00*/  ISETP.GE.AND P2, PT, R18.reuse, R19.reuse, PT ;  /* 0x000000131200720c */ /* 0x0c0fe20003f46270 */
[----:B------:R-:W-:Y:S02]  /*cb10*/  VIADD R0, R18, 0x20 ;  /* 0x0000002012007836 */ /* 0x000fe40000000000 */
[----:B------:R-:W-:Y:S01]  /*cb20*/  VIADD R21, R21, UR4 ;  /* 0x0000000415157c36 */ /* 0x000fe20008000000 */
[----:B------:R-:W-:Y:S01]  /*cb30*/  UIMAD UR4, UR37, UR8, URZ ;  /* 0x00000008250472a4 */ /* 0x000fe2000f8e023f */
[----:B------:R-:W-:Y:S01]  /*cb40*/  VIADD R3, R3, 0x2e820 ;  /* 0x0002e82003037836 */ /* 0x000fe20000000000 */
[-C--:B------:R-:W-:Y:S01]  /*cb50*/  ISETP.GE.AND P4, PT, R0, R19.reuse, PT ;  /* 0x000000130000720c */ /* 0x080fe20003f86270 */
[C---:B------:R-:W-:Y:S01]  /*cb60*/  VIADD R0, R18.reuse, 0x40 ;  /* 0x0000004012007836 */ /* 0x040fe20000000000 */
[----:B------:R-:W-:Y:S01]  /*cb70*/  UIMAD UR4, UR36, UR9, UR4 ;  /* 0x00000009240472a4 */ /* 0x000fe2000f8e0204 */
[----:B------:R-:W-:Y:S01]  /*cb80*/  VIADD R2, R18, 0x60 ;  /* 0x0000006012027836 */ /* 0x000fe20000000000 */
[----:B------:R-:W-:Y:S01]  /*cb90*/  PRMT R3, RZ, 0x654, R3 ;  /* 0x00000654ff037816 */ /* 0x000fe20000000003 */
[----:B------:R-:W-:Y:S01]  /*cba0*/  IMAD.U32 R49, RZ, RZ, UR8 ;  /* 0x00000008ff317e24 */ /* 0x000fe2000f8e00ff */
[----:B------:R-:W-:-:S02]  /*cbb0*/  ISETP.GE.AND P0, PT, R0, R19, PT ;  /* 0x000000130000720c */ /* 0x000fc40003f06270 */
[----:B------:R-:W-:Y:S01]  /*cbc0*/  ISETP.GE.AND P1, PT, R2, R19, PT ;  /* 0x000000130200720c */ /* 0x000fe20003f26270 */
[----:B------:R-:W-:Y:S01]  /*cbd0*/  IMAD.WIDE.U32 R48, R49, UR36, R20 ;  /* 0x0000002431307c25 */ /* 0x000fe2000f8e0014 */
[--C-:B------:R-:W-:Y:S01]  /*cbe0*/  SHF.R.S32.HI R19, RZ, 0x1f, R18.reuse ;  /* 0x0000001fff137819 */ /* 0x100fe20000011412 */
[----:B-1----:R0:W-:Y:S02]  /*cbf0*/  SYNCS.ARRIVE.TRANS64.RED.A1T0 RZ, [R3+URZ], RZ ;  /* 0x000000ff03ff79a7 */ /* 0x0021e4000810043f */
[----:B------:R-:W-:Y:S02]  /*cc00*/  VIADD R53, R49, UR4 ;  /* 0x0000000431357c36 */ /* 0x000fe40008000000 */
[----:B------:R-:W-:Y:S01]  /*cc10*/  IMAD.WIDE R20, R17, 0x80, R18 ;  /* 0x0000008011147825 */ /* 0x000fe200078e0212 */
[----:B------:R-:W-:Y:S06]  /*cc20*/  @P2 BRA `(.L_x_148) ;  /* 0x0000000000402947 */ /* 0x000fec0003800000 */
[----:B------:R-:W-:Y:S01]  /*cc30*/  ULDC.64 UR4, c[0x0][0xad8] ;  /* 0x0002b60000047ab9 */ /* 0x000fe20000000a00 */
[----:B------:R-:W-:Y:S01]  /*cc40*/  IMAD.MOV.U32 R2, RZ, RZ, R48 ;  /* 0x000000ffff027224 */ /* 0x000fe200078e0030 */
[----:B------:R-:W-:Y:S01]  /*cc50*/  ULDC.64 UR8, c[0x0][0xa80] ;  /* 0x0002a00000087ab9 */ /* 0x000fe20000000a00 */
[----:B0-----:R-:W-:Y:S02]  /*cc60*/  IMAD.MOV.U32 R3, RZ, RZ, R53 ;  /* 0x000000ffff037224 */ /* 0x001fe400078e0035 */
[----:B------:R-:W-:Y:S02]  /*cc70*/  IMAD R17, R21, UR4, RZ ;  /* 0x0000000415117c24 */ /* 0x000fe4000f8e02ff */
[----:B------:R-:W-:Y:S02]  /*cc80*/  VIADD R0, R16, 0x40 ;  /* 0x0000004010007836 */ /* 0x000fe40000000000 */
[----:B------:R-:W-:Y:S01]  /*cc90*/  IMAD.WIDE.U32 R2, R20, UR4, R2 ;  /* 0x0000000414027c25 */ /* 0x000fe2000f8e0002 */
[----:B------:R-:W-:-:S02]  /*cca0*/  ULDC UR4, c[0x0][0xa8c] ;  /* 0x0002a30000047ab9 */ /* 0x000fc40000000800 */
[----:B------:R-:W-:Y:S01]  /*ccb0*/  ISETP.GE.AND P2, PT, R16, UR4, PT ;  /* 0x0000000410007c0c */ /* 0x000fe2000bf46270 */
[----:B------:R-:W-:Y:S01]  /*ccc0*/  IMAD R17, R20, UR5, R17 ;  /* 0x0000000514117c24 */ /* 0x000fe2000f8e0211 */
[----:B------:R-:W-:Y:S02]  /*ccd0*/  ISETP.GE.AND P3, PT, R0, UR4, PT ;  /* 0x0000000400007c0c */ /* 0x000fe4000bf66270 */
[----:B------:R-:W-:Y:S01]  /*cce0*/  LEA R50, P5, R2, UR8, 0x1 ;  /* 0x0000000802327c11 */ /* 0x000fe2000f8a08ff */
[----:B------:R-:W-:-:S05]  /*ccf0*/  IMAD.IADD R3, R3, 0x1, R17 ;  /* 0x0000000103037824 */ /* 0x000fca00078e0211 */
[----:B------:R-:W-:-:S05]  /*cd00*/  LEA.HI.X R51, R2, UR9, R3, 0x1, P5 ;  /* 0x0000000902337c11 */ /* 0x000fca000a8f0c03 */
[----:B-----5:R1:W-:Y:S04]  /*cd10*/  @!P2 STG.E.128 desc[UR50][R50.64], R32 ;  /* 0x000000203200a986 */ /* 0x0203e8000c101d32 */
[----:B------:R1:W-:Y:S02]  /*cd20*/  @!P3 STG.E.128 desc[UR50][R50.64+0x80], R36 ;  /* 0x000080243200b986 */ /* 0x0003e4000c101d32 */
.L_x_148:
[----:B------:R-:W-:Y:S05]  /*cd30*/  BSYNC B1 ;  /* 0x0000000000017941 */ /* 0x000fea0003800000 */
.L_x_147:
[----:B------:R-:W-:Y:S04]  /*cd40*/  BSSY B1, `(.L_x_149) ;  /* 0x0000014000017945 */ /* 0x000fe80003800000 */
[----:B------:R-:W-:Y:S05]  /*cd50*/  @P4 BRA `(.L_x_150) ;  /* 0x0000000000484947 */ /* 0x000fea0003800000 */
[----:B------:R-:W-:Y:S01]  /*cd60*/  IADD3 R17, P2, R20, 0x20, RZ ;  /* 0x0000002014117810 */ /* 0x000fe20007f5e0ff */
[----:B------:R-:W-:Y:S01]  /*cd70*/  ULDC.64 UR4, c[0x0][0xad8] ;  /* 0x0002b60000047ab9 */ /* 0x000fe20000000a00 */
[----:B0-----:R-:W-:Y:S01]  /*cd80*/  MOV R3, R53 ;  /* 0x0000003500037202 */ /* 0x001fe20000000f00 */
[----:B------:R-:W-:Y:S01]  /*cd90*/  IMAD.MOV.U32 R2, RZ, RZ, R48 ;  /* 0x000000ffff027224 */ /* 0x000fe200078e0030 */
[----:B------:R-:W-:Y:S01]  /*cda0*/  ULDC.64 UR8, c[0x0][0xa80] ;  /* 0x0002a00000087ab9 */ /* 0x000fe20000000a00 */
[----:B------:R-:W-:Y:S02]  /*cdb0*/  IMAD.X R0, RZ, RZ, R21, P2 ;  /* 0x000000ffff007224 */ /* 0x000fe400010e0615 */
[----:B-1---5:R-:W-:Y:S02]  /*cdc0*/  VIADD R32, R16, 0x40 ;  /* 0x0000004010207836 */ /* 0x022fe40000000000 */
[----:B------:R-:W-:Y:S02]  /*cdd0*/  IMAD R0, R0, UR4, RZ ;  /* 0x0000000400007c24 */ /* 0x000fe4000f8e02ff */
        /* <DEDUP_REMOVED lines=8> */
[----:B------:R2:W-:Y:S04]  /*ce60*/  @!P3 STG.E.128 desc[UR50][R32.64], R28 ;  /* 0x0000001c2000b986 */ /* 0x0005e8000c101d32 */
[----:B------:R2:W-:Y:S02]  /*ce70*/  @!P4 STG.E.128 desc[UR50][R32.64+0x80], R40 ;  /* 0x000080282000c986 */ /* 0x0005e4000c101d32 */
.L_x_150:
[----:B------:R-:W-:Y:S05]  /*ce80*/  BSYNC B1 ;  /* 0x0000000000017941 */ /* 0x000fea0003800000 */
.L_x_149:
[----:B------:R-:W-:Y:S04]  /*ce90*/  BSSY B1, `(.L_x_151) ;  /* 0x0000014000017945 */ /* 0x000fe80003800000 */
[----:B------:R-:W-:Y:S05]  /*cea0*/  @P0 BRA `(.L_x_152) ;  /* 0x0000000000480947 */ /* 0x000fea0003800000 */
[----:B------:R-:W-:Y:S01]  /*ceb0*/  IADD3 R17, P0, R20, 0x40, RZ ;  /* 0x0000004014117810 */ /* 0x000fe20007f1e0ff */
[----:B------:R-:W-:Y:S01]  /*cec0*/  ULDC.64 UR4, c[0x0][0xad8] ;  /* 0x0002b60000047ab9 */ /* 0x000fe20000000a00 */
[----:B------:R-:W-:Y:S01]  /*ced0*/  IMAD.MOV.U32 R2, RZ, RZ, R48 ;  /* 0x000000ffff027224 */ /* 0x000fe200078e0030 */
[----:B------:R-:W-:Y:S01]  /*cee0*/  ULDC.64 UR8, c[0x0][0xa80] ;  /* 0x0002a00000087ab9 */ /* 0x000fe20000000a00 */
[----:B0-----:R-:W-:Y:S02]  /*cef0*/  IMAD.MOV.U32 R3, RZ, RZ, R53 ;  /* 0x000000ffff037224 */ /* 0x001fe400078e0035 */
[----:B------:R-:W-:Y:S02]  /*cf00*/  IMAD.X R0, RZ, RZ, R21, P0 ;  /* 0x000000ffff007224 */ /* 0x000fe400000e0615 */
[----:B--2--5:R-:W-:Y:S02]  /*cf10*/  VIADD R28, R16, 0x40 ;  /* 0x00000040101c7836 */ /* 0x024fe40000000000 */
[----:B------:R-:W-:-:S02]  /*cf20*/  IMAD R0, R0, UR4, RZ ;  /* 0x0000000400007c24 */ /* 0x000fc4000f8e02ff */
[C---:B------:R-:W-:Y:S01]  /*cf30*/  IMAD.WIDE.U32 R2, R17.reuse, UR4, R2 ;  /* 0x0000000411027c25 */ /* 0x040fe2000f8e0002 */
[----:B------:R-:W-:Y:S02]  /*cf40*/  ULDC UR4, c[0x0][0xa8c] ;  /* 0x0002a30000047ab9 */ /* 0x000fe40000000800 */
        /* <DEDUP_REMOVED lines=8> */
.L_x_152:
[----:B------:R-:W-:Y:S05]  /*cfd0*/  BSYNC B1 ;  /* 0x0000000000017941 */ /* 0x000fea0003800000 */
.L_x_151:
[----:B------:R-:W-:Y:S05]  /*cfe0*/  @P1 BRA `(.L_x_153) ;  /* 0x0000000800f01947 */ /* 0x000fea0003800000 */
[----:B---3-5:R-:W-:Y:S01]  /*cff0*/  IADD3 R13, P0, R20, 0x60, RZ ;  /* 0x00000060140d7810 */ /* 0x028fe20007f1e0ff */
[----:B------:R-:W-:Y:S01]  /*d000*/  ULDC.64 UR8, c[0x0][0xad8] ;  /* 0x0002b60000087ab9 */ /* 0x000fe20000000a00 */
[----:B------:R-:W-:Y:S01]  /*d010*/  IMAD.MOV.U32 R2, RZ, RZ, R48 ;  /* 0x000000ffff027224 */ /* 0x000fe200078e0030 */
[----:B------:R-:W-:Y:S01]  /*d020*/  ULDC UR4, c[0x0][0xa8c] ;  /* 0x0002a30000047ab9 */ /* 0x000fe20000000800 */
[----:B0-----:R-:W-:Y:S01]  /*d030*/  IMAD.MOV.U32 R3, RZ, RZ, R53 ;  /* 0x000000ffff037224 */ /* 0x001fe200078e0035 */
[----:B------:R-:W-:Y:S01]  /*d040*/  ISETP.GE.AND P1, PT, R16, UR4, PT ;  /* 0x0000000410007c0c */ /* 0x000fe2000bf26270 */
[----:B------:R-:W-:Y:S02]  /*d050*/  IMAD.X R20, RZ, RZ, R21, P0 ;  /* 0x000000ffff147224 */ /* 0x000fe400000e0615 */
[----:B------:R-:W-:-:S04]  /*d060*/  IMAD.WIDE.U32 R2, R13, UR8, R2 ;  /* 0x000000080d027c25 */ /* 0x000fc8000f8e0002 */
[----:B------:R-:W-:Y:S02]  /*d070*/  IMAD R20, R20, UR8, RZ ;  /* 0x0000000814147c24 */ /* 0x000fe4000f8e02ff */
[----:B------:R-:W-:Y:S02]  /*d080*/  VIADD R0, R16, 0x40 ;  /* 0x0000004010007836 */ /* 0x000fe40000000000 */
[----:B------:R-:W-:Y:S01]  /*d090*/  IMAD R13, R13, UR9, R20 ;  /* 0x000000090d0d7c24 */ /* 0x000fe2000f8e0214 */
[----:B------:R-:W-:Y:S02]  /*d0a0*/  ULDC.64 UR8, c[0x0][0xa80] ;  /* 0x0002a00000087ab9 */ /* 0x000fe40000000a00 */
[----:B------:R-:W-:Y:S01]  /*d0b0*/  LEA R12, P0, R2, UR8, 0x1 ;  /* 0x00000008020c7c11 */ /* 0x000fe2000f8008ff */
[----:B------:R-:W-:-:S05]  /*d0c0*/  IMAD.IADD R3, R3, 0x1, R13 ;  /* 0x0000000103037824 */ /* 0x000fca00078e020d */
[----:B------:R-:W-:Y:S02]  /*d0d0*/  LEA.HI.X R13, R2, UR9, R3, 0x1, P0 ;  /* 0x00000009020d7c11 */ /* 0x000fe400080f0c03 */
[----:B------:R-:W-:-:S03]  /*d0e0*/  ISETP.GE.AND P0, PT, R0, UR4, PT ;  /* 0x0000000400007c0c */ /* 0x000fc6000bf06270 */
[----:B------:R4:W-:Y:S10]  /*d0f0*/  @!P1 STG.E.128 desc[UR50][R12.64], R4 ;  /* 0x000000040c009986 */ /* 0x0009f4000c101d32 */
[----:B------:R-:W-:Y:S05]  /*d100*/  @P0 BRA `(.L_x_153) ;  /* 0x0000000800a80947 */ /* 0x000fea0003800000 */
[----:B------:R0:W-:Y:S01]  /*d110*/  STG.E.128 desc[UR50][R12.64+0x80], R8 ;  /* 0x000080080c007986 */ /* 0x0001e2000c101d32 */
[----:B------:R-:W-:Y:S05]  /*d120*/  BRA `(.L_x_153) ;  /* 0x0000000800a07947 */ /* 0x000fea0003800000 */
.L_x_145:
[----:B------:R-:W-:Y:S01]  /*d130*/  ULDC.64 UR4, c[0x0][0xbd8] ;  /* 0x0002f60000047ab9 */ /* 0x000fe20000000a00 */
[----:B------:R-:W-:Y:S01]  /*d140*/  IMAD.MOV.U32 R7, RZ, RZ, RZ ;  /* 0x000000ffff077224 */ /* 0x000fe200078e00ff */
[----:B------:R-:W-:Y:S02]  /*d150*/  UISETP.NE.U32.AND UP0, UPT, UR4, URZ, UPT ;  /* 0x0000003f0400728c */ /* 0x000fe4000bf05070 */
[----:B------:R-:W-:Y:S02]  /*d160*/  ULEA UR4, UP1, UR36, UR4, 0x2 ;  /* 0x0000000424047291 */ /* 0x000fe4000f82103f */
[----:B------:R-:W-:Y:S02]  /*d170*/  UISETP.NE.AND.EX UP0, UPT, UR5, URZ, UPT, UP0 ;  /* 0x0000003f0500728c */ /* 0x000fe4000bf05300 */
[----:B------:R-:W-:Y:S02]  /*d180*/  ULEA.HI.X UR5, UR36, UR5, UR37, 0x2, UP1 ;  /* 0x0000000524057291 */ /* 0x000fe400088f1425 */
[----:B------:R-:W-:Y:S01]  /*d190*/  IMAD.U32 R2, RZ, RZ, UR4 ;  /* 0x00000004ff027e24 */ /* 0x000fe2000f8e00ff */
[----:B------:R-:W0:Y:S01]  /*d1a0*/  LDC R0, c[0x0][0xa88] ;  /* 0x0002a200ff007b82 */ /* 0x000e220000000800 */
[----:B------:R-:W-:-:S02]  /*d1b0*/  PLOP3.LUT P1, PT, PT, PT, UP0, 0x80, 0x0 ;  /* 0x000000000000781c */ /* 0x000fc40003f2f008 */
[----:B------:R-:W-:Y:S01]  /*d1c0*/  IMAD.U32 R3, RZ, RZ, UR5 ;  /* 0x00000005ff037e24 */ /* 0x000fe2000f8e00ff */
[----:B------:R-:W-:Y:S02]  /*d1d0*/  ULDC.64 UR4, c[0x0][0xbe0] ;  /* 0x0002f80000047ab9 */ /* 0x000fe40000000a00 */
[----:B------:R-:W-:-:S04]  /*d1e0*/  UISETP.NE.U32.AND UP1, UPT, UR4, URZ, UPT ;  /* 0x0000003f0400728c */ /* 0x000fc8000bf25070 */
[----:B------:R-:W-:-:S04]  /*d1f0*/  UISETP.NE.AND.EX UP1, UPT, UR5, URZ, UPT, UP1 ;  /* 0x0000003f0500728c */ /* 0x000fc8000bf25310 */
[----:B------:R1:W5:Y:S02]  /*d200*/  @P1 LDG.E R7, desc[UR50][R2.64] ;  /* 0x0000003202071981 */ /* 0x000364000c1e1900 */
[----:B------:R-:W-:-:S05]  /*d210*/  PLOP3.LUT P2, PT, PT, PT, UP1, 0x80, 0x0 ;  /* 0x000000000000781c */ /* 0x000fca0003f4f018 */
[----:B------:R-:W-:Y:S02]  /*d220*/  @UP1 ULDC.64 UR4, c[0x0][0xbe0] ;  /* 0x0002f80000041ab9 */ /* 0x000fe40000000a00 */
[----:B------:R-:W-:-:S06]  /*d230*/  @UP1 UIMAD.WIDE UR4, UR36, 0x4, UR4 ;  /* 0x00000004240418a5 */ /* 0x000fcc000f8e0204 */
[----:B------:R-:W-:Y:S02]  /*d240*/  IMAD.U32 R4, RZ, RZ, UR4 ;  /* 0x00000004ff047e24 */ /* 0x000fe4000f8e00ff */
[----:B------:R-:W-:-:S05]  /*d250*/  IMAD.U32 R5, RZ, RZ, UR5 ;  /* 0x00000005ff057e24 */ /* 0x000fca000f8e00ff */
[----:B0-----:R1:W5:Y:S01]  /*d260*/  @P2 LDG.E R0, desc[UR50][R4.64] ;  /* 0x0000003204002981 */ /* 0x001362000c1e1900 */
[----:B------:R-:W-:Y:S01]  /*d270*/  ISETP.GE.AND P0, PT, R232, 0x80, PT ;  /* 0x00000080e800780c */ /* 0x000fe20003f06270 */
[----:B------:R-:W-:-:S12]  /*d280*/  @P2 BRA `(.L_x_154) ;  /* 0x0000000000102947 */ /* 0x000fd80003800000 */
[----:B------:R-:W-:Y:S05]  /*d290*/  @!P1 BRA `(.L_x_154) ;  /* 0x00000000000c9947 */ /* 0x000fea0003800000 */
[----:B-1----:R-:W2:Y:S04]  /*d2a0*/  LDG.E R5, desc[UR50][R2.64] ;  /* 0x0000003202057981 */ /* 0x002ea8000c1e1900 */
[----:B-----5:R-:W2:Y:S02]  /*d2b0*/  LDG.E R0, desc[UR50][R2.64+0x4] ;  /* 0x0000043202007981 */ /* 0x020ea4000c1e1900 */
[----:B--2---:R-:W-:-:S07]  /*d2c0*/  IMAD.IADD R0, R0, 0x1, -R5 ;  /* 0x0000000100007824 */ /* 0x004fce00078e0a05 */
.L_x_154:
[----:B------:R-:W-:Y:S01]  /*d2d0*/  USHF.R.S32.HI UR7, URZ, 0x1f, UR39 ;  /* 0x0000001f3f077899 */ /* 0x000fe20008011427 */
[----:B------:R-:W-:Y:S01]  /*d2e0*/  BSSY B1, `(.L_x_155) ;  /* 0x000001e000017945 */ /* 0x000fe20003800000 */
[----:B------:R-:W-:Y:S01]  /*d2f0*/  USEL UR36, UR36, URZ, !UP0 ;  /* 0x0000003f24247287 */ /* 0x000fe2000c000000 */
[----:B------:R-:W-:Y:S01]  /*d300*/  SHF.R.S32.HI R9, RZ, 0x1f, R16 ;  /* 0x0000001fff097819 */ /* 0x000fe20000011410 */
[----:B------:R-:W-:Y:S01]  /*d310*/  USEL UR37, UR37, URZ, !UP0 ;  /* 0x0000003f25257287 */ /* 0x000fe2000c000000 */
[----:B-----5:R-:W-:Y:S01]  /*d320*/  SHF.R.S32.HI R6, RZ, 0x1f, R7 ;  /* 0x0000001fff067819 */ /* 0x020fe20000011407 */
[----:B------:R-:W-:Y:S10]  /*d330*/  @P0 BRA `(.L_x_156) ;  /* 0x0000000000600947 */ /* 0x000ff40003800000 */
[----:B-1----:R-:W0:Y:S02]  /*d340*/  S2R R2, SR_TID.X ;  /* 0x0000000000027919 */ /* 0x002e240000002100 */
[----:B0-----:R-:W-:-:S05]  /*d350*/  LEA R2, R17, R2, 0x7 ;  /* 0x0000000211027211 */ /* 0x001fca00078e38ff */
[----:B------:R-:W-:-:S05]  /*d360*/  VIADD R3, R2, 0xffffff80 ;  /* 0xffffff8002037836 */ /* 0x000fca0000000000 */
[----:B------:R-:W-:-:S13]  /*d370*/  ISETP.GE.AND P0, PT, R3, R0, PT ;  /* 0x000000000300720c */ /* 0x000fda0003f06270 */
[----:B------:R-:W-:Y:S05]  /*d380*/  @P0 BRA `(.L_x_156) ;  /* 0x00000000004c0947 */ /* 0x000fea0003800000 */
[C---:B------:R-:W-:Y:S01]  /*d390*/  IADD3 R2, P0, R3.reuse, R7, RZ ;  /* 0x0000000703027210 */ /* 0x040fe20007f1e0ff */
[----:B------:R-:W-:Y:S02]  /*d3a0*/  ULDC.64 UR8, c[0x0][0xb70] ;  /* 0x0002dc0000087ab9 */ /* 0x000fe40000000a00 */
[----:B------:R-:W-:Y:S01]  /*d3b0*/  UIMAD UR4, UR7, UR8, URZ ;  /* 0x00000008070472a4 */ /* 0x000fe2000f8e023f */
[----:B------:R-:W-:Y:S01]  /*d3c0*/  LEA.HI.X.SX32 R3, R3, R6, 0x1, P0 ;  /* 0x0000000603037211 */ /* 0x000fe200000f0eff */
[----:B------:R-:W-:Y:S02]  /*d3d0*/  IMAD.U32 R5, RZ, RZ, UR8 ;  /* 0x00000008ff057e24 */ /* 0x000fe4000f8e00ff */
[----:B------:R-:W-:Y:S02]  /*d3e0*/  UIMAD UR4, UR39, UR9, UR4 ;  /* 0x00000009270472a4 */ /* 0x000fe4000f8e0204 */
[----:B------:R-:W-:Y:S01]  /*d3f0*/  IMAD.WIDE.U32 R2, R5, UR39, R2 ;  /* 0x0000002705027c25 */ /* 0x000fe2000f8e0002 */
[----:B------:R-:W-:-:S02]  /*d400*/  ULDC.64 UR8, c[0x0][0xb78] ;  /* 0x0002de0000087ab9 */ /* 0x000fc40000000a00 */
[----:B------:R-:W-:Y:S01]  /*d410*/  UIMAD UR5, UR37, UR8, URZ ;  /* 0x00000008250572a4 */ /* 0x000fe2000f8e023f */
[----:B------:R-:W-:Y:S02]  /*d420*/  VIADD R3, R3, UR4 ;  /* 0x0000000403037c36 */ /* 0x000fe40008000000 */
[----:B------:R-:W-:Y:S01]  /*d430*/  IMAD.U32 R5, RZ, RZ, UR8 ;  /* 0x00000008ff057e24 */ /* 0x000fe2000f8e00ff */
[----:B------:R-:W-:-:S03]  /*d440*/  UIMAD UR5, UR36, UR9, UR5 ;  /* 0x00000009240572a4 */ /* 0x000fc6000f8e0205 */
[----:B------:R-:W-:Y:S01]  /*d450*/  IMAD.WIDE.U32 R2, R5, UR36, R2 ;  /* 0x0000002405027c25 */ /* 0x000fe2000f8e0002 */
[----:B------:R-:W-:-:S03]  /*d460*/  ULDC.64 UR8, c[0x0][0xb40] ;  /* 0x0002d00000087ab9 */ /* 0x000fc60000000a00 */
[----:B------:R-:W-:Y:S01]  /*d470*/  VIADD R3, R3, UR5 ;  /* 0x0000000503037c36 */ /* 0x000fe20008000000 */
[----:B------:R-:W-:-:S04]  /*d480*/  LEA R4, P0, R2, UR8, 0x2 ;  /* 0x0000000802047c11 */ /* 0x000fc8000f8010ff */
[----:B------:R-:W-:Y:S01]  /*d490*/  LEA.HI.X R5, R2, UR9, R3, 0x2, P0 ;  /* 0x0000000902057c11 */ /* 0x000fe200080f1403 */
[----:B------:R-:W-:-:S05]  /*d4a0*/  IMAD.MOV.U32 R3, RZ, RZ, -0x800000 ;  /* 0xff800000ff037424 */ /* 0x000fca00078e00ff */
[----:B------:R0:W-:Y:S03]  /*d4b0*/  STG.E desc[UR50][R4.64], R3 ;  /* 0x0000000304007986 */ /* 0x0001e6000c101932 */
.L_x_156:
[----:B------:R-:W-:Y:S05]  /*d4c0*/  BSYNC B1 ;  /* 0x0000000000017941 */ /* 0x000fea0003800000 */
.L_x_155:
[----:B------:R-:W-:Y:S01]  /*d4d0*/  ULDC.64 UR4, c[0x0][0xaa0] ;  /* 0x0002a80000047ab9 */ /* 0x000fe20000000a00 */
[----:B-1----:R-:W-:Y:S01]  /*d4e0*/  IMAD.MOV.U32 R2, RZ, RZ, R16 ;  /* 0x000000ffff027224 */ /* 0x002fe200078e0010 */
[----:B------:R-:W-:Y:S01]  /*d4f0*/  ULDC.64 UR8, c[0x0][0xae0] ;  /* 0x0002b80000087ab9 */ /* 0x000fe20000000a00 */
[----:B0-----:R-:W-:Y:S01]  /*d500*/  IMAD.MOV.U32 R3, RZ, RZ, R9 ;  /* 0x000000ffff037224 */ /* 0x001fe200078e0009 */
[----:B------:R-:W-:Y:S01]  /*d510*/  BSSY B1, `(.L_x_157) ;  /* 0x000002c000017945 */ /* 0x000fe20003800000 */
[----:B------:R-:W-:Y:S02]  /*d520*/  IMAD R4, R6, UR4, RZ ;  /* 0x0000000406047c24 */ /* 0x000fe4000f8e02ff */
[----:B------:R-:W-:Y:S01]  /*d530*/  IMAD.WIDE.U32 R2, R7, UR4, R2 ;  /* 0x0000000407027c25 */ /* 0x000fe2000f8e0002 */
[----:B------:R-:W-:-:S03]  /*d540*/  UIMAD UR4, UR7, UR8, URZ ;  /* 0x00000008070472a4 */ /* 0x000fc6000f8e023f */
[----:B------:R-:W-:Y:S01]  /*d550*/  IMAD R7, R7, UR5, R4 ;  /* 0x0000000507077c24 */ /* 0x000fe2000f8e0204 */
[----:B------:R-:W-:Y:S01]  /*d560*/  UIMAD UR4, UR39, UR9, UR4 ;  /* 0x00000009270472a4 */ /* 0x000fe2000f8e0204 */
[----:B------:R-:W-:Y:S02]  /*d570*/  IMAD R5, R17, -0x80, R0 ;  /* 0xffffff8011057824 */ /* 0x000fe400078e0200 */
[----:B------:R-:W-:Y:S02]  /*d580*/  IMAD.IADD R3, R3, 0x1, R7 ;  /* 0x0000000103037824 */ /* 0x000fe400078e0207 */
[----:B------:R-:W-:Y:S01]  /*d590*/  IMAD.U32 R7, RZ, RZ, UR8 ;  /* 0x00000008ff077e24 */ /* 0x000fe2000f8e00ff */
[----:B------:R-:W-:Y:S01]  /*d5a0*/  ULDC.64 UR8, c[0x0][0xae8] ;  /* 0x0002ba0000087ab9 */ /* 0x000fe20000000a00 */
[C---:B------:R-:W-:Y:S01]  /*d5b0*/  VIADD R0, R18.reuse, 0x20 ;  /* 0x0000002012007836 */ /* 0x040fe20000000000 */
[----:B------:R-:W-:Y:S01]  /*d5c0*/  ISETP.GE.AND P2, PT, R18, R5, PT ;  /* 0x000000051200720c */ /* 0x000fe20003f46270 */
[----:B------:R-:W-:Y:S01]  /*d5d0*/  IMAD.WIDE.U32 R2, R7, UR39, R2 ;  /* 0x0000002707027c25 */ /* 0x000fe2000f8e0002 */
[----:B------:R-:W-:-:S02]  /*d5e0*/  SHF.R.S32.HI R7, RZ, 0x1f, R18 ;  /* 0x0000001fff077819 */ /* 0x000fc40000011412 */
[-C--:B------:R-:W-:Y:S01]  /*d5f0*/  ISETP.GE.AND P3, PT, R0, R5.reuse, PT ;  /* 0x000000050000720c */ /* 0x080fe20003f66270 */
[----:B------:R-:W-:Y:S01]  /*d600*/  VIADD R3, R3, UR4 ;  /* 0x0000000403037c36 */ /* 0x000fe20008000000 */
[----:B------:R-:W-:Y:S01]  /*d610*/  UIMAD UR4, UR37, UR8, URZ ;  /* 0x00000008250472a4 */ /* 0x000fe2000f8e023f */
[C---:B------:R-:W-:Y:S02]  /*d620*/  VIADD R4, R18.reuse, 0x40 ;  /* 0x0000004012047836 */ /* 0x040fe40000000000 */
[----:B------:R-:W-:Y:S01]  /*d630*/  VIADD R0, R18, 0x60 ;  /* 0x0000006012007836 */ /* 0x000fe20000000000 */
[----:B------:R-:W-:Y:S01]  /*d640*/  UIMAD UR4, UR36, UR9, UR4 ;  /* 0x00000009240472a4 */ /* 0x000fe2000f8e0204 */
[----:B------:R-:W-:Y:S01]  /*d650*/  IMAD.U32 R9, RZ, RZ, UR8 ;  /* 0x00000008ff097e24 */ /* 0x000fe2000f8e00ff */
[-C--:B------:R-:W-:Y:S01]  /*d660*/  ISETP.GE.AND P1, PT, R4, R5.reuse, PT ;  /* 0x000000050400720c */ /* 0x080fe20003f26270 */
[----:B------:R-:W-:Y:S01]  /*d670*/  IMAD.MOV.U32 R6, RZ, RZ, R18 ;  /* 0x000000ffff067224 */ /* 0x000fe200078e0012 */
[----:B------:R-:W-:Y:S01]  /*d680*/  ISETP.GE.AND P0, PT, R0, R5, PT ;  /* 0x000000050000720c */ /* 0x000fe20003f06270 */
[----:B------:R-:W-:-:S04]  /*d690*/  IMAD.WIDE.U32 R4, R9, UR36, R2 ;  /* 0x0000002409047c25 */ /* 0x000fc8000f8e0002 */
[----:B------:R-:W-:Y:S02]  /*d6a0*/  VIADD R11, R5, UR4 ;  /* 0x00000004050b7c36 */ /* 0x000fe40008000000 */
[----:B------:R-:W-:Y:S01]  /*d6b0*/  IMAD.WIDE R6, R17, 0x80, R6 ;  /* 0x0000008011067825 */ /* 0x000fe200078e0206 */
[----:B------:R-:W-:Y:S06]  /*d6c0*/  @P2 BRA `(.L_x_158) ;  /* 0x0000000000402947 */ /* 0x000fec0003800000 */
[----:B------:R-:W-:Y:S01]  /*d6d0*/  ULDC.64 UR4, c[0x0][0xad8] ;  /* 0x0002b60000047ab9 */ /* 0x000fe20000000a00 */
[----:B------:R-:W-:Y:S01]  /*d6e0*/  IMAD.MOV.U32 R2, RZ, RZ, R4 ;  /* 0x000000ffff027224 */ /* 0x000fe200078e0004 */
[----:B------:R-:W-:Y:S01]  /*d6f0*/  IADD3 R0, R16, 0x40, RZ ;  /* 0x0000004010007810 */ /* 0x000fe20007ffe0ff */
[----:B------:R-:W-:Y:S01]  /*d700*/  IMAD.MOV.U32 R3, RZ, RZ, R11 ;  /* 0x000000ffff037224 */ /* 0x000fe200078e000b */
[----:B------:R-:W-:Y:S01]  /*d710*/  ULDC.64 UR8, c[0x0][0xa80] ;  /* 0x0002a00000087ab9 */ /* 0x000fe20000000a00 */
[----:B------:R-:W-:Y:S02]  /*d720*/  IMAD R9, R7, UR4, RZ ;  /* 0x0000000407097c24 */ /* 0x000fe4000f8e02ff */
[----:B------:R-:W-:Y:S01]  /*d730*/  IMAD.WIDE.U32 R2, R6, UR4, R2 ;  /* 0x0000000406027c25 */ /* 0x000fe2000f8e0002 */
[----:B------:R-:W-:Y:S02]  /*d740*/  ULDC UR4, c[0x0][0xa8c] ;  /* 0x0002a30000047ab9 */ /* 0x000fe40000000800 */
[----:B------:R-:W-:Y:S01]  /*d750*/  ISETP.GE.AND P4, PT, R16, UR4, PT ;  /* 0x0000000410007c0c */ /* 0x000fe2000bf86270 */
[----:B------:R-:W-:Y:S01]  /*d760*/  IMAD R9, R6, UR5, R9 ;  /* 0x0000000506097c24 */ /* 0x000fe2000f8e0209 */
[----:B------:R-:W-:-:S02]  /*d770*/  ISETP.GE.AND P5, PT, R0, UR4, PT ;  /* 0x0000000400007c0c */ /* 0x000fc4000bfa6270 */
[----:B------:R-:W-:Y:S01]  /*d780*/  LEA R8, P2, R2, UR8, 0x1 ;  /* 0x0000000802087c11 */ /* 0x000fe2000f8408ff */
[----:B------:R-:W-:-:S05]  /*d790*/  IMAD.IADD R3, R3, 0x1, R9 ;  /* 0x0000000103037824 */ /* 0x000fca00078e0209 */
[----:B------:R-:W-:-:S05]  /*d7a0*/  LEA.HI.X R9, R2, UR9, R3, 0x1, P2 ;  /* 0x0000000902097c11 */ /* 0x000fca00090f0c03 */
[----:B------:R0:W-:Y:S04]  /*d7b0*/  @!P4 STG.E.128 desc[UR50][R8.64], RZ ;  /* 0x000000ff0800c986 */ /* 0x0001e8000c101d32 */
[----:B------:R0:W-:Y:S02]  /*d7c0*/  @!P5 STG.E.128 desc[UR50][R8.64+0x80], RZ ;  /* 0x000080ff0800d986 */ /* 0x0001e4000c101d32 */
.L_x_158:
[----:B------:R-:W-:Y:S05]  /*d7d0*/  BSYNC B1 ;  /* 0x0000000000017941 */ /* 0x000fea0003800000 */
.L_x_157:
[----:B------:R-:W-:Y:S04]  /*d7e0*/  BSSY B1, `(.L_x_159) ;  /* 0x0000014000017945 */ /* 0x000fe80003800000 */
[----:B------:R-:W-:Y:S05]  /*d7f0*/  @P3 BRA `(.L_x_160) ;  /* 0x0000000000483947 */ /* 0x000fea0003800000 */
[----:B0-----:R-:W-:Y:S01]  /*d800*/  IADD3 R9, P2, R6, 0x20, RZ ;  /* 0x0000002006097810 */ /* 0x001fe20007f5e0ff */
[----:B------:R-:W-:Y:S01]  /*d810*/  ULDC.64 UR4, c[0x0][0xad8] ;  /* 0x0002b60000047ab9 */ /* 0x000fe20000000a00 */
[----:B------:R-:W-:Y:S01]  /*d820*/  IMAD.MOV.U32 R2, RZ, RZ, R4 ;  /* 0x000000ffff027224 */ /* 0x000fe200078e0004 */
[----:B------:R-:W-:Y:S01]  /*d830*/  ULDC.64 UR8, c[0x0][0xa80] ;  /* 0x0002a00000087ab9 */ /* 0x000fe20000000a00 */
[----:B------:R-:W-:Y:S02]  /*d840*/  IMAD.MOV.U32 R3, RZ, RZ, R11 ;  /* 0x000000ffff037224 */ /* 0x000fe400078e000b */
[----:B------:R-:W-:Y:S02]  /*d850*/  IMAD.X R0, RZ, RZ, R7, P2 ;  /* 0x000000ffff007224 */ /* 0x000fe400010e0607 */
[----:B------:R-:W-:Y:S02]  /*d860*/  VIADD R8, R16, 0x40 ;  /* 0x0000004010087836 */ /* 0x000fe40000000000 */
        /* <DEDUP_REMOVED lines=9> */
[----:B------:R1:W-:Y:S04]  /*d900*/  @!P3 STG.E.128 desc[UR50][R8.64], RZ ;  /* 0x000000ff0800b986 */ /* 0x0003e8000c101d32 */
[----:B------:R1:W-:Y:S02]  /*d910*/  @!P4 STG.E.128 desc[UR50][R8.64+0x80], RZ ;  /* 0x000080ff0800c986 */ /* 0x0003e4000c101d32 */
.L_x_160:
[----:B------:R-:W-:Y:S05]  /*d920*/  BSYNC B1 ;  /* 0x0000000000017941 */ /* 0x000fea0003800000 */
.L_x_159:
[----:B------:R-:W-:Y:S04]  /*d930*/  BSSY B1, `(.L_x_161) ;  /* 0x0000014000017945 */ /* 0x000fe80003800000 */
[----:B------:R-:W-:Y:S05]  /*d940*/  @P1 BRA `(.L_x_162) ;  /* 0x0000000000481947 */ /* 0x000fea0003800000 */
[----:B01----:R-:W-:Y:S01]  /*d950*/  IADD3 R9, P1, R6, 0x40, RZ ;  /* 0x0000004006097810 */ /* 0x003fe20007f3e0ff */
        /* <DEDUP_REMOVED lines=17> */
.L_x_162:
[----:B------:R-:W-:Y:S05]  /*da70*/  BSYNC B1 ;  /* 0x0000000000017941 */ /* 0x000fea0003800000 */
.L_x_161:
[----:B------:R-:W-:Y:S05]  /*da80*/  @P0 BRA `(.L_x_153) ;  /* 0x0000000000480947 */ /* 0x000fea0003800000 */
[----:B------:R-:W-:Y:S01]  /*da90*/  IADD3 R5, P0, R6, 0x60, RZ ;  /* 0x0000006006057810 */ /* 0x000fe20007f1e0ff */
        /* <DEDUP_REMOVED lines=12> */
[----:B------:R-:W-:Y:S02]  /*db60*/  LEA R4, P0, R2, UR8, 0x1 ;  /* 0x0000000802047c11 */ /* 0x000fe4000f8008ff */
[----:B------:R-:W-:-:S04]  /*db70*/  IADD3 R3, R3, R5, RZ ;  /* 0x0000000503037210 */ /* 0x000fc80007ffe0ff */
[----:B------:R-:W-:-:S05]  /*db80*/  LEA.HI.X R5, R2, UR9, R3, 0x1, P0 ;  /* 0x0000000902057c11 */ /* 0x000fca00080f0c03 */
[----:B------:R3:W-:Y:S04]  /*db90*/  @!P1 STG.E.128 desc[UR50][R4.64], RZ ;  /* 0x000000ff04009986 */ /* 0x0007e8000c101d32 */
[----:B------:R3:W-:Y:S02]  /*dba0*/  @!P2 STG.E.128 desc[UR50][R4.64+0x80], RZ ;  /* 0x000080ff0400a986 */ /* 0x0007e4000c101d32 */
.L_x_153:
[----:B------:R-:W-:Y:S05]  /*dbb0*/  BSYNC B0 ;  /* 0x0000000000007941 */ /* 0x000fea0003800000 */
.L_x_144:
[----:B------:R-:W-:Y:S02]  /*dbc0*/  ULDC UR4, c[0x0][0xc14] ;  /* 0x0003050000047ab9 */ /* 0x000fe40000000800 */
[----:B------:R-:W-:-:S13]  /*dbd0*/  ISETP.GE.AND P0, PT, R47, UR4, PT ;  /* 0x000000042f007c0c */ /* 0x000fda000bf06270 */
[----:B------:R-:W-:Y:S05]  /*dbe0*/  @!P0 BRA `(.L_x_163) ;  /* 0xffffff30006c8947 */ /* 0x000fea000383ffff */
[----:B------:R-:W-:Y:S05]  /*dbf0*/  EXIT ;  /* 0x000000000000794d */ /* 0x000fea0003800000 */
.L_x_118:
[----:B------:R-:W-:-:S08]  /*dc00*/  NOP ;  /* 0x0000000000007918 */ /* 0x000fd00000000000 */
[----:B------:R-:W0:-:S00]  /*dc10*/  USETMAXREG.DEALLOC.CTAPOOL 0x18 ;  /* 0x00000018000079c8 */ /* 0x000e0000080e0500 */
[----:B0-----:R-:W-:-:S06]  /*dc20*/  LOP3.LUT R0, R0, 0x3, RZ, 0xc0, !PT ;  /* 0x0000000300007812 */ /* 0x001fcc00078ec0ff */
[----:B------:R-:W0:Y:S02]  /*dc30*/  SHFL.IDX PT, R0, R0, RZ, 0x1f ;  /* 0x00001fff00007589 */ /* 0x000e2400000e0000 */
[----:B0-----:R-:W-:Y:S01]  /*dc40*/  ISETP.NE.AND P0, PT, R0, RZ, PT ;  /* 0x000000ff0000720c */ /* 0x001fe20003f05270 */
[----:B------:R-:W-:-:S03]  /*dc50*/  IMAD.MOV.U32 R0, RZ, RZ, RZ ;  /* 0x000000ffff007224 */ /* 0x000fc600078e00ff */
[----:B------:R-:W-:-:S05]  /*dc60*/  P2R R2, PR, RZ, 0x1 ;  /* 0x00000001ff027803 */ /* 0x000fca0000000000 */
[----:B------:R0:W-:Y:S04]  /*dc70*/  STL [R1+0x30], R2 ;  /* 0x0000300201007387 */ /* 0x0001e80000100800 */
[----:B------:R-:W-:Y:S05]  /*dc80*/  @!P0 BRA `(.L_x_164) ;  /* 0x00000000002c8947 */ /* 0x000fea0003800000 */
[----:B------:R-:W1:Y:S08]  /*dc90*/  S2UR UR5, SR_CgaCtaId ;  /* 0x00000000000579c3 */ /* 0x000e700000008800 */
[----:B------:R-:W-:Y:S06]  /*dca0*/  BAR.SYNC.DEFER_BLOCKING 0x5, 0x180 ;  /* 0x0146000000007b1d */ /* 0x000fec0000010000 */
[----:B------:R-:W-:-:S02]  /*dcb0*/  UMOV UR4, 0x400 ;  /* 0x0000040000047882 */ /* 0x000fc40000000000 */
[----:B-1----:R-:W-:-:S09]  /*dcc0*/  ULEA UR4, UR5, UR4, 0x18 ;  /* 0x0000000405047291 */ /* 0x002fd2000f8ec03f */
[----:B------:R-:W1:Y:S04]  /*dcd0*/  LDS.128 R4, [UR4+0x2e8d0] ;  /* 0x02e8d004ff047984 */ /* 0x000e680008000c00 */
[----:B-1----:R1:W-:Y:S01]  /*dce0*/  STL [R1+0x24], R5 ;  /* 0x0000240501007387 */ /* 0x0023e20000100800 */
[----:B------:R-:W-:Y:S02]  /*dcf0*/  R2UR UR52, R7 ;  /* 0x00000000073472ca */ /* 0x000fe400000e0000 */
[----:B------:R-:W-:Y:S01]  /*dd00*/  R2UR UR38, R6 ;  /* 0x00000000062672ca */ /* 0x000fe200000e0000 */
[----:B------:R1:W-:Y:S01]  /*dd10*/  STL [R1+0x20], R4 ;  /* 0x0000200401007387 */ /* 0x0003e20000100800 */
[----:B------:R-:W-:Y:S06]  /*dd20*/  BAR.ARV 0x4, 0x180 ;  /* 0x0106000000007b1d */ /* 0x000fec0000002000 */
[----:B------:R-:W-:Y:S07]  /*dd30*/  BRA `(.L_x_165) ;  /* 0x0000000800247947 */ /* 0x000fee0003800000 */
.L_x_164:
[----:B0-----:R-:W0:Y:S01]  /*dd40*/  S2R R2, SR_TID.X ;  /* 0x0000000000027919 */ /* 0x001e220000002100 */
[----:B------:R-:W-:Y:S01]  /*dd50*/  ULDC UR4, c[0x0][0xc14] ;  /* 0x0003050000047ab9 */ /* 0x000fe20000000800 */
[----:B------:R-:W1:Y:S01]  /*dd60*/  LDC R9, c[0x0][0xc10] ;  /* 0x00030400ff097b82 */ /* 0x000e620000000800 */
[----:B0-----:R-:W-:-:S04]  /*dd70*/  LOP3.LUT R5, R2, 0x1f, RZ, 0xc0, !PT ;  /* 0x0000001f02057812 */ /* 0x001fc800078ec0ff */
[----:B------:R-:W-:-:S04]  /*dd80*/  ISETP.NE.AND P0, PT, R5, 0x1f, PT ;  /* 0x0000001f0500780c */ /* 0x000fc80003f05270 */
[----:B------:R-:W-:-:S13]  /*dd90*/  ISETP.GE.OR P1, PT, R5, UR4, !P0 ;  /* 0x0000000405007c0c */ /* 0x000fda000c726670 */
[----:B------:R-:W0:Y:S02]  /*dda0*/  @!P1 LDC.64 R2, c[0x0][0xc58] ;  /* 0x00031600ff029b82 */ /* 0x000e240000000a00 */
[----:B0-----:R-:W-:-:S05]  /*ddb0*/  @!P1 IMAD.WIDE.U32 R2, R5, 0x4, R2 ;  /* 0x0000000405029825 */ /* 0x001fca00078e0002 */
[----:B------:R-:W2:Y:S01]  /*ddc0*/  @!P1 LDG.E R0, desc[UR50][R2.64] ;  /* 0x0000003202009981 */ /* 0x000ea2000c1e1900 */
[C---:B------:R-:W-:Y:S01]  /*ddd0*/  ISETP.NE.AND P1, PT, R5.reuse, RZ, PT ;  /* 0x000000ff0500720c */ /* 0x040fe20003f25270 */
[----:B------:R-:W-:Y:S01]  /*dde0*/  UMOV UR52, URZ ;  /* 0x0000003f00347c82 */ /* 0x000fe20008000000 */
[C---:B------:R-:W-:Y:S02]  /*ddf0*/  ISETP.GE.U32.AND P2, PT, R5.reuse, 0x2, PT ;  /* 0x000000020500780c */ /* 0x040fe40003f46070 */
[C---:B------:R-:W-:Y:S02]  /*de00*/  ISETP.GE.U32.AND P3, PT, R5.reuse, 0x4, PT ;  /* 0x000000040500780c */ /* 0x040fe40003f66070 */
[C---:B------:R-:W-:Y:S02]  /*de10*/  ISETP.GE.U32.AND P4, PT, R5.reuse, 0x8, PT ;  /* 0x000000080500780c */ /* 0x040fe40003f86070 */
[----:B------:R-:W-:Y:S01]  /*de20*/  ISETP.GE.U32.AND P5, PT, R5, 0x10, PT ;  /* 0x000000100500780c */ /* 0x000fe20003fa6070 */
[----:B--2---:R-:W0:Y:S02]  /*de30*/  SHFL.UP PT, R4, R0, 0x1, RZ ;  /* 0x0420000000047989 */ /* 0x004e2400000e00ff */
[----:B0-----:R-:W-:-:S05]  /*de40*/  SEL R7, R4, RZ, P1 ;  /* 0x000000ff04077207 */ /* 0x001fca0000800000 */
[----:B------:R-:W-:-:S05]  /*de50*/  IMAD.IADD R7, R0, 0x1, R7 ;  /* 0x0000000100077824 */ /* 0x000fca00078e0207 */
[----:B------:R-:W0:Y:S02]  /*de60*/  SHFL.UP PT, R4, R7, 0x2, RZ ;  /* 0x0440000007047989 */ /* 0x000e2400000e00ff */
[----:B0-----:R-:W-:-:S05]  /*de70*/  SEL R4, R4, RZ, P2 ;  /* 0x000000ff04047207 */ /* 0x001fca0001000000 */
[----:B------:R-:W-:-:S05]  /*de80*/  IMAD.IADD R4, R7, 0x1, R4 ;  /* 0x0000000107047824 */ /* 0x000fca00078e0204 */
[----:B------:R-:W0:Y:S02]  /*de90*/  SHFL.UP PT, R6, R4, 0x4, RZ ;  /* 0x0480000004067989 */ /* 0x000e2400000e00ff */
[----:B0-----:R-:W-:-:S05]  /*dea0*/  SEL R3, R6, RZ, P3 ;  /* 0x000000ff06037207 */ /* 0x001fca0001800000 */
[----:B------:R-:W-:Y:S02]  /*deb0*/  IMAD.IADD R3, R4, 0x1, R3 ;  /* 0x0000000104037824 */ /* 0x000fe400078e0203 */
[----:B------:R-:W0:Y:S03]  /*dec0*/  S2R R4, SR_CTAID.X ;  /* 0x0000000000047919 */ /* 0x000e260000002500 */
[----:B------:R-:W2:Y:S02]  /*ded0*/  SHFL.UP PT, R2, R3, 0x8, RZ ;  /* 0x0500000003027989 */ /* 0x000ea400000e00ff */
[----:B--2---:R-:W-:-:S05]  /*dee0*/  SEL R2, R2, RZ, P4 ;  /* 0x000000ff02027207 */ /* 0x004fca0002000000 */
[----:B------:R-:W-:-:S05]  /*def0*/  IMAD.IADD R8, R3, 0x1, R2 ;  /* 0x0000000103087824 */ /* 0x000fca00078e0202 */
[----:B------:R-:W2:Y:S02]  /*df00*/  SHFL.UP PT, R2, R8, 0x10, RZ ;  /* 0x0600000008027989 */ /* 0x000ea400000e00ff */
[----:B--2---:R-:W-:-:S05]  /*df10*/  SEL R7, R2, RZ, P5 ;  /* 0x000000ff02077207 */ /* 0x004fca0002800000 */
[----:B------:R-:W-:-:S05]  /*df20*/  IMAD.IADD R2, R8, 0x1, R7 ;  /* 0x0000000108027824 */ /* 0x000fca00078e0207 */
[----:B------:R-:W1:Y:S02]  /*df30*/  SHFL.IDX PT, R6, R2, 0x1f, 0x1f ;  /* 0x03e01f0002067f89 */ /* 0x000e6400000e0000 */
[----:B-1----:R-:W-:Y:S02]  /*df40*/  IMAD R7, R6, R9, RZ ;  /* 0x0000000906077224 */ /* 0x002fe400078e02ff */
[----:B------:R-:W-:Y:S02]  /*df50*/  IMAD.MOV.U32 R6, RZ, RZ, RZ ;  /* 0x000000ffff067224 */ /* 0x000fe400078e00ff */
[----:B------:R-:W-:Y:S01]  /*df60*/  IMAD.MOV.U32 R10, RZ, RZ, R7 ;  /* 0x000000ffff0a7224 */ /* 0x000fe200078e0007 */
[----:B0-----:R-:W-:-:S13]  /*df70*/  ISETP.GT.AND P6, PT, R7, R4, PT ;  /* 0x000000040700720c */ /* 0x001fda0003fc4270 */
[----:B------:R-:W-:Y:S05]  /*df80*/  @P6 BRA `(.L_x_166) ;  /* 0x0000000000a46947 */ /* 0x000fea0003800000 */
[----:B------:R-:W-:Y:S01]  /*df90*/  IMAD.MOV.U32 R7, RZ, RZ, R10 ;  /* 0x000000ffff077224 */ /* 0x000fe200078e000a */
[----:B------:R-:W-:Y:S01]  /*dfa0*/  UMOV UR52, URZ ;  /* 0x0000003f00347c82 */ /* 0x000fe20008000000 */
[----:B------:R-:W-:Y:S01]  /*dfb0*/  ULDC UR6, c[0x0][0xc14] ;  /* 0x0003050000067ab9 */ /* 0x000fe20000000800 */
[----:B------:R-:W-:-:S05]  /*dfc0*/  ULDC UR5, c[0x0][0xc14] ;  /* 0x0003050000057ab9 */ /* 0x000fca0000000800 */
.L_x_170:
[----:B------:R-:W-:-:S03]  /*dfd0*/  UIADD3 UR4, UR52, 0x1f, URZ ;  /* 0x0000001f34047890 */ /* 0x000fc6000fffe03f */
[----:B------:R-:W-:Y:S01]  /*dfe0*/  UMOV UR52, UR5 ;  /* 0x0000000500347c82 */ /* 0x000fe20008000000 */
[----:B------:R-:W-:-:S06]  /*dff0*/  UISETP.GE.AND UP0, UPT, UR4, UR6, UPT ;  /* 0x000000060400728c */ /* 0x000fcc000bf06270 */
[----:B------:R-:W-:-:S13]  /*e000*/  PLOP3.LUT P6, PT, PT, PT, UP0, 0x40, 0x0 ;  /* 0x000000000000781c */ /* 0x000fda0003fce808 */
[----:B------:R-:W-:Y:S05]  /*e010*/  @!P6 BRA `(.L_x_167) ;  /* 0x000000040034e947 */ /* 0x000fea0003800000 */
[----:B------:R-:W-:Y:S01]  /*e020*/  UMOV UR52, UR4 ;  /* 0x0000000400347c82 */ /* 0x000fe20008000000 */
[----:B------:R-:W-:Y:S01]  /*e030*/  BSSY B0, `(.L_x_168) ;  /* 0x0000008000007945 */ /* 0x000fe20003800000 */
[----:B------:R-:W-:Y:S02]  /*e040*/  VIADD R9, R5, UR52 ;  /* 0x0000003405097c36 */ /* 0x000fe40008000000 */
[----:B------:R-:W-:-:S03]  /*e050*/  IMAD.MOV.U32 R0, RZ, RZ, RZ ;  /* 0x000000ffff007224 */ /* 0x000fc600078e00ff */
[----:B------:R-:W-:-:S13]  /*e060*/  ISETP.GE.OR P6, PT, R9, UR6, !P0 ;  /* 0x0000000609007c0c */ /* 0x000fda000c7c6670 */
[----:B------:R-:W-:Y:S05]  /*e070*/  @P6 BRA `(.L_x_169) ;  /* 0x00000000000c6947 */ /* 0x000fea0003800000 */
[----:B------:R-:W0:Y:S02]  /*e080*/  LDC.64 R2, c[0x0][0xc58] ;  /* 0x00031600ff027b82 */ /* 0x000e240000000a00 */
[----:B0-----:R-:W-:-:S05]  /*e090*/  IMAD.WIDE R2, R9, 0x4, R2 ;  /* 0x0000000409027825 */ /* 0x001fca00078e0202 */
[----:B------:R0:W5:Y:S02]  /*e0a0*/  LDG.E R0, desc[UR50][R2.64] ;  /* 0x0000003202007981 */ /* 0x000164000c1e1900 */
.L_x_169:
[----:B------:R-:W-:Y:S05]  /*e0b0*/  BSYNC B0 ;  /* 0x0000000000007941 */ /* 0x000fea0003800000 */
.L_x_168:
[----:B0----5:R-:W0:Y:S02]  /*e0c0*/  SHFL.UP PT, R2, R0, 0x1, RZ ;  /* 0x0420000000027989 */ /* 0x021e2400000e00ff */
[----:B0-----:R-:W-:-:S05]  /*e0d0*/  SEL R3, R2, RZ, P1 ;  /* 0x000000ff02037207 */ /* 0x001fca0000800000 */
[----:B------:R-:W-:-:S05]  /*e0e0*/  IMAD.IADD R3, R0, 0x1, R3 ;  /* 0x0000000100037824 */ /* 0x000fca00078e0203 */
[----:B------:R-:W0:Y:S02]  /*e0f0*/  SHFL.UP PT, R2, R3, 0x2, RZ ;  /* 0x0440000003027989 */ /* 0x000e2400000e00ff */
        /* <DEDUP_REMOVED lines=11> */
[----:B------:R-:W0:Y:S03]  /*e1b0*/  LDC R9, c[0x0][0xc10] ;  /* 0x00030400ff097b82 */ /* 0x000e260000000800 */
[----:B------:R-:W0:Y:S02]  /*e1c0*/  SHFL.IDX PT, R12, R2, 0x1f, 0x1f ;  /* 0x03e01f00020c7f89 */ /* 0x000e2400000e0000 */
[----:B0-----:R-:W-:-:S04]  /*e1d0*/  IMAD R12, R12, R9, RZ ;  /* 0x000000090c0c7224 */ /* 0x001fc800078e02ff */
[----:B------:R-:W-:-:S05]  /*e1e0*/  IMAD.IADD R7, R12, 0x1, R7 ;  /* 0x000000010c077824 */ /* 0x000fca00078e0207 */
[----:B------:R-:W-:-:S13]  /*e1f0*/  ISETP.GT.AND P6, PT, R7, R4, PT ;  /* 0x000000040700720c */ /* 0x000fda0003fc4270 */
[----:B------:R-:W-:Y:S05]  /*e200*/  @!P6 BRA `(.L_x_170) ;  /* 0xfffffffc0070e947 */ /* 0x000fea000383ffff */
[----:B------:R-:W-:-:S07]  /*e210*/  MOV R10, R12 ;  /* 0x0000000c000a7202 */ /* 0x000fce0000000f00 */
.L_x_166:
[----:B------:R-:W-:-:S04]  /*e220*/  IMAD.IADD R8, R7, 0x1, -R10 ;  /* 0x0000000107087824 */ /* 0x000fc800078e0a0a */
[----:B------:R-:W-:-:S05]  /*e230*/  IMAD R3, R2, R9, R8 ;  /* 0x0000000902037224 */ /* 0x000fca00078e0208 */
[----:B------:R-:W-:-:S13]  /*e240*/  ISETP.GT.AND P0, PT, R3, R4, PT ;  /* 0x000000040300720c */ /* 0x000fda0003f04270 */
[----:B------:R-:W-:Y:S02]  /*e250*/  VOTEU.ANY UR5, UPT, !P0 ;  /* 0x0000000000057886 */ /* 0x000fe400040e0100 */
[----:B------:R-:W-:Y:S02]  /*e260*/  UPOPC UR4, UR5 ;  /* 0x00000005000472bf */ /* 0x000fe40008000000 */
[----:B------:R-:W-:-:S04]  /*e270*/  ISETP.NE.AND P0, PT, RZ, UR5, PT ;  /* 0x00000005ff007c0c */ /* 0x000fc8000bf05270 */
[----:B------:R-:W-:-:S05]  /*e280*/  IMAD.U32 R11, RZ, RZ, UR4 ;  /* 0x00000004ff0b7e24 */ /* 0x000fca000f8e00ff */
[----:B------:R-:W0:Y:S02]  /*e290*/  SHFL.IDX PT, R0, R0, R11, 0x1f ;  /* 0x00001f0b00007589 */ /* 0x000e2400000e0000 */
[----:B0-----:R-:W-:-:S04]  /*e2a0*/  IABS R7, R0 ;  /* 0x0000000000077213 */ /* 0x001fc80000000000 */
[----:B------:R-:W0:Y:S08]  /*e2b0*/  I2F.RP R10, R7 ;  /* 0x00000007000a7306 */ /* 0x000e300000209400 */
[----:B0-----:R-:W0:Y:S02]  /*e2c0*/  MUFU.RCP R10, R10 ;  /* 0x0000000a000a7308 */ /* 0x001e240000001000 */
[----:B0-----:R-:W-:-:S06]  /*e2d0*/  VIADD R3, R10, 0xffffffe ;  /* 0x0ffffffe0a037836 */ /* 0x001fcc0000000000 */
[----:B------:R-:W0:Y:S01]  /*e2e0*/  F2I.FTZ.U32.TRUNC.NTZ R3, R3 ;  /* 0x0000000300037305 */ /* 0x000e22000021f000 */
[----:B------:R-:W-:Y:S05]  /*e2f0*/  @!P0 BRA `(.L_x_171) ;  /* 0x00000000000c8947 */ /* 0x000fea0003800000 */
[----:B------:R-:W-:-:S06]  /*e300*/  UIADD3 UR5, UR4, -0x1, URZ ;  /* 0xffffffff04057890 */ /* 0x000fcc000fffe03f */
[----:B------:R-:W-:-:S05]  /*e310*/  IMAD.U32 R11, RZ, RZ, UR5 ;  /* 0x00000005ff0b7e24 */ /* 0x000fca000f8e00ff */
[----:B------:R1:W2:Y:S02]  /*e320*/  SHFL.IDX PT, R6, R2, R11, 0x1f ;  /* 0x00001f0b02067589 */ /* 0x0002a400000e0000 */
.L_x_171:
[--C-:B01----:R-:W-:Y:S01]  /*e330*/  IMAD.MOV R2, RZ, RZ, -R3.reuse ;  /* 0x000000ffff027224 */ /* 0x103fe200078e0a03 */
[----:B------:R-:W-:Y:S01]  /*e340*/  UIADD3 UR52, UR4, UR52, URZ ;  /* 0x0000003404347290 */ /* 0x000fe2000fffe03f */
[----:B--2---:R-:W-:Y:S02]  /*e350*/  IMAD R6, R6, R9, R8 ;  /* 0x0000000906067224 */ /* 0x004fe400078e0208 */
[----:B------:R-:W-:Y:S02]  /*e360*/  IMAD R9, R2, R7, RZ ;  /* 0x0000000702097224 */ /* 0x000fe400078e02ff */
[----:B------:R-:W-:Y:S01]  /*e370*/  IMAD.MOV.U32 R2, RZ, RZ, RZ ;  /* 0x000000ffff027224 */ /* 0x000fe200078e00ff */
[----:B------:R1:W-:Y:S03]  /*e380*/  STL [R1+0x20], R6 ;  /* 0x0000200601007387 */ /* 0x0003e60000100800 */
[----:B------:R-:W-:-:S04]  /*e390*/  IMAD.HI.U32 R2, R3, R9, R2 ;  /* 0x0000000903027227 */ /* 0x000fc800078e0002 */
[----:B------:R-:W-:Y:S01]  /*e3a0*/  IMAD.IADD R9, R4, 0x1, -R6 ;  /* 0x0000000104097824 */ /* 0x000fe200078e0a06 */
[----:B------:R-:W-:-:S04]  /*e3b0*/  IABS R4, R0 ;  /* 0x0000000000047213 */ /* 0x000fc80000000000 */
[----:B------:R-:W-:Y:S01]  /*e3c0*/  IABS R3, R9 ;  /* 0x0000000900037213 */ /* 0x000fe20000000000 */
[----:B------:R-:W-:-:S04]  /*e3d0*/  IMAD.MOV R4, RZ, RZ, -R4 ;  /* 0x000000ffff047224 */ /* 0x000fc800078e0a04 */
[----:B------:R-:W-:-:S04]  /*e3e0*/  IMAD.HI.U32 R2, R2, R3, RZ ;  /* 0x0000000302027227 */ /* 0x000fc800078e00ff */
[----:B------:R-:W-:Y:S01]  /*e3f0*/  IMAD R4, R2, R4, R3 ;  /* 0x0000000402047224 */ /* 0x000fe200078e0203 */
[----:B------:R-:W-:-:S04]  /*e400*/  LOP3.LUT R3, R9, R0, RZ, 0x3c, !PT ;  /* 0x0000000009037212 */ /* 0x000fc800078e3cff */
[----:B------:R-:W-:Y:S02]  /*e410*/  ISETP.GT.U32.AND P1, PT, R7, R4, PT ;  /* 0x000000040700720c */ /* 0x000fe40003f24070 */
[----:B------:R-:W-:-:S11]  /*e420*/  ISETP.GE.AND P2, PT, R3, RZ, PT ;  /* 0x000000ff0300720c */ /* 0x000fd60003f46270 */
[----:B------:R-:W-:Y:S02]  /*e430*/  @!P1 IMAD.IADD R4, R4, 0x1, -R7 ;  /* 0x0000000104049824 */ /* 0x000fe400078e0a07 */
[----:B------:R-:W-:Y:S01]  /*e440*/  @!P1 VIADD R2, R2, 0x1 ;  /* 0x0000000102029836 */ /* 0x000fe20000000000 */
[----:B------:R-:W-:Y:S02]  /*e450*/  ISETP.NE.AND P1, PT, R0, RZ, PT ;  /* 0x000000ff0000720c */ /* 0x000fe40003f25270 */
[----:B------:R-:W-:-:S13]  /*e460*/  ISETP.GE.U32.AND P0, PT, R4, R7, PT ;  /* 0x000000070400720c */ /* 0x000fda0003f06070 */
[----:B------:R-:W-:-:S04]  /*e470*/  @P0 VIADD R2, R2, 0x1 ;  /* 0x0000000102020836 */ /* 0x000fc80000000000 */
[----:B------:R-:W-:Y:S01]  /*e480*/  @!P2 IMAD.MOV R2, RZ, RZ, -R2 ;  /* 0x000000ffff02a224 */ /* 0x000fe200078e0a02 */
[----:B------:R-:W-:-:S04]  /*e490*/  @!P1 LOP3.LUT R2, RZ, R0, RZ, 0x33, !PT ;  /* 0x00000000ff029212 */ /* 0x000fc800078e33ff */
[----:B------:R-:W-:Y:S01]  /*e4a0*/  R2UR UR38, R2 ;  /* 0x00000000022672ca */ /* 0x000fe200000e0000 */
[----:B------:R-:W-:-:S04]  /*e4b0*/  IMAD.MOV R3, RZ, RZ, -R2 ;  /* 0x000000ffff037224 */ /* 0x000fc800078e0a02 */
[----:B------:R-:W-:-:S05]  /*e4c0*/  IMAD R0, R0, R3, R9 ;  /* 0x0000000300007224 */ /* 0x000fca00078e0209 */
[----:B------:R1:W-:Y:S01]  /*e4d0*/  STL [R1+0x24], R0 ;  /* 0x0000240001007387 */ /* 0x0003e20000100800 */
[----:B------:R-:W-:Y:S05]  /*e4e0*/  BRA `(.L_x_172) ;  /* 0x00000000000c7947 */ /* 0x000fea0003800000 */
.L_x_167:
[----:B------:R0:W-:Y:S01]  /*e4f0*/  STL [R1+0x20], R4 ;  /* 0x0000200401007387 */ /* 0x0001e20000100800 */
[----:B------:R-:W-:-:S03]  /*e500*/  UMOV UR38, URZ ;  /* 0x0000003f00267c82 */ /* 0x000fc60008000000 */
[----:B------:R0:W-:Y:S02]  /*e510*/  STL [R1+0x24], RZ ;  /* 0x000024ff01007387 */ /* 0x0001e40000100800 */
.L_x_172:
[----:B------:R-:W2:Y:S04]  /*e520*/  LDL R2, [R1+0x24] ;  /* 0x0000240001027983 */ /* 0x000ea80000100800 */
[----:B0-----:R-:W3:Y:S01]  /*e530*/  LDL R4, [R1+0x20] ;  /* 0x0000200001047983 */ /* 0x001ee20000100800 */
[----:B------:R-:W-:-:S13]  /*e540*/  ISETP.NE.AND P0, PT, R5, RZ, PT ;  /* 0x000000ff0500720c */ /* 0x000fda0003f05270 */
[----:B------:R-:W0:Y:S01]  /*e550*/  @!P0 S2R R3, SR_CgaCtaId ;  /* 0x0000000000038919 */ /* 0x000e220000008800 */
[----:B-1----:R-:W-:Y:S01]  /*e560*/  @!P0 MOV R0, 0x400 ;  /* 0x0000040000008802 */ /* 0x002fe20000000f00 */
[----:B------:R-:W-:Y:S02]  /*e570*/  IMAD.U32 R6, RZ, RZ, UR38 ;  /* 0x00000026ff067e24 */ /* 0x000fe4000f8e00ff */
[----:B------:R-:W-:Y:S01]  /*e580*/  IMAD.U32 R7, RZ, RZ, UR52 ;  /* 0x00000034ff077e24 */ /* 0x000fe2000f8e00ff */
[----:B0-----:R-:W-:Y:S01]  /*e590*/  @!P0 LEA R0, R3, R0, 0x18 ;  /* 0x0000000003008211 */ /* 0x001fe200078ec0ff */
[----:B--2---:R-:W-:-:S05]  /*e5a0*/  IMAD.MOV.U32 R5, RZ, RZ, R2 ;  /* 0x000000ffff057224 */ /* 0x004fca00078e0002 */
[----:B---3--:R2:W-:Y:S01]  /*e5b0*/  @!P0 STS.128 [R0+0x2e8d0], R4 ;  /* 0x02e8d00400008388 */ /* 0x0085e20000000c00 */
[----:B------:R-:W-:Y:S06]  /*e5c0*/  BAR.ARV 0x5, 0x180 ;  /* 0x0146000000007b1d */ /* 0x000fec0000002000 */
.L_x_165:
[----:B--2---:R-:W-:Y:S01]  /*e5d0*/  IMAD.MOV.U32 R0, RZ, RZ, 0x1 ;  /* 0x00000001ff007424 */ /* 0x004fe200078e00ff */
[----:B------:R-:W-:Y:S01]  /*e5e0*/  ULDC UR4, c[0x0][0xc14] ;  /* 0x0003050000047ab9 */ /* 0x000fe20000000800 */
[----:B------:R2:W-:Y:S01]  /*e5f0*/  STL [R1+0x2c], RZ ;  /* 0x00002cff01007387 */ /* 0x0005e20000100800 */
[----:B------:R-:W-:-:S03]  /*e600*/  UISETP.GE.AND UP0, UPT, UR52, UR4, UPT ;  /* 0x000000043400728c */ /* 0x000fc6000bf06270 */
[----:B------:R2:W-:Y:S03]  /*e610*/  STL [R1+0x8], R0 ;  /* 0x0000080001007387 */ /* 0x0005e60000100800 */
[----:B------:R-:W-:Y:S01]  /*e620*/  PLOP3.LUT P0, PT, PT, PT, UP0, 0x80, 0x0 ;  /* 0x000000000000781c */ /* 0x000fe20003f0f008 */
[----:B------:R2:W-:-:S12]  /*e630*/  STL [R1+0x4], RZ ;  /* 0x000004ff01007387 */ /* 0x0005d80000100800 */
[----:B--2---:R-:W-:Y:S05]  /*e640*/  @P0 BRA `(.L_x_173) ;  /* 0x0000003800bc0947 */ /* 0x004fea0003800000 */
[----:B------:R-:W0:Y:S01]  /*e650*/  S2R R0, SR_TID.X ;  /* 0x0000000000007919 */ /* 0x000e220000002100 */
[----:B------:R-:W-:Y:S01]  /*e660*/  ULDC UR48, c[0x0][0xc] ;  /* 0x0000030000307ab9 */ /* 0x000fe20000000800 */
[----:B------:R-:W-:Y:S01]  /*e670*/  ULOP3.LUT UR42, UR40, 0x1, URZ, 0xfc, !UPT ;  /* 0x00000001282a7892 */ /* 0x000fe2000f8efc3f */
[----:B------:R-:W1:Y:S01]  /*e680*/  S2R R7, SR_TID.X ;  /* 0x0000000000077919 */ /* 0x000e620000002100 */
[----:B------:R-:W-:Y:S01]  /*e690*/  ULOP3.LUT UR49, UR40, 0x2, URZ, 0xfc, !UPT ;  /* 0x0000000228317892 */ /* 0x000fe2000f8efc3f */
[----:B------:R-:W-:Y:S01]  /*e6a0*/  ULDC.64 UR54, c[0x0][0x198] ;  /* 0x0000660000367ab9 */ /* 0x000fe20000000a00 */
[----:B0-----:R-:W-:Y:S01]  /*e6b0*/  LOP3.LUT R2, R0, 0x7f, RZ, 0xc0, !PT ;  /* 0x0000007f00027812 */ /* 0x001fe200078ec0ff */
[C---:B-1----:R-:W-:Y:S01]  /*e6c0*/  IMAD.SHL.U32 R4, R7.reuse, 0x20, RZ ;  /* 0x0000002007047824 */ /* 0x042fe200078e00ff */
[C---:B------:R-:W-:Y:S01]  /*e6d0*/  SHF.L.U32 R0, R7.reuse, 0x7, RZ ;  /* 0x0000000707007819 */ /* 0x040fe200000006ff */
[----:B------:R-:W-:Y:S01]  /*e6e0*/  IMAD.SHL.U32 R5, R7, 0x4, RZ ;  /* 0x0000000407057824 */ /* 0x000fe200078e00ff */
[----:B------:R-:W-:-:S02]  /*e6f0*/  SHF.R.U32.HI R3, RZ, 0x5, R2 ;  /* 0x00000005ff037819 */ /* 0x000fc40000011602 */
[----:B------:R-:W-:Y:S02]  /*e700*/  LOP3.LUT R2, R0, 0x380, RZ, 0xc0, !PT ;  /* 0x0000038000027812 */ /* 0x000fe400078ec0ff */
[----:B------:R-:W-:Y:S02]  /*e710*/  LOP3.LUT R6, R4, 0x60, RZ, 0xc0, !PT ;  /* 0x0000006004067812 */ /* 0x000fe400078ec0ff */
[----:B------:R-:W-:Y:S01]  /*e720*/  LOP3.LUT P0, RZ, R7, 0x4, RZ, 0xc0, !PT ;  /* 0x0000000407ff7812 */ /* 0x000fe2000780c0ff */
[C---:B------:R-:W-:Y:S02]  /*e730*/  IMAD R2, R3.reuse, 0x10, R2 ;  /* 0x0000001003027824 */ /* 0x040fe400078e0202 */
[----:B------:R-:W-:Y:S02]  /*e740*/  IMAD R6, R3, 0x200, R6 ;  /* 0x0000020003067824 */ /* 0x000fe400078e0206 */
        /* <DEDUP_REMOVED lines=11> */
[----:B0-----:R-:W-:-:S05]  /*e800*/  IMAD.MOV.U32 R0, RZ, RZ, 0x40 ;  /* 0x00000040ff007424 */ /* 0x001fca00078e00ff */
[----:B------:R-:W-:Y:S01]  /*e810*/  SEL R2, R0, 0xffffffc0, !P0 ;  /* 0xffffffc000027807 */ /* 0x000fe20004000000 */
[----:B------:R-:W-:-:S05]  /*e820*/  IMAD.MOV.U32 R0, RZ, RZ, 0x1 ;  /* 0x00000001ff007424 */ /* 0x000fca00078e00ff */
[----:B------:R1:W-:Y:S04]  /*e830*/  STL [R1+0x8], R0 ;  /* 0x0000080001007387 */ /* 0x0003e80000100800 */
[----:B------:R1:W-:Y:S02]  /*e840*/  STL [R1+0x2c], RZ ;  /* 0x00002cff01007387 */ /* 0x0003e40000100800 */
.L_x_231:
[----:B------:R-:W-:Y:S01]  /*e850*/  ULDC.64 UR4, c[0x0][0xc60] ;  /* 0x0003180000047ab9 */ /* 0x000fe20000000a00 */
[----:B------:R-:W-:Y:S01]  /*e860*/  ULDC.64 UR6, c[0x0][0xa28] ;  /* 0x00028a0000067ab9 */ /* 0x000fe20000000a00 */
[----:B------:R-:W-:Y:S01]  /*e870*/  UIMAD.WIDE UR4, UR52, 0x4, UR4 ;  /* 0x00000004340478a5 */ /* 0x000fe2000f8e0204 */
[----:B------:R-:W-:Y:S01]  /*e880*/  ULDC.64 UR10, c[0x0][0xa20] ;  /* 0x00028800000a7ab9 */ /* 0x000fe20000000a00 */
[----:B------:R-:W-:Y:S01]  /*e890*/  IMAD.MOV.U32 R17, RZ, RZ, RZ ;  /* 0x000000ffff117224 */ /* 0x000fe200078e00ff */
[----:B------:R-:W-:-:S03]  /*e8a0*/  ULDC UR44, c[0x0][0x2e0] ;  /* 0x0000b800002c7ab9 */ /* 0x000fc60000000800 */
[----:B------:R-:W-:Y:S02]  /*e8b0*/  IMAD.U32 R2, RZ, RZ, UR4 ;  /* 0x00000004ff027e24 */ /* 0x000fe4000f8e00ff */
[----:B------:R-:W-:Y:S01]  /*e8c0*/  IMAD.U32 R3, RZ, RZ, UR5 ;  /* 0x00000005ff037e24 */ /* 0x000fe2000f8e00ff */
[----:B------:R-:W-:-:S04]  /*e8d0*/  ULDC.64 UR4, c[0x0][0xa00] ;  /* 0x0002800000047ab9 */ /* 0x000fc80000000a00 */
[----:B------:R-:W2:Y:S01]  /*e8e0*/  LDG.E R2, desc[UR50][R2.64] ;  /* 0x0000003202027981 */ /* 0x000ea2000c1e1900 */
[----:B------:R-:W-:Y:S02]  /*e8f0*/  UISETP.NE.U32.AND UP0, UPT, UR4, URZ, UPT ;  /* 0x0000003f0400728c */ /* 0x000fe4000bf05070 */
[----:B------:R-:W-:Y:S02]  /*e900*/  UISETP.NE.U32.AND UP1, UPT, UR6, URZ, UPT ;  /* 0x0000003f0600728c */ /* 0x000fe4000bf25070 */
[----:B------:R-:W-:-:S06]  /*e910*/  UISETP.NE.AND.EX UP0, UPT, UR5, URZ, UPT, UP0 ;  /* 0x0000003f0500728c */ /* 0x000fcc000bf05300 */
[----:B------:R-:W-:Y:S01]  /*e920*/  PLOP3.LUT P0, PT, PT, PT, UP0, 0x80, 0x0 ;  /* 0x000000000000781c */ /* 0x000fe20003f0f008 */
[----:B01----:R-:W-:Y:S01]  /*e930*/  IMAD.MOV.U32 R4, RZ, RZ, RZ ;  /* 0x000000ffff047224 */ /* 0x003fe200078e00ff */
[----:B--2---:R-:W-:-:S13]  /*e940*/  R2UR UR47, R2 ;  /* 0x00000000022f72ca */ /* 0x004fda00000e0000 */
[----:B------:R-:W-:Y:S02]  /*e950*/  USHF.R.S32.HI UR8, URZ, 0x1f, UR47 ;  /* 0x0000001f3f087899 */ /* 0x000fe4000801142f */
[----:B------:R-:W-:-:S04]  /*e960*/  @UP0 ULEA UR4, UP2, UR47, UR4, 0x2 ;  /* 0x000000042f040291 */ /* 0x000fc8000f84103f */
[----:B------:R-:W-:Y:S02]  /*e970*/  @UP0 ULEA.HI.X UR5, UR47, UR5, UR8, 0x2, UP2 ;  /* 0x000000052f050291 */ /* 0x000fe400090f1408 */
[----:B------:R-:W-:Y:S01]  /*e980*/  UISETP.NE.AND.EX UP0, UPT, UR7, URZ, UPT, UP1 ;  /* 0x0000003f0700728c */ /* 0x000fe2000bf05310 */
[----:B------:R-:W-:Y:S01]  /*e990*/  IMAD.U32 R2, RZ, RZ, UR4 ;  /* 0x00000004ff027e24 */ /* 0x000fe2000f8e00ff */
[----:B------:R-:W-:Y:S02]  /*e9a0*/  UISETP.NE.U32.AND UP2, UPT, UR10, URZ, UPT ;  /* 0x0000003f0a00728c */ /* 0x000fe4000bf45070 */
[----:B------:R-:W-:Y:S01]  /*e9b0*/  USHF.L.U32 UR45, UR47, 0x2, URZ ;  /* 0x000000022f2d7899 */ /* 0x000fe2000800063f */
[----:B------:R-:W-:Y:S01]  /*e9c0*/  IMAD.U32 R3, RZ, RZ, UR5 ;  /* 0x00000005ff037e24 */ /* 0x000fe2000f8e00ff */
[----:B------:R-:W-:Y:S01]  /*e9d0*/  UISETP.NE.AND.EX UP2, UPT, UR11, URZ, UPT, UP2 ;  /* 0x0000003f0b00728c */ /* 0x000fe2000bf45320 */
[----:B------:R-:W-:Y:S01]  /*e9e0*/  PLOP3.LUT P1, PT, PT, PT, UP0, 0x80, 0x0 ;  /* 0x000000000000781c */ /* 0x000fe20003f2f008 */
[----:B------:R-:W-:-:S02]  /*e9f0*/  USHF.L.U64.HI UR46, UR47, 0x2, UR8 ;  /* 0x000000022f2e7899 */ /* 0x000fc40008010208 */
[----:B------:R0:W5:Y:S01]  /*ea00*/  @P0 LDG.E R17, desc[UR50][R2.64] ;  /* 0x0000003202110981 */ /* 0x000162000c1e1900 */
[----:B------:R-:W-:Y:S01]  /*ea10*/  @UP0 ULEA UR4, UP1, UR47, UR6, 0x2 ;  /* 0x000000062f040291 */ /* 0x000fe2000f82103f */
[----:B------:R-:W-:-:S03]  /*ea20*/  PLOP3.LUT P2, PT, PT, PT, UP2, 0x80, 0x0 ;  /* 0x000000000000781c */ /* 0x000fc60003f4f028 */
[----:B------:R-:W-:Y:S02]  /*ea30*/  @UP0 ULEA.HI.X UR5, UR47, UR7, UR8, 0x2, UP1 ;  /* 0x000000072f050291 */ /* 0x000fe400088f1408 */
[----:B------:R-:W-:Y:S01]  /*ea40*/  @UP2 UIADD3 UR6, UP3, UR45, UR10, URZ ;  /* 0x0000000a2d062290 */ /* 0x000fe2000ff7e03f */
[----:B------:R-:W-:Y:S01]  /*ea50*/  ULDC.64 UR8, c[0x0][0xa08] ;  /* 0x0002820000087ab9 */ /* 0x000fe20000000a00 */
[----:B0-----:R-:W-:Y:S02]  /*ea60*/  IMAD.U32 R2, RZ, RZ, UR4 ;  /* 0x00000004ff027e24 */ /* 0x001fe4000f8e00ff */
[----:B------:R-:W-:Y:S01]  /*ea70*/  @UP2 UIADD3.X UR7, UR46, UR11, URZ, UP3, !UPT ;  /* 0x0000000b2e072290 */ /* 0x000fe20009ffe43f */
[----:B------:R-:W-:Y:S01]  /*ea80*/  IMAD.U32 R3, RZ, RZ, UR5 ;  /* 0x00000005ff037e24 */ /* 0x000fe2000f8e00ff */
[----:B------:R-:W-:Y:S01]  /*ea90*/  ISETP.NE.U32.AND P0, PT, RZ, UR8, PT ;  /* 0x00000008ff007c0c */ /* 0x000fe2000bf05070 */
[----:B------:R-:W-:-:S03]  /*eaa0*/  UIADD3 UR8, UP0, UR45, UR8, URZ ;  /* 0x000000082d087290 */ /* 0x000fc6000ff1e03f */
[----:B-1----:R0:W2:Y:S01]  /*eab0*/  @P1 LDG.E R0, desc[UR50][R2.64] ;  /* 0x0000003202001981 */ /* 0x0020a2000c1e1900 */
[----:B------:R-:W-:Y:S01]  /*eac0*/  ISETP.NE.AND.EX P0, PT, RZ, UR9, PT, P0 ;  /* 0x00000009ff007c0c */ /* 0x000fe2000bf05300 */
[----:B------:R-:W-:Y:S01]  /*ead0*/  UIADD3.X UR4, UR46, UR9, URZ, UP0, !UPT ;  /* 0x000000092e047290 */ /* 0x000fe200087fe43f */
[----:B0-----:R-:W-:Y:S02]  /*eae0*/  IMAD.U32 R2, RZ, RZ, UR6 ;  /* 0x00000006ff027e24 */ /* 0x001fe4000f8e00ff */
[----:B------:R-:W-:-:S05]  /*eaf0*/  IMAD.U32 R3, RZ, RZ, UR7 ;  /* 0x00000007ff037e24 */ /* 0x000fca000f8e00ff */
[----:B------:R0:W3:Y:S02]  /*eb00*/  @P2 LDG.E R5, desc[UR50][R2.64] ;  /* 0x0000003202052981 */ /* 0x0000e4000c1e1900 */
[----:B0-----:R-:W-:Y:S01]  /*eb10*/  IMAD.U32 R2, RZ, RZ, UR8 ;  /* 0x00000008ff027e24 */ /* 0x001fe2000f8e00ff */
[----:B------:R-:W-:Y:S01]  /*eb20*/  MOV R3, UR4 ;  /* 0x0000000400037c02 */ /* 0x000fe20008000f00 */
[----:B------:R-:W-:-:S04]  /*eb30*/  ULDC.64 UR4, c[0x0][0x3f8] ;  /* 0x0000fe0000047ab9 */ /* 0x000fc80000000a00 */
[----:B------:R0:W5:Y:S01]  /*eb40*/  @P0 LDG.E R4, desc[UR50][R2.64] ;  /* 0x0000003202040981 */ /* 0x000162000c1e1900 */
[----:B------:R-:W-:-:S03]  /*eb50*/  UISETP.NE.U32.AND UP0, UPT, UR4, URZ, UPT ;  /* 0x0000003f0400728c */ /* 0x000fc6000bf05070 */
[----:B------:R-:W-:Y:S01]  /*eb60*/  UMOV UR4, URZ ;  /* 0x0000003f00047c82 */ /* 0x000fe20008000000 */
[----:B------:R-:W-:-:S03]  /*eb70*/  UISETP.NE.AND.EX UP0, UPT, UR5, URZ, UPT, UP0 ;  /* 0x0000003f0500728c */ /* 0x000fc6000bf05300 */
[----:B------:R-:W-:Y:S02]  /*eb80*/  ULDC UR5, c[0x0][0x404] ;  /* 0x0001010000057ab9 */ /* 0x000fe40000000800 */
[----:B------:R-:W-:-:S04]  /*eb90*/  USEL UR5, UR5, 0x1, UP0 ;  /* 0x0000000105057887 */ /* 0x000fc80008000000 */
[----:B------:R-:W-:Y:S01]  /*eba0*/  UIMAD UR44, UR5, UR44, URZ ;  /* 0x0000002c052c72a4 */ /* 0x000fe2000f8e023f */
[----:B--2---:R-:W-:-:S06]  /*ebb0*/  @P1 R2UR UR4, R0 ;  /* 0x00000000000412ca */ /* 0x004fcc00000e0000 */
[----:B---3--:R-:W-:Y:S01]  /*ebc0*/  @P2 R2UR UR44, R5 ;  /* 0x00000000052c22ca */ /* 0x008fe200000e0000 */
[----:B0-----:R-:W-:-:S14]  /*ebd0*/  @P2 BRA `(.L_x_174) ;  /* 0x0000000000182947 */ /* 0x001fdc0003800000 */
[----:B------:R-:W-:Y:S05]  /*ebe0*/  @!P0 BRA `(.L_x_174) ;  /* 0x0000000000148947 */ /* 0x000fea0003800000 */
[----:B------:R-:W2:Y:S04]  /*ebf0*/  LDG.E R5, desc[UR50][R2.64] ;  /* 0x0000003202057981 */ /* 0x000ea8000c1e1900 */
[----:B------:R-:W3:Y:S01]  /*ec00*/  LDG.E R0, desc[UR50][R2.64+0x4] ;  /* 0x0000043202007981 */ /* 0x000ee2000c1e1900 */
[----:B--2---:R-:W-:Y:S02]  /*ec10*/  R2UR UR5, R5 ;  /* 0x00000000050572ca */ /* 0x004fe400000e0000 */
[----:B---3--:R-:W-:-:S13]  /*ec20*/  R2UR UR44, R0 ;  /* 0x00000000002c72ca */ /* 0x008fda00000e0000 */
[----:B------:R-:W-:-:S12]  /*ec30*/  UIADD3 UR44, -UR5, UR44, URZ ;  /* 0x0000002c052c7290 */ /* 0x000fd8000fffe13f */
.L_x_174:
[----:B-----5:R-:W-:Y:S01]  /*ec40*/  VIADD R0, R4, UR4 ;  /* 0x0000000404007c36 */ /* 0x020fe20008000000 */
[----:B------:R-:W-:Y:S01]  /*ec50*/  UIADD3 UR44, -UR4, UR44, URZ ;  /* 0x0000002c042c7290 */ /* 0x000fe2000fffe13f */
[----:B------:R-:W-:Y:S01]  /*ec60*/  BSSY B6, `(.L_x_175) ;  /* 0x00002ab000067945 */ /* 0x000fe20003800000 */
[----:B------:R-:W-:Y:S02]  /*ec70*/  UMOV UR6, URZ ;  /* 0x0000003f00067c82 */ /* 0x000fe40008000000 */
[----:B------:R0:W-:Y:S01]  /*ec80*/  STL [R1+0x18], R0 ;  /* 0x0000180001007387 */ /* 0x0001e20000100800 */
[----:B------:R-:W-:Y:S02]  /*ec90*/  UIADD3 UR7, UR44, 0xdf, URZ ;  /* 0x000000df2c077890 */ /* 0x000fe4000fffe03f */
[----:B------:R-:W-:Y:S02]  /*eca0*/  ISETP.LT.AND P0, PT, RZ, UR44, PT ;  /* 0x0000002cff007c0c */ /* 0x000fe4000bf01270 */
[----:B------:R-:W-:-:S04]  /*ecb0*/  UIMAD.WIDE UR6, UR7, -0x6db6db6d, UR6 ;  /* 0x92492493070678a5 */ /* 0x000fc8000f8e0206 */
[----:B------:R-:W-:-:S04]  /*ecc0*/  USHF.R.U32.HI UR43, URZ, 0x1f, UR7 ;  /* 0x0000001f3f2b7899 */ /* 0x000fc80008011607 */
[----:B------:R-:W-:-:S03]  /*ecd0*/  ULEA.HI.SX32 UR43, UR7, UR43, 0x19 ;  /* 0x0000002b072b7291 */ /* 0x000fc6000f8fca3f */
[----:B0-----:R-:W-:Y:S09]  /*ece0*/  @P0 BRA `(.L_x_176) ;  /* 0x0000000000480947 */ /* 0x001ff20003800000 */
[----:B------:R-:W0:Y:S02]  /*ecf0*/  S2R R0, SR_TID.X ;  /* 0x0000000000007919 */ /* 0x000e240000002100 */
[----:B0-----:R-:W-:-:S04]  /*ed00*/  LOP3.LUT R0, R0, 0x7f, RZ, 0xc0, !PT ;  /* 0x0000007f00007812 */ /* 0x001fc800078ec0ff */
[----:B------:R-:W-:-:S13]  /*ed10*/  ISETP.NE.AND P0, PT, R0, RZ, PT ;  /* 0x000000ff0000720c */ /* 0x000fda0003f05270 */
[----:B------:R-:W-:Y:S05]  /*ed20*/  @P0 BRA `(.L_x_177) ;  /* 0x0000002800780947 */ /* 0x000fea0003800000 */
[----:B------:R-:W0:Y:S01]  /*ed30*/  S2R R5, SR_LANEID ;  /* 0x0000000000057919 */ /* 0x000e220000000000 */
[----:B------:R-:W-:Y:S01]  /*ed40*/  VOTEU.ANY UR4, UPT, PT ;  /* 0x0000000000047886 */ /* 0x000fe200038e0100 */
[----:B------:R-:W1:Y:S01]  /*ed50*/  LDC.64 R2, c[0x0][0xc38] ;  /* 0x00030e00ff027b82 */ /* 0x000e620000000a00 */
[----:B------:R-:W0:Y:S02]  /*ed60*/  FLO.U32 R0, UR4 ;  /* 0x0000000400007d00 */ /* 0x000e2400080e0000 */
[----:B0-----:R-:W-:-:S06]  /*ed70*/  ISETP.EQ.U32.AND P0, PT, R0, R5, PT ;  /* 0x000000050000720c */ /* 0x001fcc0003f02070 */
[----:B------:R-:W1:Y:S07]  /*ed80*/  POPC R5, UR4 ;  /* 0x0000000400057d09 */ /* 0x000e6e0008000000 */
[----:B-1----:R-:W2:Y:S01]  /*ed90*/  @P0 ATOMG.E.ADD.STRONG.GPU PT, R3, desc[UR50][R2.64], R5 ;  /* 0x00000005020309a8 */ /* 0x002ea200081ee1f2 */
[----:B------:R-:W0:Y:S02]  /*eda0*/  S2R R4, SR_LTMASK ;  /* 0x0000000000047919 */ /* 0x000e240000003900 */
[----:B0-----:R-:W-:-:S04]  /*edb0*/  LOP3.LUT R4, R4, UR4, RZ, 0xc0, !PT ;  /* 0x0000000404047c12 */ /* 0x001fc8000f8ec0ff */
[----:B------:R-:W0:Y:S01]  /*edc0*/  POPC R7, R4 ;  /* 0x0000000400077309 */ /* 0x000e220000000000 */
[----:B--2---:R-:W0:Y:S02]  /*edd0*/  SHFL.IDX PT, R0, R3, R0, 0x1f ;  /* 0x00001f0003007589 */ /* 0x004e2400000e0000 */
[----:B0-----:R-:W-:-:S05]  /*ede0*/  IADD3 R0, R0, UR48, R7 ;  /* 0x0000003000007c10 */ /* 0x001fca000fffe007 */
[----:B------:R1:W-:Y:S01]  /*edf0*/  STL [R1+0x20], R0 ;  /* 0x0000200001007387 */ /* 0x0003e20000100800 */
[----:B------:R-:W-:Y:S05]  /*ee00*/  BRA `(.L_x_177) ;  /* 0x0000002800407947 */ /* 0x000fea0003800000 */
.L_x_176:
[----:B------:R-:W0:Y:S01]  /*ee10*/  S2UR UR4, SR_CgaCtaId ;  /* 0x00000000000479c3 */ /* 0x000e220000008800 */
[----:B------:R-:W-:Y:S02]  /*ee20*/  UMOV UR41, 0x400 ;  /* 0x0000040000297882 */ /* 0x000fe40000000000 */
[----:B0-----:R-:W-:-:S04]  /*ee30*/  ULEA UR41, UR4, UR41, 0x18 ;  /* 0x0000002904297291 */ /* 0x001fc8000f8ec03f */
        /* <DEDUP_REMOVED lines=8> */
[----:B------:R-:W-:Y:S02]  /*eec0*/  IMAD.U32 R4, RZ, RZ, UR6 ;  /* 0x00000006ff047e24 */ /* 0x000fe4000f8e00ff */
[----:B------:R-:W0:Y:S01]  /*eed0*/  LDC.64 R2, c[0x4][R2] ;  /* 0x0100000002027b82 */ /* 0x000e220000000a00 */
[----:B------:R-:W-:Y:S02]  /*eee0*/  IMAD.U32 R5, RZ, RZ, UR7 ;  /* 0x00000007ff057e24 */ /* 0x000fe4000f8e00ff */
[----:B------:R-:W-:Y:S02]  /*eef0*/  IMAD.U32 R6, RZ, RZ, UR8 ;  /* 0x00000008ff067e24 */ /* 0x000fe4000f8e00ff */
[----:B------:R-:W-:-:S02]  /*ef00*/  IMAD.U32 R7, RZ, RZ, UR9 ;  /* 0x00000009ff077e24 */ /* 0x000fc4000f8e00ff */
[----:B------:R-:W-:Y:S02]  /*ef10*/  IMAD.U32 R10, RZ, RZ, UR4 ;  /* 0x00000004ff0a7e24 */ /* 0x000fe4000f8e00ff */
[----:B------:R-:W-:Y:S02]  /*ef20*/  IMAD.U32 R11, RZ, RZ, UR5 ;  /* 0x00000005ff0b7e24 */ /* 0x000fe4000f8e00ff */
[----:B------:R-:W-:Y:S02]  /*ef30*/  IMAD.MOV.U32 R8, RZ, RZ, 0x70 ;  /* 0x00000070ff087424 */ /* 0x000fe400078e00ff */
[----:B------:R-:W-:Y:S02]  /*ef40*/  IMAD.MOV.U32 R12, RZ, RZ, 0x1 ;  /* 0x00000001ff0c7424 */ /* 0x000fe400078e00ff */
[----:B------:R-:W-:-:S07]  /*ef50*/  IMAD.MOV.U32 R13, RZ, RZ, RZ ;  /* 0x000000ffff0d7224 */ /* 0x000fce00078e00ff */
[----:B------:R-:W-:-:S07]  /*ef60*/  LEPC R20, `(.L_x_178) ;  /* 0x000000001014794e */ /* 0x000fce0000000000 */
[----:B0-----:R-:W-:Y:S05]  /*ef70*/  CALL.ABS.NOINC R2 ;  /* 0x0000000002007343 */ /* 0x001fea0003c00000 */
.L_x_178:
        /* <DEDUP_REMOVED lines=10> */
[----:B------:R-:W0:Y:S01]  /*f020*/  LDC.64 R2, c[0x4][R2] ;  /* 0x0100000002027b82 */ /* 0x000e220000000a00 */
        /* <DEDUP_REMOVED lines=8> */
[----:B0-----:R-:W-:Y:S05]  /*f0b0*/  CALL.ABS.NOINC R2 ;  /* 0x0000000002007343 */ /* 0x001fea0003c00000 */
.L_x_179:
        /* <DEDUP_REMOVED lines=20> */
.L_x_180:
        /* <DEDUP_REMOVED lines=18> */
.L_x_181:
[----:B------:R-:W0:Y:S01]  /*f320*/  LDC R0, c[0x0][0x428] ;  /* 0x00010a00ff007b82 */ /* 0x000e220000000800 */
[----:B------:R-:W-:Y:S01]  /*f330*/  ULDC.64 UR4, c[0x0][0x9f8] ;  /* 0x00027e0000047ab9 */ /* 0x000fe20000000a00 */
[----:B------:R-:W-:Y:S01]  /*f340*/  IMAD.U32 R2, RZ, RZ, UR38 ;  /* 0x00000026ff027e24 */ /* 0x000fe2000f8e00ff */
[----:B------:R-:W2:Y:S01]  /*f350*/  LDL.LU R18, [R1+0x24] ;  /* 0x0000240001127983 */ /* 0x000ea20000300800 */
[----:B------:R-:W-:Y:S01]  /*f360*/  UISETP.NE.U32.AND UP0, UPT, UR4, URZ, UPT ;  /* 0x0000003f0400728c */ /* 0x000fe2000bf05070 */
[----:B------:R-:W-:Y:S01]  /*f370*/  IMAD.U32 R10, RZ, RZ, UR47 ;  /* 0x0000002fff0a7e24 */ /* 0x000fe2000f8e00ff */
[----:B------:R-:W-:Y:S01]  /*f380*/  ULDC.64 UR6, c[0x0][0xa08] ;  /* 0x0002820000067ab9 */ /* 0x000fe20000000a00 */
[----:B------:R-:W1:Y:S01]  /*f390*/  S2R R19, SR_TID.X ;  /* 0x0000000000137919 */ /* 0x000e620000002100 */
[----:B------:R-:W-:-:S06]  /*f3a0*/  UISETP.NE.AND.EX UP0, UPT, UR5, URZ, UPT, UP0 ;  /* 0x0000003f0500728c */ /* 0x000fcc000bf05300 */
[----:B------:R-:W-:-:S05]  /*f3b0*/  PLOP3.LUT P1, PT, PT, PT, UP0, 0x80, 0x0 ;  /* 0x000000000000781c */ /* 0x000fca0003f2f008 */
[----:B------:R-:W-:-:S04]  /*f3c0*/  @UP0 UIADD3 UR4, UP1, UR45, UR4, URZ ;  /* 0x000000042d040290 */ /* 0x000fc8000ff3e03f */
[----:B------:R-:W-:Y:S01]  /*f3d0*/  @UP0 UIADD3.X UR5, UR46, UR5, URZ, UP1, !UPT ;  /* 0x000000052e050290 */ /* 0x000fe20008ffe43f */
[----:B0-----:R-:W-:-:S13]  /*f3e0*/  ISETP.NE.AND P0, PT, R0, 0x1, PT ;  /* 0x000000010000780c */ /* 0x001fda0003f05270 */
[----:B------:R-:W0:Y:S01]  /*f3f0*/  @P0 LDC R0, c[0x0][0x42c] ;  /* 0x00010b00ff000b82 */ /* 0x000e220000000800 */
[----:B-1----:R-:W-:-:S07]  /*f400*/  LOP3.LUT R16, R19, 0x7f, RZ, 0xc0, !PT ;  /* 0x0000007f13107812 */ /* 0x002fce00078ec0ff */
[----:B------:R-:W1:Y:S01]  /*f410*/  @P0 LDC R3, c[0x0][0x430] ;  /* 0x00010c00ff030b82 */ /* 0x000e620000000800 */
[----:B0-----:R-:W-:-:S05]  /*f420*/  @P0 IMAD.HI.U32 R0, R0, UR38, RZ ;  /* 0x0000002600000c27 */ /* 0x001fca000f8e00ff */
[----:B-1----:R-:W-:Y:S01]  /*f430*/  @P0 SHF.R.U32.HI R2, RZ, R3, R0 ;  /* 0x00000003ff020219 */ /* 0x002fe20000011600 */
[----:B------:R-:W-:-:S04]  /*f440*/  IMAD.U32 R3, RZ, RZ, UR5 ;  /* 0x00000005ff037e24 */ /* 0x000fc8000f8e00ff */
[----:B------:R0:W-:Y:S02]  /*f450*/  STL [R1+0x10], R2 ;  /* 0x0000100201007387 */ /* 0x0001e40000100800 */
[----:B0-----:R-:W-:Y:S01]  /*f460*/  IMAD.U32 R2, RZ, RZ, UR4 ;  /* 0x00000004ff027e24 */ /* 0x001fe2000f8e00ff */
[----:B------:R-:W-:-:S04]  /*f470*/  ULDC.64 UR4, c[0x0][0xa00] ;  /* 0x0002800000047ab9 */ /* 0x000fc80000000a00 */
[----:B------:R0:W3:Y:S01]  /*f480*/  @P1 LDG.E R10, desc[UR50][R2.64] ;  /* 0x00000032020a1981 */ /* 0x0000e2000c1e1900 */
[----:B------:R-:W-:Y:S01]  /*f490*/  ISETP.NE.AND P1, PT, R16, RZ, PT ;  /* 0x000000ff1000720c */ /* 0x000fe20003f25270 */
[----:B------:R-:W-:Y:S01]  /*f4a0*/  UMOV UR36, URZ ;  /* 0x0000003f00247c82 */ /* 0x000fe20008000000 */
[----:B------:R-:W-:Y:S02]  /*f4b0*/  ISETP.NE.U32.AND P0, PT, RZ, UR4, PT ;  /* 0x00000004ff007c0c */ /* 0x000fe4000bf05070 */
[----:B------:R-:W-:Y:S02]  /*f4c0*/  SHF.R.U32.HI R4, RZ, 0x5, R19 ;  /* 0x00000005ff047819 */ /* 0x000fe40000011613 */
[----:B------:R-:W-:Y:S02]  /*f4d0*/  ISETP.NE.AND.EX P0, PT, RZ, UR5, PT, P0 ;  /* 0x00000005ff007c0c */ /* 0x000fe4000bf05300 */
[----:B------:R-:W-:Y:S01]  /*f4e0*/  LOP3.LUT R4, R4, 0x3, RZ, 0xc0, !PT ;  /* 0x0000000304047812 */ /* 0x000fe200078ec0ff */
[----:B0-----:R-:W0:Y:S01]  /*f4f0*/  LDC.64 R2, c[0x0][0x3f8] ;  /* 0x0000fe00ff027b82 */ /* 0x001e220000000a00 */
[----:B------:R-:W-:-:S03]  /*f500*/  SEL R8, RZ, UR47, P0 ;  /* 0x0000002fff087c07 */ /* 0x000fc60008000000 */
[----:B------:R-:W-:Y:S01]  /*f510*/  VOTEU.ALL UP1, P1 ;  /* 0x00000000003f7886 */ /* 0x000fe20000820000 */
[----:B------:R-:W-:-:S04]  /*f520*/  R2UR UR39, R8 ;  /* 0x00000000082772ca */ /* 0x000fc800000e0000 */
[----:B------:R-:W-:-:S04]  /*f530*/  @!UP1 UIADD3 UR4, UP0, UR54, 0x270, URZ ;  /* 0x0000027036049890 */ /* 0x000fc8000ff1e03f */
[----:B------:R-:W-:Y:S01]  /*f540*/  @!UP1 UIADD3.X UR5, URZ, UR55, URZ, UP0, !UPT ;  /* 0x000000373f059290 */ /* 0x000fe200087fe43f */
[----:B0-----:R-:W-:Y:S01]  /*f550*/  LOP3.LUT P0, RZ, R2, UR6, RZ, 0xfc, !PT ;  /* 0x0000000602ff7c12 */ /* 0x001fe2000f80fcff */
[----:B------:R-:W-:-:S03]  /*f560*/  UMOV UR6, 0xffffffff ;  /* 0xffffffff00067882 */ /* 0x000fc60000000000 */
[----:B------:R-:W-:Y:S01]  /*f570*/  LOP3.LUT P0, RZ, R3, UR7, RZ, 0xfc, P0 ;  /* 0x0000000703ff7c12 */ /* 0x000fe2000800fcff */
[----:B--2---:R-:W-:-:S05]  /*f580*/  IMAD R7, R18, 0x80, R17 ;  /* 0x0000008012077824 */ /* 0x004fca00078e0211 */
[----:B------:R-:W-:-:S13]  /*f590*/  R2UR UR37, R7 ;  /* 0x00000000072572ca */ /* 0x000fda00000e0000 */
[----:B------:R0:W-:Y:S01]  /*f5a0*/  @!UP1 UTMAPF.L2.4D [UR36], [UR4] ;  /* 0x00000024040095b8 */ /* 0x0001e20008018000 */
[----:B---3--:R-:W-:Y:S01]  /*f5b0*/  SHF.R.S32.HI R18, RZ, 0x1f, R10 ;  /* 0x0000001fff127819 */ /* 0x008fe2000001140a */
[----:B------:R0:W-:Y:S01]  /*f5c0*/  STL [R1+0xc], R10 ;  /* 0x00000c0a01007387 */ /* 0x0001e20000100800 */
[----:B------:R-:W-:-:S03]  /*f5d0*/  SEL R0, R10, RZ, !P0 ;  /* 0x000000ff0a007207 */ /* 0x000fc60004000000 */
[----:B------:R0:W-:Y:S01]  /*f5e0*/  STL [R1+0x14], R18 ;  /* 0x0000141201007387 */ /* 0x0001e20000100800 */
[----:B------:R-:W-:Y:S05]  /*f5f0*/  BRA.DIV UR6, `(.L_x_182) ;  /* 0x00000032064c7947 */ /* 0x000fea000b800000 */
[----:B------:R1:W2:Y:S02]  /*f600*/  SHFL.IDX PT, R14, R4, RZ, 0x1f ;  /* 0x00001fff040e7589 */ /* 0x0002a400000e0000 */
.L_x_250:
[----:B--2---:R-:W-:Y:S02]  /*f610*/  ISETP.NE.AND P0, PT, R14, RZ, PT ;  /* 0x000000ff0e00720c */ /* 0x004fe40003f05270 */
[----:B------:R-:W-:-:S11]  /*f620*/  PLOP3.LUT P6, PT, PT, PT, PT, 0x8, 0x0 ;  /* 0x000000000000781c */ /* 0x000fd60003fce170 */
[----:B------:R-:W-:Y:S05]  /*f630*/  @P0 BRA `(.L_x_183) ;  /* 0x0000000400980947 */ /* 0x000fea0003800000 */
[----:B0-----:R-:W-:-:S06]  /*f640*/  UIADD3 UR4, UR43, -0x1, URZ ;  /* 0xffffffff2b047890 */ /* 0x001fcc000fffe03f */
[----:B------:R-:W-:Y:S01]  /*f650*/  IMAD.U32 R6, RZ, RZ, UR4 ;  /* 0x00000004ff067e24 */ /* 0x000fe2000f8e00ff */
[----:B------:R-:W-:-:S03]  /*f660*/  UMOV UR4, 0xffffffff ;  /* 0xffffffff00047882 */ /* 0x000fc60000000000 */
[----:B------:R-:W-:Y:S05]  /*f670*/  BRA.DIV UR4, `(.L_x_184) ;  /* 0x00000032044c7947 */ /* 0x000fea000b800000 */
[----:B------:R-:W-:-:S13]  /*f680*/  ELECT P6, URZ, PT ;  /* 0x00000000003f782f */ /* 0x000fda00038c0000 */
.L_x_253:
[----:B------:R-:W-:Y:S05]  /*f690*/  @!P6 BRA `(.L_x_185) ;  /* 0x00000004003ce947 */ /* 0x000fea0003800000 */
[----:B------:R-:W-:-:S04]  /*f6a0*/  ISETP.NE.U32.AND P0, PT, R2, RZ, PT ;  /* 0x000000ff0200720c */ /* 0x000fc80003f05070 */
[----:B------:R-:W-:-:S13]  /*f6b0*/  ISETP.NE.AND.EX P0, PT, R3, RZ, PT, P0 ;  /* 0x000000ff0300720c */ /* 0x000fda0003f05300 */
[----:B------:R-:W-:Y:S05]  /*f6c0*/  @!P0 BRA `(.L_x_186) ;  /* 0x0000000000448947 */ /* 0x000fea0003800000 */
[----:B------:R-:W0:Y:S01]  /*f6d0*/  LDC R9, c[0x0][0x41c] ;  /* 0x00010700ff097b82 */ /* 0x000e220000000800 */
[----:B------:R-:W-:Y:S01]  /*f6e0*/  ULDC.64 UR4, c[0x0][0x408] ;  /* 0x0001020000047ab9 */ /* 0x000fe20000000a00 */
[----:B0-----:R-:W-:-:S13]  /*f6f0*/  ISETP.NE.AND P0, PT, R9, 0x1, PT ;  /* 0x000000010900780c */ /* 0x001fda0003f05270 */
[----:B-1----:R-:W0:Y:S02]  /*f700*/  @P0 LDC.64 R4, c[0x0][0x420] ;  /* 0x00010800ff040b82 */ /* 0x002e240000000a00 */
[----:B0-----:R-:W-:-:S04]  /*f710*/  @P0 IMAD.HI.U32 R0, R6, R4, RZ ;  /* 0x0000000406000227 */ /* 0x001fc800078e00ff */
        /* <DEDUP_REMOVED lines=12> */
.L_x_186:
[----:B0-----:R-:W1:Y:S04]  /*f7e0*/  LDL R3, [R1+0x4] ;  /* 0x0000040001037983 */ /* 0x001e680000100800 */
[----:B------:R-:W2:Y:S01]  /*f7f0*/  LDL R2, [R1+0x8] ;  /* 0x0000080001027983 */ /* 0x000ea20000100800 */
[----:B------:R-:W-:Y:S02]  /*f800*/  ISETP.NE.AND P0, PT, R16, RZ, PT ;  /* 0x000000ff1000720c */ /* 0x000fe40003f05270 */
[----:B-1----:R-:W-:Y:S02]  /*f810*/  LEA R4, R3, UR41, 0x3 ;  /* 0x0000002903047c11 */ /* 0x002fe4000f8e18ff */
[----:B--2---:R-:W-:-:S04]  /*f820*/  SHF.L.U32 R3, R2, 0x1f, RZ ;  /* 0x0000001f02037819 */ /* 0x004fc800000006ff */
[----:B------:R-:W0:Y:S02]  /*f830*/  SYNCS.PHASECHK.TRANS64.TRYWAIT P2, [R4+URZ+0x2e880], R3 ;  /* 0x02e88003040075a7 */ /* 0x000e24000804017f */
[----:B0-----:R-:W-:Y:S05]  /*f840*/  @!P2 BRA `(.L_x_187) ;  /* 0x0000002c00f8a947 */ /* 0x001fea0003800000 */
.L_x_254:
[----:B------:R-:W-:Y:S05]  /*f850*/  @P0 BRA `(.L_x_188) ;  /* 0x00000000001c0947 */ /* 0x000fea0003800000 */
[----:B------:R-:W1:Y:S01]  /*f860*/  S2R R2, SR_TID.X ;  /* 0x0000000000027919 */ /* 0x000e620000002100 */
[----:B------:R-:W-:-:S04]  /*f870*/  IMAD.MOV.U32 R5, RZ, RZ, 0x7000 ;  /* 0x00007000ff057424 */ /* 0x000fc800078e00ff */
[----:B------:R2:W-:Y:S01]  /*f880*/  SYNCS.ARRIVE.TRANS64 RZ, [R4+URZ+0x2e870], R5 ;  /* 0x02e8700504ff79a7 */ /* 0x0005e2000800003f */
[----:B-1----:R-:W-:-:S04]  /*f890*/  LOP3.LUT R2, R2, 0x1f, RZ, 0xc0, !PT ;  /* 0x0000001f02027812 */ /* 0x002fc800078ec0ff */
[----:B------:R-:W-:-:S13]  /*f8a0*/  ISETP.NE.AND P2, PT, R2, RZ, PT ;  /* 0x000000ff0200720c */ /* 0x000fda0003f45270 */
[----:B--2---:R-:W-:Y:S05]  /*f8b0*/  @!P2 BRA `(.L_x_188) ;  /* 0x000000000004a947 */ /* 0x004fea0003800000 */
[----:B------:R-:W-:Y:S01]  /*f8c0*/  BPT.TRAP 0x1 ;  /* 0x000000040000795c */ /* 0x000fe20000300000 */
.L_x_188:
[----:B------:R-:W2:Y:S04]  /*f8d0*/  LDL R10, [R1+0x4] ;  /* 0x00000400010a7983 */ /* 0x000ea80000100800 */
[----:B------:R-:W3:Y:S04]  /*f8e0*/  LDL R9, [R1+0x18] ;  /* 0x0000180001097983 */ /* 0x000ee80000100800 */
[----:B------:R-:W4:Y:S01]  /*f8f0*/  LDL R5, [R1+0x10] ;  /* 0x0000100001057983 */ /* 0x000f220000100800 */
[----:B------:R-:W-:Y:S01]  /*f900*/  IMAD.U32 R2, RZ, RZ, UR41 ;  /* 0x00000029ff027e24 */ /* 0x000fe2000f8e00ff */
[----:B------:R-:W-:Y:S01]  /*f910*/  R2UR UR9, R4 ;  /* 0x00000000040972ca */ /* 0x000fe200000e0000 */
[----:B------:R-:W-:Y:S01]  /*f920*/  UIADD3 UR4, UP0, UR54, 0x470, URZ ;  /* 0x0000047036047890 */ /* 0x000fe2000ff1e03f */
[----:B-----5:R-:W-:Y:S01]  /*f930*/  R2UR UR13, R0 ;  /* 0x00000000000d72ca */ /* 0x020fe200000e0000 */
[----:B------:R-:W-:Y:S01]  /*f940*/  UMOV UR6, 0x0 ;  /* 0x0000000000067882 */ /* 0x000fe20000000000 */
[----:B------:R-:W-:Y:S01]  /*f950*/  UMOV UR7, 0x14f00000 ;  /* 0x14f0000000077882 */ /* 0x000fe20000000000 */
[----:B------:R-:W-:Y:S01]  /*f960*/  UIADD3.X UR5, URZ, UR55, URZ, UP0, !UPT ;  /* 0x000000373f057290 */ /* 0x000fe200087fe43f */
[----:B------:R-:W-:-:S07]  /*f970*/  UMOV UR10, URZ ;  /* 0x0000003f000a7c82 */ /* 0x000fce0008000000 */
[----:B------:R-:W-:Y:S01]  /*f980*/  UIADD3 UR9, UR9, 0x2e870, URZ ;  /* 0x0002e87009097890 */ /* 0x000fe2000fffe03f */
[----:B--2---:R-:W-:Y:S02]  /*f990*/  IMAD R2, R10, 0x7000, R2 ;  /* 0x000070000a027824 */ /* 0x004fe400078e0202 */
[----:B---3--:R-:W-:-:S03]  /*f9a0*/  IMAD R6, R6, 0xe0, R9 ;  /* 0x000000e006067824 */ /* 0x008fc600078e0209 */
[----:B------:R-:W-:Y:S02]  /*f9b0*/  R2UR UR8, R2 ;  /* 0x00000000020872ca */ /* 0x000fe400000e0000 */
[----:B----4-:R-:W-:Y:S02]  /*f9c0*/  R2UR UR12, R5 ;  /* 0x00000000050c72ca */ /* 0x010fe400000e0000 */
[----:B------:R-:W-:-:S09]  /*f9d0*/  R2UR UR11, R6 ;  /* 0x00000000060b72ca */ /* 0x000fd200000e0000 */
[----:B------:R-:W-:-:S09]  /*f9e0*/  UIADD3 UR8, UR8, 0xe400, URZ ;  /* 0x0000e40008087890 */ /* 0x000fd2000fffe03f */
[----:B------:R1:W-:Y:S01]  /*f9f0*/  UTMALDG.4D [UR8], [UR4], desc[UR6] ;  /* 0x00000608040075b4 */ /* 0x0003e20008019000 */
[----:B------:R-:W2:Y:S02]  /*fa00*/  SYNCS.PHASECHK.TRANS64.TRYWAIT P2, [R4+URZ+0x2e840], R3 ;  /* 0x02e84003040075a7 */ /* 0x000ea4000804017f */
[----:B-12---:R-:W-:Y:S05]  /*fa10*/  @!P2 BRA `(.L_x_189) ;  /* 0x0000002c0098a947 */ /* 0x006fea0003800000 */
.L_x_255:
[----:B------:R-:W-:Y:S05]  /*fa20*/  @P0 BRA `(.L_x_190) ;  /* 0x00000000001c0947 */ /* 0x000fea0003800000 */
[----:B------:R-:W2:Y:S01]  /*fa30*/  S2R R5, SR_TID.X ;  /* 0x0000000000057919 */ /* 0x000ea20000002100 */
[----:B01----:R-:W-:-:S04]  /*fa40*/  IMAD.MOV.U32 R3, RZ, RZ, 0x7000 ;  /* 0x00007000ff037424 */ /* 0x003fc800078e00ff */
[----:B------:R3:W-:Y:S01]  /*fa50*/  SYNCS.ARRIVE.TRANS64 RZ, [R4+URZ+0x2e830], R3 ;  /* 0x02e8300304ff79a7 */ /* 0x0007e2000800003f */
[----:B--2---:R-:W-:-:S04]  /*fa60*/  LOP3.LUT R5, R5, 0x1f, RZ, 0xc0, !PT ;  /* 0x0000001f05057812 */ /* 0x004fc800078ec0ff */
[----:B------:R-:W-:-:S13]  /*fa70*/  ISETP.NE.AND P0, PT, R5, RZ, PT ;  /* 0x000000ff0500720c */ /* 0x000fda0003f05270 */
[----:B---3--:R-:W-:Y:S05]  /*fa80*/  @!P0 BRA `(.L_x_190) ;  /* 0x0000000000048947 */ /* 0x008fea0003800000 */
[----:B------:R-:W-:Y:S01]  /*fa90*/  BPT.TRAP 0x1 ;  /* 0x000000040000795c */ /* 0x000fe20000300000 */
.L_x_190:
[----:B01----:R-:W2:Y:S01]  /*faa0*/  LDL R3, [R1+0x10] ;  /* 0x0000100001037983 */ /* 0x003ea20000100800 */
        /* <DEDUP_REMOVED lines=11> */
[----:B--2---:R-:W-:-:S13]  /*fb60*/  R2UR UR12, R3 ;  /* 0x00000000030c72ca */ /* 0x004fda00000e0000 */
[----:B------:R0:W-:Y:S02]  /*fb70*/  UTMALDG.4D [UR8], [UR4], desc[UR6] ;  /* 0x00000608040075b4 */ /* 0x0001e40008019000 */
[----:B0-----:R-:W-:Y:S01]  /*fb80*/  NOP ;  /* 0x0000000000007918 */ /* 0x001fe20000000000 */
.L_x_185:
        /* <DEDUP_REMOVED lines=11> */
[----:B------:R-:W-:Y:S01]  /*fc40*/  @P0 IMAD.MOV.U32 R2, RZ, RZ, 0x4000 ;  /* 0x00004000ff020424 */ /* 0x000fe200078e00ff */
[----:B------:R-:W-:Y:S01]  /*fc50*/  @P0 R2UR UR13, R8 ;  /* 0x00000000080d02ca */ /* 0x000fe200000e0000 */
[----:B------:R-:W-:Y:S02]  /*fc60*/  UMOV UR12, UR38 ;  /* 0x00000026000c7c82 */ /* 0x000fe40008000000 */
[----:B------:R2:W-:Y:S10]  /*fc70*/  @P0 SYNCS.ARRIVE.TRANS64 RZ, [UR41+0x2e800], R2 ;  /* 0x02e80002ffff09a7 */ /* 0x0005f40008000029 */
[----:B------:R2:W-:Y:S02]  /*fc80*/  UTMALDG.4D [UR8], [UR4], desc[UR6] ;  /* 0x00000608040075b4 */ /* 0x0005e40008019000 */
[----:B--2---:R-:W-:Y:S01]  /*fc90*/  NOP ;  /* 0x0000000000007918 */ /* 0x004fe20000000000 */
.L_x_183:
[----:B------:R-:W2:Y:S01]  /*fca0*/  LDL.LU R3, [R1+0x2c] ;  /* 0x00002c0001037983 */ /* 0x000ea20000300800 */
[----:B------:R-:W-:Y:S01]  /*fcb0*/  BSSY B0, `(.L_x_191) ;  /* 0x0000009000007945 */ /* 0x000fe20003800000 */
[----:B--2---:R-:W-:-:S05]  /*fcc0*/  VIADD R3, R3, 0x1 ;  /* 0x0000000103037836 */ /* 0x004fca0000000000 */
[----:B------:R-:W-:Y:S01]  /*fcd0*/  LEA.HI R2, R3, R3, RZ, 0x1 ;  /* 0x0000000303027211 */ /* 0x000fe200078f08ff */
[----:B------:R2:W-:Y:S03]  /*fce0*/  STL [R1+0x2c], R3 ;  /* 0x00002c0301007387 */ /* 0x0005e60000100800 */
[----:B------:R-:W-:-:S04]  /*fcf0*/  LOP3.LUT R2, R2, 0xfffffffe, RZ, 0xc0, !PT ;  /* 0xfffffffe02027812 */ /* 0x000fc800078ec0ff */
[----:B------:R-:W-:-:S04]  /*fd00*/  IADD3 R2, R3, -R2, RZ ;  /* 0x8000000203027210 */ /* 0x000fc80007ffe0ff */
[----:B------:R-:W-:-:S04]  /*fd10*/  SHF.L.U32 R2, R2, 0x1f, RZ ;  /* 0x0000001f02027819 */ /* 0x000fc800000006ff */
[----:B------:R-:W3:Y:S02]  /*fd20*/  SYNCS.PHASECHK.TRANS64.TRYWAIT P0, [UR41+0x2e820], R2 ;  /* 0x02e82002ff0075a7 */ /* 0x000ee40008000169 */
[----:B--23--:R-:W-:Y:S05]  /*fd30*/  @!P0 BRA `(.L_x_192) ;  /* 0x0000002800e48947 */ /* 0x00cfea0003800000 */
.L_x_256:
[----:B0-----:R-:W-:Y:S05]  /*fd40*/  BSYNC B0 ;  /* 0x0000000000007941 */ /* 0x001fea0003800000 */
.L_x_191:
[----:B------:R-:W-:-:S06]  /*fd50*/  UISETP.GE.AND UP0, UPT, UR44, 0xe1, UPT ;  /* 0x000000e12c00788c */ /* 0x000fcc000bf06270 */
[----:B------:R-:W-:-:S13]  /*fd60*/  PLOP3.LUT P0, PT, PT, PT, UP0, 0x80, 0x0 ;  /* 0x000000000000781c */ /* 0x000fda0003f0f008 */
[----:B------:R-:W-:Y:S05]  /*fd70*/  @!P0 BRA `(.L_x_193) ;  /* 0x0000000c00f48947 */ /* 0x000fea0003800000 */
[----:B------:R0:W5:Y:S01]  /*fd80*/  LDL.LU R6, [R1+0x8] ;  /* 0x0000080001067983 */ /* 0x0001620000300800 */
[----:B------:R-:W-:-:S03]  /*fd90*/  UIADD3 UR4, UR43, -0x2, URZ ;  /* 0xfffffffe2b047890 */ /* 0x000fc6000fffe03f */
[----:B------:R0:W5:Y:S03]  /*fda0*/  LDL.LU R7, [R1+0x4] ;  /* 0x0000040001077983 */ /* 0x0001660000300800 */
[----:B------:R-:W-:-:S07]  /*fdb0*/  IMAD.U32 R21, RZ, RZ, UR4 ;  /* 0x00000004ff157e24 */ /* 0x000fce000f8e00ff */
.L_x_213:
[----:B--23-5:R-:W-:Y:S01]  /*fdc0*/  VIADD R2, R7, 0x1 ;  /* 0x0000000107027836 */ /* 0x02cfe20000000000 */
[----:B------:R-:W-:Y:S05]  /*fdd0*/  YIELD ;  /* 0x0000000000007946 */ /* 0x000fea0003800000 */
[----:B------:R-:W-:Y:S01]  /*fde0*/  ISETP.NE.AND P0, PT, R2, 0x2, PT ;  /* 0x000000020200780c */ /* 0x000fe20003f05270 */
[----:B------:R-:W-:Y:S03]  /*fdf0*/  BSSY B0, `(.L_x_194) ;  /* 0x000006e000007945 */ /* 0x000fe60003800000 */
[----:B------:R-:W-:-:S02]  /*fe00*/  SEL R3, RZ, 0x1, P0 ;  /* 0x00000001ff037807 */ /* 0x000fc40000000000 */
[----:B------:R-:W-:Y:S02]  /*fe10*/  SEL R10, R2, RZ, P0 ;  /* 0x000000ff020a7207 */ /* 0x000fe40000000000 */
[----:B------:R-:W-:-:S05]  /*fe20*/  LOP3.LUT R9, R6, R3, RZ, 0x3c, !PT ;  /* 0x0000000306097212 */ /* 0x000fca00078e3cff */
[----:B------:R2:W-:Y:S04]  /*fe30*/  STL [R1+0x8], R9 ;  /* 0x0000080901007387 */ /* 0x0005e80000100800 */
[----:B------:R2:W-:Y:S01]  /*fe40*/  STL [R1+0x4], R10 ;  /* 0x0000040a01007387 */ /* 0x0005e20000100800 */
[----:B------:R-:W-:Y:S05]  /*fe50*/  @!P6 BRA `(.L_x_195) ;  /* 0x00000004009ce947 */ /* 0x000fea0003800000 */
[----:B------:R-:W-:Y:S01]  /*fe60*/  ULDC.64 UR4, c[0x0][0x3f8] ;  /* 0x0000fe0000047ab9 */ /* 0x000fe20000000a00 */
[----:B------:R-:W-:Y:S01]  /*fe70*/  IMAD.MOV.U32 R8, RZ, RZ, R21 ;  /* 0x000000ffff087224 */ /* 0x000fe200078e0015 */
[----:B------:R-:W-:-:S04]  /*fe80*/  ISETP.NE.U32.AND P0, PT, RZ, UR4, PT ;  /* 0x00000004ff007c0c */ /* 0x000fc8000bf05070 */
[----:B------:R-:W-:-:S13]  /*fe90*/  ISETP.NE.AND.EX P0, PT, RZ, UR5, PT, P0 ;  /* 0x00000005ff007c0c */ /* 0x000fda000bf05300 */
[----:B------:R-:W-:Y:S05]  /*fea0*/  @!P0 BRA `(.L_x_196) ;  /* 0x00000000004c8947 */ /* 0x000fea0003800000 */
[----:B------:R-:W3:Y:S01]  /*feb0*/  LDL R5, [R1+0x14] ;  /* 0x0000140001057983 */ /* 0x000ee20000100800 */
[----:B------:R-:W4:Y:S01]  /*fec0*/  LDC R8, c[0x0][0x41c] ;  /* 0x00010700ff087b82 */ /* 0x000f220000000800 */
[----:B------:R-:W-:Y:S02]  /*fed0*/  ULDC.64 UR6, c[0x0][0x408] ;  /* 0x0001020000067ab9 */ /* 0x000fe40000000a00 */
[----:B-1----:R-:W2:Y:S01]  /*fee0*/  LDL R4, [R1+0xc] ;  /* 0x00000c0001047983 */ /* 0x002ea20000100800 */
[----:B----4-:R-:W-:-:S13]  /*fef0*/  ISETP.NE.AND P0, PT, R8, 0x1, PT ;  /* 0x000000010800780c */ /* 0x010fda0003f05270 */
[----:B------:R-:W1:Y:S02]  /*ff00*/  @P0 LDC.64 R2, c[0x0][0x420] ;  /* 0x00010800ff020b82 */ /* 0x000e640000000a00 */
[----:B-1----:R-:W-:-:S04]  /*ff10*/  @P0 IMAD.HI.U32 R0, R21, R2, RZ ;  /* 0x0000000215000227 */ /* 0x002fc800078e00ff */
[----:B------:R-:W-:Y:S01]  /*ff20*/  IMAD.MOV.U32 R2, RZ, RZ, R21 ;  /* 0x000000ffff027224 */ /* 0x000fe200078e0015 */
[----:B------:R-:W-:-:S04]  /*ff30*/  @P0 SHF.R.U32.HI R2, RZ, R3, R0 ;  /* 0x00000003ff020219 */ /* 0x000fc80000011600 */
[--C-:B------:R-:W-:Y:S01]  /*ff40*/  SHF.R.S32.HI R3, RZ, 0x1f, R2.reuse ;  /* 0x0000001fff037819 */ /* 0x100fe20000011402 */
[----:B------:R-:W-:-:S04]  /*ff50*/  IMAD.MOV R0, RZ, RZ, -R2 ;  /* 0x000000ffff007224 */ /* 0x000fc800078e0a02 */
[----:B------:R-:W-:Y:S02]  /*ff60*/  IMAD R8, R8, R0, R21 ;  /* 0x0000000008087224 */ /* 0x000fe400078e0215 */
[----:B---3--:R-:W-:-:S04]  /*ff70*/  IMAD R0, R5, UR6, RZ ;  /* 0x0000000605007c24 */ /* 0x008fc8000f8e02ff */
[C---:B--2---:R-:W-:Y:S02]  /*ff80*/  IMAD R0, R4.reuse, UR7, R0 ;  /* 0x0000000704007c24 */ /* 0x044fe4000f8e0200 */
[----:B------:R-:W-:-:S04]  /*ff90*/  IMAD.WIDE.U32 R2, R4, UR6, R2 ;  /* 0x0000000604027c25 */ /* 0x000fc8000f8e0002 */
[----:B------:R-:W-:Y:S01]  /*ffa0*/  IMAD.IADD R0, R0, 0x1, R3 ;  /* 0x0000000100007824 */ /* 0x000fe200078e0203 */
[----:B------:R-:W-:-:S04]  /*ffb0*/  LEA R4, P0, R2, UR4, 0x2 ;  /* 0x0000000402047c11 */ /* 0x000fc8000f8010ff */
[----:B------:R-:W-:-:S05]  /*ffc0*/  LEA.HI.X R5, R2, UR5, R0, 0x2, P0 ;  /* 0x0000000502057c11 */ /* 0x000fca00080f1400 */
[----:B------:R3:W5:Y:S04]  /*ffd0*/  LDG.E R0, desc[UR50][R4.64] ;  /* 0x0000003204007981 */ /* 0x000768000c1e1900 */
.L_x_196:
[----:B-1-3--:R-:W-:Y:S01]  /*ffe0*/  LEA R4, R10, UR41, 0x3 ;  /* 0x000000290a047c11 */ /* 0x00afe2000f8e18ff */
[----:B------:R-:W1:Y:S01]  /*fff0*/  S2R R2, SR_TID.X ;  /* 0x0000000000027919 */ /* 0x000e620000002100 */
[----:B------:R-:W-:Y:S01]  /*10000*/  SHF.L.U32 R3, R9, 0x1f, RZ ;  /* 0x0000001f09037819 */ /* 0x000fe200000006ff */
[----:B------:R-:W-:Y:S03]  /*10010*/  BSSY B1, `(.L_x_197) ;  /* 0x0000005000017945 */ /* 0x000fe60003800000 */
[----:B------:R-:W3:Y:S01]  /*10020*/  SYNCS.PHASECHK.TRANS64.TRYWAIT P0, [R4+URZ+0x2e880], R3 ;  /* 0x02e88003040075a7 */ /* 0x000ee2000800017f */
[----:B-1----:R-:W-:-:S04]  /*10030*/  LOP3.LUT R2, R2, 0x7f, RZ, 0xc0, !PT ;  /* 0x0000007f02027812 */ /* 0x002fc800078ec0ff */
[----:B------:R-:W-:Y:S01]  /*10040*/  ISETP.NE.AND P2, PT, R2, RZ, PT ;  /* 0x000000ff0200720c */ /* 0x000fe20003f45270 */
[----:B---3--:R-:W-:-:S12]  /*10050*/  @!P0 BRA `(.L_x_198) ;  /* 0x0000002800348947 */ /* 0x008fd80003800000 */
.L_x_257:
[----:B------:R-:W-:Y:S05]  /*10060*/  BSYNC B1 ;  /* 0x0000000000017941 */ /* 0x000fea0003800000 */
.L_x_197:
[----:B------:R-:W-:Y:S04]  /*10070*/  BSSY B1, `(.L_x_199) ;  /* 0x0000009000017945 */ /* 0x000fe80003800000 */
        /* <DEDUP_REMOVED lines=8> */
.L_x_200:
[----:B------:R-:W-:Y:S05]  /*10100*/  BSYNC B1 ;  /* 0x0000000000017941 */ /* 0x000fea0003800000 */
.L_x_199:
[----:B------:R-:W3:Y:S04]  /*10110*/  LDL R2, [R1+0x10] ;  /* 0x0000100001027983 */ /* 0x000ee80000100800 */
[----:B--2---:R-:W2:Y:S04]  /*10120*/  LDL R9, [R1+0x4] ;  /* 0x0000040001097983 */ /* 0x004ea80000100800 */
[----:B------:R-:W4:Y:S01]  /*10130*/  LDL R5, [R1+0x18] ;  /* 0x0000180001057983 */ /* 0x000f220000100800 */
[----:B------:R-:W-:Y:S01]  /*10140*/  IMAD.MOV.U32 R10, RZ, RZ, RZ ;  /* 0x000000ffff0a7224 */ /* 0x000fe200078e00ff */
[----:B------:R-:W-:Y:S01]  /*10150*/  UIADD3 UR4, UP0, UR54, 0x470, URZ ;  /* 0x0000047036047890 */ /* 0x000fe2000ff1e03f */
[----:B------:R-:W-:Y:S01]  /*10160*/  PLOP3.LUT P0, PT, PT, PT, PT, 0x80, 0x0 ;  /* 0x000000000000781c */ /* 0x000fe20003f0f070 */
[----:B------:R-:W-:Y:S01]  /*10170*/  UMOV UR6, 0x0 ;  /* 0x0000000000067882 */ /* 0x000fe20000000000 */
[----:B------:R-:W-:Y:S01]  /*10180*/  UMOV UR7, 0x14f00000 ;  /* 0x14f0000000077882 */ /* 0x000fe20000000000 */
[----:B------:R-:W-:Y:S01]  /*10190*/  R2UR UR10, R10 ;  /* 0x000000000a0a72ca */ /* 0x000fe200000e0000 */
[----:B------:R-:W-:Y:S01]  /*101a0*/  UIADD3.X UR5, URZ, UR55, URZ, UP0, !UPT ;  /* 0x000000373f057290 */ /* 0x000fe200087fe43f */
[----:B---3--:R-:W-:Y:S01]  /*101b0*/  R2UR UR12, R2 ;  /* 0x00000000020c72ca */ /* 0x008fe200000e0000 */
[----:B------:R-:W-:-:S04]  /*101c0*/  IMAD.U32 R2, RZ, RZ, UR41 ;  /* 0x00000029ff027e24 */ /* 0x000fc8000f8e00ff */
[----:B--2---:R-:W-:Y:S02]  /*101d0*/  IMAD R2, R9, 0x7000, R2 ;  /* 0x0000700009027824 */ /* 0x004fe400078e0202 */
[----:B----4-:R-:W-:Y:S02]  /*101e0*/  IMAD R5, R8, 0xe0, R5 ;  /* 0x000000e008057824 */ /* 0x010fe400078e0205 */
[----:B------:R-:W-:Y:S02]  /*101f0*/  VIADD R8, R4, 0x2e870 ;  /* 0x0002e87004087836 */ /* 0x000fe40000000000 */
[----:B------:R-:W-:-:S07]  /*10200*/  VIADD R9, R2, 0xe400 ;  /* 0x0000e40002097836 */ /* 0x000fce0000000000 */
.L_x_201:
        /* <DEDUP_REMOVED lines=12> */
.L_x_258:
[----:B------:R-:W-:Y:S05]  /*102d0*/  BSYNC B1 ;  /* 0x0000000000017941 */ /* 0x000fea0003800000 */
.L_x_202:
[----:B------:R-:W-:Y:S01]  /*102e0*/  BSSY B1, `(.L_x_204) ;  /* 0x000000b000017945 */ /* 0x000fe20003800000 */
[----:B------:R-:W-:Y:S02]  /*102f0*/  IMAD.MOV.U32 R8, RZ, RZ, 0x0 ;  /* 0x00000000ff087424 */ /* 0x000fe400078e00ff */
[----:B------:R-:W-:Y:S01]  /*10300*/  IMAD.MOV.U32 R9, RZ, RZ, 0x14f00000 ;  /* 0x14f00000ff097424 */ /* 0x000fe200078e00ff */
[----:B------:R-:W-:Y:S06]  /*10310*/  @P2 BRA `(.L_x_205) ;  /* 0x00000000001c2947 */ /* 0x000fec0003800000 */
[----:B------:R-:W3:Y:S01]  /*10320*/  S2R R11, SR_TID.X ;  /* 0x00000000000b7919 */ /* 0x000ee20000002100 */
[----:B-12---:R-:W-:-:S04]  /*10330*/  IMAD.MOV.U32 R3, RZ, RZ, 0x7000 ;  /* 0x00007000ff037424 */ /* 0x006fc800078e00ff */
[----:B------:R4:W-:Y:S01]  /*10340*/  SYNCS.ARRIVE.TRANS64 RZ, [R4+URZ+0x2e830], R3 ;  /* 0x02e8300304ff79a7 */ /* 0x0009e2000800003f */
[----:B---3--:R-:W-:-:S04]  /*10350*/  LOP3.LUT R11, R11, 0x1f, RZ, 0xc0, !PT ;  /* 0x0000001f0b0b7812 */ /* 0x008fc800078ec0ff */
[----:B------:R-:W-:-:S13]  /*10360*/  ISETP.NE.AND P0, PT, R11, RZ, PT ;  /* 0x000000ff0b00720c */ /* 0x000fda0003f05270 */
[----:B----4-:R-:W-:Y:S05]  /*10370*/  @!P0 BRA `(.L_x_205) ;  /* 0x0000000000048947 */ /* 0x010fea0003800000 */
[----:B------:R-:W-:Y:S01]  /*10380*/  BPT.TRAP 0x1 ;  /* 0x000000040000795c */ /* 0x000fe20000300000 */
.L_x_205:
[----:B------:R-:W-:Y:S05]  /*10390*/  BSYNC B1 ;  /* 0x0000000000017941 */ /* 0x000fea0003800000 */
.L_x_204:
[----:B-12---:R-:W2:Y:S01]  /*103a0*/  LDL R3, [R1+0x10] ;  /* 0x0000100001037983 */ /* 0x006ea20000100800 */
        /* <DEDUP_REMOVED lines=9> */
.L_x_206:
        /* <DEDUP_REMOVED lines=8> */
[----:B---3--:R-:W-:Y:S05]  /*104c0*/  @P0 BRA.U.ANY `(.L_x_206) ;  /* 0xfffffffd00dc0947 */ /* 0x008fea000393ffff */
.L_x_195:
[----:B------:R-:W-:Y:S05]  /*104d0*/  BSYNC B0 ;  /* 0x0000000000007941 */ /* 0x000fea0003800000 */
.L_x_194:
[----:B------:R-:W-:-:S06]  /*104e0*/  UISETP.NE.AND UP0, UPT, UR42, 0x3, UPT ;  /* 0x000000032a00788c */ /* 0x000fcc000bf05270 */
[----:B------:R-:W-:-:S13]  /*104f0*/  PLOP3.LUT P0, PT, PT, PT, UP0, 0x80, 0x0 ;  /* 0x000000000000781c */ /* 0x000fda0003f0f008 */
[----:B------:R-:W-:Y:S05]  /*10500*/  @!P0 BRA `(.L_x_207) ;  /* 0x0000000000048947 */ /* 0x000fea0003800000 */
[----:B------:R-:W-:Y:S01]  /*10510*/  BPT.TRAP 0x1 ;  /* 0x000000040000795c */ /* 0x000fe20000300000 */
.L_x_207:
[----:B------:R-:W-:Y:S01]  /*10520*/  IMAD.U32 R2, RZ, RZ, UR49 ;  /* 0x00000031ff027e24 */ /* 0x000fe2000f8e00ff */
[----:B------:R-:W-:Y:S01]  /*10530*/  LEA R3, R7, UR41, 0x3 ;  /* 0x0000002907037c11 */ /* 0x000fe2000f8e18ff */
[----:B------:R-:W-:Y:S03]  /*10540*/  BSSY B0, `(.L_x_208) ;  /* 0x0000007000007945 */ /* 0x000fe60003800000 */
[----:B------:R-:W-:Y:S01]  /*10550*/  ISETP.NE.AND P0, PT, R2, 0x3, PT ;  /* 0x000000030200780c */ /* 0x000fe20003f05270 */
[----:B------:R3:W-:Y:S01]  /*10560*/  STL [R1], R3 ;  /* 0x0000000301007387 */ /* 0x0007e20000100800 */
[----:B------:R-:W-:-:S04]  /*10570*/  LOP3.LUT R2, R6, 0x1, RZ, 0x3c, !PT ;  /* 0x0000000106027812 */ /* 0x000fc800078e3cff */
[----:B------:R-:W-:-:S04]  /*10580*/  SHF.L.U32 R2, R2, 0x1f, RZ ;  /* 0x0000001f02027819 */ /* 0x000fc800000006ff */
[----:B------:R-:W4:Y:S02]  /*10590*/  SYNCS.PHASECHK.TRANS64.TRYWAIT P2, [R3+URZ+0x2e870], R2 ;  /* 0x02e87002030075a7 */ /* 0x000f24000804017f */
[----:B---34-:R-:W-:Y:S05]  /*105a0*/  @!P2 BRA `(.L_x_209) ;  /* 0x000000240008a947 */ /* 0x018fea0003800000 */
.L_x_259:
[----:B------:R-:W-:Y:S05]  /*105b0*/  BSYNC B0 ;  /* 0x0000000000007941 */ /* 0x000fea0003800000 */
.L_x_208:
[----:B------:R-:W-:Y:S05]  /*105c0*/  @!P0 BRA `(.L_x_210) ;  /* 0x0000000000048947 */ /* 0x000fea0003800000 */
[----:B------:R-:W-:Y:S01]  /*105d0*/  BPT.TRAP 0x1 ;  /* 0x000000040000795c */ /* 0x000fe20000300000 */
.L_x_210:
[----:B---3--:R-:W3:Y:S01]  /*105e0*/  LDL R2, [R1] ;  /* 0x0000000001027983 */ /* 0x008ee20000100800 */
[----:B------:R-:W-:-:S04]  /*105f0*/  SHF.L.U32 R3, R6, 0x1f, RZ ;  /* 0x0000001f06037819 */ /* 0x000fc800000006ff */
[----:B---3--:R3:W4:Y:S02]  /*10600*/  SYNCS.PHASECHK.TRANS64.TRYWAIT P2, [R2+URZ+0x2e860], R3 ;  /* 0x02e86003020075a7 */ /* 0x008724000804017f */
[----:B---3--:R-:W-:Y:S01]  /*10610*/  IMAD R2, R7, 0x7000, RZ ;  /* 0x0000700007027824 */ /* 0x008fe200078e02ff */
[----:B----4-:R-:W-:Y:S06]  /*10620*/  @!P2 BRA `(.L_x_211) ;  /* 0x000000240000a947 */ /* 0x010fec0003800000 */
.L_x_260:
[----:B-1----:R-:W3:Y:S04]  /*10630*/  LDL R4, [R1+0x28] ;  /* 0x0000280001047983 */ /* 0x002ee80000100800 */
[----:B------:R-:W4:Y:S01]  /*10640*/  LDL R12, [R1+0x1c] ;  /* 0x00001c00010c7983 */ /* 0x000f220000100800 */
[----:B------:R-:W-:Y:S05]  /*10650*/  WARPSYNC.ALL ;  /* 0x0000000000007948 */ /* 0x000fea0003800000 */
[----:B------:R-:W1:Y:S01]  /*10660*/  S2R R8, SR_TID.X ;  /* 0x0000000000087919 */ /* 0x000e620000002100 */
[----:B--2---:R-:W-:-:S02]  /*10670*/  MOV R10, 0x40 ;  /* 0x00000040000a7802 */ /* 0x004fc40000000f00 */
[----:B-1----:R-:W-:-:S04]  /*10680*/  LOP3.LUT P2, RZ, R8, 0x4, RZ, 0xc0, !PT ;  /* 0x0000000408ff7812 */ /* 0x002fc8000784c0ff */
[----:B------:R-:W-:Y:S02]  /*10690*/  SEL R10, R10, 0xffffffc0, !P2 ;  /* 0xffffffc00a0a7807 */ /* 0x000fe40005000000 */
[C---:B---3--:R-:W-:Y:S02]  /*106a0*/  LOP3.LUT R3, R2.reuse, R4, RZ, 0xfc, !PT ;  /* 0x0000000402037212 */ /* 0x048fe400078efcff */
[----:B----4-:R-:W-:-:S03]  /*106b0*/  IADD3 R2, R2, UR41, R12 ;  /* 0x0000002902027c10 */ /* 0x010fc6000fffe00c */
[----:B------:R-:W1:Y:S01]  /*106c0*/  LDSM.16.MT88.4 R4, [R3+UR41+0xe400] ;  /* 0x00e400290304783b */ /* 0x000e620008004200 */
[----:B------:R-:W-:-:S04]  /*106d0*/  VIADD R20, R3, UR41 ;  /* 0x0000002903147c36 */ /* 0x000fc80008000000 */
[----:B------:R-:W-:Y:S01]  /*106e0*/  IMAD.IADD R20, R10, 0x1, R20 ;  /* 0x000000010a147824 */ /* 0x000fe200078e0214 */
[C-C-:B-1----:R-:W-:Y:S02]  /*106f0*/  PRMT R8, R4.reuse, 0x6420, R5.reuse ;  /* 0x0000642004087816 */ /* 0x142fe40000000005 */
[----:B------:R-:W-:Y:S02]  /*10700*/  PRMT R9, R4, 0x7531, R5 ;  /* 0x0000753104097816 */ /* 0x000fe40000000005 */
[C-C-:B------:R-:W-:Y:S02]  /*10710*/  PRMT R10, R6.reuse, 0x6420, R7.reuse ;  /* 0x00006420060a7816 */ /* 0x140fe40000000007 */
[----:B------:R-:W-:Y:S02]  /*10720*/  PRMT R11, R6, 0x7531, R7 ;  /* 0x00007531060b7816 */ /* 0x000fe40000000007 */
[----:B------:R-:W1:Y:S04]  /*10730*/  LDSM.16.MT88.4 R4, [R20+0xe400] ;  /* 0x00e400001404783b */ /* 0x000e680000004200 */
[----:B------:R-:W-:Y:S01]  /*10740*/  STSM.16.M88.4 [R2+0x400], R8 ;  /* 0x0004000802007844 */ /* 0x000fe20000000200 */
        /* <DEDUP_REMOVED lines=71> */
[----:B------:R1:W-:Y:S02]  /*10bc0*/  STSM.16.M88.4 [R2+0x6400], R4 ;  /* 0x0064000402007844 */ /* 0x0003e40000000200 */
[C-C-:B-1----:R-:W-:Y:S02]  /*10bd0*/  PRMT R4, R8.reuse, 0x6420, R9.reuse ;  /* 0x0000642008047816 */ /* 0x142fe40000000009 */
[----:B------:R-:W-:-:S02]  /*10be0*/  PRMT R5, R8, 0x7531, R9 ;  /* 0x0000753108057816 */ /* 0x000fc40000000009 */
[C-C-:B------:R-:W-:Y:S02]  /*10bf0*/  PRMT R6, R10.reuse, 0x6420, R11.reuse ;  /* 0x000064200a067816 */ /* 0x140fe4000000000b */
[----:B------:R-:W-:-:S05]  /*10c00*/  PRMT R7, R10, 0x7531, R11 ;  /* 0x000075310a077816 */ /* 0x000fca000000000b */
[----:B------:R1:W-:Y:S01]  /*10c10*/  STSM.16.M88.4 [R2+0x6c00], R4 ;  /* 0x006c000402007844 */ /* 0x0003e20000000200 */
[----:B------:R-:W-:Y:S01]  /*10c20*/  @!PT LDS RZ, [RZ] ;  /* 0x00000000fffff984 */ /* 0x000fe20000000800 */
[----:B------:R-:W-:Y:S01]  /*10c30*/  @!PT LDS RZ, [RZ] ;  /* 0x00000000fffff984 */ /* 0x000fe20000000800 */
[----:B------:R-:W-:Y:S01]  /*10c40*/  @!PT LDS RZ, [RZ] ;  /* 0x00000000fffff984 */ /* 0x000fe20000000800 */
[----:B------:R-:W-:Y:S01]  /*10c50*/  @!PT LDS RZ, [RZ] ;  /* 0x00000000fffff984 */ /* 0x000fe20000000800 */
[----:B------:R2:W-:Y:S06]  /*10c60*/  MEMBAR.ALL.CTA ;  /* 0x0000000000007992 */ /* 0x0005ec0000008000 */
[----:B--2---:R-:W2:Y:S01]  /*10c70*/  FENCE.VIEW.ASYNC.S ;  /* 0x00000000000073c6 */ /* 0x004ea20000000000 */
[----:B------:R-:W-:Y:S05]  /*10c80*/  @!P0 BRA `(.L_x_212) ;  /* 0x0000000000048947 */ /* 0x000fea0003800000 */
[----:B------:R-:W-:Y:S01]  /*10c90*/  BPT.TRAP 0x1 ;  /* 0x000000040000795c */ /* 0x000fe20000300000 */
.L_x_212:
[----:B------:R-:W2:Y:S01]  /*10ca0*/  LDL.LU R3, [R1] ;  /* 0x0000000001037983 */ /* 0x000ea20000300800 */
[C---:B------:R-:W-:Y:S01]  /*10cb0*/  ISETP.GT.AND P0, PT, R21.reuse, RZ, PT ;  /* 0x000000ff1500720c */ /* 0x040fe20003f04270 */
[----:B------:R-:W-:Y:S02]  /*10cc0*/  VIADD R21, R21, 0xffffffff ;  /* 0xffffffff15157836 */ /* 0x000fe40000000000 */
[----:B-1----:R3:W5:Y:S04]  /*10cd0*/  LDL R6, [R1+0x8] ;  /* 0x0000080001067983 */ /* 0x0027680000100800 */
[----:B------:R3:W5:Y:S01]  /*10ce0*/  LDL R7, [R1+0x4] ;  /* 0x0000040001077983 */ /* 0x0007620000100800 */
[----:B--2---:R3:W-:Y:S01]  /*10cf0*/  SYNCS.ARRIVE.TRANS64.A1T0 RZ, [R3+URZ+0x2e850], RZ ;  /* 0x02e850ff03ff79a7 */ /* 0x0047e2000810003f */
[----:B------:R-:W-:-:S05]  /*10d00*/  @!P1 VIADD R2, R3, 0x2e880 ;  /* 0x0002e88003029836 */ /* 0x000fca0000000000 */
[----:B------:R-:W-:Y:S01]  /*10d10*/  @!P1 PRMT R2, RZ, 0x654, R2 ;  /* 0x00000654ff029816 */ /* 0x000fe20000000002 */
[----:B------:R-:W-:Y:S06]  /*10d20*/  BAR.SYNC.DEFER_BLOCKING 0x2, 0x80 ;  /* 0x0082000000007b1d */ /* 0x000fec0000010000 */
[----:B------:R3:W-:Y:S01]  /*10d30*/  @!P1 SYNCS.ARRIVE.TRANS64.RED.A1T0 RZ, [R2+URZ], RZ ;  /* 0x000000ff02ff99a7 */ /* 0x0007e2000810043f */
[----:B------:R-:W-:Y:S05]  /*10d40*/  @P0 BRA `(.L_x_213) ;  /* 0xfffffff0001c0947 */ /* 0x000fea000383ffff */
.L_x_193:
[----:B------:R-:W-:Y:S04]  /*10d50*/  BSSY B0, `(.L_x_214) ;  /* 0x000000f000007945 */ /* 0x000fe80003800000 */
[----:B------:R-:W-:Y:S05]  /*10d60*/  @P1 BRA `(.L_x_215) ;  /* 0x0000000000341947 */ /* 0x000fea0003800000 */
[----:B------:R-:W4:Y:S01]  /*10d70*/  S2R R5, SR_LANEID ;  /* 0x0000000000057919 */ /* 0x000f220000000000 */
[----:B------:R-:W-:Y:S01]  /*10d80*/  VOTEU.ANY UR4, UPT, PT ;  /* 0x0000000000047886 */ /* 0x000fe200038e0100 */
[----:B--23--:R-:W2:Y:S01]  /*10d90*/  LDC.64 R2, c[0x0][0xc38] ;  /* 0x00030e00ff027b82 */ /* 0x00cea20000000a00 */
[----:B------:R-:W4:Y:S02]  /*10da0*/  FLO.U32 R0, UR4 ;  /* 0x0000000400007d00 */ /* 0x000f2400080e0000 */
[----:B----4-:R-:W-:-:S06]  /*10db0*/  ISETP.EQ.U32.AND P0, PT, R0, R5, PT ;  /* 0x000000050000720c */ /* 0x010fcc0003f02070 */
[----:B------:R-:W2:Y:S07]  /*10dc0*/  POPC R5, UR4 ;  /* 0x0000000400057d09 */ /* 0x000eae0008000000 */
[----:B--2---:R-:W2:Y:S01]  /*10dd0*/  @P0 ATOMG.E.ADD.STRONG.GPU PT, R3, desc[UR50][R2.64], R5 ;  /* 0x00000005020309a8 */ /* 0x004ea200081ee1f2 */
[----:B-1----:R-:W1:Y:S02]  /*10de0*/  S2R R4, SR_LTMASK ;  /* 0x0000000000047919 */ /* 0x002e640000003900 */
[----:B-1----:R-:W-:-:S04]  /*10df0*/  LOP3.LUT R4, R4, UR4, RZ, 0xc0, !PT ;  /* 0x0000000404047c12 */ /* 0x002fc8000f8ec0ff */
[----:B-----5:R-:W1:Y:S01]  /*10e00*/  POPC R7, R4 ;  /* 0x0000000400077309 */ /* 0x020e620000000000 */
[----:B--2---:R-:W1:Y:S02]  /*10e10*/  SHFL.IDX PT, R0, R3, R0, 0x1f ;  /* 0x00001f0003007589 */ /* 0x004e6400000e0000 */
[----:B-1----:R-:W-:-:S05]  /*10e20*/  IADD3 R0, R0, UR48, R7 ;  /* 0x0000003000007c10 */ /* 0x002fca000fffe007 */
[----:B------:R4:W-:Y:S02]  /*10e30*/  STL [R1+0x20], R0 ;  /* 0x0000200001007387 */ /* 0x0009e40000100800 */
.L_x_215:
[----:B------:R-:W-:Y:S05]  /*10e40*/  BSYNC B0 ;  /* 0x0000000000007941 */ /* 0x000fea0003800000 */
.L_x_214:
[----:B------:R-:W-:-:S06]  /*10e50*/  UISETP.NE.AND UP0, UPT, UR42, 0x3, UPT ;  /* 0x000000032a00788c */ /* 0x000fcc000bf05270 */
[----:B------:R-:W-:-:S13]  /*10e60*/  PLOP3.LUT P0, PT, PT, PT, UP0, 0x80, 0x0 ;  /* 0x000000000000781c */ /* 0x000fda0003f0f008 */
[----:B------:R-:W-:Y:S05]  /*10e70*/  @!P0 BRA `(.L_x_216) ;  /* 0x0000000000048947 */ /* 0x000fea0003800000 */
[----:B------:R-:W-:Y:S01]  /*10e80*/  BPT.TRAP 0x1 ;  /* 0x000000040000795c */ /* 0x000fe20000300000 */
.L_x_216:
[----:B--23--:R-:W2:Y:S04]  /*10e90*/  LDL R2, [R1+0x8] ;  /* 0x0000080001027983 */ /* 0x00cea80000100800 */
[----:B----4-:R-:W3:Y:S01]  /*10ea0*/  LDL R0, [R1+0x4] ;  /* 0x0000040001007983 */ /* 0x010ee20000100800 */
[----:B------:R-:W-:Y:S01]  /*10eb0*/  BSSY B0, `(.L_x_217) ;  /* 0x0000008000007945 */ /* 0x000fe20003800000 */
[----:B--2---:R-:W-:-:S04]  /*10ec0*/  LOP3.LUT R3, R2, 0x1, RZ, 0x3c, !PT ;  /* 0x0000000102037812 */ /* 0x004fc800078e3cff */
[----:B------:R-:W-:Y:S02]  /*10ed0*/  SHF.L.U32 R3, R3, 0x1f, RZ ;  /* 0x0000001f03037819 */ /* 0x000fe400000006ff */
[----:B---3--:R-:W-:-:S04]  /*10ee0*/  LEA R20, R0, UR41, 0x3 ;  /* 0x0000002900147c11 */ /* 0x008fc8000f8e18ff */
[----:B------:R-:W2:Y:S01]  /*10ef0*/  SYNCS.PHASECHK.TRANS64.TRYWAIT P0, [R20+URZ+0x2e870], R3 ;  /* 0x02e87003140075a7 */ /* 0x000ea2000800017f */
[----:B------:R-:W-:-:S05]  /*10f00*/  IMAD.U32 R0, RZ, RZ, UR49 ;  /* 0x00000031ff007e24 */ /* 0x000fca000f8e00ff */
[----:B------:R-:W-:Y:S01]  /*10f10*/  ISETP.NE.AND P2, PT, R0, 0x3, PT ;  /* 0x000000030000780c */ /* 0x000fe20003f45270 */
[----:B--2---:R-:W-:-:S12]  /*10f20*/  @!P0 BRA `(.L_x_218) ;  /* 0x0000001800d88947 */ /* 0x004fd80003800000 */
.L_x_261:
[----:B------:R-:W-:Y:S05]  /*10f30*/  BSYNC B0 ;  /* 0x0000000000007941 */ /* 0x000fea0003800000 */
.L_x_217:
[----:B------:R-:W-:Y:S05]  /*10f40*/  @!P2 BRA `(.L_x_219) ;  /* 0x000000000004a947 */ /* 0x000fea0003800000 */
[----:B------:R-:W-:Y:S01]  /*10f50*/  BPT.TRAP 0x1 ;  /* 0x000000040000795c */ /* 0x000fe20000300000 */
.L_x_219:
[----:B------:R-:W2:Y:S02]  /*10f60*/  LDL R0, [R1+0x8] ;  /* 0x0000080001007983 */ /* 0x000ea40000100800 */
[----:B--2---:R-:W-:-:S04]  /*10f70*/  SHF.L.U32 R3, R0, 0x1f, RZ ;  /* 0x0000001f00037819 */ /* 0x004fc800000006ff */
[----:B------:R-:W2:Y:S02]  /*10f80*/  SYNCS.PHASECHK.TRANS64.TRYWAIT P0, [R20+URZ+0x2e860], R3 ;  /* 0x02e86003140075a7 */ /* 0x000ea4000800017f */
[----:B--2---:R-:W-:Y:S05]  /*10f90*/  @!P0 BRA `(.L_x_220) ;  /* 0x0000001800d08947 */ /* 0x004fea0003800000 */
.L_x_262:
[----:B------:R-:W3:Y:S04]  /*10fa0*/  LDL R0, [R1+0x4] ;  /* 0x0000040001007983 */ /* 0x000ee80000100800 */
[----:B------:R-:W4:Y:S04]  /*10fb0*/  LDL R2, [R1+0x28] ;  /* 0x0000280001027983 */ /* 0x000f280000100800 */
[----:B------:R-:W2:Y:S01]  /*10fc0*/  LDL R12, [R1+0x1c] ;  /* 0x00001c00010c7983 */ /* 0x000ea20000100800 */
[----:B------:R-:W-:Y:S05]  /*10fd0*/  WARPSYNC.ALL ;  /* 0x0000000000007948 */ /* 0x000fea0003800000 */
[----:B------:R-:W0:Y:S01]  /*10fe0*/  S2R R8, SR_TID.X ;  /* 0x0000000000087919 */ /* 0x000e220000002100 */
[----:B------:R-:W-:Y:S01]  /*10ff0*/  IMAD.MOV.U32 R10, RZ, RZ, 0x40 ;  /* 0x00000040ff0a7424 */ /* 0x000fe200078e00ff */
[----:B0-----:R-:W-:-:S04]  /*11000*/  LOP3.LUT P0, RZ, R8, 0x4, RZ, 0xc0, !PT ;  /* 0x0000000408ff7812 */ /* 0x001fc8000780c0ff */
[----:B------:R-:W-:Y:S01]  /*11010*/  SEL R10, R10, 0xffffffc0, !P0 ;  /* 0xffffffc00a0a7807 */ /* 0x000fe20004000000 */
[----:B---3--:R-:W-:-:S05]  /*11020*/  IMAD R0, R0, 0x7000, RZ ;  /* 0x0000700000007824 */ /* 0x008fca00078e02ff */
[C---:B----4-:R-:W-:Y:S02]  /*11030*/  LOP3.LUT R2, R0.reuse, R2, RZ, 0xfc, !PT ;  /* 0x0000000200027212 */ /* 0x050fe400078efcff */
[----:B--2---:R-:W-:-:S03]  /*11040*/  IADD3 R0, R0, UR41, R12 ;  /* 0x0000002900007c10 */ /* 0x004fc6000fffe00c */
[----:B-1---5:R-:W0:Y:S01]  /*11050*/  LDSM.16.MT88.4 R4, [R2+UR41+0xe400] ;  /* 0x00e400290204783b */ /* 0x022e220008004200 */
[----:B------:R-:W-:-:S04]  /*11060*/  VIADD R3, R2, UR41 ;  /* 0x0000002902037c36 */ /* 0x000fc80008000000 */
[----:B------:R-:W-:Y:S01]  /*11070*/  IMAD.IADD R3, R10, 0x1, R3 ;  /* 0x000000010a037824 */ /* 0x000fe200078e0203 */
[C-C-:B0-----:R-:W-:Y:S02]  /*11080*/  PRMT R8, R4.reuse, 0x6420, R5.reuse ;  /* 0x0000642004087816 */ /* 0x141fe40000000005 */
[----:B------:R-:W-:Y:S02]  /*11090*/  PRMT R9, R4, 0x7531, R5 ;  /* 0x0000753104097816 */ /* 0x000fe40000000005 */
[C-C-:B------:R-:W-:Y:S02]  /*110a0*/  PRMT R10, R6.reuse, 0x6420, R7.reuse ;  /* 0x00006420060a7816 */ /* 0x140fe40000000007 */
[----:B------:R-:W-:Y:S02]  /*110b0*/  PRMT R11, R6, 0x7531, R7 ;  /* 0x00007531060b7816 */ /* 0x000fe40000000007 */
[----:B------:R-:W0:Y:S04]  /*110c0*/  LDSM.16.MT88.4 R4, [R3+0xe400] ;  /* 0x00e400000304783b */ /* 0x000e280000004200 */
[----:B------:R0:W-:Y:S02]  /*110d0*/  STSM.16.M88.4 [R0+0x400], R8 ;  /* 0x0004000800007844 */ /* 0x0001e40000000200 */
[----:B0-----:R-:W-:-:S02]  /*110e0*/  PRMT R8, R4, 0x6420, R5 ;  /* 0x0000642004087816 */ /* 0x001fc40000000005 */
[----:B------:R-:W-:Y:S02]  /*110f0*/  PRMT R9, R4, 0x7531, R5 ;  /* 0x0000753104097816 */ /* 0x000fe40000000005 */
[C-C-:B------:R-:W-:Y:S02]  /*11100*/  PRMT R10, R6.reuse, 0x6420, R7.reuse ;  /* 0x00006420060a7816 */ /* 0x140fe40000000007 */
[----:B------:R-:W-:-:S05]  /*11110*/  PRMT R11, R6, 0x7531, R7 ;  /* 0x00007531060b7816 */ /* 0x000fca0000000007 */
[----:B------:R-:W-:Y:S04]  /*11120*/  STSM.16.M88.4 [R0+0xc00], R8 ;  /* 0x000c000800007844 */ /* 0x000fe80000000200 */
[----:B------:R-:W0:Y:S02]  /*11130*/  LDSM.16.MT88.4 R4, [R2+UR41+0xf400] ;  /* 0x00f400290204783b */ /* 0x000e240008004200 */
[C-C-:B0-----:R-:W-:Y:S02]  /*11140*/  PRMT R16, R4.reuse, 0x6420, R5.reuse ;  /* 0x0000642004107816 */ /* 0x141fe40000000005 */
[----:B------:R-:W-:Y:S02]  /*11150*/  PRMT R17, R4, 0x7531, R5 ;  /* 0x0000753104117816 */ /* 0x000fe40000000005 */
[----:B------:R-:W-:-:S02]  /*11160*/  PRMT R18, R6, 0x6420, R7 ;  /* 0x0000642006127816 */ /* 0x000fc40000000007 */
[----:B------:R-:W-:Y:S02]  /*11170*/  PRMT R19, R6, 0x7531, R7 ;  /* 0x0000753106137816 */ /* 0x000fe40000000007 */
[----:B------:R-:W0:Y:S04]  /*11180*/  LDSM.16.MT88.4 R4, [R3+0xf400] ;  /* 0x00f400000304783b */ /* 0x000e280000004200 */
[----:B------:R-:W-:Y:S01]  /*11190*/  STSM.16.M88.4 [R0+0x1400], R16 ;  /* 0x0014001000007844 */ /* 0x000fe20000000200 */
[C-C-:B0-----:R-:W-:Y:S02]  /*111a0*/  PRMT R8, R4.reuse, 0x6420, R5.reuse ;  /* 0x0000642004087816 */ /* 0x141fe40000000005 */
[----:B------:R-:W-:Y:S02]  /*111b0*/  PRMT R9, R4, 0x7531, R5 ;  /* 0x0000753104097816 */ /* 0x000fe40000000005 */
[----:B------:R-:W-:-:S02]  /*111c0*/  PRMT R10, R6, 0x6420, R7 ;  /* 0x00006420060a7816 */ /* 0x000fc40000000007 */
        /* <DEDUP_REMOVED lines=56> */
[----:B------:R1:W-:Y:S01]  /*11550*/  STSM.16.M88.4 [R0+0x6400], R12 ;  /* 0x0064000c00007844 */ /* 0x0003e20000000200 */
[C-C-:B0-----:R-:W-:Y:S02]  /*11560*/  PRMT R8, R4.reuse, 0x6420, R5.reuse ;  /* 0x0000642004087816 */ /* 0x141fe40000000005 */
        /* <DEDUP_REMOVED lines=9> */
[----:B0-----:R-:W0:Y:S01]  /*11600*/  FENCE.VIEW.ASYNC.S ;  /* 0x00000000000073c6 */ /* 0x001e220000000000 */
[----:B------:R-:W-:Y:S05]  /*11610*/  @!P2 BRA `(.L_x_221) ;  /* 0x000000000004a947 */ /* 0x000fea0003800000 */
[----:B------:R-:W-:Y:S01]  /*11620*/  BPT.TRAP 0x1 ;  /* 0x000000040000795c */ /* 0x000fe20000300000 */
.L_x_221:
[----:B------:R-:W2:Y:S01]  /*11630*/  LDL.LU R2, [R1+0x4] ;  /* 0x0000040001027983 */ /* 0x000ea20000300800 */
[----:B0-----:R-:W-:Y:S03]  /*11640*/  SYNCS.ARRIVE.TRANS64.A1T0 RZ, [R20+URZ+0x2e850], RZ ;  /* 0x02e850ff14ff79a7 */ /* 0x001fe6000810003f */
[----:B------:R-:W3:Y:S01]  /*11650*/  LDL.LU R3, [R1+0x8] ;  /* 0x0000080001037983 */ /* 0x000ee20000300800 */
[----:B-1----:R-:W-:-:S05]  /*11660*/  @!P1 VIADD R0, R20, 0x2e880 ;  /* 0x0002e88014009836 */ /* 0x002fca0000000000 */
[----:B------:R-:W-:Y:S01]  /*11670*/  @!P1 PRMT R0, RZ, 0x654, R0 ;  /* 0x00000654ff009816 */ /* 0x000fe20000000000 */
[----:B------:R-:W-:Y:S06]  /*11680*/  BAR.SYNC.DEFER_BLOCKING 0x2, 0x80 ;  /* 0x0082000000007b1d */ /* 0x000fec0000010000 */
[----:B------:R2:W-:Y:S02]  /*11690*/  @!P1 SYNCS.ARRIVE.TRANS64.RED.A1T0 RZ, [R0+URZ], RZ ;  /* 0x000000ff00ff99a7 */ /* 0x0005e4000810043f */
[----:B--2---:R-:W-:-:S05]  /*116a0*/  VIADD R0, R2, 0x1 ;  /* 0x0000000102007836 */ /* 0x004fca0000000000 */
[----:B------:R-:W-:-:S04]  /*116b0*/  ISETP.NE.AND P0, PT, R0, 0x2, PT ;  /* 0x000000020000780c */ /* 0x000fc80003f05270 */
[----:B------:R-:W-:Y:S02]  /*116c0*/  SEL R2, RZ, 0x1, P0 ;  /* 0x00000001ff027807 */ /* 0x000fe40000000000 */
[----:B------:R-:W-:Y:S02]  /*116d0*/  SEL R0, R0, RZ, P0 ;  /* 0x000000ff00007207 */ /* 0x000fe40000000000 */
[----:B---3--:R-:W-:-:S03]  /*116e0*/  LOP3.LUT R3, R3, R2, RZ, 0x3c, !PT ;  /* 0x0000000203037212 */ /* 0x008fc600078e3cff */
[----:B------:R0:W-:Y:S04]  /*116f0*/  STL [R1+0x4], R0 ;  /* 0x0000040001007387 */ /* 0x0001e80000100800 */
[----:B------:R0:W-:Y:S02]  /*11700*/  STL [R1+0x8], R3 ;  /* 0x0000080301007387 */ /* 0x0001e40000100800 */
.L_x_177:
[----:B------:R-:W-:Y:S05]  /*11710*/  BSYNC B6 ;  /* 0x0000000000067941 */ /* 0x000fea0003800000 */
.L_x_175:
[----:B01----:R-:W2:Y:S02]  /*11720*/  LDL R0, [R1+0x30] ;  /* 0x0000300001007983 */ /* 0x003ea40000100800 */
[----:B--2---:R-:W-:-:S13]  /*11730*/  ISETP.NE.AND P0, PT, R0, RZ, PT ;  /* 0x000000ff0000720c */ /* 0x004fda0003f05270 */
[----:B------:R-:W-:Y:S05]  /*11740*/  @!P0 BRA `(.L_x_222) ;  /* 0x0000000000308947 */ /* 0x000fea0003800000 */
[----:B------:R-:W0:Y:S08]  /*11750*/  S2UR UR5, SR_CgaCtaId ;  /* 0x00000000000579c3 */ /* 0x000e300000008800 */
[----:B------:R-:W-:Y:S06]  /*11760*/  BAR.SYNC.DEFER_BLOCKING 0x5, 0x180 ;  /* 0x0146000000007b1d */ /* 0x000fec0000010000 */
[----:B------:R-:W-:-:S02]  /*11770*/  UMOV UR4, 0x400 ;  /* 0x0000040000047882 */ /* 0x000fc40000000000 */
[----:B0-----:R-:W-:-:S09]  /*11780*/  ULEA UR4, UR5, UR4, 0x18 ;  /* 0x0000000405047291 */ /* 0x001fd2000f8ec03f */
[----:B------:R-:W0:Y:S04]  /*11790*/  LDS.128 R4, [UR4+0x2e8d0] ;  /* 0x02e8d004ff047984 */ /* 0x000e280008000c00 */
[----:B0-----:R0:W-:Y:S01]  /*117a0*/  STL.64 [R1+0x20], R4 ;  /* 0x0000200401007387 */ /* 0x0011e20000100a00 */
[----:B------:R-:W-:Y:S02]  /*117b0*/  IMAD.MOV.U32 R2, RZ, RZ, R7 ;  /* 0x000000ffff027224 */ /* 0x000fe400078e0007 */
[----:B------:R-:W-:-:S03]  /*117c0*/  IMAD.MOV.U32 R0, RZ, RZ, R6 ;  /* 0x000000ffff007224 */ /* 0x000fc600078e0006 */
[----:B------:R-:W-:Y:S02]  /*117d0*/  R2UR UR52, R2 ;  /* 0x00000000023472ca */ /* 0x000fe400000e0000 */
[----:B------:R-:W-:Y:S01]  /*117e0*/  R2UR UR38, R0 ;  /* 0x00000000002672ca */ /* 0x000fe200000e0000 */
[----:B------:R-:W-:Y:S06]  /*117f0*/  BAR.ARV 0x4, 0x180 ;  /* 0x0106000000007b1d */ /* 0x000fec0000002000 */
[----:B------:R-:W-:Y:S08]  /*11800*/  BRA `(.L_x_223) ;  /* 0x00000008003c7947 */ /* 0x000ff00003800000 */
.L_x_222:
[----:B------:R-:W0:Y:S01]  /*11810*/  S2R R2, SR_TID.X ;  /* 0x0000000000027919 */ /* 0x000e220000002100 */
[----:B------:R-:W-:Y:S01]  /*11820*/  ULDC UR4, c[0x0][0xc14] ;  /* 0x0003050000047ab9 */ /* 0x000fe20000000800 */
[----:B------:R-:W2:Y:S01]  /*11830*/  LDL.LU R0, [R1+0x20] ;  /* 0x0000200001007983 */ /* 0x000ea20000300800 */
[----:B------:R-:W-:Y:S01]  /*11840*/  IMAD.MOV.U32 R4, RZ, RZ, RZ ;  /* 0x000000ffff047224 */ /* 0x000fe200078e00ff */
[----:B0-----:R-:W-:-:S04]  /*11850*/  LOP3.LUT R9, R2, 0x1f, RZ, 0xc0, !PT ;  /* 0x0000001f02097812 */ /* 0x001fc800078ec0ff */
[C---:B------:R-:W-:Y:S01]  /*11860*/  ISETP.NE.AND P0, PT, R9.reuse, 0x1f, PT ;  /* 0x0000001f0900780c */ /* 0x040fe20003f05270 */
[----:B------:R-:W-:-:S05]  /*11870*/  VIADD R5, R9, UR52 ;  /* 0x0000003409057c36 */ /* 0x000fca0008000000 */
[----:B------:R-:W-:Y:S01]  /*11880*/  ISETP.GE.OR P1, PT, R5, UR4, !P0 ;  /* 0x0000000405007c0c */ /* 0x000fe2000c726670 */
[----:B------:R-:W-:-:S12]  /*11890*/  ULDC UR4, c[0x0][0xc14] ;  /* 0x0003050000047ab9 */ /* 0x000fd80000000800 */
[----:B------:R-:W0:Y:S02]  /*118a0*/  @!P1 LDC.64 R2, c[0x0][0xc58] ;  /* 0x00031600ff029b82 */ /* 0x000e240000000a00 */
[----:B0-----:R-:W-:-:S05]  /*118b0*/  @!P1 IMAD.WIDE R2, R5, 0x4, R2 ;  /* 0x0000000405029825 */ /* 0x001fca00078e0202 */
[----:B------:R-:W3:Y:S01]  /*118c0*/  @!P1 LDG.E R4, desc[UR50][R2.64] ;  /* 0x0000003202049981 */ /* 0x000ee2000c1e1900 */
[C---:B------:R-:W-:Y:S02]  /*118d0*/  ISETP.NE.AND P1, PT, R9.reuse, RZ, PT ;  /* 0x000000ff0900720c */ /* 0x040fe40003f25270 */
[C---:B------:R-:W-:Y:S02]  /*118e0*/  ISETP.GE.U32.AND P2, PT, R9.reuse, 0x2, PT ;  /* 0x000000020900780c */ /* 0x040fe40003f46070 */
[C---:B------:R-:W-:Y:S02]  /*118f0*/  ISETP.GE.U32.AND P3, PT, R9.reuse, 0x4, PT ;  /* 0x000000040900780c */ /* 0x040fe40003f66070 */
[C---:B------:R-:W-:Y:S02]  /*11900*/  ISETP.GE.U32.AND P4, PT, R9.reuse, 0x8, PT ;  /* 0x000000080900780c */ /* 0x040fe40003f86070 */
[----:B------:R-:W-:Y:S01]  /*11910*/  ISETP.GE.U32.AND P5, PT, R9, 0x10, PT ;  /* 0x000000100900780c */ /* 0x000fe20003fa6070 */
[----:B--2---:R-:W-:-:S02]  /*11920*/  IMAD.MOV.U32 R8, RZ, RZ, R0 ;  /* 0x000000ffff087224 */ /* 0x004fc400078e0000 */
[----:B---3--:R-:W0:Y:S02]  /*11930*/  SHFL.UP PT, R0, R4, 0x1, RZ ;  /* 0x0420000004007989 */ /* 0x008e2400000e00ff */
[----:B0-----:R-:W-:-:S05]  /*11940*/  SEL R5, R0, RZ, P1 ;  /* 0x000000ff00057207 */ /* 0x001fca0000800000 */
[----:B------:R-:W-:-:S05]  /*11950*/  IMAD.IADD R5, R4, 0x1, R5 ;  /* 0x0000000104057824 */ /* 0x000fca00078e0205 */
[----:B------:R-:W0:Y:S02]  /*11960*/  SHFL.UP PT, R0, R5, 0x2, RZ ;  /* 0x0440000005007989 */ /* 0x000e2400000e00ff */
[----:B0-----:R-:W-:-:S05]  /*11970*/  SEL R0, R0, RZ, P2 ;  /* 0x000000ff00007207 */ /* 0x001fca0001000000 */
[----:B------:R-:W-:-:S05]  /*11980*/  IMAD.IADD R0, R5, 0x1, R0 ;  /* 0x0000000105007824 */ /* 0x000fca00078e0200 */
[----:B------:R-:W0:Y:S02]  /*11990*/  SHFL.UP PT, R6, R0, 0x4, RZ ;  /* 0x0480000000067989 */ /* 0x000e2400000e00ff */
[----:B0-----:R-:W-:-:S04]  /*119a0*/  SEL R3, R6, RZ, P3 ;  /* 0x000000ff06037207 */ /* 0x001fc80001800000 */
[----:B------:R-:W-:-:S05]  /*119b0*/  IADD3 R6, R0, R3, RZ ;  /* 0x0000000300067210 */ /* 0x000fca0007ffe0ff */
[----:B------:R-:W0:Y:S02]  /*119c0*/  SHFL.UP PT, R2, R6, 0x8, RZ ;  /* 0x0500000006027989 */ /* 0x000e2400000e00ff */
[----:B0-----:R-:W-:-:S05]  /*119d0*/  SEL R3, R2, RZ, P4 ;  /* 0x000000ff02037207 */ /* 0x001fca0002000000 */
[----:B------:R-:W-:-:S05]  /*119e0*/  IMAD.IADD R7, R6, 0x1, R3 ;  /* 0x0000000106077824 */ /* 0x000fca00078e0203 */
[----:B------:R-:W0:Y:S04]  /*119f0*/  SHFL.UP PT, R2, R7, 0x10, RZ ;  /* 0x0600000007027989 */ /* 0x000e2800000e00ff */
[----:B------:R-:W-:Y:S01]  /*11a00*/  SHFL.IDX PT, R9, R8, 0x1, 0x1f ;  /* 0x00201f0008097f89 */ /* 0x000fe200000e0000 */
[----:B0-----:R-:W-:-:S05]  /*11a10*/  SEL R2, R2, RZ, P5 ;  /* 0x000000ff02027207 */ /* 0x001fca0002800000 */
[----:B------:R-:W-:Y:S02]  /*11a20*/  IMAD.IADD R3, R7, 0x1, R2 ;  /* 0x0000000107037824 */ /* 0x000fe400078e0202 */
[----:B------:R-:W0:Y:S03]  /*11a30*/  LDC R2, c[0x0][0xc10] ;  /* 0x00030400ff027b82 */ /* 0x000e260000000800 */
[----:B------:R-:W0:Y:S04]  /*11a40*/  SHFL.IDX PT, R5, R3, 0x1f, 0x1f ;  /* 0x03e01f0003057f89 */ /* 0x000e2800000e0000 */
[----:B------:R-:W1:Y:S01]  /*11a50*/  SHFL.IDX PT, R0, R8, RZ, 0x1f ;  /* 0x00001fff08007589 */ /* 0x000e6200000e0000 */
[----:B0-----:R-:W-:-:S04]  /*11a60*/  IMAD R6, R5, R2, RZ ;  /* 0x0000000205067224 */ /* 0x001fc800078e02ff */
[----:B------:R-:W-:-:S05]  /*11a70*/  IMAD.IADD R5, R9, 0x1, R6 ;  /* 0x0000000109057824 */ /* 0x000fca00078e0206 */
[----:B-1----:R-:W-:-:S13]  /*11a80*/  ISETP.GT.AND P6, PT, R5, R0, PT ;  /* 0x000000000500720c */ /* 0x002fda0003fc4270 */
[----:B------:R-:W-:Y:S05]  /*11a90*/  @P6 BRA `(.L_x_224) ;  /* 0x0000000000906947 */ /* 0x000fea0003800000 */
.L_x_228:
[----:B------:R-:W-:-:S04]  /*11aa0*/  UIADD3 UR52, UR52, 0x1f, URZ ;  /* 0x0000001f34347890 */ /* 0x000fc8000fffe03f */
[----:B------:R-:W-:-:S06]  /*11ab0*/  UISETP.GE.AND UP0, UPT, UR52, UR4, UPT ;  /* 0x000000043400728c */ /* 0x000fcc000bf06270 */
[----:B------:R-:W-:-:S13]  /*11ac0*/  PLOP3.LUT P6, PT, PT, PT, UP0, 0x40, 0x0 ;  /* 0x000000000000781c */ /* 0x000fda0003fce808 */
[----:B------:R-:W-:Y:S05]  /*11ad0*/  @!P6 BRA `(.L_x_225) ;  /* 0x00000004003ce947 */ /* 0x000fea0003800000 */
[----:B------:R-:W0:Y:S01]  /*11ae0*/  S2R R2, SR_TID.X ;  /* 0x0000000000027919 */ /* 0x000e220000002100 */
[----:B------:R-:W-:Y:S01]  /*11af0*/  BSSY B0, `(.L_x_226) ;  /* 0x0000009000007945 */ /* 0x000fe20003800000 */
[----:B------:R-:W-:Y:S01]  /*11b00*/  IMAD.MOV.U32 R4, RZ, RZ, RZ ;  /* 0x000000ffff047224 */ /* 0x000fe200078e00ff */
[----:B0-----:R-:W-:-:S05]  /*11b10*/  LOP3.LUT R2, R2, 0x1f, RZ, 0xc0, !PT ;  /* 0x0000001f02027812 */ /* 0x001fca00078ec0ff */
[----:B------:R-:W-:-:S05]  /*11b20*/  VIADD R7, R2, UR52 ;  /* 0x0000003402077c36 */ /* 0x000fca0008000000 */
[----:B------:R-:W-:-:S13]  /*11b30*/  ISETP.GE.OR P6, PT, R7, UR4, !P0 ;  /* 0x0000000407007c0c */ /* 0x000fda000c7c6670 */
[----:B------:R-:W-:Y:S05]  /*11b40*/  @P6 BRA `(.L_x_227) ;  /* 0x00000000000c6947 */ /* 0x000fea0003800000 */
[----:B------:R-:W0:Y:S02]  /*11b50*/  LDC.64 R2, c[0x0][0xc58] ;  /* 0x00031600ff027b82 */ /* 0x000e240000000a00 */
[----:B0-----:R-:W-:-:S05]  /*11b60*/  IMAD.WIDE R2, R7, 0x4, R2 ;  /* 0x0000000407027825 */ /* 0x001fca00078e0202 */
[----:B------:R0:W5:Y:S02]  /*11b70*/  LDG.E R4, desc[UR50][R2.64] ;  /* 0x0000003202047981 */ /* 0x000164000c1e1900 */
.L_x_227:
[----:B------:R-:W-:Y:S05]  /*11b80*/  BSYNC B0 ;  /* 0x0000000000007941 */ /* 0x000fea0003800000 */
.L_x_226:
        /* <DEDUP_REMOVED lines=13> */
[----:B0-----:R-:W-:Y:S02]  /*11c60*/  SEL R9, R2, RZ, P5 ;  /* 0x000000ff02097207 */ /* 0x001fe40002800000 */
[----:B------:R-:W0:Y:S03]  /*11c70*/  LDC R2, c[0x0][0xc10] ;  /* 0x00030400ff027b82 */ /* 0x000e260000000800 */
[----:B------:R-:W-:-:S05]  /*11c80*/  IMAD.IADD R3, R8, 0x1, R9 ;  /* 0x0000000108037824 */ /* 0x000fca00078e0209 */
[----:B------:R-:W0:Y:S02]  /*11c90*/  SHFL.IDX PT, R9, R3, 0x1f, 0x1f ;  /* 0x03e01f0003097f89 */ /* 0x000e2400000e0000 */
[----:B0-----:R-:W-:-:S04]  /*11ca0*/  IMAD R6, R9, R2, RZ ;  /* 0x0000000209067224 */ /* 0x001fc800078e02ff */
[----:B------:R-:W-:-:S05]  /*11cb0*/  IMAD.IADD R5, R6, 0x1, R5 ;  /* 0x0000000106057824 */ /* 0x000fca00078e0205 */
[----:B------:R-:W-:-:S13]  /*11cc0*/  ISETP.GT.AND P6, PT, R5, R0, PT ;  /* 0x000000000500720c */ /* 0x000fda0003fc4270 */
[----:B------:R-:W-:Y:S05]  /*11cd0*/  @!P6 BRA `(.L_x_228) ;  /* 0xfffffffc0070e947 */ /* 0x000fea000383ffff */
.L_x_224:
[----:B------:R-:W-:Y:S02]  /*11ce0*/  IMAD.IADD R7, R5, 0x1, -R6 ;  /* 0x0000000105077824 */ /* 0x000fe400078e0a06 */
[----:B------:R-:W-:Y:S02]  /*11cf0*/  IMAD.MOV.U32 R6, RZ, RZ, RZ ;  /* 0x000000ffff067224 */ /* 0x000fe400078e00ff */
        /* <DEDUP_REMOVED lines=14> */
[----:B------:R-:W-:-:S06]  /*11de0*/  IMAD.U32 R6, RZ, RZ, UR5 ;  /* 0x00000005ff067e24 */ /* 0x000fcc000f8e00ff */
[----:B------:R1:W2:Y:S02]  /*11df0*/  SHFL.IDX PT, R6, R3, R6, 0x1f ;  /* 0x00001f0603067589 */ /* 0x0002a400000e0000 */
.L_x_229:
[----:B--2---:R-:W-:Y:S01]  /*11e00*/  IMAD R7, R6, R2, R7 ;  /* 0x0000000206077224 */ /* 0x004fe200078e0207 */
[----:B------:R-:W-:Y:S01]  /*11e10*/  MOV R2, RZ ;  /* 0x000000ff00027202 */ /* 0x000fe20000000f00 */
[--C-:B0-----:R-:W-:Y:S01]  /*11e20*/  IMAD.MOV R6, RZ, RZ, -R9.reuse ;  /* 0x000000ffff067224 */ /* 0x101fe200078e0a09 */
[----:B------:R-:W-:Y:S01]  /*11e30*/  UIADD3 UR52, UR4, UR52, URZ ;  /* 0x0000003404347290 */ /* 0x000fe2000fffe03f */
[----:B-1----:R-:W-:Y:S01]  /*11e40*/  IMAD.MOV.U32 R3, RZ, RZ, R9 ;  /* 0x000000ffff037224 */ /* 0x002fe200078e0009 */
[----:B------:R0:W-:Y:S01]  /*11e50*/  STL [R1+0x20], R7 ;  /* 0x0000200701007387 */ /* 0x0001e20000100800 */
[----:B------:R-:W-:-:S04]  /*11e60*/  IMAD R6, R6, R5, RZ ;  /* 0x0000000506067224 */ /* 0x000fc800078e02ff */
[----:B------:R-:W-:Y:S01]  /*11e70*/  IMAD.HI.U32 R9, R9, R6, R2 ;  /* 0x0000000609097227 */ /* 0x000fe200078e0002 */
[----:B------:R-:W-:-:S03]  /*11e80*/  IABS R2, R4 ;  /* 0x0000000400027213 */ /* 0x000fc60000000000 */
[----:B------:R-:W-:Y:S02]  /*11e90*/  IMAD.IADD R3, R0, 0x1, -R7 ;  /* 0x0000000100037824 */ /* 0x000fe400078e0a07 */
[----:B------:R-:W-:-:S03]  /*11ea0*/  IMAD.MOV R2, RZ, RZ, -R2 ;  /* 0x000000ffff027224 */ /* 0x000fc600078e0a02 */
[----:B------:R-:W-:-:S05]  /*11eb0*/  IABS R0, R3 ;  /* 0x0000000300007213 */ /* 0x000fca0000000000 */
[----:B------:R-:W-:-:S04]  /*11ec0*/  IMAD.HI.U32 R9, R9, R0, RZ ;  /* 0x0000000009097227 */ /* 0x000fc800078e00ff */
[----:B------:R-:W-:-:S05]  /*11ed0*/  IMAD R0, R9, R2, R0 ;  /* 0x0000000209007224 */ /* 0x000fca00078e0200 */
[----:B------:R-:W-:-:S13]  /*11ee0*/  ISETP.GT.U32.AND P1, PT, R5, R0, PT ;  /* 0x000000000500720c */ /* 0x000fda0003f24070 */
[----:B------:R-:W-:Y:S02]  /*11ef0*/  @!P1 IMAD.IADD R0, R0, 0x1, -R5 ;  /* 0x0000000100009824 */ /* 0x000fe400078e0a05 */
[----:B------:R-:W-:Y:S01]  /*11f00*/  @!P1 VIADD R9, R9, 0x1 ;  /* 0x0000000109099836 */ /* 0x000fe20000000000 */
[----:B------:R-:W-:Y:S02]  /*11f10*/  ISETP.NE.AND P1, PT, R4, RZ, PT ;  /* 0x000000ff0400720c */ /* 0x000fe40003f25270 */
[----:B------:R-:W-:Y:S02]  /*11f20*/  ISETP.GE.U32.AND P0, PT, R0, R5, PT ;  /* 0x000000050000720c */ /* 0x000fe40003f06070 */
[----:B------:R-:W-:-:S04]  /*11f30*/  LOP3.LUT R0, R3, R4, RZ, 0x3c, !PT ;  /* 0x0000000403007212 */ /* 0x000fc800078e3cff */
[----:B------:R-:W-:-:S07]  /*11f40*/  ISETP.GE.AND P2, PT, R0, RZ, PT ;  /* 0x000000ff0000720c */ /* 0x000fce0003f46270 */
[----:B------:R-:W-:-:S06]  /*11f50*/  @P0 VIADD R9, R9, 0x1 ;  /* 0x0000000109090836 */ /* 0x000fcc0000000000 */
[----:B------:R-:W-:Y:S01]  /*11f60*/  @!P2 IMAD.MOV R9, RZ, RZ, -R9 ;  /* 0x000000ffff09a224 */ /* 0x000fe200078e0a09 */
[----:B------:R-:W-:-:S04]  /*11f70*/  @!P1 LOP3.LUT R9, RZ, R4, RZ, 0x33, !PT ;  /* 0x00000004ff099212 */ /* 0x000fc800078e33ff */
[----:B------:R-:W-:Y:S01]  /*11f80*/  R2UR UR38, R9 ;  /* 0x00000000092672ca */ /* 0x000fe200000e0000 */
[----:B------:R-:W-:-:S04]  /*11f90*/  IMAD.MOV R9, RZ, RZ, -R9 ;  /* 0x000000ffff097224 */ /* 0x000fc800078e0a09 */
[----:B------:R-:W-:-:S05]  /*11fa0*/  IMAD R0, R4, R9, R3 ;  /* 0x0000000904007224 */ /* 0x000fca00078e0203 */
[----:B------:R0:W-:Y:S01]  /*11fb0*/  STL [R1+0x24], R0 ;  /* 0x0000240001007387 */ /* 0x0001e20000100800 */
[----:B------:R-:W-:Y:S05]  /*11fc0*/  BRA `(.L_x_230) ;  /* 0x0000000000107947 */ /* 0x000fea0003800000 */
.L_x_225:
[----:B------:R1:W-:Y:S01]  /*11fd0*/  STL [R1+0x20], R0 ;  /* 0x0000200001007387 */ /* 0x0003e20000100800 */
[----:B------:R-:W-:Y:S01]  /*11fe0*/  ULDC UR52, c[0x0][0xc14] ;  /* 0x0003050000347ab9 */ /* 0x000fe20000000800 */
[----:B------:R-:W-:Y:S02]  /*11ff0*/  UMOV UR38, URZ ;  /* 0x0000003f00267c82 */ /* 0x000fe40008000000 */
[----:B------:R1:W-:Y:S03]  /*12000*/  STL [R1+0x24], RZ ;  /* 0x000024ff01007387 */ /* 0x0003e60000100800 */
.L_x_230:
[----:B------:R-:W2:Y:S04]  /*12010*/  LDL R3, [R1+0x20] ;  /* 0x0000200001037983 */ /* 0x000ea80000100800 */
[----:B------:R-:W3:Y:S01]  /*12020*/  LDL R2, [R1+0x24] ;  /* 0x0000240001027983 */ /* 0x000ee20000100800 */
[----:B------:R-:W-:Y:S02]  /*12030*/  IMAD.U32 R6, RZ, RZ, UR38 ;  /* 0x00000026ff067e24 */ /* 0x000fe4000f8e00ff */
[----:B0-----:R-:W-:Y:S01]  /*12040*/  IMAD.U32 R7, RZ, RZ, UR52 ;  /* 0x00000034ff077e24 */ /* 0x001fe2000f8e00ff */
[----:B-1----:R-:W0:Y:S02]  /*12050*/  S2R R0, SR_TID.X ;  /* 0x0000000000007919 */ /* 0x002e240000002100 */
[----:B0-----:R-:W-:Y:S01]  /*12060*/  LOP3.LUT R0, R0, 0x1f, RZ, 0xc0, !PT ;  /* 0x0000001f00007812 */ /* 0x001fe200078ec0ff */
[----:B------:R-:W-:Y:S03]  /*12070*/  BAR.SYNC.DEFER_BLOCKING 0x4, 0x180 ;  /* 0x0106000000007b1d */ /* 0x000fe60000010000 */
[----:B------:R-:W-:-:S13]  /*12080*/  ISETP.NE.AND P0, PT, R0, RZ, PT ;  /* 0x000000ff0000720c */ /* 0x000fda0003f05270 */
[----:B------:R-:W-:Y:S01]  /*12090*/  @!P0 MOV R0, 0x400 ;  /* 0x0000040000008802 */ /* 0x000fe20000000f00 */
[----:B--2---:R-:W-:Y:S02]  /*120a0*/  IMAD.MOV.U32 R4, RZ, RZ, R3 ;  /* 0x000000ffff047224 */ /* 0x004fe400078e0003 */
[----:B------:R-:W0:Y:S01]  /*120b0*/  @!P0 S2R R3, SR_CgaCtaId ;  /* 0x0000000000038919 */ /* 0x000e220000008800 */
[----:B---3--:R-:W-:Y:S01]  /*120c0*/  IMAD.MOV.U32 R5, RZ, RZ, R2 ;  /* 0x000000ffff057224 */ /* 0x008fe200078e0002 */
[----:B0-----:R-:W-:-:S05]  /*120d0*/  @!P0 LEA R0, R3, R0, 0x18 ;  /* 0x0000000003008211 */ /* 0x001fca00078ec0ff */
[----:B------:R1:W-:Y:S01]  /*120e0*/  @!P0 STS.128 [R0+0x2e8d0], R4 ;  /* 0x02e8d00400008388 */ /* 0x0003e20000000c00 */
[----:B------:R-:W-:Y:S06]  /*120f0*/  BAR.ARV 0x5, 0x180 ;  /* 0x0146000000007b1d */ /* 0x000fec0000002000 */
.L_x_223:
[----:B------:R-:W-:Y:S02]  /*12100*/  ULDC UR4, c[0x0][0xc14] ;  /* 0x0003050000047ab9 */ /* 0x000fe40000000800 */
[----:B------:R-:W-:-:S06]  /*12110*/  UISETP.GE.AND UP0, UPT, UR52, UR4, UPT ;  /* 0x000000043400728c */ /* 0x000fcc000bf06270 */
[----:B------:R-:W-:-:S13]  /*12120*/  PLOP3.LUT P0, PT, PT, PT, UP0, 0x80, 0x0 ;  /* 0x000000000000781c */ /* 0x000fda0003f0f008 */
[----:B------:R-:W-:Y:S05]  /*12130*/  @!P0 BRA `(.L_x_231) ;  /* 0xffffffc400c48947 */ /* 0x000fea000383ffff */
.L_x_173:
[----:B-1----:R-:W2:Y:S01]  /*12140*/  LDL.LU R0, [R1+0x2c] ;  /* 0x00002c0001007983 */ /* 0x002ea20000300800 */
[----:B------:R-:W-:Y:S01]  /*12150*/  BSSY B0, `(.L_x_232) ;  /* 0x000000b000007945 */ /* 0x000fe20003800000 */
[----:B0-----:R-:W0:Y:S01]  /*12160*/  S2R R5, SR_CgaCtaId ;  /* 0x0000000000057919 */ /* 0x001e220000008800 */
[----:B--2---:R-:W-:-:S05]  /*12170*/  VIADD R0, R0, 0x1 ;  /* 0x0000000100007836 */ /* 0x004fca0000000000 */
[----:B------:R-:W-:-:S04]  /*12180*/  LEA.HI R2, R0, R0, RZ, 0x1 ;  /* 0x0000000000027211 */ /* 0x000fc800078f08ff */
[----:B------:R-:W-:-:S05]  /*12190*/  LOP3.LUT R3, R2, 0xfffffffe, RZ, 0xc0, !PT ;  /* 0xfffffffe02037812 */ /* 0x000fca00078ec0ff */
[----:B------:R-:W-:Y:S01]  /*121a0*/  IMAD.IADD R3, R0, 0x1, -R3 ;  /* 0x0000000100037824 */ /* 0x000fe200078e0a03 */
[----:B------:R-:W-:-:S04]  /*121b0*/  MOV R0, 0x400 ;  /* 0x0000040000007802 */ /* 0x000fc80000000f00 */
[----:B0-----:R-:W-:Y:S02]  /*121c0*/  LEA R0, R5, R0, 0x18 ;  /* 0x0000000005007211 */ /* 0x001fe400078ec0ff */
[----:B------:R-:W-:-:S04]  /*121d0*/  SHF.L.U32 R3, R3, 0x1f, RZ ;  /* 0x0000001f03037819 */ /* 0x000fc800000006ff */
[----:B------:R-:W0:Y:S02]  /*121e0*/  SYNCS.PHASECHK.TRANS64.TRYWAIT P0, [R0+URZ+0x2e820], R3 ;  /* 0x02e82003000075a7 */ /* 0x000e24000800017f */
[----:B0-----:R-:W-:Y:S05]  /*121f0*/  @!P0 BRA `(.L_x_233) ;  /* 0x00000008004c8947 */ /* 0x001fea0003800000 */
.L_x_263:
[----:B------:R-:W-:Y:S05]  /*12200*/  BSYNC B0 ;  /* 0x0000000000007941 */ /* 0x000fea0003800000 */
.L_x_232:
[----:B------:R-:W-:-:S03]  /*12210*/  UMOV UR4, 0xffffffff ;  /* 0xffffffff00047882 */ /* 0x000fc60000000000 */
[----:B------:R-:W-:Y:S05]  /*12220*/  BRA.DIV UR4, `(.L_x_234) ;  /* 0x0000000a04547947 */ /* 0x000fea000b800000 */
[----:B------:R-:W1:Y:S02]  /*12230*/  S2R R2, SR_TID.X ;  /* 0x0000000000027919 */ /* 0x000e640000002100 */
[----:B-1----:R-:W-:-:S04]  /*12240*/  SHF.R.U32.HI R2, RZ, 0x5, R2 ;  /* 0x00000005ff027819 */ /* 0x002fc80000011602 */
[----:B------:R-:W-:-:S05]  /*12250*/  LOP3.LUT R2, R2, 0x3, RZ, 0xc0, !PT ;  /* 0x0000000302027812 */ /* 0x000fca00078ec0ff */
[----:B------:R1:W2:Y:S02]  /*12260*/  SHFL.IDX PT, R14, R2, RZ, 0x1f ;  /* 0x00001fff020e7589 */ /* 0x0002a400000e0000 */
.L_x_266:
[----:B--2---:R-:W-:Y:S01]  /*12270*/  ISETP.NE.AND P0, PT, R14, RZ, PT ;  /* 0x000000ff0e00720c */ /* 0x004fe20003f05270 */
[----:B------:R-:W-:-:S12]  /*12280*/  BSSY B0, `(.L_x_235) ;  /* 0x000002e000007945 */ /* 0x000fd80003800000 */
[----:B------:R-:W-:Y:S05]  /*12290*/  @P0 BRA `(.L_x_236) ;  /* 0x0000000000b00947 */ /* 0x000fea0003800000 */
[----:B------:R-:W-:-:S03]  /*122a0*/  UMOV UR4, 0xffffffff ;  /* 0xffffffff00047882 */ /* 0x000fc60000000000 */
[----:B------:R-:W-:Y:S05]  /*122b0*/  BRA.DIV UR4, `(.L_x_237) ;  /* 0x0000000a04647947 */ /* 0x000fea000b800000 */
[----:B------:R-:W-:-:S13]  /*122c0*/  ELECT P6, URZ, PT ;  /* 0x00000000003f782f */ /* 0x000fda00038c0000 */
.L_x_269:
[----:B------:R-:W-:Y:S05]  /*122d0*/  @!P6 BRA `(.L_x_236) ;  /* 0x0000000000a0e947 */ /* 0x000fea0003800000 */
[----:B------:R-:W-:-:S06]  /*122e0*/  ULOP3.LUT UR4, UR40, 0x2, URZ, 0xfc, !UPT ;  /* 0x0000000228047892 */ /* 0x000fcc000f8efc3f */
[----:B-1----:R-:W-:-:S05]  /*122f0*/  IMAD.U32 R2, RZ, RZ, UR4 ;  /* 0x00000004ff027e24 */ /* 0x002fca000f8e00ff */
[----:B------:R-:W-:-:S13]  /*12300*/  ISETP.NE.AND P0, PT, R2, 0x3, PT ;  /* 0x000000030200780c */ /* 0x000fda0003f05270 */
[----:B------:R-:W-:Y:S05]  /*12310*/  @!P0 BRA `(.L_x_238) ;  /* 0x0000000000048947 */ /* 0x000fea0003800000 */
[----:B------:R-:W-:Y:S01]  /*12320*/  BPT.TRAP 0x1 ;  /* 0x000000040000795c */ /* 0x000fe20000300000 */
.L_x_238:
[----:B0-----:R-:W2:Y:S04]  /*12330*/  LDL R3, [R1+0x4] ;  /* 0x0000040001037983 */ /* 0x001ea80000100800 */
[----:B------:R-:W3:Y:S01]  /*12340*/  LDL.LU R7, [R1+0x8] ;  /* 0x0000080001077983 */ /* 0x000ee20000300800 */
[----:B------:R-:W-:-:S04]  /*12350*/  VIADD R2, R0, 0x2e840 ;  /* 0x0002e84000027836 */ /* 0x000fc80000000000 */
[C---:B--2---:R-:W-:Y:S01]  /*12360*/  IMAD R6, R3.reuse, 0x8, R2 ;  /* 0x0000000803067824 */ /* 0x044fe200078e0202 */
[----:B------:R-:W-:Y:S02]  /*12370*/  IADD3 R3, R3, 0x1, RZ ;  /* 0x0000000103037810 */ /* 0x000fe40007ffe0ff */
[----:B---3--:R-:W-:Y:S02]  /*12380*/  SHF.L.U32 R5, R7, 0x1f, RZ ;  /* 0x0000001f07057819 */ /* 0x008fe400000006ff */
[C---:B------:R-:W-:Y:S02]  /*12390*/  ISETP.NE.AND P2, PT, R3.reuse, 0x2, PT ;  /* 0x000000020300780c */ /* 0x040fe40003f45270 */
[----:B------:R-:W0:Y:S02]  /*123a0*/  SYNCS.PHASECHK.TRANS64.TRYWAIT P1, [R6+URZ], R5 ;  /* 0x00000005060075a7 */ /* 0x000e24000802017f */
[----:B------:R-:W-:Y:S02]  /*123b0*/  SEL R4, RZ, 0x1, P2 ;  /* 0x00000001ff047807 */ /* 0x000fe40001000000 */
[----:B------:R-:W-:-:S02]  /*123c0*/  SEL R3, R3, RZ, P2 ;  /* 0x000000ff03037207 */ /* 0x000fc40001000000 */
[----:B------:R-:W-:-:S03]  /*123d0*/  LOP3.LUT R4, R7, R4, RZ, 0x3c, !PT ;  /* 0x0000000407047212 */ /* 0x000fc600078e3cff */
[----:B------:R-:W-:Y:S01]  /*123e0*/  IMAD R7, R3, 0x8, R2 ;  /* 0x0000000803077824 */ /* 0x000fe200078e0202 */
[----:B------:R-:W-:Y:S01]  /*123f0*/  SHF.L.U32 R2, R4, 0x1f, RZ ;  /* 0x0000001f04027819 */ /* 0x000fe200000006ff */
[----:B0-----:R-:W-:Y:S06]  /*12400*/  @!P1 BRA `(.L_x_239) ;  /* 0x0000000800309947 */ /* 0x001fec0003800000 */
.L_x_270:
[----:B------:R-:W1:Y:S02]  /*12410*/  SYNCS.PHASECHK.TRANS64.TRYWAIT P1, [R7+URZ], R2 ;  /* 0x00000002070075a7 */ /* 0x000e64000802017f */
[----:B-1----:R-:W-:Y:S05]  /*12420*/  @!P1 BRA `(.L_x_240) ;  /* 0x00000008003c9947 */ /* 0x002fea0003800000 */
.L_x_271:
[----:B------:R-:W-:Y:S05]  /*12430*/  @!P0 BRA `(.L_x_241) ;  /* 0x0000000000048947 */ /* 0x000fea0003800000 */
[----:B------:R-:W-:Y:S01]  /*12440*/  BPT.TRAP 0x1 ;  /* 0x000000040000795c */ /* 0x000fe20000300000 */
.L_x_241:
[----:B------:R-:W2:Y:S02]  /*12450*/  LDL.LU R4, [R1+0x4] ;  /* 0x0000040001047983 */ /* 0x000ea40000300800 */
[----:B--2---:R-:W-:-:S04]  /*12460*/  IMAD R4, R4, 0x8, R0 ;  /* 0x0000000804047824 */ /* 0x004fc800078e0200 */
[----:B------:R-:W2:Y:S02]  /*12470*/  SYNCS.PHASECHK.TRANS64.TRYWAIT P1, [R4+URZ+0x2e860], R5 ;  /* 0x02e86005040075a7 */ /* 0x000ea4000802017f */
[----:B--2---:R-:W-:Y:S05]  /*12480*/  @!P1 BRA `(.L_x_242) ;  /* 0x0000000800389947 */ /* 0x004fea0003800000 */
.L_x_272:
[----:B------:R-:W-:Y:S05]  /*12490*/  @!P0 BRA `(.L_x_243) ;  /* 0x0000000000048947 */ /* 0x000fea0003800000 */
[----:B------:R-:W-:Y:S01]  /*124a0*/  BPT.TRAP 0x1 ;  /* 0x000000040000795c */ /* 0x000fe20000300000 */
.L_x_243:
[----:B------:R-:W-:-:S04]  /*124b0*/  IMAD R3, R3, 0x8, R0 ;  /* 0x0000000803037824 */ /* 0x000fc800078e0200 */
[----:B------:R-:W3:Y:S02]  /*124c0*/  SYNCS.PHASECHK.TRANS64.TRYWAIT P1, [R3+URZ+0x2e860], R2 ;  /* 0x02e86002030075a7 */ /* 0x000ee4000802017f */
[----:B---3--:R-:W-:Y:S05]  /*124d0*/  @!P1 BRA `(.L_x_244) ;  /* 0x0000000800389947 */ /* 0x008fea0003800000 */
.L_x_273:
[----:B------:R-:W-:Y:S05]  /*124e0*/  @!P0 BRA `(.L_x_245) ;  /* 0x0000000000048947 */ /* 0x000fea0003800000 */
[----:B------:R-:W-:Y:S01]  /*124f0*/  BPT.TRAP 0x1 ;  /* 0x000000040000795c */ /* 0x000fe20000300000 */
.L_x_245:
[----:B------:R-:W4:Y:S02]  /*12500*/  SYNCS.PHASECHK.TRANS64.TRYWAIT P0, [R4+URZ+0x2e880], R5 ;  /* 0x02e88005040075a7 */ /* 0x000f24000800017f */
[----:B----4-:R-:W-:Y:S05]  /*12510*/  @!P0 BRA `(.L_x_246) ;  /* 0x00000008003c8947 */ /* 0x010fea0003800000 */
.L_x_247:
[----:B------:R0:W0:Y:S02]  /*12520*/  SYNCS.PHASECHK.TRANS64.TRYWAIT P0, [R3+URZ+0x2e880], R2 ;  /* 0x02e88002030075a7 */ /* 0x000024000800017f */
[----:B0-----:R-:W-:Y:S05]  /*12530*/  @!P0 NANOSLEEP.SYNCS 0x989680 ;  /* 0x009896800000895d */ /* 0x001fea0003900000 */
[----:B------:R-:W0:Y:S02]  /*12540*/  @!P0 SYNCS.PHASECHK.TRANS64 P0, [R3+URZ+0x2e880], R2 ;  /* 0x02e88002030085a7 */ /* 0x000e24000800007f */
[----:B0-----:R-:W-:Y:S05]  /*12550*/  @!P0 BRA `(.L_x_247) ;  /* 0xfffffffc00f08947 */ /* 0x001fea000383ffff */
.L_x_236:
[----:B------:R-:W-:Y:S05]  /*12560*/  BSYNC B0 ;  /* 0x0000000000007941 */ /* 0x000fea0003800000 */
.L_x_235:
[----:B------:R-:W-:Y:S05]  /*12570*/  EXIT ;  /* 0x000000000000794d */ /* 0x000fea0003800000 */
.L_x_123:
[----:B0-----:R0:W1:Y:S02]  /*12580*/  SYNCS.PHASECHK.TRANS64.TRYWAIT P1, [R2+URZ+0x2e800], R11 ;  /* 0x02e8000b020075a7 */ /* 0x001064000802017f */
[----:B-1----:R-:W-:Y:S05]  /*12590*/  @!P1 NANOSLEEP.SYNCS 0x989680 ;  /* 0x009896800000995d */ /* 0x002fea0003900000 */
[----:B------:R-:W1:Y:S02]  /*125a0*/  @!P1 SYNCS.PHASECHK.TRANS64 P1, [R2+URZ+0x2e800], R11 ;  /* 0x02e8000b020095a7 */ /* 0x000e64000802007f */
[----:B-1----:R-:W-:Y:S05]  /*125b0*/  @!P1 BRA `(.L_x_123) ;  /* 0xfffffffc00f09947 */ /* 0x002fea000383ffff */
[----:B------:R-:W-:Y:S05]  /*125c0*/  BRA `(.L_x_248) ;  /* 0xfffffef000ec7947 */ /* 0x000fea000383ffff */
.L_x_127:
[----:B--2---:R2:W3:Y:S02]  /*125d0*/  SYNCS.PHASECHK.TRANS64.TRYWAIT P1, [R5+URZ+0x2e830], R6 ;  /* 0x02e83006050075a7 */ /* 0x0044e4000802017f */
[----:B---3--:R-:W-:Y:S05]  /*125e0*/  @!P1 NANOSLEEP.SYNCS 0x989680 ;  /* 0x009896800000995d */ /* 0x008fea0003900000 */
[----:B------:R-:W3:Y:S02]  /*125f0*/  @!P1 SYNCS.PHASECHK.TRANS64 P1, [R5+URZ+0x2e830], R6 ;  /* 0x02e83006050095a7 */ /* 0x000ee4000802007f */
[----:B---3--:R-:W-:Y:S05]  /*12600*/  @!P1 BRA `(.L_x_127) ;  /* 0xfffffffc00f09947 */ /* 0x008fea000383ffff */
[----:B------:R-:W-:Y:S05]  /*12610*/  BRA `(.L_x_126) ;  /* 0xfffffef4001c7947 */ /* 0x000fea000383ffff */
.L_x_132:
[----:B-1----:R-:W-:-:S04]  /*12620*/  IMAD.U32 R3, RZ, RZ, UR6 ;  /* 0x00000006ff037e24 */ /* 0x002fc8000f8e00ff */
[----:B------:R1:W2:Y:S03]  /*12630*/  SYNCS.PHASECHK.TRANS64.TRYWAIT P1, [R3+URZ+0x2e830], R2 ;  /* 0x02e83002030075a7 */ /* 0x0002a6000802017f */
[----:B--2---:R-:W-:Y:S05]  /*12640*/  @!P1 NANOSLEEP.SYNCS 0x989680 ;  /* 0x009896800000995d */ /* 0x004fea0003900000 */
[----:B------:R-:W2:Y:S02]  /*12650*/  @!P1 SYNCS.PHASECHK.TRANS64 P1, [R3+URZ+0x2e830], R2 ;  /* 0x02e83002030095a7 */ /* 0x000ea4000802007f */
[----:B--2---:R-:W-:Y:S05]  /*12660*/  @!P1 BRA `(.L_x_132) ;  /* 0xfffffffc00ec9947 */ /* 0x004fea000383ffff */
[----:B------:R-:W-:Y:S05]  /*12670*/  BRA `(.L_x_129) ;  /* 0xffffff4000047947 */ /* 0x000fea000383ffff */
.L_x_136:
[----:B-1----:R-:W-:-:S04]  /*12680*/  IMAD.U32 R3, RZ, RZ, UR6 ;  /* 0x00000006ff037e24 */ /* 0x002fc8000f8e00ff */
[----:B------:R1:W2:Y:S03]  /*12690*/  SYNCS.PHASECHK.TRANS64.TRYWAIT P1, [R3+URZ+0x2e850], R2 ;  /* 0x02e85002030075a7 */ /* 0x0002a6000802017f */
[----:B--2---:R-:W-:Y:S05]  /*126a0*/  @!P1 NANOSLEEP.SYNCS 0x989680 ;  /* 0x009896800000995d */ /* 0x004fea0003900000 */
[----:B------:R-:W2:Y:S02]  /*126b0*/  @!P1 SYNCS.PHASECHK.TRANS64 P1, [R3+URZ+0x2e850], R2 ;  /* 0x02e85002030095a7 */ /* 0x000ea4000802007f */
[----:B--2---:R-:W-:Y:S05]  /*126c0*/  @!P1 BRA `(.L_x_136) ;  /* 0xfffffffc00ec9947 */ /* 0x004fea000383ffff */
[----:B------:R-:W-:Y:S05]  /*126d0*/  BRA `(.L_x_133) ;  /* 0xffffff4c00047947 */ /* 0x000fea000383ffff */
.L_x_142:
[----:B-1----:R1:W2:Y:S02]  /*126e0*/  SYNCS.PHASECHK.TRANS64.TRYWAIT P1, [R13+URZ+0x2e850], R0 ;  /* 0x02e850000d0075a7 */ /* 0x0022a4000802017f */
[----:B--2---:R-:W-:Y:S05]  /*126f0*/  @!P1 NANOSLEEP.SYNCS 0x989680 ;  /* 0x009896800000995d */ /* 0x004fea0003900000 */
[----:B------:R-:W2:Y:S02]  /*12700*/  @!P1 SYNCS.PHASECHK.TRANS64 P1, [R13+URZ+0x2e850], R0 ;  /* 0x02e850000d0095a7 */ /* 0x000ea4000802007f */
[----:B--2---:R-:W-:Y:S05]  /*12710*/  @!P1 BRA `(.L_x_142) ;  /* 0xfffffffc00f09947 */ /* 0x004fea000383ffff */
[----:B------:R-:W-:Y:S05]  /*12720*/  BRA `(.L_x_141) ;  /* 0xffffff8000f87947 */ /* 0x000fea000383ffff */
.L_x_182:
[----:B------:R-:W-:Y:S02]  /*12730*/  IMAD.MOV.U32 R13, RZ, RZ, R4 ;  /* 0x000000ffff0d7224 */ /* 0x000fe400078e0004 */
[----:B------:R-:W-:Y:S02]  /*12740*/  IMAD.MOV.U32 R12, RZ, RZ, RZ ;  /* 0x000000ffff0c7224 */ /* 0x000fe400078e00ff */
[----:B------:R-:W-:Y:S02]  /*12750*/  IMAD.MOV.U32 R11, RZ, RZ, 0x1f ;  /* 0x0000001fff0b7424 */ /* 0x000fe400078e00ff */
[----:B------:R-:W-:-:S07]  /*12760*/  IMAD.MOV.U32 R15, RZ, RZ, -0x1 ;  /* 0xffffffffff0f7424 */ /* 0x000fce00078e00ff */
[----:B0-----:R-:W-:Y:S05]  /*12770*/  WARPSYNC.COLLECTIVE R15, `(.L_x_249) ;  /* 0x000000000f087348 */ /* 0x001fea0003c00000 */
[----:B------:R1:W2:Y:S02]  /*12780*/  SHFL.IDX P6, R14, R13, R12, R11 ;  /* 0x0000000c0d0e7389 */ /* 0x0002a400000c000b */
[----:B012---:R-:W-:Y:S01]  /*12790*/  ENDCOLLECTIVE ;  /* 0x000000000000791b */ /* 0x007fe20003800000 */
.L_x_249:
[----:B------:R-:W-:Y:S05]  /*127a0*/  BRA `(.L_x_250) ;  /* 0xffffffcc00987947 */ /* 0x000fea000383ffff */
.L_x_184:
[----:B------:R-:W-:Y:S01]  /*127b0*/  BSSY B0, `(.L_x_251) ;  /* 0x0000006000007945 */ /* 0x000fe20003800000 */
[----:B------:R-:W-:-:S07]  /*127c0*/  IMAD.MOV.U32 R15, RZ, RZ, -0x1 ;  /* 0xffffffffff0f7424 */ /* 0x000fce00078e00ff */
[----:B-1----:R-:W-:Y:S05]  /*127d0*/  WARPSYNC.COLLECTIVE R15, `(.L_x_252) ;  /* 0x000000000f0c7348 */ /* 0x002fea0003c00000 */
[----:B------:R-:W-:Y:S02]  /*127e0*/  ELECT P6, UR62, PT ;  /* 0x00000000003e782f */ /* 0x000fe400038c0000 */
[----:B------:R-:W-:Y:S01]  /*127f0*/  MOV R14, UR62 ;  /* 0x0000003e000e7c02 */ /* 0x000fe20008000f00 */
[----:B-1----:R-:W-:Y:S10]  /*12800*/  ENDCOLLECTIVE ;  /* 0x000000000000791b */ /* 0x002ff40003800000 */
.L_x_252:
[----:B------:R-:W-:Y:S05]  /*12810*/  BSYNC B0 ;  /* 0x0000000000007941 */ /* 0x000fea0003800000 */
.L_x_251:
[----:B------:R-:W-:Y:S05]  /*12820*/  BRA `(.L_x_253) ;  /* 0xffffffcc00987947 */ /* 0x000fea000383ffff */
.L_x_187:
[----:B0-----:R0:W1:Y:S02]  /*12830*/  SYNCS.PHASECHK.TRANS64.TRYWAIT P2, [R4+URZ+0x2e880], R3 ;  /* 0x02e88003040075a7 */ /* 0x001064000804017f */
[----:B-1----:R-:W-:Y:S05]  /*12840*/  @!P2 NANOSLEEP.SYNCS 0x989680 ;  /* 0x009896800000a95d */ /* 0x002fea0003900000 */
[----:B------:R-:W1:Y:S02]  /*12850*/  @!P2 SYNCS.PHASECHK.TRANS64 P2, [R4+URZ+0x2e880], R3 ;  /* 0x02e880030400a5a7 */ /* 0x000e64000804007f */
[----:B-1----:R-:W-:Y:S05]  /*12860*/  @!P2 BRA `(.L_x_187) ;  /* 0xfffffffc00f0a947 */ /* 0x002fea000383ffff */
[----:B------:R-:W-:Y:S05]  /*12870*/  BRA `(.L_x_254) ;  /* 0xffffffcc00f47947 */ /* 0x000fea000383ffff */
.L_x_189:
[----:B-1----:R1:W2:Y:S02]  /*12880*/  SYNCS.PHASECHK.TRANS64.TRYWAIT P2, [R4+URZ+0x2e840], R3 ;  /* 0x02e84003040075a7 */ /* 0x0022a4000804017f */
[----:B--2---:R-:W-:Y:S05]  /*12890*/  @!P2 NANOSLEEP.SYNCS 0x989680 ;  /* 0x009896800000a95d */ /* 0x004fea0003900000 */
[----:B------:R-:W2:Y:S02]  /*128a0*/  @!P2 SYNCS.PHASECHK.TRANS64 P2, [R4+URZ+0x2e840], R3 ;  /* 0x02e840030400a5a7 */ /* 0x000ea4000804007f */
[----:B--2---:R-:W-:Y:S05]  /*128b0*/  @!P2 BRA `(.L_x_189) ;  /* 0xfffffffc00f0a947 */ /* 0x004fea000383ffff */
[----:B------:R-:W-:Y:S05]  /*128c0*/  BRA `(.L_x_255) ;  /* 0xffffffd000547947 */ /* 0x000fea000383ffff */
.L_x_192:
[----:B--2---:R-:W-:-:S04]  /*128d0*/  IMAD.U32 R3, RZ, RZ, UR41 ;  /* 0x00000029ff037e24 */ /* 0x004fc8000f8e00ff */
[----:B------:R2:W3:Y:S03]  /*128e0*/  SYNCS.PHASECHK.TRANS64.TRYWAIT P0, [R3+URZ+0x2e820], R2 ;  /* 0x02e82002030075a7 */ /* 0x0004e6000800017f */
[----:B---3--:R-:W-:Y:S05]  /*128f0*/  @!P0 NANOSLEEP.SYNCS 0x989680 ;  /* 0x009896800000895d */ /* 0x008fea0003900000 */
[----:B------:R-:W3:Y:S02]  /*12900*/  @!P0 SYNCS.PHASECHK.TRANS64 P0, [R3+URZ+0x2e820], R2 ;  /* 0x02e82002030085a7 */ /* 0x000ee4000800007f */
[----:B---3--:R-:W-:Y:S05]  /*12910*/  @!P0 BRA `(.L_x_192) ;  /* 0xfffffffc00ec8947 */ /* 0x008fea000383ffff */
[----:B------:R-:W-:Y:S05]  /*12920*/  BRA `(.L_x_256) ;  /* 0xffffffd400047947 */ /* 0x000fea000383ffff */
.L_x_198:
[----:B-1----:R1:W3:Y:S02]  /*12930*/  SYNCS.PHASECHK.TRANS64.TRYWAIT P0, [R4+URZ+0x2e880], R3 ;  /* 0x02e88003040075a7 */ /* 0x0022e4000800017f */
[----:B---3--:R-:W-:Y:S05]  /*12940*/  @!P0 NANOSLEEP.SYNCS 0x989680 ;  /* 0x009896800000895d */ /* 0x008fea0003900000 */
[----:B------:R-:W3:Y:S02]  /*12950*/  @!P0 SYNCS.PHASECHK.TRANS64 P0, [R4+URZ+0x2e880], R3 ;  /* 0x02e88003040085a7 */ /* 0x000ee4000800007f */
[----:B---3--:R-:W-:Y:S05]  /*12960*/  @!P0 BRA `(.L_x_198) ;  /* 0xfffffffc00f08947 */ /* 0x008fea000383ffff */
[----:B------:R-:W-:Y:S05]  /*12970*/  BRA `(.L_x_257) ;  /* 0xffffffd400b87947 */ /* 0x000fea000383ffff */
.L_x_203:
[----:B--2---:R2:W3:Y:S02]  /*12980*/  SYNCS.PHASECHK.TRANS64.TRYWAIT P0, [R4+URZ+0x2e840], R3 ;  /* 0x02e84003040075a7 */ /* 0x0044e4000800017f */
[----:B---3--:R-:W-:Y:S05]  /*12990*/  @!P0 NANOSLEEP.SYNCS 0x989680 ;  /* 0x009896800000895d */ /* 0x008fea0003900000 */
[----:B------:R-:W3:Y:S02]  /*129a0*/  @!P0 SYNCS.PHASECHK.TRANS64 P0, [R4+URZ+0x2e840], R3 ;  /* 0x02e84003040085a7 */ /* 0x000ee4000800007f */
[----:B---3--:R-:W-:Y:S05]  /*129b0*/  @!P0 BRA `(.L_x_203) ;  /* 0xfffffffc00f08947 */ /* 0x008fea000383ffff */
[----:B------:R-:W-:Y:S05]  /*129c0*/  BRA `(.L_x_258) ;  /* 0xffffffd800407947 */ /* 0x000fea000383ffff */
.L_x_209:
[----:B---3--:R-:W3:Y:S02]  /*129d0*/  LDL R3, [R1] ;  /* 0x0000000001037983 */ /* 0x008ee40000100800 */
[----:B---3--:R3:W4:Y:S02]  /*129e0*/  SYNCS.PHASECHK.TRANS64.TRYWAIT P2, [R3+URZ+0x2e870], R2 ;  /* 0x02e87002030075a7 */ /* 0x008724000804017f */
[----:B----4-:R-:W-:Y:S05]  /*129f0*/  @!P2 NANOSLEEP.SYNCS 0x989680 ;  /* 0x009896800000a95d */ /* 0x010fea0003900000 */
[----:B------:R-:W4:Y:S02]  /*12a00*/  @!P2 SYNCS.PHASECHK.TRANS64 P2, [R3+URZ+0x2e870], R2 ;  /* 0x02e870020300a5a7 */ /* 0x000f24000804007f */
[----:B----4-:R-:W-:Y:S05]  /*12a10*/  @!P2 BRA `(.L_x_209) ;  /* 0xfffffffc00eca947 */ /* 0x010fea000383ffff */
[----:B------:R-:W-:Y:S05]  /*12a20*/  BRA `(.L_x_259) ;  /* 0xffffffd800e07947 */ /* 0x000fea000383ffff */
.L_x_211:
[----:B-1----:R-:W3:Y:S02]  /*12a30*/  LDL R4, [R1] ;  /* 0x0000000001047983 */ /* 0x002ee40000100800 */
[----:B---3--:R1:W3:Y:S02]  /*12a40*/  SYNCS.PHASECHK.TRANS64.TRYWAIT P2, [R4+URZ+0x2e860], R3 ;  /* 0x02e86003040075a7 */ /* 0x0082e4000804017f */
[----:B---3--:R-:W-:Y:S05]  /*12a50*/  @!P2 NANOSLEEP.SYNCS 0x989680 ;  /* 0x009896800000a95d */ /* 0x008fea0003900000 */
[----:B------:R-:W3:Y:S02]  /*12a60*/  @!P2 SYNCS.PHASECHK.TRANS64 P2, [R4+URZ+0x2e860], R3 ;  /* 0x02e860030400a5a7 */ /* 0x000ee4000804007f */
[----:B---3--:R-:W-:Y:S05]  /*12a70*/  @!P2 BRA `(.L_x_211) ;  /* 0xfffffffc00eca947 */ /* 0x008fea000383ffff */
[----:B------:R-:W-:Y:S05]  /*12a80*/  BRA `(.L_x_260) ;  /* 0xffffffd800e87947 */ /* 0x000fea000383ffff */
.L_x_218:
[----:B--2---:R2:W3:Y:S02]  /*12a90*/  SYNCS.PHASECHK.TRANS64.TRYWAIT P0, [R20+URZ+0x2e870], R3 ;  /* 0x02e87003140075a7 */ /* 0x0044e4000800017f */
[----:B---3--:R-:W-:Y:S05]  /*12aa0*/  @!P0 NANOSLEEP.SYNCS 0x989680 ;  /* 0x009896800000895d */ /* 0x008fea0003900000 */
[----:B------:R-:W3:Y:S02]  /*12ab0*/  @!P0 SYNCS.PHASECHK.TRANS64 P0, [R20+URZ+0x2e870], R3 ;  /* 0x02e87003140085a7 */ /* 0x000ee4000800007f */
[----:B---3--:R-:W-:Y:S05]  /*12ac0*/  @!P0 BRA `(.L_x_218) ;  /* 0xfffffffc00f08947 */ /* 0x008fea000383ffff */
[----:B------:R-:W-:Y:S05]  /*12ad0*/  BRA `(.L_x_261) ;  /* 0xffffffe400147947 */ /* 0x000fea000383ffff */
.L_x_220:
[----:B--2---:R2:W3:Y:S02]  /*12ae0*/  SYNCS.PHASECHK.TRANS64.TRYWAIT P0, [R20+URZ+0x2e860], R3 ;  /* 0x02e86003140075a7 */ /* 0x0044e4000800017f */
[----:B---3--:R-:W-:Y:S05]  /*12af0*/  @!P0 NANOSLEEP.SYNCS 0x989680 ;  /* 0x009896800000895d */ /* 0x008fea0003900000 */
[----:B------:R-:W3:Y:S02]  /*12b00*/  @!P0 SYNCS.PHASECHK.TRANS64 P0, [R20+URZ+0x2e860], R3 ;  /* 0x02e86003140085a7 */ /* 0x000ee4000800007f */
[----:B---3--:R-:W-:Y:S05]  /*12b10*/  @!P0 BRA `(.L_x_220) ;  /* 0xfffffffc00f08947 */ /* 0x008fea000383ffff */
[----:B------:R-:W-:Y:S05]  /*12b20*/  BRA `(.L_x_262) ;  /* 0xffffffe4001c7947 */ /* 0x000fea000383ffff */
.L_x_233:
[----:B0-----:R0:W1:Y:S02]  /*12b30*/  SYNCS.PHASECHK.TRANS64.TRYWAIT P0, [R0+URZ+0x2e820], R3 ;  /* 0x02e82003000075a7 */ /* 0x001064000800017f */
[----:B-1----:R-:W-:Y:S05]  /*12b40*/  @!P0 NANOSLEEP.SYNCS 0x989680 ;  /* 0x009896800000895d */ /* 0x002fea0003900000 */
[----:B------:R-:W1:Y:S02]  /*12b50*/  @!P0 SYNCS.PHASECHK.TRANS64 P0, [R0+URZ+0x2e820], R3 ;  /* 0x02e82003000085a7 */ /* 0x000e64000800007f */
[----:B-1----:R-:W-:Y:S05]  /*12b60*/  @!P0 BRA `(.L_x_233) ;  /* 0xfffffffc00f08947 */ /* 0x002fea000383ffff */
[----:B------:R-:W-:Y:S05]  /*12b70*/  BRA `(.L_x_263) ;  /* 0xfffffff400a07947 */ /* 0x000fea000383ffff */
.L_x_234:
[----:B------:R-:W1:Y:S01]  /*12b80*/  S2R R2, SR_TID.X ;  /* 0x0000000000027919 */ /* 0x000e620000002100 */
[----:B------:R-:W-:Y:S01]  /*12b90*/  BSSY B0, `(.L_x_264) ;  /* 0x000000a000007945 */ /* 0x000fe20003800000 */
[----:B------:R-:W-:Y:S02]  /*12ba0*/  IMAD.MOV.U32 R12, RZ, RZ, RZ ;  /* 0x000000ffff0c7224 */ /* 0x000fe400078e00ff */
[----:B------:R-:W-:Y:S02]  /*12bb0*/  IMAD.MOV.U32 R11, RZ, RZ, 0x1f ;  /* 0x0000001fff0b7424 */ /* 0x000fe400078e00ff */
[----:B------:R-:W-:Y:S01]  /*12bc0*/  IMAD.MOV.U32 R15, RZ, RZ, -0x1 ;  /* 0xffffffffff0f7424 */ /* 0x000fe200078e00ff */
[----:B-1----:R-:W-:-:S04]  /*12bd0*/  SHF.R.U32.HI R2, RZ, 0x5, R2 ;  /* 0x00000005ff027819 */ /* 0x002fc80000011602 */
[----:B------:R-:W-:-:S05]  /*12be0*/  LOP3.LUT R2, R2, 0x3, RZ, 0xc0, !PT ;  /* 0x0000000302027812 */ /* 0x000fca00078ec0ff */
[----:B------:R-:W-:-:S07]  /*12bf0*/  IMAD.MOV.U32 R13, RZ, RZ, R2 ;  /* 0x000000ffff0d7224 */ /* 0x000fce00078e0002 */
[----:B0-----:R-:W-:Y:S05]  /*12c00*/  WARPSYNC.COLLECTIVE R15, `(.L_x_265) ;  /* 0x000000000f087348 */ /* 0x001fea0003c00000 */
[----:B------:R1:W2:Y:S02]  /*12c10*/  SHFL.IDX P6, R14, R13, R12, R11 ;  /* 0x0000000c0d0e7389 */ /* 0x0002a400000c000b */
[----:B012---:R-:W-:Y:S01]  /*12c20*/  ENDCOLLECTIVE ;  /* 0x000000000000791b */ /* 0x007fe20003800000 */
.L_x_265:
[----:B------:R-:W-:Y:S05]  /*12c30*/  BSYNC B0 ;  /* 0x0000000000007941 */ /* 0x000fea0003800000 */
.L_x_264:
[----:B------:R-:W-:Y:S05]  /*12c40*/  BRA `(.L_x_266) ;  /* 0xfffffff400887947 */ /* 0x000fea000383ffff */
.L_x_237:
[----:B------:R-:W-:Y:S01]  /*12c50*/  BSSY B1, `(.L_x_267) ;  /* 0x0000006000017945 */ /* 0x000fe20003800000 */
[----:B------:R-:W-:-:S07]  /*12c60*/  IMAD.MOV.U32 R15, RZ, RZ, -0x1 ;  /* 0xffffffffff0f7424 */ /* 0x000fce00078e00ff */
[----:B01----:R-:W-:Y:S05]  /*12c70*/  WARPSYNC.COLLECTIVE R15, `(.L_x_268) ;  /* 0x000000000f0c7348 */ /* 0x003fea0003c00000 */
[----:B------:R-:W-:Y:S02]  /*12c80*/  ELECT P6, UR62, PT ;  /* 0x00000000003e782f */ /* 0x000fe400038c0000 */
[----:B------:R-:W-:Y:S01]  /*12c90*/  MOV R14, UR62 ;  /* 0x0000003e000e7c02 */ /* 0x000fe20008000f00 */
[----:B01----:R-:W-:Y:S10]  /*12ca0*/  ENDCOLLECTIVE ;  /* 0x000000000000791b */ /* 0x003ff40003800000 */
.L_x_268:
[----:B------:R-:W-:Y:S05]  /*12cb0*/  BSYNC B1 ;  /* 0x0000000000017941 */ /* 0x000fea0003800000 */
.L_x_267:
[----:B------:R-:W-:Y:S05]  /*12cc0*/  BRA `(.L_x_269) ;  /* 0xfffffff400807947 */ /* 0x000fea000383ffff */
.L_x_239:
[----:B0-----:R0:W1:Y:S02]  /*12cd0*/  SYNCS.PHASECHK.TRANS64.TRYWAIT P1, [R6+URZ], R5 ;  /* 0x00000005060075a7 */ /* 0x001064000802017f */
[----:B-1----:R-:W-:Y:S05]  /*12ce0*/  @!P1 NANOSLEEP.SYNCS 0x989680 ;  /* 0x009896800000995d */ /* 0x002fea0003900000 */
[----:B------:R-:W1:Y:S02]  /*12cf0*/  @!P1 SYNCS.PHASECHK.TRANS64 P1, [R6+URZ], R5 ;  /* 0x00000005060095a7 */ /* 0x000e64000802007f */
[----:B-1----:R-:W-:Y:S05]  /*12d00*/  @!P1 BRA `(.L_x_239) ;  /* 0xfffffffc00f09947 */ /* 0x002fea000383ffff */
[----:B------:R-:W-:Y:S05]  /*12d10*/  BRA `(.L_x_270) ;  /* 0xfffffff400bc7947 */ /* 0x000fea000383ffff */
.L_x_240:
[----:B-1----:R1:W2:Y:S02]  /*12d20*/  SYNCS.PHASECHK.TRANS64.TRYWAIT P1, [R7+URZ], R2 ;  /* 0x00000002070075a7 */ /* 0x0022a4000802017f */
[----:B--2---:R-:W-:Y:S05]  /*12d30*/  @!P1 NANOSLEEP.SYNCS 0x989680 ;  /* 0x009896800000995d */ /* 0x004fea0003900000 */
[----:B------:R-:W2:Y:S02]  /*12d40*/  @!P1 SYNCS.PHASECHK.TRANS64 P1, [R7+URZ], R2 ;  /* 0x00000002070095a7 */ /* 0x000ea4000802007f */
[----:B--2---:R-:W-:Y:S05]  /*12d50*/  @!P1 BRA `(.L_x_240) ;  /* 0xfffffffc00f09947 */ /* 0x004fea000383ffff */
[----:B------:R-:W-:Y:S05]  /*12d60*/  BRA `(.L_x_271) ;  /* 0xfffffff400b07947 */ /* 0x000fea000383ffff */
.L_x_242:
[----:B--2---:R2:W3:Y:S02]  /*12d70*/  SYNCS.PHASECHK.TRANS64.TRYWAIT P1, [R4+URZ+0x2e860], R5 ;  /* 0x02e86005040075a7 */ /* 0x0044e4000802017f */
[----:B---3--:R-:W-:Y:S05]  /*12d80*/  @!P1 NANOSLEEP.SYNCS 0x989680 ;  /* 0x009896800000995d */ /* 0x008fea0003900000 */
[----:B------:R-:W3:Y:S02]  /*12d90*/  @!P1 SYNCS.PHASECHK.TRANS64 P1, [R4+URZ+0x2e860], R5 ;  /* 0x02e86005040095a7 */ /* 0x000ee4000802007f */
[----:B---3--:R-:W-:Y:S05]  /*12da0*/  @!P1 BRA `(.L_x_242) ;  /* 0xfffffffc00f09947 */ /* 0x008fea000383ffff */
[----:B------:R-:W-:Y:S05]  /*12db0*/  BRA `(.L_x_272) ;  /* 0xfffffff400b47947 */ /* 0x000fea000383ffff */
.L_x_244:
[----:B---3--:R3:W4:Y:S02]  /*12dc0*/  SYNCS.PHASECHK.TRANS64.TRYWAIT P1, [R3+URZ+0x2e860], R2 ;  /* 0x02e86002030075a7 */ /* 0x008724000802017f */
[----:B----4-:R-:W-:Y:S05]  /*12dd0*/  @!P1 NANOSLEEP.SYNCS 0x989680 ;  /* 0x009896800000995d */ /* 0x010fea0003900000 */
[----:B------:R-:W4:Y:S02]  /*12de0*/  @!P1 SYNCS.PHASECHK.TRANS64 P1, [R3+URZ+0x2e860], R2 ;  /* 0x02e86002030095a7 */ /* 0x000f24000802007f */
[----:B----4-:R-:W-:Y:S05]  /*12df0*/  @!P1 BRA `(.L_x_244) ;  /* 0xfffffffc00f09947 */ /* 0x010fea000383ffff */
[----:B------:R-:W-:Y:S05]  /*12e00*/  BRA `(.L_x_273) ;  /* 0xfffffff400b47947 */ /* 0x000fea000383ffff */
.L_x_246:
[----:B----4-:R4:W0:Y:S02]  /*12e10*/  SYNCS.PHASECHK.TRANS64.TRYWAIT P0, [R4+URZ+0x2e880], R5 ;  /* 0x02e88005040075a7 */ /* 0x010824000800017f */
[----:B0-----:R-:W-:Y:S05]  /*12e20*/  @!P0 NANOSLEEP.SYNCS 0x989680 ;  /* 0x009896800000895d */ /* 0x001fea0003900000 */
[----:B------:R-:W0:Y:S02]  /*12e30*/  @!P0 SYNCS.PHASECHK.TRANS64 P0, [R4+URZ+0x2e880], R5 ;  /* 0x02e88005040085a7 */ /* 0x000e24000800007f */
[----:B0-----:R-:W-:Y:S05]  /*12e40*/  @!P0 BRA `(.L_x_246) ;  /* 0xfffffffc00f08947 */ /* 0x001fea000383ffff */
[----:B------:R-:W-:Y:S05]  /*12e50*/  BRA `(.L_x_247) ;  /* 0xfffffff400b07947 */ /* 0x000fea000383ffff */
.L_x_274:
        /* <DEDUP_REMOVED lines=10> */
.L_x_2488:


//--------------------- .text._ZN7cutlass13device_kernelIN5flash11enable_sm90INS1_16FlashAttnFwdSm90INS1_25CollectiveMainloopFwdSm90ILi2EN4cute5tupleIJNS5_1CILi1EEES8_S8_EEENS6_IJNS7_ILi128EEENS7_ILi224EEESA_EEELi128ENS_12float_e4m3_tEfNS_4arch4Sm90ELb0ELb0ELb1ELb1ELb0ELb1ELb0ELb1ELb1ELb0ELb0ELb0EEENS1_21CollectiveEpilogueFwdINS6_IJSA_SA_SB_EEES9_NS_10bfloat16_tESF_Li256ELb1ELb0ELb0ELb1EEENS1_36VarlenDynamicPersistentTileSchedulerILi128ELi224ELi256ELi128ELb0ELb0ELb1ELb0ELb1ELb1EEEEEEEEEvNT_6ParamsE --------------------------
	.section	.text._ZN7cutlass13device_kernelIN5flash11enable_sm90INS1_16FlashAttnFwdSm90INS1_25CollectiveMainloopFwdSm90ILi2EN4cute5tupleIJNS5_1CILi1EEES8_S8_EEENS6_IJNS7_ILi128EEENS7_ILi224EEESA_EEELi128ENS_12float_e4m3_tEfNS_4arch4Sm90ELb0ELb0ELb1ELb1ELb0ELb1ELb0ELb1ELb1ELb0ELb0ELb0EEENS1_21CollectiveEpilogueFwdINS6_IJSA_SA_SB_EEES9_NS_10bfloat16_tESF_Li256ELb1ELb0ELb0ELb1EEENS1_36VarlenDynamicPersistentTileSchedulerILi128ELi224ELi256ELi128ELb0ELb0ELb1ELb0ELb1ELb1EEEEEEEEEvNT_6ParamsE,"ax",@progbits
	.align	128
.text._ZN7cutlass13device_kernelIN5flash11enable_sm90INS1_16FlashAttnFwdSm90INS1_25CollectiveMainloopFwdSm90ILi2EN4cute5tupleIJNS5_1CILi1EEES8_S8_EEENS6_IJNS7_ILi128EEENS7_ILi224EEESA_EEELi128ENS_12float_e4m3_tEfNS_4arch4Sm90ELb0ELb0ELb1ELb1ELb0ELb1ELb0ELb1ELb1ELb0ELb0ELb0EEENS1_21CollectiveEpilogueFwdINS6_IJSA_SA_SB_EEES9_NS_10bfloat16_tESF_Li256ELb1ELb0ELb0ELb1EEENS1_36VarlenDynamicPersistentTileSchedulerILi128ELi224ELi256ELi128ELb0ELb0ELb1ELb0ELb1ELb1EEEEEEEEEvNT_6ParamsE:
        .type           _ZN7cutlass13device_kernelIN5flash11enable_sm90INS1_16FlashAttnFwdSm90INS1_25CollectiveMainloopFwdSm90ILi2EN4cute5tupleIJNS5_1CILi1EEES8_S8_EEENS6_IJNS7_ILi128EEENS7_ILi224EEESA_EEELi128ENS_12float_e4m3_tEfNS_4arch4Sm90ELb0ELb0ELb1ELb1ELb0ELb1ELb0ELb1ELb1ELb0ELb0ELb0EEENS1_21CollectiveEpilogueFwdINS6_IJSA_SA_SB_EEES9_NS_10bfloat16_tESF_Li256ELb1ELb0ELb0ELb1EEENS1_36VarlenDynamicPersistentTileSchedulerILi128ELi224ELi256ELi128ELb0ELb0ELb1ELb0ELb1ELb1EEEEEEEEEvNT_6ParamsE,@function
        .size           _ZN7cutlass13device_kernelIN5flash11enable_sm90INS1_16FlashAttnFwdSm90INS1_25CollectiveMainloopFwdSm90ILi2EN4cute5tupleIJNS5_1CILi1EEES8_S8_EEENS6_IJNS7_ILi128EEENS7_ILi224EEESA_EEELi128ENS_12float_e4m3_tEfNS_4arch4Sm90ELb0ELb0ELb1ELb1ELb0ELb1ELb0ELb1ELb1ELb0ELb0ELb0EEENS1_21CollectiveEpilogueFwdINS6_IJSA_SA_SB_EEES9_NS_10bfloat16_tESF_Li256ELb1ELb0ELb0ELb1EEENS1_36VarlenDynamicPersistentTileSchedulerILi128ELi224ELi256ELi128ELb0ELb0ELb1ELb0ELb1ELb1EEEEEEEEEvNT_6ParamsE,(.L_x_2489 - _ZN7cutlass13device_kernelIN5flash11enable_sm90INS1_16FlashAttnFwdSm90INS1_25CollectiveMainloopFwdSm90ILi2EN4cute5tupleIJNS5_1CILi1EEES8_S8_EEENS6_IJNS7_ILi128EEENS7_ILi224EEESA_EEELi128ENS_12float_e4m3_tEfNS_4arch4Sm90ELb0ELb0ELb1ELb1ELb0ELb1ELb0ELb1ELb1ELb0ELb0ELb0EEENS1_21CollectiveEpilogueFwdINS6_IJSA_SA_SB_EEES9_NS_10bfloat16_tESF_Li256ELb1ELb0ELb0ELb1EEENS1_36VarlenDynamicPersistentTileSchedulerILi128ELi224ELi256ELi128ELb0ELb0ELb1ELb0ELb1ELb1EEEEEEEEEvNT_6ParamsE)
        .other          _ZN7cutlass13device_kernelIN5flash11enable_sm90INS1_16FlashAttnFwdSm90INS1_25CollectiveMainloopFwdSm90ILi2EN4cute5tupleIJNS5_1CILi1EEES8_S8_EEENS6_IJNS7_ILi128EEENS7_ILi224EEESA_EEELi128ENS_12float_e4m3_tEfNS_4arch4Sm90ELb0ELb0ELb1ELb1ELb0ELb1ELb0ELb1ELb1ELb0ELb0ELb0EEENS1_21CollectiveEpilogueFwdINS6_IJSA_SA_SB_EEES9_NS_10bfloat16_tESF_Li256ELb1ELb0ELb0ELb1EEENS1_36VarlenDynamicPersistentTileSchedulerILi128ELi224ELi256ELi128ELb0ELb0ELb1ELb0ELb1ELb1EEEEEEEEEvNT_6ParamsE,@"STO_CUDA_ENTRY STV_DEFAULT"
_ZN7cutlass13device_kernelIN5flash11enable_sm90INS1_16FlashAttnFwdSm90INS1_25CollectiveMainloopFwdSm90ILi2EN4cute5tupleIJNS5_1CILi1EEES8_S8_EEENS6_IJNS7_ILi128EEENS7_ILi224EEESA_EEELi128ENS_12float_e4m3_tEfNS_4arch4Sm90ELb0ELb0ELb1ELb1ELb0ELb1ELb0ELb1ELb1ELb0ELb0ELb0EEENS1_21CollectiveEpilogueFwdINS6_IJSA_SA_SB_EEES9_NS_10bfloat16_tESF_Li256ELb1ELb0ELb0ELb1EEENS1_36VarlenDynamicPersistentTileSchedulerILi128ELi224ELi256ELi128ELb0ELb0ELb1ELb0ELb1ELb1EEEEEEEEEvNT_6ParamsE:
        /* <DEDUP_REMOVED lines=14> */
[----:B------:R-:W-:Y:S02]  /*00e0*/  UIADD3 UR12, UP3, UR4, 0x570, URZ ;  /* 0x00000570040c7890 */ /* 0x000fe4000ff7e03f */
[----:B------:R-:W-:-:S02]  /*00f0*/  UIADD3 UR4, UP4, UR4, 0x670, URZ ;  /* 0x0000067004047890 */ /* 0x000fc4000ff9e03f */
[----:B------:R-:W-:Y:S02]  /*0100*/  UIADD3.X UR7, URZ, UR5, URZ, UP0, !UPT ;  /* 0x000000053f077290 */ /* 0x000fe400087fe43f */
[----:B------:R-:W-:Y:S02]  /*0110*/  UIADD3.X UR9, URZ, UR5, URZ, UP1, !UPT ;  /* 0x000000053f097290 */ /* 0x000fe40008ffe43f */
[----:B------:R-:W-:Y:S02]  /*0120*/  UIADD3.X UR11, URZ, UR5, URZ, UP2, !UPT ;  /* 0x000000053f0b7290 */ /* 0x000fe400097fe43f */
[----:B------:R-:W-:Y:S02]  /*0130*/  UIADD3.X UR13, URZ, UR5, URZ, UP3, !UPT ;  /* 0x000000053f0d7290 */ /* 0x000fe40009ffe43f */
[----:B------:R-:W-:Y:S01]  /*0140*/  UIADD3.X UR5, URZ, UR5, URZ, UP4, !UPT ;  /* 0x000000053f057290 */ /* 0x000fe2000a7fe43f */
[----:B------:R0:W-:Y:S02]  /*0150*/  UTMACCTL.PF [UR6] ;  /* 0x00000000060079b9 */ /* 0x0001e40008040000 */
[----:B------:R0:W-:Y:S02]  /*0160*/  UTMACCTL.PF [UR8] ;  /* 0x00000000080079b9 */ /* 0x0001e40008040000 */
[----:B------:R0:W-:Y:S02]  /*0170*/  UTMACCTL.PF [UR10] ;  /* 0x000000000a0079b9 */ /* 0x0001e40008040000 */
[----:B------:R0:W-:Y:S02]  /*0180*/  UTMACCTL.PF [UR12] ;  /* 0x000000000c0079b9 */ /* 0x0001e40008040000 */
[----:B------:R0:W-:Y:S02]  /*0190*/  UTMACCTL.PF [UR4] ;  /* 0x00000000040079b9 */ /* 0x0001e40008040000 */
[----:B0-----:R-:W-:Y:S01]  /*01a0*/  NOP ;  /* 0x0000000000007918 */ /* 0x001fe20000000000 */
.L_x_276:
[----:B------:R-:W-:Y:S05]  /*01b0*/  BSYNC B0 ;  /* 0x0000000000007941 */ /* 0x000fea0003800000 */
.L_x_275:
        /* <DEDUP_REMOVED lines=41> */
.L_x_277:
        /* <DEDUP_REMOVED lines=22> */
.L_x_278:
        /* <DEDUP_REMOVED lines=18> */
.L_x_279:
        /* <DEDUP_REMOVED lines=22> */
.L_x_280:
        /* <DEDUP_REMOVED lines=22> */
.L_x_281:
[----:B0-----:R-:W-:Y:S01]  /*0990*/  UMOV UR4, 0x1 ;  /* 0x0000000100047882 */ /* 0x001fe20000000000 */
[----:B------:R-:W-:Y:S01]  /*09a0*/  PLOP3.LUT P0, PT, PT, PT, UP0, 0x80, 0x0 ;  /* 0x000000000000781c */ /* 0x000fe20003f0f008 */
[----:B------:R-:W-:Y:S01]  /*09b0*/  USEL UR4, UR4, 0x2, !UP0 ;  /* 0x0000000204047887 */ /* 0x000fe2000c000000 */
[----:B------:R-:W-:Y:S01]  /*09c0*/  NOP ;  /* 0x0000000000007918 */ /* 0x000fe20000000000 */
[----:B------:R-:W-:Y:S01]  /*09d0*/  ULDC.64 UR60, c[0x0][0x208] ;  /* 0x00008200003c7ab9 */ /* 0x000fe20000000a00 */
[----:B------:R-:W-:Y:S03]  /*09e0*/  BSSY B8, `(.L_x_282) ;  /* 0x0002351000087945 */ /* 0x000fe60003800000 */
[----:B------:R-:W-:-:S05]  /*09f0*/  IMAD.U32 R2, RZ, RZ, UR4 ;  /* 0x00000004ff027e24 */ /* 0x000fca000f8e00ff */
[----:B------:R0:W-:Y:S01]  /*0a00*/  STL [R1+0x98], R2 ;  /* 0x0000980201007387 */ /* 0x0001e20000100800 */
[----:B-12-4-:R-:W-:Y:S06]  /*0a10*/  BAR.SYNC.DEFER_BLOCKING 0x0 ;  /* 0x0000000000007b1d */ /* 0x016fec0000010000 */
[----:B------:R-:W-:Y:S05]  /*0a20*/  @!P0 BRA `(.L_x_283) ;  /* 0x000001d400f08947 */ /* 0x000fea0003800000 */
.L_x_284:
[----:B------:R-:W-:-:S08]  /*0a30*/  NOP ;  /* 0x0000000000007918 */ /* 0x000fd00000000000 */
[----:B------:R-:W1:Y:S02]  /*0a40*/  USETMAXREG.TRY_ALLOC.CTAPOOL UP0, 0xf0 ;  /* 0x000000f0000079c8 */ /* 0x000e640008000600 */
[----:B-1----:R-:W-:-:S13]  /*0a50*/  PLOP3.LUT P0, PT, PT, PT, UP0, 0x80, 0x0 ;  /* 0x000000000000781c */ /* 0x002fda0003f0f008 */
[----:B------:R-:W-:Y:S05]  /*0a60*/  @!P0 BRA `(.L_x_284) ;  /* 0xfffffffc00f08947 */ /* 0x000fea000383ffff */
[----:B------:R-:W1:Y:S01]  /*0a70*/  S2R R0, SR_TID.X ;  /* 0x0000000000007919 */ /* 0x000e620000002100 */
[----:B------:R-:W2:Y:S01]  /*0a80*/  S2UR UR5, SR_CgaCtaId ;  /* 0x00000000000579c3 */ /* 0x000ea20000008800 */
[----:B------:R-:W-:-:S07]  /*0a90*/  UMOV UR4, 0x400 ;  /* 0x0000040000047882 */ /* 0x000fce0000000000 */
[----:B------:R-:W-:Y:S06]  /*0aa0*/  BAR.ARV 0x8, 0x120 ;  /* 0x0204800000007b1d */ /* 0x000fec0000002000 */
[----:B--2---:R-:W-:-:S06]  /*0ab0*/  ULEA UR4, UR5, UR4, 0x18 ;  /* 0x0000000405047291 */ /* 0x004fcc000f8ec03f */
[----:B------:R-:W-:Y:S01]  /*0ac0*/  MOV R16, UR4 ;  /* 0x0000000400107c02 */ /* 0x000fe20008000f00 */
[----:B------:R-:W-:Y:S01]  /*0ad0*/  ULDC UR4, c[0x0][0xc14] ;  /* 0x0003050000047ab9 */ /* 0x000fe20000000800 */
[----:B-1----:R-:W-:-:S04]  /*0ae0*/  SHF.R.U32.HI R0, RZ, 0x7, R0 ;  /* 0x00000007ff007819 */ /* 0x002fc80000011600 */
[----:B------:R-:W-:Y:S01]  /*0af0*/  ISETP.NE.AND P0, PT, R0, 0x1, PT ;  /* 0x000000010000780c */ /* 0x000fe20003f05270 */
[----:B------:R-:W-:-:S05]  /*0b00*/  IMAD.U32 R0, RZ, RZ, UR5 ;  /* 0x00000005ff007e24 */ /* 0x000fca000f8e00ff */
[----:B------:R-:W-:Y:S07]  /*0b10*/  STL [R1+0x68], R0 ;  /* 0x0000680001007387 */ /* 0x000fee0000100800 */
[----:B------:R-:W-:Y:S08]  /*0b20*/  @!P0 BAR.ARV 0x9, 0x100 ;  /* 0x0244000000008b1d */ /* 0x000ff00000002000 */
[----:B------:R-:W-:Y:S06]  /*0b30*/  BAR.SYNC.DEFER_BLOCKING 0x5, 0x180 ;  /* 0x0146000000007b1d */ /* 0x000fec0000010000 */
[----:B------:R-:W1:Y:S02]  /*0b40*/  LDS.128 R124, [R16+0x2e8d0] ;  /* 0x02e8d000107c7984 */ /* 0x000e640000000c00 */
[----:B------:R-:W-:Y:S06]  /*0b50*/  BAR.ARV 0x4, 0x180 ;  /* 0x0106000000007b1d */ /* 0x000fec0000002000 */
[----:B-1----:R-:W-:-:S13]  /*0b60*/  ISETP.GE.AND P0, PT, R127, UR4, PT ;  /* 0x000000047f007c0c */ /* 0x002fda000bf06270 */
[----:B------:R-:W-:Y:S05]  /*0b70*/  @P0 BRA `(.L_x_285) ;  /* 0x0000023000dc0947 */ /* 0x000fea0003800000 */
[----:B0-----:R-:W2:Y:S01]  /*0b80*/  LDL R2, [R1+0x98] ;  /* 0x0000980001027983 */ /* 0x001ea20000100800 */
[----:B------:R-:W-:Y:S02]  /*0b90*/  IMAD.MOV.U32 R231, RZ, RZ, RZ ;  /* 0x000000ffffe77224 */ /* 0x000fe400078e00ff */
[----:B------:R-:W-:Y:S01]  /*0ba0*/  IMAD.MOV.U32 R17, RZ, RZ, RZ ;  /* 0x000000ffff117224 */ /* 0x000fe200078e00ff */
[----:B------:R-:W0:Y:S01]  /*0bb0*/  S2R R0, SR_TID.X ;  /* 0x0000000000007919 */ /* 0x000e220000002100 */
[----:B------:R-:W-:Y:S02]  /*0bc0*/  IMAD.MOV.U32 R235, RZ, RZ, RZ ;  /* 0x000000ffffeb7224 */ /* 0x000fe400078e00ff */
[----:B------:R-:W-:Y:S02]  /*0bd0*/  IMAD.MOV.U32 R233, RZ, RZ, RZ ;  /* 0x000000ffffe97224 */ /* 0x000fe400078e00ff */
[----:B0-----:R-:W-:-:S05]  /*0be0*/  VIADD R11, R0, 0xffffff80 ;  /* 0xffffff80000b7836 */ /* 0x001fca0000000000 */
[----:B------:R-:W-:Y:S02]  /*0bf0*/  SHF.R.S32.HI R0, RZ, 0x1f, R11 ;  /* 0x0000001fff007819 */ /* 0x000fe4000001140b */
[----:B--2---:R-:W-:Y:S02]  /*0c00*/  R2UR UR4, R2 ;  /* 0x00000000020472ca */ /* 0x004fe400000e0000 */
[----:B------:R-:W-:-:S04]  /*0c10*/  LEA.HI R2, R0, R11, RZ, 0x7 ;  /* 0x0000000b00027211 */ /* 0x000fc800078f38ff */
[----:B------:R-:W-:Y:S02]  /*0c20*/  LOP3.LUT R3, R2, 0xffffff80, RZ, 0xc0, !PT ;  /* 0xffffff8002037812 */ /* 0x000fe400078ec0ff */
[----:B------:R-:W-:-:S03]  /*0c30*/  SHF.R.S32.HI R12, RZ, 0x7, R2 ;  /* 0x00000007ff0c7819 */ /* 0x000fc60000011402 */
[----:B------:R-:W-:Y:S01]  /*0c40*/  IMAD.IADD R13, R11, 0x1, -R3 ;  /* 0x000000010b0d7824 */ /* 0x000fe200078e0a03 */
[----:B------:R-:W-:Y:S01]  /*0c50*/  LEA.HI R3, R0, R11, RZ, 0x4 ;  /* 0x0000000b00037211 */ /* 0x000fe200078f20ff */
[----:B------:R-:W-:Y:S01]  /*0c60*/  ULOP3.LUT UR4, UR4, 0x1, URZ, 0xfc, !UPT ;  /* 0x0000000104047892 */ /* 0x000fe2000f8efc3f */
[----:B------:R-:W-:Y:S02]  /*0c70*/  LEA.HI R2, R2, R12, RZ, 0x1 ;  /* 0x0000000c02027211 */ /* 0x000fe400078f08ff */
[----:B------:R-:W-:Y:S02]  /*0c80*/  SHF.R.S32.HI R7, RZ, 0x1f, R13 ;  /* 0x0000001fff077819 */ /* 0x000fe4000001140d */
[----:B------:R-:W-:Y:S02]  /*0c90*/  SHF.R.S32.HI R6, RZ, 0x4, R3 ;  /* 0x00000004ff067819 */ /* 0x000fe40000011403 */
[----:B------:R-:W-:Y:S02]  /*0ca0*/  LEA.HI R8, R7, R13, RZ, 0x2 ;  /* 0x0000000d07087211 */ /* 0x000fe400078f10ff */
[----:B------:R-:W-:-:S02]  /*0cb0*/  LEA.HI R4, R3, R6, RZ, 0x1 ;  /* 0x0000000603047211 */ /* 0x000fc400078f08ff */
[--C-:B------:R-:W-:Y:S02]  /*0cc0*/  SHF.R.S32.HI R9, RZ, 0x2, R8.reuse ;  /* 0x00000002ff097819 */ /* 0x100fe40000011408 */
[----:B------:R-:W-:Y:S02]  /*0cd0*/  SHF.R.S32.HI R10, RZ, 0x1f, R8 ;  /* 0x0000001fff0a7819 */ /* 0x000fe40000011408 */
[----:B------:R-:W-:Y:S02]  /*0ce0*/  LOP3.LUT R5, R4, 0x1ffffffe, RZ, 0xc0, !PT ;  /* 0x1ffffffe04057812 */ /* 0x000fe400078ec0ff */
[----:B------:R-:W-:Y:S02]  /*0cf0*/  LEA.HI R4, R0, R11, RZ, 0x5 ;  /* 0x0000000b00047211 */ /* 0x000fe400078f28ff */
[----:B------:R-:W-:Y:S01]  /*0d00*/  LEA.HI R10, R10, R9, RZ, 0x3 ;  /* 0x000000090a0a7211 */ /* 0x000fe200078f18ff */
[----:B------:R-:W-:Y:S01]  /*0d10*/  IMAD.IADD R5, R6, 0x1, -R5 ;  /* 0x0000000106057824 */ /* 0x000fe200078e0a05 */
[----:B------:R-:W-:Y:S01]  /*0d20*/  LOP3.LUT R3, R3, 0x3fffff0, RZ, 0xc0, !PT ;  /* 0x03fffff003037812 */ /* 0x000fe200078ec0ff */
[----:B------:R-:W-:Y:S01]  /*0d30*/  IMAD.SHL.U32 R4, R4, 0x20, RZ ;  /* 0x0000002004047824 */ /* 0x000fe200078e00ff */
[----:B------:R-:W-:-:S02]  /*0d40*/  LOP3.LUT R10, R10, 0xfffffff8, RZ, 0xc0, !PT ;  /* 0xfffffff80a0a7812 */ /* 0x000fc400078ec0ff */
[----:B------:R-:W-:Y:S01]  /*0d50*/  LEA.HI R7, R7, R13, RZ, 0x5 ;  /* 0x0000000d07077211 */ /* 0x000fe200078f28ff */
[----:B------:R-:W-:Y:S01]  /*0d60*/  IMAD.IADD R3, R11, 0x1, -R3 ;  /* 0x000000010b037824 */ /* 0x000fe200078e0a03 */
[----:B------:R-:W-:Y:S02]  /*0d70*/  LOP3.LUT R14, R4, 0xfffffc00, RZ, 0xc0, !PT ;  /* 0xfffffc00040e7812 */ /* 0x000fe400078ec0ff */
[----:B------:R-:W-:Y:S02]  /*0d80*/  LOP3.LUT R8, R8, 0x7ffffffc, RZ, 0xc0, !PT ;  /* 0x7ffffffc08087812 */ /* 0x000fe400078ec0ff */
[----:B------:R-:W-:Y:S01]  /*0d90*/  IADD3 R10, R9, -R10, RZ ;  /* 0x8000000a090a7210 */ /* 0x000fe20007ffe0ff */
[----:B------:R-:W-:Y:S01]  /*0da0*/  IMAD.MOV.U32 R9, RZ, RZ, -0x2 ;  /* 0xfffffffeff097424 */ /* 0x000fe200078e00ff */
[----:B------:R-:W-:Y:S01]  /*0db0*/  SHF.R.S32.HI R7, RZ, 0x5, R7 ;  /* 0x00000005ff077819 */ /* 0x000fe20000011407 */
[----:B------:R-:W-:Y:S01]  /*0dc0*/  IMAD.IADD R8, R13, 0x1, -R8 ;  /* 0x000000010d087824 */ /* 0x000fe200078e0a08 */
[----:B------:R-:W-:-:S02]  /*0dd0*/  LOP3.LUT R4, R2, 0x3fffffe, RZ, 0xc0, !PT ;  /* 0x03fffffe02047812 */ /* 0x000fc400078ec0ff */
[----:B------:R-:W-:Y:S01]  /*0de0*/  LEA R2, R3, R14, 0x6 ;  /* 0x0000000e03027211 */ /* 0x000fe200078e30ff */
[----:B------:R-:W-:Y:S02]  /*0df0*/  IMAD R7, R7, 0x10, R10 ;  /* 0x0000001007077824 */ /* 0x000fe400078e020a */
[----:B------:R-:W-:Y:S01]  /*0e00*/  IMAD.IADD R4, R12, 0x1, -R4 ;  /* 0x000000010c047824 */ /* 0x000fe200078e0a04 */
[----:B------:R-:W-:Y:S01]  /*0e10*/  LEA R5, R5, R2, 0x3 ;  /* 0x0000000205057211 */ /* 0x000fe200078e18ff */
[----:B------:R-:W-:Y:S02]  /*0e20*/  IMAD R3, R8, R9, 0xe0 ;  /* 0x000000e008037424 */ /* 0x000fe400078e0209 */
[----:B------:R-:W-:Y:S01]  /*0e30*/  IMAD R2, R4, 0x40, R7 ;  /* 0x0000004004027824 */ /* 0x000fe200078e0207 */
[----:B------:R-:W-:Y:S01]  /*0e40*/  MOV R4, UR4 ;  /* 0x0000000400047c02 */ /* 0x000fe20008000f00 */
[----:B------:R-:W-:Y:S01]  /*0e50*/  STL [R1+0x94], R5 ;  /* 0x0000940501007387 */ /* 0x000fe20000100800 */
[----:B------:R-:W-:-:S03]  /*0e60*/  UMOV UR4, URZ ;  /* 0x0000003f00047c82 */ /* 0x000fc60008000000 */
[----:B------:R0:W-:Y:S04]  /*0e70*/  STL [R1+0x8c], R3 ;  /* 0x00008c0301007387 */ /* 0x0001e80000100800 */
[----:B------:R1:W-:Y:S04]  /*0e80*/  STL [R1+0x90], R2 ;  /* 0x0000900201007387 */ /* 0x0003e80000100800 */
[----:B------:R2:W-:Y:S01]  /*0e90*/  STL [R1+0x40], R4 ;  /* 0x0000400401007387 */ /* 0x0005e20000100800 */
[CC--:B0-----:R-:W-:Y:S02]  /*0ea0*/  LEA.HI R3, R0.reuse, R11.reuse, RZ, 0x2 ;  /* 0x0000000b00037211 */ /* 0x0c1fe400078f10ff */
[----:B-1----:R-:W-:-:S02]  /*0eb0*/  LEA.HI R2, R0, R11, RZ, 0x3 ;  /* 0x0000000b00027211 */ /* 0x002fc400078f18ff */
[--C-:B------:R-:W-:Y:S02]  /*0ec0*/  SHF.R.S32.HI R228, RZ, 0x2, R3.reuse ;  /* 0x00000002ffe47819 */ /* 0x100fe40000011403 */
[----:B------:R-:W-:Y:S02]  /*0ed0*/  LOP3.LUT R0, R2, 0x1ffffff8, RZ, 0xc0, !PT ;  /* 0x1ffffff802007812 */ /* 0x000fe400078ec0ff */
[----:B--2---:R-:W-:Y:S01]  /*0ee0*/  LOP3.LUT R4, R3, 0xfffffffc, RZ, 0xc0, !PT ;  /* 0xfffffffc03047812 */ /* 0x004fe200078ec0ff */
[C---:B------:R-:W-:Y:S01]  /*0ef0*/  VIADD R10, R228.reuse, 0x40 ;  /* 0x00000040e40a7836 */ /* 0x040fe20000000000 */
[----:B------:R-:W-:Y:S01]  /*0f00*/  SHF.R.S32.HI R6, RZ, 0x3, R2 ;  /* 0x00000003ff067819 */ /* 0x000fe20000011402 */
[----:B------:R-:W-:Y:S01]  /*0f10*/  IMAD.IADD R0, R11, 0x1, -R0 ;  /* 0x000000010b007824 */ /* 0x000fe200078e0a00 */
[----:B------:R-:W-:Y:S01]  /*0f20*/  SHF.R.S32.HI R3, RZ, 0x1f, R3 ;  /* 0x0000001fff037819 */ /* 0x000fe20000011403 */
[C---:B------:R-:W-:Y:S01]  /*0f30*/  VIADD R8, R228.reuse, 0xc0 ;  /* 0x000000c0e4087836 */ /* 0x040fe20000000000 */
[----:B------:R-:W-:Y:S01]  /*0f40*/  SHF.R.S32.HI R2, RZ, 0x1f, R228 ;  /* 0x0000001fff027819 */ /* 0x000fe200000114e4 */
[----:B------:R-:W-:Y:S01]  /*0f50*/  VIADD R9, R228, 0x80 ;  /* 0x00000080e4097836 */ /* 0x000fe20000000000 */
[----:B------:R-:W-:Y:S01]  /*0f60*/  SHF.L.U32 R0, R0, 0x3, RZ ;  /* 0x0000000300007819 */ /* 0x000fe200000006ff */
[----:B------:R-:W-:Y:S01]  /*0f70*/  STL [R1+0x50], R6 ;  /* 0x0000500601007387 */ /* 0x000fe20000100800 */
[----:B------:R-:W-:-:S02]  /*0f80*/  SHF.R.S32.HI R2, RZ, 0x1f, R10 ;  /* 0x0000001fff027819 */ /* 0x000fc4000001140a */
[----:B------:R-:W-:Y:S01]  /*0f90*/  IADD3 R4, R11, -R4, RZ ;  /* 0x800000040b047210 */ /* 0x000fe20007ffe0ff */
[----:B------:R0:W-:Y:S01]  /*0fa0*/  STL [R1+0x4c], R0 ;  /* 0x00004c0001007387 */ /* 0x0001e20000100800 */
[----:B------:R-:W-:Y:S02]  /*0fb0*/  LEA.HI R3, R3, R228, RZ, 0x3 ;  /* 0x000000e403037211 */ /* 0x000fe400078f18ff */
[----:B------:R-:W-:Y:S01]  /*0fc0*/  LEA.HI R2, R2, R10, RZ, 0x3 ;  /* 0x0000000a02027211 */ /* 0x000fe200078f18ff */
[C---:B------:R-:W-:Y:S01]  /*0fd0*/  IMAD.SHL.U32 R18, R4.reuse, 0x10, RZ ;  /* 0x0000001004127824 */ /* 0x040fe200078e00ff */
[----:B------:R-:W-:Y:S01]  /*0fe0*/  SHF.R.S32.HI R7, RZ, 0x1f, R8 ;  /* 0x0000001fff077819 */ /* 0x000fe20000011408 */
[----:B------:R-:W-:Y:S01]  /*0ff0*/  IMAD.SHL.U32 R22, R4, 0x8, RZ ;  /* 0x0000000804167824 */ /* 0x000fe200078e00ff */
[----:B------:R-:W-:Y:S01]  /*1000*/  LOP3.LUT R3, R3, 0xfffffff8, RZ, 0xc0, !PT ;  /* 0xfffffff803037812 */ /* 0x000fe200078ec0ff */
[----:B------:R-:W-:Y:S01]  /*1010*/  IMAD.SHL.U32 R2, R2, 0x80, RZ ;  /* 0x0000008002027824 */ /* 0x000fe200078e00ff */
[----:B------:R-:W-:Y:S01]  /*1020*/  SHF.R.S32.HI R5, RZ, 0x1f, R9 ;  /* 0x0000001fff057819 */ /* 0x000fe20000011409 */
[----:B0-----:R-:W-:Y:S01]  /*1030*/  IMAD.SHL.U32 R0, R10, 0x80, RZ ;  /* 0x000000800a007824 */ /* 0x001fe200078e00ff */
[----:B------:R-:W-:Y:S01]  /*1040*/  SHF.L.U32 R4, R9, 0x7, RZ ;  /* 0x0000000709047819 */ /* 0x000fe200000006ff */
[----:B------:R-:W-:Y:S01]  /*1050*/  IMAD.IADD R229, R228, 0x1, -R3 ;  /* 0x00000001e4e57824 */ /* 0x000fe200078e0a03 */
[----:B------:R-:W-:Y:S01]  /*1060*/  LEA.HI R7, R7, R8, RZ, 0x3 ;  /* 0x0000000807077211 */ /* 0x000fe200078f18ff */
[----:B------:R-:W-:Y:S01]  /*1070*/  IMAD.SHL.U32 R6, R8, 0x80, RZ ;  /* 0x0000008008067824 */ /* 0x000fe200078e00ff */
[----:B------:R-:W-:Y:S01]  /*1080*/  LOP3.LUT R0, R0, 0x380, RZ, 0xc0, !PT ;  /* 0x0000038000007812 */ /* 0x000fe200078ec0ff */
[----:B------:R-:W-:Y:S01]  /*1090*/  VIADD R230, R22, 0x20 ;  /* 0x0000002016e67836 */ /* 0x000fe20000000000 */
[----:B------:R-:W-:Y:S01]  /*10a0*/  LEA.HI R5, R5, R9, RZ, 0x3 ;  /* 0x0000000905057211 */ /* 0x000fe200078f18ff */
[----:B------:R-:W-:Y:S01]  /*10b0*/  IMAD.SHL.U32 R7, R7, 0x80, RZ ;  /* 0x0000008007077824 */ /* 0x000fe200078e00ff */
[----:B------:R-:W-:-:S02]  /*10c0*/  LOP3.LUT R3, R4, 0x380, RZ, 0xc0, !PT ;  /* 0x0000038004037812 */ /* 0x000fc400078ec0ff */
[----:B------:R-:W-:Y:S02]  /*10d0*/  SHF.R.U32.HI R3, RZ, 0x3, R0 ;  /* 0x00000003ff037819 */ /* 0x000fe40000011600 */
[----:B------:R-:W-:Y:S02]  /*10e0*/  LOP3.LUT R0, R0, 0x70, R18, 0xf8, !PT ;  /* 0x0000007000007812 */ /* 0x000fe400078ef812 */
[----:B------:R-:W-:Y:S02]  /*10f0*/  LOP3.LUT R2, R2, 0xfffffc00, RZ, 0xc0, !PT ;  /* 0xfffffc0002027812 */ /* 0x000fe400078ec0ff */
[----:B------:R-:W-:Y:S02]  /*1100*/  SHF.L.U32 R5, R5, 0x7, RZ ;  /* 0x0000000705057819 */ /* 0x000fe400000006ff */
[----:B------:R-:W-:Y:S01]  /*1110*/  LOP3.LUT R4, R6, 0x380, RZ, 0xc0, !PT ;  /* 0x0000038006047812 */ /* 0x000fe200078ec0ff */
[----:B------:R0:W-:Y:S01]  /*1120*/  STL [R1+0x58], R2 ;  /* 0x0000580201007387 */ /* 0x0001e20000100800 */
[----:B------:R-:W-:-:S02]  /*1130*/  LOP3.LUT R3, R2, R0, R3, 0xf6, !PT ;  /* 0x0000000002037212 */ /* 0x000fc400078ef603 */
[----:B------:R-:W-:Y:S02]  /*1140*/  LOP3.LUT R4, R5, 0xfffffc00, RZ, 0xc0, !PT ;  /* 0xfffffc0005047812 */ /* 0x000fe400078ec0ff */
[----:B------:R-:W-:Y:S02]  /*1150*/  LOP3.LUT R0, R7, 0xfffffc00, RZ, 0xc0, !PT ;  /* 0xfffffc0007007812 */ /* 0x000fe400078ec0ff */
[----:B------:R-:W-:Y:S01]  /*1160*/  SHF.R.S32.HI R19, RZ, 0x1f, R18 ;  /* 0x0000001fff137819 */ /* 0x000fe20000011412 */
[----:B------:R-:W-:Y:S01]  /*1170*/  STL [R1+0x64], R4 ;  /* 0x0000640401007387 */ /* 0x000fe20000100800 */
[----:B0-----:R-:W-:-:S03]  /*1180*/  IMAD.IADD R2, R16, 0x1, R3 ;  /* 0x0000000110027824 */ /* 0x001fc600078e0203 */
[----:B------:R0:W-:Y:S04]  /*1190*/  STL [R1+0x60], R0 ;  /* 0x0000600001007387 */ /* 0x0001e80000100800 */
[----:B------:R1:W-:Y:S01]  /*11a0*/  STL [R1+0x88], R2 ;  /* 0x0000880201007387 */ /* 0x0003e20000100800 */
[----:B0-----:R-:W-:-:S05]  /*11b0*/  MOV R0, UR4 ;  /* 0x0000000400007c02 */ /* 0x001fca0008000f00 */
[----:B------:R1:W-:Y:S02]  /*11c0*/  STL [R1+0x84], R0 ;  /* 0x0000840001007387 */ /* 0x0003e40000100800 */
.L_x_456:
[----:B01----:R-:W0:Y:S02]  /*11d0*/  LDC.64 R2, c[0x0][0xc60] ;  /* 0x00031800ff027b82 */ /* 0x003e240000000a00 */
[----:B0-----:R-:W-:-:S05]  /*11e0*/  IMAD.WIDE R2, R127, 0x4, R2 ;  /* 0x000000047f027825 */ /* 0x001fca00078e0202 */
[----:B--2---:R0:W2:Y:S01]  /*11f0*/  LDG.E R0, desc[UR60][R2.64] ;  /* 0x0000003c02007981 */ /* 0x0040a2000c1e1900 */
[----:B------:R-:W-:Y:S05]  /*1200*/  YIELD ;  /* 0x0000000000007946 */ /* 0x000fea0003800000 */
[----:B------:R-:W-:Y:S01]  /*1210*/  ULDC.64 UR4, c[0x0][0xa28] ;  /* 0x00028a0000047ab9 */ /* 0x000fe20000000a00 */
[----:B------:R-:W-:Y:S01]  /*1220*/  ULDC.64 UR8, c[0x0][0xa18] ;  /* 0x0002860000087ab9 */ /* 0x000fe20000000a00 */
[----:B------:R-:W-:Y:S01]  /*1230*/  ISETP.NE.U32.AND P1, PT, RZ, UR4, PT ;  /* 0x00000004ff007c0c */ /* 0x000fe2000bf25070 */
[----:B------:R-:W-:Y:S01]  /*1240*/  ULDC.64 UR6, c[0x0][0xa08] ;  /* 0x0002820000067ab9 */ /* 0x000fe20000000a00 */
[----:B0-----:R-:W-:Y:S01]  /*1250*/  IMAD.MOV.U32 R3, RZ, RZ, RZ ;  /* 0x000000ffff037224 */ /* 0x001fe200078e00ff */
[----:B------:R-:W-:Y:S01]  /*1260*/  ISETP.NE.U32.AND P0, PT, RZ, UR6, PT ;  /* 0x00000006ff007c0c */ /* 0x000fe2000bf05070 */
[----:B-----5:R-:W-:Y:S01]  /*1270*/  IMAD.MOV.U32 R29, RZ, RZ, RZ ;  /* 0x000000ffff1d7224 */ /* 0x020fe200078e00ff */
[----:B------:R-:W-:-:S02]  /*1280*/  ISETP.NE.AND.EX P1, PT, RZ, UR5, PT, P1 ;  /* 0x00000005ff007c0c */ /* 0x000fc4000bf25310 */
[----:B------:R-:W-:Y:S02]  /*1290*/  ISETP.NE.AND.EX P0, PT, RZ, UR7, PT, P0 ;  /* 0x00000007ff007c0c */ /* 0x000fe4000bf05300 */
[----:B--2---:R-:W-:Y:S01]  /*12a0*/  SHF.R.S32.HI R6, RZ, 0x1f, R0 ;  /* 0x0000001fff067819 */ /* 0x004fe20000011400 */
[----:B------:R-:W-:-:S08]  /*12b0*/  IMAD.SHL.U32 R30, R0, 0x4, RZ ;  /* 0x00000004001e7824 */ /* 0x000fd000078e00ff */
[C---:B---34-:R-:W-:Y:S01]  /*12c0*/  @P1 LEA R4, P2, R0.reuse, UR4, 0x2 ;  /* 0x0000000400041c11 */ /* 0x058fe2000f8410ff */
[----:B------:R-:W-:Y:S01]  /*12d0*/  STL [R1+0x6c], R0 ;  /* 0x00006c0001007387 */ /* 0x000fe20000100800 */
[C-C-:B------:R-:W-:Y:S02]  /*12e0*/  SHF.L.U64.HI R28, R0.reuse, 0x2, R6.reuse ;  /* 0x00000002001c7819 */ /* 0x140fe40000010206 */
[----:B------:R-:W-:Y:S01]  /*12f0*/  @P1 LEA.HI.X R5, R0, UR5, R6, 0x2, P2 ;  /* 0x0000000500051c11 */ /* 0x000fe200090f1406 */
[----:B------:R0:W-:Y:S01]  /*1300*/  STL [R1+0x7c], R6 ;  /* 0x00007c0601007387 */ /* 0x0001e20000100800 */
[----:B------:R-:W-:Y:S01]  /*1310*/  ISETP.NE.U32.AND P2, PT, RZ, UR8, PT ;  /* 0x00000008ff007c0c */ /* 0x000fe2000bf45070 */
[----:B------:R-:W-:Y:S01]  /*1320*/  ULDC UR4, c[0x0][0x288] ;  /* 0x0000a20000047ab9 */ /* 0x000fe20000000800 */
[----:B------:R-:W-:Y:S01]  /*1330*/  IADD3 R8, P3, R30, UR6, RZ ;  /* 0x000000061e087c10 */ /* 0x000fe2000ff7e0ff */
[----:B------:R1:W5:Y:S01]  /*1340*/  @P1 LDG.E R3, desc[UR60][R4.64] ;  /* 0x0000003c04031981 */ /* 0x000362000c1e1900 */
[----:B------:R-:W-:-:S02]  /*1350*/  ISETP.NE.AND.EX P2, PT, RZ, UR9, PT, P2 ;  /* 0x00000009ff007c0c */ /* 0x000fc4000bf45320 */
[----:B------:R-:W-:Y:S01]  /*1360*/  MOV R138, UR4 ;  /* 0x00000004008a7c02 */ /* 0x000fe20008000f00 */
[----:B------:R-:W-:Y:S01]  /*1370*/  ULDC.64 UR4, c[0x0][0x3f8] ;  /* 0x0000fe0000047ab9 */ /* 0x000fe20000000a00 */
[----:B------:R-:W-:Y:S01]  /*1380*/  IADD3.X R9, R28, UR7, RZ, P3, !PT ;  /* 0x000000071c097c10 */ /* 0x000fe20009ffe4ff */
[----:B------:R1:W-:Y:S04]  /*1390*/  STL [R1+0x74], R30 ;  /* 0x0000741e01007387 */ /* 0x0003e80000100800 */
[----:B------:R1:W5:Y:S04]  /*13a0*/  @P0 LDG.E R29, desc[UR60][R8.64] ;  /* 0x0000003c081d0981 */ /* 0x000368000c1e1900 */
[----:B0-----:R-:W-:Y:S01]  /*13b0*/  @P2 IADD3 R6, P1, R30, UR8, RZ ;  /* 0x000000081e062c10 */ /* 0x001fe2000ff3e0ff */
[----:B------:R-:W-:Y:S01]  /*13c0*/  UISETP.NE.U32.AND UP0, UPT, UR4, URZ, UPT ;  /* 0x0000003f0400728c */ /* 0x000fe2000bf05070 */
[----:B------:R1:W-:Y:S02]  /*13d0*/  STL [R1+0x78], R28 ;  /* 0x0000781c01007387 */ /* 0x0003e40000100800 */
[----:B------:R-:W-:Y:S01]  /*13e0*/  @P2 IADD3.X R7, R28, UR9, RZ, P1, !PT ;  /* 0x000000091c072c10 */ /* 0x000fe20008ffe4ff */
[----:B------:R-:W-:-:S04]  /*13f0*/  ULDC UR4, c[0x0][0x404] ;  /* 0x0001010000047ab9 */ /* 0x000fc80000000800 */
[----:B------:R1:W5:Y:S01]  /*1400*/  @P2 LDG.E R138, desc[UR60][R6.64] ;  /* 0x0000003c068a2981 */ /* 0x000362000c1e1900 */
[----:B------:R-:W-:-:S03]  /*1410*/  UISETP.NE.AND.EX UP0, UPT, UR5, URZ, UPT, UP0 ;  /* 0x0000003f0500728c */ /* 0x000fc6000bf05300 */
[----:B------:R-:W-:Y:S01]  /*1420*/  ULDC UR5, c[0x0][0x2e0] ;  /* 0x0000b80000057ab9 */ /* 0x000fe20000000800 */
[----:B------:R-:W-:-:S04]  /*1430*/  USEL UR4, UR4, 0x1, UP0 ;  /* 0x0000000104047887 */ /* 0x000fc80008000000 */
[----:B------:R-:W-:-:S03]  /*1440*/  UIMAD UR4, UR4, UR5, URZ ;  /* 0x00000005040472a4 */ /* 0x000fc6000f8e023f */
[----:B------:R-:W-:Y:S02]  /*1450*/  ULDC UR5, c[0x0][0x338] ;  /* 0x0000ce0000057ab9 */ /* 0x000fe40000000800 */
[----:B------:R-:W-:Y:S02]  /*1460*/  IMAD.U32 R2, RZ, RZ, UR5 ;  /* 0x00000005ff027e24 */ /* 0x000fe4000f8e00ff */
[----:B------:R-:W-:Y:S02]  /*1470*/  IMAD.U32 R26, RZ, RZ, UR4 ;  /* 0x00000004ff1a7e24 */ /* 0x000fe4000f8e00ff */
[----:B------:R-:W-:Y:S01]  /*1480*/  IMAD.MOV.U32 R27, RZ, RZ, R0 ;  /* 0x000000ffff1b7224 */ /* 0x000fe200078e0000 */
[----:B-1----:R-:W-:Y:S06]  /*1490*/  @P2 BRA `(.L_x_286) ;  /* 0x0000000000242947 */ /* 0x002fec0003800000 */
[----:B------:R-:W-:Y:S02]  /*14a0*/  ULDC.64 UR4, c[0x0][0xa00] ;  /* 0x0002800000047ab9 */ /* 0x000fe40000000a00 */
[----:B------:R-:W-:-:S04]  /*14b0*/  ISETP.NE.U32.AND P1, PT, RZ, UR4, PT ;  /* 0x00000004ff007c0c */ /* 0x000fc8000bf25070 */
[----:B------:R-:W-:-:S13]  /*14c0*/  ISETP.NE.AND.EX P1, PT, RZ, UR5, PT, P1 ;  /* 0x00000005ff007c0c */ /* 0x000fda000bf25310 */
[----:B------:R-:W-:Y:S05]  /*14d0*/  @!P1 BRA `(.L_x_286) ;  /* 0x0000000000149947 */ /* 0x000fea0003800000 */
[----:B------:R-:W0:Y:S02]  /*14e0*/  LDC.64 R4, c[0x0][0xa00] ;  /* 0x00028000ff047b82 */ /* 0x000e240000000a00 */
[----:B0-----:R-:W-:-:S05]  /*14f0*/  IMAD.WIDE R4, R27, 0x4, R4 ;  /* 0x000000041b047825 */ /* 0x001fca00078e0204 */
[----:B-----5:R-:W2:Y:S04]  /*1500*/  LDG.E R138, desc[UR60][R4.64] ;  /* 0x0000003c048a7981 */ /* 0x020ea8000c1e1900 */
[----:B------:R-:W2:Y:S02]  /*1510*/  LDG.E R7, desc[UR60][R4.64+0x4] ;  /* 0x0000043c04077981 */ /* 0x000ea4000c1e1900 */
[----:B--2---:R-:W-:-:S07]  /*1520*/  IADD3 R138, -R138, R7, RZ ;  /* 0x000000078a8a7210 */ /* 0x004fce0007ffe1ff */
.L_x_286:
[----:B------:R-:W-:Y:S01]  /*1530*/  ULDC.64 UR4, c[0x0][0xa20] ;  /* 0x0002880000047ab9 */ /* 0x000fe20000000a00 */
[----:B------:R0:W-:Y:S01]  /*1540*/  STL [R1+0x80], R125 ;  /* 0x0000807d01007387 */ /* 0x0001e20000100800 */
[----:B------:R-:W-:-:S03]  /*1550*/  ISETP.NE.U32.AND P1, PT, RZ, UR4, PT ;  /* 0x00000004ff007c0c */ /* 0x000fc6000bf25070 */
[----:B------:R0:W-:Y:S01]  /*1560*/  STL [R1+0x70], R126 ;  /* 0x0000707e01007387 */ /* 0x0001e20000100800 */
[----:B------:R-:W-:-:S13]  /*1570*/  ISETP.NE.AND.EX P1, PT, RZ, UR5, PT, P1 ;  /* 0x00000005ff007c0c */ /* 0x000fda000bf25310 */
[----:B0-----:R-:W-:Y:S05]  /*1580*/  @!P1 BRA `(.L_x_287) ;  /* 0x0000000000109947 */ /* 0x001fea0003800000 */
[----:B------:R-:W-:-:S04]  /*1590*/  IADD3 R4, P0, R30, UR4, RZ ;  /* 0x000000041e047c10 */ /* 0x000fc8000ff1e0ff */
[----:B------:R-:W-:-:S05]  /*15a0*/  IADD3.X R5, R28, UR5, RZ, P0, !PT ;  /* 0x000000051c057c10 */ /* 0x000fca00087fe4ff */
[----:B------:R0:W5:Y:S01]  /*15b0*/  LDG.E R26, desc[UR60][R4.64] ;  /* 0x0000003c041a7981 */ /* 0x000162000c1e1900 */
[----:B------:R-:W-:Y:S05]  /*15c0*/  BRA `(.L_x_288) ;  /* 0x0000000000107947 */ /* 0x000fea0003800000 */
.L_x_287:
[----:B------:R-:W-:Y:S05]  /*15d0*/  @!P0 BRA `(.L_x_288) ;  /* 0x00000000000c8947 */ /* 0x000fea0003800000 */
[----:B------:R-:W2:Y:S04]  /*15e0*/  LDG.E R5, desc[UR60][R8.64] ;  /* 0x0000003c08057981 */ /* 0x000ea8000c1e1900 */
[----:B------:R-:W2:Y:S02]  /*15f0*/  LDG.E R26, desc[UR60][R8.64+0x4] ;  /* 0x0000043c081a7981 */ /* 0x000ea4000c1e1900 */
[----:B--2---:R-:W-:-:S07]  /*1600*/  IMAD.IADD R26, R26, 0x1, -R5 ;  /* 0x000000011a1a7824 */ /* 0x004fce00078e0a05 */
.L_x_288:
[----:B------:R-:W-:Y:S02]  /*1610*/  ULDC.64 UR4, c[0x0][0xa10] ;  /* 0x0002840000047ab9 */ /* 0x000fe40000000a00 */
[----:B------:R-:W-:-:S04]  /*1620*/  ISETP.NE.U32.AND P0, PT, RZ, UR4, PT ;  /* 0x00000004ff007c0c */ /* 0x000fc8000bf05070 */
[----:B------:R-:W-:Y:S01]  /*1630*/  ISETP.NE.AND.EX P0, PT, RZ, UR5, PT, P0 ;  /* 0x00000005ff007c0c */ /* 0x000fe2000bf05300 */
[----:B-----5:R-:W-:Y:S01]  /*1640*/  IMAD.IADD R11, R26, 0x1, -R3 ;  /* 0x000000011a0b7824 */ /* 0x020fe200078e0a03 */
[----:B------:R-:W-:-:S11]  /*1650*/  ULDC.64 UR4, c[0x0][0xa30] ;  /* 0x00028c0000047ab9 */ /* 0x000fd60000000a00 */
[----:B0-----:R-:W0:Y:S02]  /*1660*/  @P0 LDC.64 R4, c[0x0][0xa10] ;  /* 0x00028400ff040b82 */ /* 0x001e240000000a00 */
[----:B0-----:R-:W-:-:S05]  /*1670*/  @P0 IMAD.WIDE R4, R27, 0x4, R4 ;  /* 0x000000041b040825 */ /* 0x001fca00078e0204 */
[----:B------:R-:W2:Y:S04]  /*1680*/  @P0 LDG.E R0, desc[UR60][R4.64] ;  /* 0x0000003c04000981 */ /* 0x000ea8000c1e1900 */
[----:B------:R0:W2:Y:S01]  /*1690*/  @P0 LDG.E R9, desc[UR60][R4.64+0x4] ;  /* 0x0000043c04090981 */ /* 0x0000a2000c1e1900 */
[----:B------:R-:W-:Y:S01]  /*16a0*/  ISETP.NE.U32.AND P1, PT, RZ, UR4, PT ;  /* 0x00000004ff007c0c */ /* 0x000fe2000bf25070 */
[----:B------:R-:W-:-:S03]  /*16b0*/  IMAD.MOV.U32 R117, RZ, RZ, R26 ;  /* 0x000000ffff757224 */ /* 0x000fc600078e001a */
[----:B------:R-:W-:Y:S01]  /*16c0*/  ISETP.NE.AND.EX P1, PT, RZ, UR5, PT, P1 ;  /* 0x00000005ff007c0c */ /* 0x000fe2000bf25310 */
[----:B0-----:R-:W-:-:S12]  /*16d0*/  IMAD.MOV.U32 R4, RZ, RZ, RZ ;  /* 0x000000ffff047224 */ /* 0x001fd800078e00ff */
[----:B------:R-:W-:-:S04]  /*16e0*/  @P1 IADD3 R6, P2, R30, UR4, RZ ;  /* 0x000000041e061c10 */ /* 0x000fc8000ff5e0ff */
[----:B------:R-:W-:-:S05]  /*16f0*/  @P1 IADD3.X R7, R28, UR5, RZ, P2, !PT ;  /* 0x000000051c071c10 */ /* 0x000fca00097fe4ff */
[----:B------:R0:W5:Y:S01]  /*1700*/  @P1 LDG.E R117, desc[UR60][R6.64] ;  /* 0x0000003c06751981 */ /* 0x000162000c1e1900 */
[----:B--2---:R-:W-:Y:S02]  /*1710*/  @P0 IADD3 R2, -R0, R9, RZ ;  /* 0x0000000900020210 */ /* 0x004fe40007ffe1ff */
[----:B------:R-:W-:-:S03]  /*1720*/  IADD3 R0, -R11, RZ, RZ ;  /* 0x000000ff0b007210 */ /* 0x000fc60007ffe1ff */
[----:B------:R-:W-:Y:S01]  /*1730*/  IMAD.IADD R139, R11, 0x1, R2 ;  /* 0x000000010b8b7824 */ /* 0x000fe200078e0202 */
[----:B------:R-:W-:-:S03]  /*1740*/  VIMNMX R0, RZ, R0, !PT ;  /* 0x00000000ff007248 */ /* 0x000fc60007fe0100 */
[----:B------:R-:W-:Y:S01]  /*1750*/  VIADD R5, R139, 0xdf ;  /* 0x000000df8b057836 */ /* 0x000fe20000000000 */
[----:B------:R-:W-:-:S03]  /*1760*/  SHF.R.U32.HI R24, RZ, 0x5, R0 ;  /* 0x00000005ff187819 */ /* 0x000fc60000011600 */
[----:B------:R-:W-:-:S04]  /*1770*/  IMAD.HI R4, R5, -0x6db6db6d, R4 ;  /* 0x9249249305047827 */ /* 0x000fc800078e0204 */
[----:B------:R-:W-:Y:S01]  /*1780*/  IMAD.WIDE.U32 R24, R24, 0x24924925, RZ ;  /* 0x2492492518187825 */ /* 0x000fe200078e00ff */
[----:B------:R-:W-:-:S03]  /*1790*/  SHF.R.U32.HI R3, RZ, 0x1f, R4 ;  /* 0x0000001fff037819 */ /* 0x000fc60000011604 */
[----:B------:R-:W-:Y:S01]  /*17a0*/  IMAD.MOV.U32 R24, RZ, RZ, R25 ;  /* 0x000000ffff187224 */ /* 0x000fe200078e0019 */
[----:B------:R-:W-:-:S04]  /*17b0*/  LEA.HI.SX32 R232, R4, R3, 0x19 ;  /* 0x0000000304e87211 */ /* 0x000fc800078fcaff */
[----:B------:R-:W-:Y:S01]  /*17c0*/  MOV R25, R24 ;  /* 0x0000001800197202 */ /* 0x000fe20000000f00 */
[----:B------:R-:W-:-:S05]  /*17d0*/  IMAD R3, R232, 0xe0, -R11 ;  /* 0x000000e0e8037824 */ /* 0x000fca00078e0a0b */
[----:B------:R-:W-:-:S04]  /*17e0*/  VIMNMX R3, R3, R2, PT ;  /* 0x0000000203037248 */ /* 0x000fc80003fe0100 */
[----:B------:R-:W-:-:S13]  /*17f0*/  ISETP.GT.AND P0, PT, R3, R0, PT ;  /* 0x000000000300720c */ /* 0x000fda0003f04270 */
[----:B------:R-:W-:Y:S02]  /*1800*/  @P0 VIADD R5, R3, 0xdf ;  /* 0x000000df03050836 */ /* 0x000fe40000000000 */
[----:B------:R-:W-:-:S04]  /*1810*/  @P0 IMAD.MOV.U32 R4, RZ, RZ, RZ ;  /* 0x000000ffff040224 */ /* 0x000fc800078e00ff */
[----:B------:R-:W-:-:S05]  /*1820*/  @P0 IMAD.HI R4, R5, -0x6db6db6d, R4 ;  /* 0x9249249305040827 */ /* 0x000fca00078e0204 */
[----:B------:R-:W-:-:S04]  /*1830*/  @P0 SHF.R.U32.HI R3, RZ, 0x1f, R4 ;  /* 0x0000001fff030819 */ /* 0x000fc80000011604 */
[----:B------:R-:W-:Y:S02]  /*1840*/  @P0 LEA.HI.SX32 R25, R4, R3, 0x19 ;  /* 0x0000000304190211 */ /* 0x000fe400078fcaff */
[----:B------:R-:W-:Y:S02]  /*1850*/  PLOP3.LUT P0, PT, PT, PT, PT, 0x80, 0x0 ;  /* 0x000000000000781c */ /* 0x000fe40003f0f070 */
[----:B------:R-:W-:-:S13]  /*1860*/  ISETP.GT.AND P1, PT, R25, R24, PT ;  /* 0x000000181900720c */ /* 0x000fda0003f24270 */
[----:B0-----:R-:W-:Y:S05]  /*1870*/  @!P1 BRA `(.L_x_289) ;  /* 0x000000ac00049947 */ /* 0x001fea0003800000 */
[----:B------:R-:W-:Y:S01]  /*1880*/  VIADD R0, R16, 0x20400 ;  /* 0x0002040010007836 */ /* 0x000fe20000000000 */
[----:B------:R-:W-:Y:S04]  /*1890*/  BSSY B6, `(.L_x_290) ;  /* 0x0000013000067945 */ /* 0x000fe80003800000 */
[----:B------:R-:W-:-:S13]  /*18a0*/  LOP3.LUT P0, RZ, R0, 0x3ff, RZ, 0xc0, !PT ;  /* 0x000003ff00ff7812 */ /* 0x000fda000780c0ff */
[----:B------:R-:W-:Y:S05]  /*18b0*/  @!P0 BRA `(.L_x_291) ;  /* 0x0000000000408947 */ /* 0x000fea0003800000 */
[----:B------:R-:W-:Y:S01]  /*18c0*/  MOV R0, 0x0 ;  /* 0x0000000000007802 */ /* 0x000fe20000000f00 */
[----:B------:R-:W-:Y:S01]  /*18d0*/  ULDC.64 UR4, c[0x4][0xc0] ;  /* 0x0100300000047ab9 */ /* 0x000fe20000000a00 */
[----:B------:R-:W-:Y:S01]  /*18e0*/  ULDC.64 UR6, c[0x4][0x20] ;  /* 0x0100080000067ab9 */ /* 0x000fe20000000a00 */
[----:B------:R-:W-:Y:S01]  /*18f0*/  IMAD.U32 R4, RZ, RZ, UR4 ;  /* 0x00000004ff047e24 */ /* 0x000fe2000f8e00ff */
[----:B------:R0:W1:Y:S01]  /*1900*/  LDC.64 R14, c[0x4][R0] ;  /* 0x01000000000e7b82 */ /* 0x0000620000000a00 */
[----:B------:R-:W-:Y:S01]  /*1910*/  IMAD.U32 R5, RZ, RZ, UR5 ;  /* 0x00000005ff057e24 */ /* 0x000fe2000f8e00ff */
[----:B------:R-:W-:Y:S01]  /*1920*/  ULDC.64 UR4, c[0x4][0xc8] ;  /* 0x0100320000047ab9 */ /* 0x000fe20000000a00 */
[----:B------:R-:W-:Y:S01]  /*1930*/  IMAD.U32 R10, RZ, RZ, UR6 ;  /* 0x00000006ff0a7e24 */ /* 0x000fe2000f8e00ff */
[----:B------:R-:W-:Y:S01]  /*1940*/  MOV R6, UR4 ;  /* 0x0000000400067c02 */ /* 0x000fe20008000f00 */
[----:B------:R-:W-:Y:S01]  /*1950*/  IMAD.U32 R7, RZ, RZ, UR5 ;  /* 0x00000005ff077e24 */ /* 0x000fe2000f8e00ff */
[----:B------:R-:W-:Y:S01]  /*1960*/  MOV R8, 0x70 ;  /* 0x0000007000087802 */ /* 0x000fe20000000f00 */
[----:B------:R-:W-:-:S02]  /*1970*/  IMAD.U32 R11, RZ, RZ, UR7 ;  /* 0x00000007ff0b7e24 */ /* 0x000fc4000f8e00ff */
[----:B------:R-:W-:Y:S02]  /*1980*/  IMAD.MOV.U32 R12, RZ, RZ, 0x1 ;  /* 0x00000001ff0c7424 */ /* 0x000fe400078e00ff */
[----:B0-----:R-:W-:-:S07]  /*1990*/  IMAD.MOV.U32 R13, RZ, RZ, RZ ;  /* 0x000000ffff0d7224 */ /* 0x001fce00078e00ff */
[----:B------:R-:W-:-:S07]  /*19a0*/  LEPC R20, `(.L_x_291) ;  /* 0x000000001014794e */ /* 0x000fce0000000000 */
[----:B-1---5:R-:W-:Y:S05]  /*19b0*/  CALL.ABS.NOINC R14 ;  /* 0x000000000e007343 */ /* 0x022fea0003c00000 */
.L_x_291:
[----:B------:R-:W-:Y:S05]  /*19c0*/  BSYNC B6 ;  /* 0x0000000000067941 */ /* 0x000fea0003800000 */
.L_x_290:
[----:B------:R-:W-:Y:S01]  /*19d0*/  VIADD R0, R16, 0xe400 ;  /* 0x0000e40010007836 */ /* 0x000fe20000000000 */
[----:B------:R-:W-:Y:S04]  /*19e0*/  BSSY B6, `(.L_x_292) ;  /* 0x0000013000067945 */ /* 0x000fe80003800000 */
[----:B------:R-:W-:-:S13]  /*19f0*/  LOP3.LUT P0, RZ, R0, 0x3ff, RZ, 0xc0, !PT ;  /* 0x000003ff00ff7812 */ /* 0x000fda000780c0ff */
[----:B------:R-:W-:Y:S05]  /*1a00*/  @!P0 BRA `(.L_x_293) ;  /* 0x0000000000408947 */ /* 0x000fea0003800000 */
[----:B------:R-:W-:Y:S01]  /*1a10*/  MOV R0, 0x0 ;  /* 0x0000000000007802 */ /* 0x000fe20000000f00 */
[----:B------:R-:W-:Y:S01]  /*1a20*/  ULDC.64 UR4, c[0x4][0xc0] ;  /* 0x0100300000047ab9 */ /* 0x000fe20000000a00 */
[----:B------:R-:W-:Y:S01]  /*1a30*/  ULDC.64 UR6, c[0x4][0x20] ;  /* 0x0100080000067ab9 */ /* 0x000fe20000000a00 */
[----:B------:R-:W-:Y:S01]  /*1a40*/  MOV R4, UR4 ;  /* 0x0000000400047c02 */ /* 0x000fe20008000f00 */
[----:B------:R0:W1:Y:S01]  /*1a50*/  LDC.64 R14, c[0x4][R0] ;  /* 0x01000000000e7b82 */ /* 0x0000620000000a00 */
[----:B------:R-:W-:Y:S01]  /*1a60*/  IMAD.U32 R5, RZ, RZ, UR5 ;  /* 0x00000005ff057e24 */ /* 0x000fe2000f8e00ff */
[----:B------:R-:W-:Y:S01]  /*1a70*/  ULDC.64 UR4, c[0x4][0xc8] ;  /* 0x0100320000047ab9 */ /* 0x000fe20000000a00 */
[----:B------:R-:W-:Y:S01]  /*1a80*/  MOV R10, UR6 ;  /* 0x00000006000a7c02 */ /* 0x000fe20008000f00 */
[----:B------:R-:W-:Y:S01]  /*1a90*/  IMAD.U32 R6, RZ, RZ, UR4 ;  /* 0x00000004ff067e24 */ /* 0x000fe2000f8e00ff */
[----:B------:R-:W-:Y:S01]  /*1aa0*/  MOV R13, RZ ;  /* 0x000000ff000d7202 */ /* 0x000fe20000000f00 */
[----:B------:R-:W-:-:S02]  /*1ab0*/  IMAD.U32 R7, RZ, RZ, UR5 ;  /* 0x00000005ff077e24 */ /* 0x000fc4000f8e00ff */
[----:B------:R-:W-:Y:S02]  /*1ac0*/  IMAD.U32 R11, RZ, RZ, UR7 ;  /* 0x00000007ff0b7e24 */ /* 0x000fe4000f8e00ff */
[----:B------:R-:W-:Y:S02]  /*1ad0*/  IMAD.MOV.U32 R8, RZ, RZ, 0x70 ;  /* 0x00000070ff087424 */ /* 0x000fe400078e00ff */
[----:B0-----:R-:W-:-:S07]  /*1ae0*/  IMAD.MOV.U32 R12, RZ, RZ, 0x1 ;  /* 0x00000001ff0c7424 */ /* 0x001fce00078e00ff */
[----:B------:R-:W-:-:S07]  /*1af0*/  LEPC R20, `(.L_x_293) ;  /* 0x000000001014794e */ /* 0x000fce0000000000 */
[----:B-1---5:R-:W-:Y:S05]  /*1b00*/  CALL.ABS.NOINC R14 ;  /* 0x000000000e007343 */ /* 0x022fea0003c00000 */
.L_x_293:
[----:B------:R-:W-:Y:S05]  /*1b10*/  BSYNC B6 ;  /* 0x0000000000067941 */ /* 0x000fea0003800000 */
.L_x_292:
[----:B------:R-:W-:Y:S01]  /*1b20*/  ULDC.64 UR4, c[0x0][0x9f8] ;  /* 0x00027e0000047ab9 */ /* 0x000fe20000000a00 */
[----:B------:R-:W2:Y:S01]  /*1b30*/  LDL R55, [R1+0x58] ;  /* 0x0000580001377983 */ /* 0x000ea20000100800 */
[----:B------:R-:W-:Y:S01]  /*1b40*/  ISETP.NE.U32.AND P0, PT, RZ, UR4, PT ;  /* 0x00000004ff007c0c */ /* 0x000fe2000bf05070 */
[----:B------:R-:W0:Y:S08]  /*1b50*/  LDC R0, c[0x0][0x428] ;  /* 0x00010a00ff007b82 */ /* 0x000e300000000800 */
[----:B------:R-:W1:Y:S01]  /*1b60*/  LDC.64 R44, c[0x0][0x2f0] ;  /* 0x0000bc00ff2c7b82 */ /* 0x000e620000000a00 */
[----:B------:R-:W-:Y:S01]  /*1b70*/  ISETP.NE.AND.EX P0, PT, RZ, UR5, PT, P0 ;  /* 0x00000005ff007c0c */ /* 0x000fe2000bf05300 */
[----:B------:R-:W3:Y:S01]  /*1b80*/  LDL R54, [R1+0x64] ;  /* 0x0000640001367983 */ /* 0x000ee20000100800 */
[----:B------:R-:W-:Y:S01]  /*1b90*/  IMAD.IADD R103, R29, 0x1, R26 ;  /* 0x000000011d677824 */ /* 0x000fe200078e021a */
[----:B------:R-:W-:-:S02]  /*1ba0*/  ULDC.64 UR6, c[0x0][0xa08] ;  /* 0x0002820000067ab9 */ /* 0x000fc40000000a00 */
[----:B------:R-:W4:Y:S02]  /*1bb0*/  LDL R52, [R1+0x60] ;  /* 0x0000600001347983 */ /* 0x000f240000100800 */
[----:B------:R-:W1:Y:S06]  /*1bc0*/  LDC.64 R38, c[0x0][0x3d8] ;  /* 0x0000f600ff267b82 */ /* 0x000e6c0000000a00 */
[----:B------:R-:W-:Y:S01]  /*1bd0*/  @P0 IADD3 R4, P1, R30, UR4, RZ ;  /* 0x000000041e040c10 */ /* 0x000fe2000ff3e0ff */
[----:B------:R-:W1:Y:S01]  /*1be0*/  S2R R20, SR_TID.X ;  /* 0x0000000000147919 */ /* 0x000e620000002100 */
[----:B------:R-:W1:Y:S02]  /*1bf0*/  LDC R121, c[0x0][0x3d4] ;  /* 0x0000f500ff797b82 */ /* 0x000e640000000800 */
[----:B------:R-:W-:Y:S01]  /*1c00*/  @P0 IADD3.X R5, R28, UR5, RZ, P1, !PT ;  /* 0x000000051c050c10 */ /* 0x000fe20008ffe4ff */
[----:B------:R-:W-:-:S04]  /*1c10*/  ULDC.64 UR4, c[0x0][0x2f8] ;  /* 0x0000be0000047ab9 */ /* 0x000fc80000000a00 */
[----:B------:R1:W2:Y:S01]  /*1c20*/  @P0 LDG.E R27, desc[UR60][R4.64] ;  /* 0x0000003c041b0981 */ /* 0x0002a2000c1e1900 */
[----:B0-----:R-:W-:Y:S01]  /*1c30*/  ISETP.NE.AND P0, PT, R0, 0x1, PT ;  /* 0x000000010000780c */ /* 0x001fe20003f05270 */
[C---:B------:R-:W-:Y:S01]  /*1c40*/  VIADD R30, R228.reuse, 0x80 ;  /* 0x00000080e41e7836 */ /* 0x040fe20000000000 */
[----:B------:R-:W-:Y:S01]  /*1c50*/  SHF.R.S32.HI R33, RZ, 0x1f, R103 ;  /* 0x0000001fff217819 */ /* 0x000fe20000011467 */
[----:B------:R-:W-:Y:S01]  /*1c60*/  VIADD R15, R228, 0xc0 ;  /* 0x000000c0e40f7836 */ /* 0x000fe20000000000 */
[----:B------:R-:W-:Y:S01]  /*1c70*/  SHF.R.S32.HI R23, RZ, 0x1f, R22 ;  /* 0x0000001fff177819 */ /* 0x000fe20000011416 */
[C---:B-1----:R-:W-:Y:S01]  /*1c80*/  IMAD.WIDE.U32 R132, R44.reuse, 0xe0, RZ ;  /* 0x000000e02c847825 */ /* 0x042fe200078e00ff */
[----:B------:R-:W-:Y:S02]  /*1c90*/  SHF.R.S32.HI R123, RZ, 0x1f, R30 ;  /* 0x0000001fff7b7819 */ /* 0x000fe4000001141e */
[----:B------:R-:W-:Y:S01]  /*1ca0*/  SHF.L.U64.HI R107, R44, 0x6, R45 ;  /* 0x000000062c6b7819 */ /* 0x000fe2000001022d */
[-C--:B------:R-:W-:Y:S01]  /*1cb0*/  IMAD R6, R33, R44.reuse, RZ ;  /* 0x0000002c21067224 */ /* 0x080fe200078e02ff */
[----:B------:R-:W-:Y:S01]  /*1cc0*/  SHF.L.U64.HI R12, R38, 0x6, R39 ;  /* 0x00000006260c7819 */ /* 0x000fe20000010227 */
[----:B------:R-:W-:Y:S01]  /*1cd0*/  IMAD.WIDE.U32 R4, R103, R44, RZ ;  /* 0x0000002c67047225 */ /* 0x000fe200078e00ff */
[----:B------:R-:W-:Y:S01]  /*1ce0*/  IADD3 R32, R228, 0x40, RZ ;  /* 0x00000040e4207810 */ /* 0x000fe20007ffe0ff */
[----:B------:R-:W0:Y:S02]  /*1cf0*/  @P0 LDC R3, c[0x0][0x42c] ;  /* 0x00010b00ff030b82 */ /* 0x000e240000000800 */
[----:B------:R-:W-:Y:S01]  /*1d00*/  IMAD.SHL.U32 R106, R44, 0x40, RZ ;  /* 0x000000402c6a7824 */ /* 0x000fe200078e00ff */
[----:B------:R-:W-:Y:S01]  /*1d10*/  ISETP.GE.AND P2, PT, R18, R121, PT ;  /* 0x000000791200720c */ /* 0x000fe20003f46270 */
[----:B------:R-:W-:-:S02]  /*1d20*/  VIADD R28, R228, 0x80 ;  /* 0x00000080e41c7836 */ /* 0x000fc40000000000 */
[----:B------:R-:W-:Y:S02]  /*1d30*/  VIADD R57, R228, 0xc0 ;  /* 0x000000c0e4397836 */ /* 0x000fe40000000000 */
[----:B------:R-:W1:Y:S01]  /*1d40*/  @P0 LDC R7, c[0x0][0x430] ;  /* 0x00010c00ff070b82 */ /* 0x000e620000000800 */
[----:B------:R-:W-:Y:S01]  /*1d50*/  IMAD.WIDE.U32 R94, R38, 0xe0, RZ ;  /* 0x000000e0265e7825 */ /* 0x000fe200078e00ff */
[----:B------:R-:W-:Y:S02]  /*1d60*/  SHF.R.U32.HI R13, RZ, 0x7, R20 ;  /* 0x00000007ff0d7819 */ /* 0x000fe40000011614 */
[----:B------:R-:W-:Y:S01]  /*1d70*/  SHF.R.S32.HI R20, RZ, 0x1f, R228 ;  /* 0x0000001fff147819 */ /* 0x000fe200000114e4 */
[----:B------:R-:W1:Y:S01]  /*1d80*/  S2R R30, SR_TID.X ;  /* 0x00000000001e7919 */ /* 0x000e620000002100 */
[C---:B------:R-:W-:Y:S01]  /*1d90*/  ISETP.NE.AND P6, PT, R13.reuse, 0x1, PT ;  /* 0x000000010d00780c */ /* 0x040fe20003fc5270 */
[----:B------:R-:W-:Y:S01]  /*1da0*/  IMAD.WIDE.U32 R134, R228, R44, R106 ;  /* 0x0000002ce4867225 */ /* 0x000fe200078e006a */
[----:B------:R-:W-:-:S02]  /*1db0*/  IADD3 R140, R13, 0x8, RZ ;  /* 0x000000080d8c7810 */ /* 0x000fc40007ffe0ff */
[----:B------:R-:W-:Y:S01]  /*1dc0*/  SHF.R.S32.HI R122, RZ, 0x1f, R15 ;  /* 0x0000001fff7a7819 */ /* 0x000fe2000001140f */
[----:B------:R-:W-:Y:S01]  /*1dd0*/  IMAD R13, R45, 0xe0, RZ ;  /* 0x000000e02d0d7824 */ /* 0x000fe200078e02ff */
[----:B------:R-:W-:Y:S01]  /*1de0*/  SHF.L.U32 R57, R57, 0x7, RZ ;  /* 0x0000000739397819 */ /* 0x000fe200000006ff */
[-C--:B------:R-:W-:Y:S01]  /*1df0*/  IMAD R15, R20, R44.reuse, RZ ;  /* 0x0000002c140f7224 */ /* 0x080fe200078e02ff */
[----:B------:R-:W-:Y:S01]  /*1e00*/  SHF.R.S32.HI R124, RZ, 0x1f, R32 ;  /* 0x0000001fff7c7819 */ /* 0x000fe20000011420 */
[----:B------:R-:W-:Y:S01]  /*1e10*/  IMAD.WIDE.U32 R104, R228, R44, R18 ;  /* 0x0000002ce4687225 */ /* 0x000fe200078e0012 */
[----:B------:R-:W-:-:S03]  /*1e20*/  LOP3.LUT R57, R57, 0x380, RZ, 0xc0, !PT ;  /* 0x0000038039397812 */ /* 0x000fc600078ec0ff */
[----:B0-----:R-:W-:Y:S01]  /*1e30*/  @P0 IMAD.HI.U32 R0, R126, R3, RZ ;  /* 0x000000037e000227 */ /* 0x001fe200078e00ff */
[----:B------:R-:W-:-:S03]  /*1e40*/  SHF.R.U32.HI R141, RZ, 0x3, R57 ;  /* 0x00000003ff8d7819 */ /* 0x000fc60000011639 */
[----:B------:R-:W-:Y:S01]  /*1e50*/  IMAD.MOV.U32 R3, RZ, RZ, R126 ;  /* 0x000000ffff037224 */ /* 0x000fe200078e007e */
[----:B-1----:R-:W-:Y:S01]  /*1e60*/  @P0 SHF.R.U32.HI R3, RZ, R7, R0 ;  /* 0x00000007ff030219 */ /* 0x002fe20000011600 */
[----:B------:R-:W-:Y:S01]  /*1e70*/  IMAD R7, R103, R45, R6 ;  /* 0x0000002d67077224 */ /* 0x000fe200078e0206 */
[----:B------:R-:W-:Y:S01]  /*1e80*/  ISETP.NE.U32.AND P0, PT, RZ, UR6, PT ;  /* 0x00000006ff007c0c */ /* 0x000fe2000bf05070 */
[----:B------:R-:W-:Y:S01]  /*1e90*/  IMAD.SHL.U32 R28, R28, 0x80, RZ ;  /* 0x000000801c1c7824 */ /* 0x000fe200078e00ff */
[----:B------:R-:W-:Y:S01]  /*1ea0*/  SHF.R.S32.HI R6, RZ, 0x1f, R3 ;  /* 0x0000001fff067819 */ /* 0x000fe20000011403 */
[----:B------:R-:W-:Y:S01]  /*1eb0*/  IMAD.IADD R5, R5, 0x1, R7 ;  /* 0x0000000105057824 */ /* 0x000fe200078e0207 */
[----:B------:R-:W-:Y:S01]  /*1ec0*/  ISETP.NE.AND.EX P0, PT, RZ, UR7, PT, P0 ;  /* 0x00000007ff007c0c */ /* 0x000fe2000bf05300 */
[----:B------:R-:W-:Y:S01]  /*1ed0*/  VIADD R30, R30, 0xffffff80 ;  /* 0xffffff801e1e7836 */ /* 0x000fe20000000000 */
[----:B------:R-:W-:Y:S01]  /*1ee0*/  LOP3.LUT R28, R28, 0x380, RZ, 0xc0, !PT ;  /* 0x000003801c1c7812 */ /* 0x000fe200078ec0ff */
[----:B------:R-:W-:-:S02]  /*1ef0*/  IMAD R0, R6, UR4, RZ ;  /* 0x0000000406007c24 */ /* 0x000fc4000f8e02ff */
[C---:B------:R-:W-:Y:S01]  /*1f00*/  IMAD.WIDE.U32 R4, R3.reuse, UR4, R4 ;  /* 0x0000000403047c25 */ /* 0x040fe2000f8e0004 */
[----:B------:R-:W-:Y:S02]  /*1f10*/  SHF.R.S32.HI R56, RZ, 0x1f, R30 ;  /* 0x0000001fff387819 */ /* 0x000fe4000001141e */
[----:B------:R-:W-:Y:S01]  /*1f20*/  SHF.R.U32.HI R142, RZ, 0x3, R28 ;  /* 0x00000003ff8e7819 */ /* 0x000fe2000001161c */
[----:B------:R-:W-:Y:S01]  /*1f30*/  IMAD R7, R3, UR5, R0 ;  /* 0x0000000503077c24 */ /* 0x000fe2000f8e0200 */
[----:B------:R-:W-:Y:S01]  /*1f40*/  ULDC.64 UR4, c[0x0][0x300] ;  /* 0x0000c00000047ab9 */ /* 0x000fe20000000a00 */
[----:B------:R-:W-:Y:S02]  /*1f50*/  IMAD.IADD R40, R133, 0x1, R13 ;  /* 0x0000000185287824 */ /* 0x000fe400078e020d */
[----:B------:R-:W-:Y:S01]  /*1f60*/  IMAD R15, R228, R45, R15 ;  /* 0x0000002de40f7224 */ /* 0x000fe200078e020f */
[----:B------:R-:W-:Y:S02]  /*1f70*/  IADD3 R5, R5, R7, RZ ;  /* 0x0000000705057210 */ /* 0x000fe40007ffe0ff */
[----:B------:R-:W-:-:S02]  /*1f80*/  LEA.HI R56, R56, R30, RZ, 0x5 ;  /* 0x0000001e38387211 */ /* 0x000fc400078f28ff */
[----:B------:R-:W-:-:S03]  /*1f90*/  SHF.L.U64.HI R45, R44, 0x7, R45 ;  /* 0x000000072c2d7819 */ /* 0x000fc6000001022d */
[----:B------:R-:W-:Y:S01]  /*1fa0*/  IMAD.SHL.U32 R56, R56, 0x20, RZ ;  /* 0x0000002038387824 */ /* 0x000fe200078e00ff */
[----:B------:R-:W-:-:S04]  /*1fb0*/  IADD3 R42, R15, R135, RZ ;  /* 0x000000870f2a7210 */ /* 0x000fc80007ffe0ff */
[----:B------:R-:W-:Y:S01]  /*1fc0*/  LOP3.LUT R56, R56, 0xfffffc00, RZ, 0xc0, !PT ;  /* 0xfffffc0038387812 */ /* 0x000fe200078ec0ff */
[----:B------:R-:W-:Y:S01]  /*1fd0*/  IMAD.IADD R35, R105, 0x1, R15 ;  /* 0x0000000169237824 */ /* 0x000fe200078e020f */
[----:B--2---:R-:W-:Y:S02]  /*1fe0*/  SHF.R.S32.HI R0, RZ, 0x1f, R27 ;  /* 0x0000001fff007819 */ /* 0x004fe4000001141b */
[----:B------:R-:W-:Y:S02]  /*1ff0*/  SEL R7, R27, RZ, !P0 ;  /* 0x000000ff1b077207 */ /* 0x000fe40004000000 */
[----:B------:R-:W0:Y:S01]  /*2000*/  LDC.64 R26, c[0x0][0x3e8] ;  /* 0x0000fa00ff1a7b82 */ /* 0x000e220000000a00 */
[----:B------:R-:W-:Y:S02]  /*2010*/  SEL R8, R0, RZ, !P0 ;  /* 0x000000ff00087207 */ /* 0x000fe40004000000 */
[----:B------:R-:W-:Y:S01]  /*2020*/  IMAD.WIDE.U32 R46, R7, UR4, R4 ;  /* 0x00000004072e7c25 */ /* 0x000fe2000f8e0004 */
[----:B------:R-:W-:-:S03]  /*2030*/  IADD3 R102, P0, R228, R103, RZ ;  /* 0x00000067e4667210 */ /* 0x000fc60007f1e0ff */
[----:B------:R-:W-:Y:S02]  /*2040*/  IMAD R0, R8, UR4, RZ ;  /* 0x0000000408007c24 */ /* 0x000fe4000f8e02ff */
[----:B------:R-:W-:Y:S02]  /*2050*/  IMAD.X R103, R20, 0x1, R33, P0 ;  /* 0x0000000114677824 */ /* 0x000fe400000e0621 */
[----:B------:R-:W-:Y:S01]  /*2060*/  IMAD R21, R7, UR5, R0 ;  /* 0x0000000507157c24 */ /* 0x000fe2000f8e0200 */
[----:B------:R-:W-:Y:S05]  /*2070*/  @!P6 WARPSYNC.ALL ;  /* 0x000000000000e948 */ /* 0x000fea0003800000 */
[----:B------:R-:W-:-:S02]  /*2080*/  ULDC.64 UR4, c[0x0][0x320] ;  /* 0x0000c80000047ab9 */ /* 0x000fc40000000a00 */
[----:B------:R-:W-:Y:S02]  /*2090*/  IMAD R0, R6, UR4, RZ ;  /* 0x0000000406007c24 */ /* 0x000fe4000f8e02ff */
[----:B------:R-:W-:-:S04]  /*20a0*/  IMAD.WIDE.U32 R4, R3, UR4, R18 ;  /* 0x0000000403047c25 */ /* 0x000fc8000f8e0012 */
[----:B------:R-:W-:Y:S01]  /*20b0*/  IMAD R49, R3, UR5, R0 ;  /* 0x0000000503317c24 */ /* 0x000fe2000f8e0200 */
[----:B------:R-:W-:Y:S01]  /*20c0*/  ULDC.64 UR4, c[0x0][0x328] ;  /* 0x0000ca0000047ab9 */ /* 0x000fe20000000a00 */
[----:B------:R-:W-:Y:S02]  /*20d0*/  IMAD R0, R20, R38, RZ ;  /* 0x0000002614007224 */ /* 0x000fe400078e02ff */
[----:B------:R-:W-:Y:S02]  /*20e0*/  IMAD.IADD R49, R5, 0x1, R49 ;  /* 0x0000000105317824 */ /* 0x000fe400078e0231 */
[----:B------:R-:W-:Y:S02]  /*20f0*/  IMAD.MOV.U32 R48, RZ, RZ, R4 ;  /* 0x000000ffff307224 */ /* 0x000fe400078e0004 */
[----:B------:R-:W-:Y:S02]  /*2100*/  IMAD R3, R8, UR4, RZ ;  /* 0x0000000408037c24 */ /* 0x000fe4000f8e02ff */
[----:B------:R-:W-:-:S02]  /*2110*/  IMAD R93, R228, R39, R0 ;  /* 0x00000027e45d7224 */ /* 0x000fc400078e0200 */
[----:B0-----:R-:W-:Y:S02]  /*2120*/  IMAD R0, R20, R26, RZ ;  /* 0x0000001a14007224 */ /* 0x001fe400078e02ff */
[----:B------:R-:W-:Y:S01]  /*2130*/  IMAD R53, R7, UR5, R3 ;  /* 0x0000000507357c24 */ /* 0x000fe2000f8e0203 */
[----:B------:R-:W-:Y:S01]  /*2140*/  SEL R3, R121, RZ, P2 ;  /* 0x000000ff79037207 */ /* 0x000fe20001000000 */
[----:B------:R-:W-:-:S04]  /*2150*/  IMAD.WIDE.U32 R48, R7, UR4, R48 ;  /* 0x0000000407307c25 */ /* 0x000fc8000f8e0030 */
[----:B------:R-:W-:-:S04]  /*2160*/  IMAD.WIDE.U32 R10, R228, R26, R18 ;  /* 0x0000001ae40a7225 */ /* 0x000fc800078e0012 */
[----:B------:R-:W-:Y:S01]  /*2170*/  IMAD.WIDE.U32 R100, R26, 0xe0, RZ ;  /* 0x000000e01a647825 */ /* 0x000fe200078e00ff */
[----:B------:R-:W-:Y:S01]  /*2180*/  IADD3 R41, P0, R106, R134, RZ ;  /* 0x000000866a297210 */ /* 0x000fe20007f1e0ff */
[----:B------:R-:W-:Y:S02]  /*2190*/  ULDC UR4, c[0x0][0x2e4] ;  /* 0x0000b90000047ab9 */ /* 0x000fe40000000800 */
[----:B------:R-:W-:-:S04]  /*21a0*/  IMAD.WIDE.U32 R6, R228, R26, R22 ;  /* 0x0000001ae4067225 */ /* 0x000fc800078e0016 */
[C---:B------:R-:W-:Y:S01]  /*21b0*/  IMAD R99, R228.reuse, R27, R0 ;  /* 0x0000001be4637224 */ /* 0x040fe200078e0200 */
[----:B------:R-:W-:Y:S01]  /*21c0*/  P2R R0, PR, RZ, 0x4 ;  /* 0x00000004ff007803 */ /* 0x000fe20000000000 */
[----:B------:R-:W-:-:S04]  /*21d0*/  IMAD.WIDE.U32 R8, R228, R38, R18 ;  /* 0x00000026e4087225 */ /* 0x000fc800078e0012 */
[----:B------:R-:W-:Y:S01]  /*21e0*/  IMAD.IADD R97, R7, 0x1, R99 ;  /* 0x0000000107617824 */ /* 0x000fe200078e0263 */
[----:B-----5:R-:W-:Y:S01]  /*21f0*/  SHF.R.S32.HI R7, RZ, 0x1f, R117 ;  /* 0x0000001fff077819 */ /* 0x020fe20000011475 */
[----:B------:R-:W-:Y:S01]  /*2200*/  IMAD.MOV.U32 R96, RZ, RZ, R6 ;  /* 0x000000ffff607224 */ /* 0x000fe200078e0006 */
[----:B------:R-:W-:Y:S01]  /*2210*/  MOV R92, R8 ;  /* 0x00000008005c7202 */ /* 0x000fe20000000f00 */
[----:B------:R-:W-:Y:S02]  /*2220*/  IMAD.IADD R3, R18, 0x1, R3 ;  /* 0x0000000112037824 */ /* 0x000fe400078e0203 */
[-C--:B------:R-:W-:Y:S02]  /*2230*/  IMAD R6, R7, R38.reuse, RZ ;  /* 0x0000002607067224 */ /* 0x080fe400078e02ff */
[----:B------:R-:W-:Y:S01]  /*2240*/  IMAD.WIDE.U32 R4, R228, R38, R22 ;  /* 0x00000026e4047225 */ /* 0x000fe200078e0016 */
[----:B------:R-:W-:-:S03]  /*2250*/  SHF.R.S32.HI R8, RZ, 0x1f, R3 ;  /* 0x0000001fff087819 */ /* 0x000fc60000011403 */
[----:B------:R-:W-:Y:S01]  /*2260*/  IMAD R31, R117, R39, R6 ;  /* 0x00000027751f7224 */ /* 0x000fe200078e0206 */
[----:B------:R-:W-:Y:S01]  /*2270*/  LEA.HI R14, R8, R3, RZ, 0x4 ;  /* 0x00000003080e7211 */ /* 0x000fe200078f20ff */
[----:B------:R-:W-:Y:S01]  /*2280*/  IMAD.IADD R5, R5, 0x1, R93 ;  /* 0x0000000105057824 */ /* 0x000fe200078e025d */
[C-C-:B------:R-:W-:Y:S01]  /*2290*/  SHF.L.U64.HI R8, R26.reuse, 0x6, R27.reuse ;  /* 0x000000061a087819 */ /* 0x140fe2000001021b */
[----:B------:R-:W-:Y:S01]  /*22a0*/  IMAD R6, R7, R26, RZ ;  /* 0x0000001a07067224 */ /* 0x000fe200078e02ff */
[----:B------:R-:W-:Y:S01]  /*22b0*/  SHF.L.U64.HI R7, R26, 0x7, R27 ;  /* 0x000000071a077819 */ /* 0x000fe2000001021b */
[----:B------:R-:W-:Y:S01]  /*22c0*/  IMAD.IADD R99, R99, 0x1, R11 ;  /* 0x0000000163637824 */ /* 0x000fe200078e020b */
[----:B------:R-:W-:Y:S01]  /*22d0*/  IADD3 R93, R93, R9, RZ ;  /* 0x000000095d5d7210 */ /* 0x000fe20007ffe0ff */
[----:B------:R-:W-:Y:S01]  /*22e0*/  IMAD.MOV.U32 R98, RZ, RZ, R10 ;  /* 0x000000ffff627224 */ /* 0x000fe200078e000a */
[C---:B------:R-:W-:Y:S01]  /*22f0*/  SHF.L.U64.HI R11, R38.reuse, 0x7, R39 ;  /* 0x00000007260b7819 */ /* 0x040fe20000010227 */
[----:B------:R-:W-:Y:S01]  /*2300*/  IMAD.WIDE.U32 R50, R117, R38, R4 ;  /* 0x0000002675327225 */ /* 0x000fe200078e0004 */
[----:B------:R-:W-:-:S03]  /*2310*/  SHF.L.U32 R9, R38, 0x7, RZ ;  /* 0x0000000726097819 */ /* 0x000fc600000006ff */
[C---:B------:R-:W-:Y:S02]  /*2320*/  IMAD R29, R117.reuse, R27, R6 ;  /* 0x0000001b751d7224 */ /* 0x040fe400078e0206 */
[C---:B------:R-:W-:Y:S02]  /*2330*/  IMAD.SHL.U32 R6, R26.reuse, 0x40, RZ ;  /* 0x000000401a067824 */ /* 0x040fe400078e00ff */
[----:B------:R-:W-:Y:S02]  /*2340*/  IMAD.SHL.U32 R5, R26, 0x80, RZ ;  /* 0x000000801a057824 */ /* 0x000fe400078e00ff */
[----:B------:R-:W-:-:S04]  /*2350*/  IMAD.WIDE.U32 R96, R117, R26, R96 ;  /* 0x0000001a75607225 */ /* 0x000fc800078e0060 */
[----:B------:R-:W-:Y:S01]  /*2360*/  IMAD.WIDE.U32 R98, R117, R26, R98 ;  /* 0x0000001a75627225 */ /* 0x000fe200078e0062 */
[----:B------:R-:W-:-:S03]  /*2370*/  IADD3 R26, R228, 0x40, RZ ;  /* 0x00000040e41a7810 */ /* 0x000fc60007ffe0ff */
[----:B------:R-:W-:Y:S02]  /*2380*/  IMAD.SHL.U32 R3, R229, 0x80, RZ ;  /* 0x00000080e5037824 */ /* 0x000fe400078e00ff */
[----:B------:R-:W-:Y:S02]  /*2390*/  IMAD.SHL.U32 R26, R26, 0x80, RZ ;  /* 0x000000801a1a7824 */ /* 0x000fe400078e00ff */
[----:B------:R-:W-:Y:S01]  /*23a0*/  IMAD.SHL.U32 R10, R38, 0x40, RZ ;  /* 0x00000040260a7824 */ /* 0x000fe200078e00ff */
[----:B------:R-:W-:Y:S01]  /*23b0*/  LOP3.LUT R3, R3, 0x380, RZ, 0xc0, !PT ;  /* 0x0000038003037812 */ /* 0x000fe200078ec0ff */
[----:B------:R-:W-:Y:S01]  /*23c0*/  IMAD.WIDE.U32 R92, R117, R38, R92 ;  /* 0x00000026755c7225 */ /* 0x000fe200078e005c */
[----:B------:R-:W-:Y:S02]  /*23d0*/  LOP3.LUT R26, R26, 0x380, RZ, 0xc0, !PT ;  /* 0x000003801a1a7812 */ /* 0x000fe400078ec0ff */
[----:B------:R-:W-:Y:S01]  /*23e0*/  SHF.R.U32.HI R43, RZ, 0x3, R3 ;  /* 0x00000003ff2b7819 */ /* 0x000fe20000011603 */
[----:B------:R-:W-:Y:S01]  /*23f0*/  IMAD R27, R27, 0xe0, RZ ;  /* 0x000000e01b1b7824 */ /* 0x000fe200078e02ff */
[----:B------:R-:W-:Y:S01]  /*2400*/  LOP3.LUT R13, R26, 0x70, R14, 0xf8, !PT ;  /* 0x000000701a0d7812 */ /* 0x000fe200078ef80e */
[----:B------:R-:W-:Y:S01]  /*2410*/  IMAD.IADD R21, R47, 0x1, R21 ;  /* 0x000000012f157824 */ /* 0x000fe200078e0215 */
[----:B------:R-:W-:Y:S01]  /*2420*/  IADD3 R26, R228, 0x40, RZ ;  /* 0x00000040e41a7810 */ /* 0x000fe20007ffe0ff */
[----:B------:R-:W-:Y:S01]  /*2430*/  VIADD R4, R18, 0x40 ;  /* 0x0000004012047836 */ /* 0x000fe20000000000 */
[----:B------:R-:W-:Y:S01]  /*2440*/  LOP3.LUT R20, R3, 0x30, R18, 0xf8, !PT ;  /* 0x0000003003147812 */ /* 0x000fe200078ef812 */
[----:B------:R-:W-:-:S02]  /*2450*/  IMAD R39, R39, 0xe0, RZ ;  /* 0x000000e027277824 */ /* 0x000fc400078e02ff */
[----:B------:R-:W-:Y:S01]  /*2460*/  IMAD.SHL.U32 R26, R26, 0x80, RZ ;  /* 0x000000801a1a7824 */ /* 0x000fe200078e00ff */
[----:B------:R-:W-:Y:S01]  /*2470*/  LOP3.LUT R20, R20, R43, RZ, 0x3c, !PT ;  /* 0x0000002b14147212 */ /* 0x000fe200078e3cff */
[----:B------:R-:W-:Y:S01]  /*2480*/  IMAD.SHL.U32 R121, R121, 0x2, RZ ;  /* 0x0000000279797824 */ /* 0x000fe200078e00ff */
[----:B------:R-:W-:Y:S02]  /*2490*/  IADD3.X R38, R42, R107, RZ, P0, !PT ;  /* 0x0000006b2a267210 */ /* 0x000fe400007fe4ff */
[----:B------:R-:W-:Y:S02]  /*24a0*/  IADD3 R37, P0, R41, R106, RZ ;  /* 0x0000006a29257210 */ /* 0x000fe40007f1e0ff */
[----:B------:R-:W-:Y:S02]  /*24b0*/  IADD3 R34, R56, R20, RZ ;  /* 0x0000001438227210 */ /* 0x000fe40007ffe0ff */
[--C-:B------:R-:W-:Y:S02]  /*24c0*/  LOP3.LUT R20, R3, 0x70, R14.reuse, 0xf8, !PT ;  /* 0x0000007003147812 */ /* 0x100fe400078ef80e */
[----:B------:R-:W-:Y:S01]  /*24d0*/  LOP3.LUT R26, R26, 0x380, RZ, 0xc0, !PT ;  /* 0x000003801a1a7812 */ /* 0x000fe200078ec0ff */
[----:B------:R-:W-:Y:S01]  /*24e0*/  IMAD.IADD R36, R101, 0x1, R27 ;  /* 0x0000000165247824 */ /* 0x000fe200078e021b */
[--C-:B------:R-:W-:Y:S01]  /*24f0*/  LOP3.LUT R15, R28, 0x70, R14.reuse, 0xf8, !PT ;  /* 0x000000701c0f7812 */ /* 0x100fe200078ef80e */
[----:B------:R-:W-:Y:S01]  /*2500*/  IMAD.X R33, R38, 0x1, R107, P0 ;  /* 0x0000000126217824 */ /* 0x000fe200000e066b */
[----:B------:R-:W-:-:S02]  /*2510*/  SHF.R.S32.HI R28, RZ, 0x4, R14 ;  /* 0x00000004ff1c7819 */ /* 0x000fc4000001140e */
[----:B------:R-:W-:Y:S02]  /*2520*/  LOP3.LUT R27, R14, 0xfffffff0, RZ, 0xc0, !PT ;  /* 0xfffffff00e1b7812 */ /* 0x000fe400078ec0ff */
[----:B------:R-:W-:Y:S02]  /*2530*/  SHF.R.U32.HI R26, RZ, 0x3, R26 ;  /* 0x00000003ff1a7819 */ /* 0x000fe4000001161a */
[----:B------:R-:W-:Y:S02]  /*2540*/  LOP3.LUT R14, R57, 0x70, R14, 0xf8, !PT ;  /* 0x00000070390e7812 */ /* 0x000fe400078ef80e */
[----:B------:R-:W-:Y:S02]  /*2550*/  LOP3.LUT R116, R20, R43, RZ, 0x3c, !PT ;  /* 0x0000002b14747212 */ /* 0x000fe400078e3cff */
[----:B------:R-:W-:Y:S02]  /*2560*/  IADD3 R20, P0, R46, R104, RZ ;  /* 0x000000682e147210 */ /* 0x000fe40007f1e0ff */
[----:B------:R-:W-:-:S02]  /*2570*/  LOP3.LUT R115, R13, R26, RZ, 0x3c, !PT ;  /* 0x0000001a0d737212 */ /* 0x000fc400078e3cff */
[----:B------:R-:W-:Y:S02]  /*2580*/  LOP3.LUT R113, R14, R141, RZ, 0x3c, !PT ;  /* 0x0000008d0e717212 */ /* 0x000fe400078e3cff */
[----:B------:R-:W-:Y:S02]  /*2590*/  LOP3.LUT R114, R15, R142, RZ, 0x3c, !PT ;  /* 0x0000008e0f727212 */ /* 0x000fe400078e3cff */
[-C--:B------:R-:W-:Y:S02]  /*25a0*/  IADD3.X R14, R35, R21.reuse, RZ, P0, !PT ;  /* 0x00000015230e7210 */ /* 0x080fe400007fe4ff */
[----:B------:R-:W-:Y:S02]  /*25b0*/  IADD3 R13, P2, R20, 0x40, RZ ;  /* 0x00000040140d7810 */ /* 0x000fe40007f5e0ff */
[----:B------:R-:W-:Y:S01]  /*25c0*/  IADD3 R15, P3, R46, 0x40, RZ ;  /* 0x000000402e0f7810 */ /* 0x000fe20007f7e0ff */
[----:B------:R-:W-:Y:S01]  /*25d0*/  IMAD.IADD R32, R51, 0x1, R31 ;  /* 0x0000000133207824 */ /* 0x000fe200078e021f */
[----:B------:R-:W-:Y:S01]  /*25e0*/  SHF.R.S32.HI R26, RZ, 0x1f, R27 ;  /* 0x0000001fff1a7819 */ /* 0x000fe2000001141b */
[----:B------:R-:W-:Y:S01]  /*25f0*/  IMAD.IADD R30, R97, 0x1, R29 ;  /* 0x00000001611e7824 */ /* 0x000fe200078e021d */
[----:B------:R-:W-:Y:S01]  /*2600*/  ISETP.GE.AND P0, PT, R18, UR4, PT ;  /* 0x0000000412007c0c */ /* 0x000fe2000bf06270 */
[----:B------:R-:W-:Y:S01]  /*2610*/  IMAD.IADD R39, R95, 0x1, R39 ;  /* 0x000000015f277824 */ /* 0x000fe200078e0227 */
[----:B------:R-:W-:Y:S01]  /*2620*/  ISETP.GE.AND P1, PT, R4, UR4, PT ;  /* 0x0000000404007c0c */ /* 0x000fe2000bf26270 */
[----:B------:R-:W-:Y:S01]  /*2630*/  IMAD.IADD R31, R31, 0x1, R93 ;  /* 0x000000011f1f7824 */ /* 0x000fe200078e025d */
[----:B------:R-:W-:Y:S01]  /*2640*/  IADD3.X R108, RZ, R21, RZ, P3, !PT ;  /* 0x00000015ff6c7210 */ /* 0x000fe20001ffe4ff */
[----:B------:R-:W-:-:S02]  /*2650*/  IMAD.IADD R29, R29, 0x1, R99 ;  /* 0x000000011d1d7824 */ /* 0x000fc400078e0263 */
[----:B------:R-:W-:Y:S02]  /*2660*/  IMAD.IADD R116, R56, 0x1, R116 ;  /* 0x0000000138747824 */ /* 0x000fe400078e0274 */
[----:B------:R-:W-:Y:S02]  /*2670*/  IMAD.IADD R115, R55, 0x1, R115 ;  /* 0x0000000137737824 */ /* 0x000fe400078e0273 */
[----:B---3--:R-:W-:Y:S02]  /*2680*/  IMAD.IADD R114, R54, 0x1, R114 ;  /* 0x0000000136727824 */ /* 0x008fe400078e0272 */
[----:B----4-:R-:W-:Y:S02]  /*2690*/  IMAD.IADD R113, R52, 0x1, R113 ;  /* 0x0000000134717824 */ /* 0x010fe400078e0271 */
[----:B------:R-:W-:Y:S02]  /*26a0*/  IMAD.X R109, RZ, RZ, R14, P2 ;  /* 0x000000ffff6d7224 */ /* 0x000fe400010e060e */
[----:B------:R-:W-:Y:S01]  /*26b0*/  IMAD.IADD R110, R49, 0x1, R53 ;  /* 0x00000001316e7824 */ /* 0x000fe200078e0235 */
[----:B------:R-:W-:Y:S06]  /*26c0*/  @!P6 BAR.SYNC.DEFER_BLOCKING 0x9, 0x100 ;  /* 0x024400000000eb1d */ /* 0x000fec0000010000 */
.L_x_377:
[----:B------:R-:W0:Y:S01]  /*26d0*/  LDC R130, c[0x0][0x3d4] ;  /* 0x0000f500ff827b82 */ /* 0x000e220000000800 */
[----:B------:R-:W-:Y:S01]  /*26e0*/  VIADD R25, R25, 0xffffffff ;  /* 0xffffffff19197836 */ /* 0x000fe20000000000 */
[----:B------:R-:W-:Y:S05]  /*26f0*/  YIELD ;  /* 0x0000000000007946 */ /* 0x000fea0003800000 */
[----:B------:R-:W-:Y:S01]  /*2700*/  IMAD R118, R17, 0x7000, R34 ;  /* 0x0000700011767824 */ /* 0x000fe200078e0222 */
[----:B------:R-:W-:Y:S01]  /*2710*/  ISETP.GT.AND P3, PT, R25, R24, PT ;  /* 0x000000181900720c */ /* 0x000fe20003f64270 */
[----:B------:R-:W-:Y:S03]  /*2720*/  BSSY B0, `(.L_x_294) ;  /* 0x000093e000007945 */ /* 0x000fe60003800000 */
[----:B------:R-:W-:-:S02]  /*2730*/  IADD3 R119, R16, R118, RZ ;  /* 0x0000007610777210 */ /* 0x000fc40007ffe0ff */
[----:B------:R-:W-:Y:S02]  /*2740*/  P2R R112, PR, RZ, 0x8 ;  /* 0x00000008ff707803 */ /* 0x000fe40000000000 */
[----:B0-----:R-:W-:-:S13]  /*2750*/  ISETP.GE.AND P2, PT, R130, 0x1, PT ;  /* 0x000000018200780c */ /* 0x001fda0003f46270 */
[----:B------:R-:W-:Y:S05]  /*2760*/  @!P2 BRA `(.L_x_295) ;  /* 0x0000008c002ca947 */ /* 0x000fea0003800000 */
[----:B------:R-:W-:Y:S01]  /*2770*/  ULDC.U8 UR4, c[0x0][0x3f0] ;  /* 0x0000fc0000047ab9 */ /* 0x000fe20000000000 */
[----:B------:R-:W-:Y:S01]  /*2780*/  SHF.R.S32.HI R53, RZ, 0x1f, R25 ;  /* 0x0000001fff357819 */ /* 0x000fe20000011419 */
[-C--:B------:R-:W-:Y:S01]  /*2790*/  IMAD R52, R40, R25.reuse, RZ ;  /* 0x0000001928347224 */ /* 0x080fe200078e02ff */
[----:B------:R-:W-:Y:S01]  /*27a0*/  ISETP.NE.AND P2, PT, RZ, UR4, PT ;  /* 0x00000004ff007c0c */ /* 0x000fe2000bf45270 */
[-C--:B------:R-:W-:Y:S02]  /*27b0*/  IMAD R54, R39, R25.reuse, RZ ;  /* 0x0000001927367224 */ /* 0x080fe400078e02ff */
[----:B------:R-:W-:Y:S02]  /*27c0*/  IMAD R55, R36, R25, RZ ;  /* 0x0000001924377224 */ /* 0x000fe400078e02ff */
[C---:B------:R-:W-:Y:S02]  /*27d0*/  IMAD R131, R53.reuse, R132, R52 ;  /* 0x0000008435837224 */ /* 0x040fe400078e0234 */
[----:B------:R-:W-:-:S02]  /*27e0*/  IMAD R127, R53, R94, R54 ;  /* 0x0000005e357f7224 */ /* 0x000fc400078e0236 */
[----:B------:R-:W-:Y:S02]  /*27f0*/  IMAD R111, R53, R100, R55 ;  /* 0x00000064356f7224 */ /* 0x000fe400078e0237 */
[----:B------:R-:W-:Y:S02]  /*2800*/  IMAD R120, R25, -0xe0, R2 ;  /* 0xffffff2019787824 */ /* 0x000fe400078e0202 */
[----:B------:R-:W-:-:S03]  /*2810*/  IMAD.WIDE.U32 R128, R132, R25, RZ ;  /* 0x0000001984807225 */ /* 0x000fc600078e00ff */
[----:B------:R-:W-:Y:S01]  /*2820*/  VIMNMX R120, R120, 0xe0, PT ;  /* 0x000000e078787848 */ /* 0x000fe20003fe0100 */
[----:B------:R-:W-:-:S04]  /*2830*/  IMAD.WIDE.U32 R52, R94, R25, RZ ;  /* 0x000000195e347225 */ /* 0x000fc800078e00ff */
[----:B------:R-:W-:-:S04]  /*2840*/  IMAD.WIDE.U32 R54, R100, R25, RZ ;  /* 0x0000001964367225 */ /* 0x000fc800078e00ff */
[----:B------:R-:W-:Y:S02]  /*2850*/  IMAD.IADD R131, R129, 0x1, R131 ;  /* 0x0000000181837824 */ /* 0x000fe400078e0283 */
[----:B------:R-:W-:Y:S02]  /*2860*/  IMAD.IADD R127, R53, 0x1, R127 ;  /* 0x00000001357f7824 */ /* 0x000fe400078e027f */
[----:B------:R-:W-:Y:S01]  /*2870*/  IMAD.IADD R111, R55, 0x1, R111 ;  /* 0x00000001376f7824 */ /* 0x000fe200078e026f */
[----:B------:R-:W-:Y:S06]  /*2880*/  @!P2 BRA `(.L_x_296) ;  /* 0x000000440030a947 */ /* 0x000fec0003800000 */
[----:B------:R-:W-:Y:S01]  /*2890*/  ISETP.GE.AND P2, PT, R228, R120, PT ;  /* 0x00000078e400720c */ /* 0x000fe20003f46270 */
[----:B------:R-:W-:Y:S01]  /*28a0*/  BSSY B1, `(.L_x_297) ;  /* 0x0000017000017945 */ /* 0x000fe20003800000 */
[----:B------:R-:W-:Y:S02]  /*28b0*/  CS2R R72, SRZ ;  /* 0x0000000000487805 */ /* 0x000fe4000001ff00 */
[----:B------:R-:W-:Y:S02]  /*28c0*/  CS2R R80, SRZ ;  /* 0x0000000000507805 */ /* 0x000fe4000001ff00 */
[----:B------:R-:W-:Y:S02]  /*28d0*/  CS2R R84, SRZ ;  /* 0x0000000000547805 */ /* 0x000fe4000001ff00 */
[----:B------:R-:W-:Y:S02]  /*28e0*/  CS2R R82, SRZ ;  /* 0x0000000000527805 */ /* 0x000fe4000001ff00 */
[----:B------:R-:W-:-:S03]  /*28f0*/  CS2R R86, SRZ ;  /* 0x0000000000567805 */ /* 0x000fc6000001ff00 */
[----:B------:R-:W-:Y:S05]  /*2900*/  @P2 BRA `(.L_x_298) ;  /* 0x0000000000402947 */ /* 0x000fea0003800000 */
[----:B------:R-:W-:Y:S01]  /*2910*/  ULDC.64 UR4, c[0x0][0x3c8] ;  /* 0x0000f20000047ab9 */ /* 0x000fe20000000a00 */
[----:B------:R-:W-:Y:S02]  /*2920*/  CS2R R84, SRZ ;  /* 0x0000000000547805 */ /* 0x000fe4000001ff00 */
[----:B------:R-:W-:Y:S02]  /*2930*/  IADD3 R56, P3, P4, R50, UR4, R52 ;  /* 0x0000000432387c10 */ /* 0x000fe4000fc7e034 */
[----:B------:R-:W-:Y:S02]  /*2940*/  CS2R R86, SRZ ;  /* 0x0000000000567805 */ /* 0x000fe4000001ff00 */
[----:B------:R-:W-:Y:S01]  /*2950*/  IADD3.X R57, R32, UR5, R127, P3, P4 ;  /* 0x0000000520397c10 */ /* 0x000fe20009fe847f */
[----:B------:R-:W-:Y:S02]  /*2960*/  ULDC.64 UR4, c[0x0][0x3e0] ;  /* 0x0000f80000047ab9 */ /* 0x000fe40000000a00 */
[----:B------:R-:W-:-:S04]  /*2970*/  IADD3 R58, P3, P4, R96, UR4, R54 ;  /* 0x00000004603a7c10 */ /* 0x000fc8000fc7e036 */
[----:B------:R-:W-:Y:S02]  /*2980*/  IADD3.X R59, R30, UR5, R111, P3, P4 ;  /* 0x000000051e3b7c10 */ /* 0x000fe40009fe846f */
[----:B------:R-:W-:Y:S02]  /*2990*/  ISETP.GE.AND P3, PT, R22, R130, PT ;  /* 0x000000821600720c */ /* 0x000fe40003f66270 */
[----:B------:R-:W-:Y:S02]  /*29a0*/  CS2R R80, SRZ ;  /* 0x0000000000507805 */ /* 0x000fe4000001ff00 */
[----:B------:R-:W-:-:S09]  /*29b0*/  CS2R R82, SRZ ;  /* 0x0000000000527805 */ /* 0x000fd2000001ff00 */
[----:B------:R0:W5:Y:S04]  /*29c0*/  @!P3 LDG.E.64 R84, desc[UR60][R56.64] ;  /* 0x0000003c3854b981 */ /* 0x000168000c1e1b00 */
[----:B------:R0:W5:Y:S01]  /*29d0*/  @!P3 LDG.E.64 R86, desc[UR60][R58.64] ;  /* 0x0000003c3a56b981 */ /* 0x000162000c1e1b00 */
[----:B------:R-:W-:-:S13]  /*29e0*/  ISETP.GE.AND P3, PT, R230, R130, PT ;  /* 0x00000082e600720c */ /* 0x000fda0003f66270 */
[----:B------:R0:W5:Y:S04]  /*29f0*/  @!P3 LDG.E.64 R80, desc[UR60][R56.64+0x20] ;  /* 0x0000203c3850b981 */ /* 0x000168000c1e1b00 */
[----:B------:R0:W5:Y:S02]  /*2a00*/  @!P3 LDG.E.64 R82, desc[UR60][R58.64+0x20] ;  /* 0x0000203c3a52b981 */ /* 0x000164000c1e1b00 */
.L_x_298:
[----:B------:R-:W-:Y:S05]  /*2a10*/  BSYNC B1 ;  /* 0x0000000000017941 */ /* 0x000fea0003800000 */
.L_x_297:
[----:B0-----:R-:W-:Y:S01]  /*2a20*/  IADD3 R56, R228, 0x40, RZ ;  /* 0x00000040e4387810 */ /* 0x001fe20007ffe0ff */
[----:B------:R-:W-:Y:S01]  /*2a30*/  BSSY B1, `(.L_x_299) ;  /* 0x0000024000017945 */ /* 0x000fe20003800000 */
[----:B------:R-:W-:Y:S02]  /*2a40*/  CS2R R76, SRZ ;  /* 0x00000000004c7805 */ /* 0x000fe4000001ff00 */
[----:B------:R-:W-:Y:S02]  /*2a50*/  CS2R R74, SRZ ;  /* 0x00000000004a7805 */ /* 0x000fe4000001ff00 */
[----:B------:R-:W-:Y:S02]  /*2a60*/  ISETP.GE.AND P3, PT, R56, R120, PT ;  /* 0x000000783800720c */ /* 0x000fe40003f66270 */
[----:B------:R-:W-:Y:S02]  /*2a70*/  CS2R R56, SRZ ;  /* 0x0000000000387805 */ /* 0x000fe4000001ff00 */
[----:B------:R-:W-:-:S02]  /*2a80*/  CS2R R64, SRZ ;  /* 0x0000000000407805 */ /* 0x000fc4000001ff00 */
[----:B------:R-:W-:Y:S02]  /*2a90*/  CS2R R68, SRZ ;  /* 0x0000000000447805 */ /* 0x000fe4000001ff00 */
[----:B------:R-:W-:Y:S02]  /*2aa0*/  CS2R R66, SRZ ;  /* 0x0000000000427805 */ /* 0x000fe4000001ff00 */
[----:B------:R-:W-:Y:S02]  /*2ab0*/  CS2R R70, SRZ ;  /* 0x0000000000467805 */ /* 0x000fe4000001ff00 */
[----:B------:R-:W-:Y:S02]  /*2ac0*/  CS2R R60, SRZ ;  /* 0x00000000003c7805 */ /* 0x000fe4000001ff00 */
[----:B------:R-:W-:Y:S02]  /*2ad0*/  CS2R R58, SRZ ;  /* 0x00000000003a7805 */ /* 0x000fe4000001ff00 */
[----:B------:R-:W-:Y:S01]  /*2ae0*/  CS2R R62, SRZ ;  /* 0x00000000003e7805 */ /* 0x000fe2000001ff00 */
[----:B-----5:R-:W-:Y:S01]  /*2af0*/  IMAD.MOV.U32 R136, RZ, RZ, R80 ;  /* 0x000000ffff887224 */ /* 0x020fe200078e0050 */
[----:B------:R-:W-:Y:S01]  /*2b00*/  CS2R R78, SRZ ;  /* 0x00000000004e7805 */ /* 0x000fe2000001ff00 */
[----:B------:R-:W-:Y:S01]  /*2b10*/  IMAD.MOV.U32 R150, RZ, RZ, R84 ;  /* 0x000000ffff967224 */ /* 0x000fe200078e0054 */
[----:B------:R-:W-:Y:S06]  /*2b20*/  @P3 BRA `(.L_x_300) ;  /* 0x0000000000503947 */ /* 0x000fec0003800000 */
[----:B------:R-:W-:Y:S01]  /*2b30*/  IADD3 R88, P4, P5, R50, R52, R10 ;  /* 0x0000003432587210 */ /* 0x000fe20007d9e00a */
[----:B------:R-:W-:Y:S01]  /*2b40*/  ULDC.64 UR4, c[0x0][0x3c8] ;  /* 0x0000f20000047ab9 */ /* 0x000fe20000000a00 */
[----:B------:R-:W-:Y:S02]  /*2b50*/  CS2R R76, SRZ ;  /* 0x00000000004c7805 */ /* 0x000fe4000001ff00 */
[----:B------:R-:W-:Y:S02]  /*2b60*/  CS2R R78, SRZ ;  /* 0x00000000004e7805 */ /* 0x000fe4000001ff00 */
[----:B------:R-:W-:Y:S02]  /*2b70*/  IADD3.X R73, R32, R127, R12, P4, P5 ;  /* 0x0000007f20497210 */ /* 0x000fe400027ea40c */
[----:B------:R-:W-:-:S04]  /*2b80*/  IADD3 R90, P4, P5, R96, R54, R6 ;  /* 0x00000036605a7210 */ /* 0x000fc80007d9e006 */
[----:B------:R-:W-:Y:S02]  /*2b90*/  IADD3.X R72, R30, R111, R8, P4, P5 ;  /* 0x0000006f1e487210 */ /* 0x000fe400027ea408 */
[----:B------:R-:W-:-:S04]  /*2ba0*/  IADD3 R88, P4, R88, UR4, RZ ;  /* 0x0000000458587c10 */ /* 0x000fc8000ff9e0ff */
[----:B------:R-:W-:Y:S01]  /*2bb0*/  IADD3.X R89, R73, UR5, RZ, P4, !PT ;  /* 0x0000000549597c10 */ /* 0x000fe2000a7fe4ff */
[----:B------:R-:W-:Y:S02]  /*2bc0*/  ULDC.64 UR4, c[0x0][0x3e0] ;  /* 0x0000f80000047ab9 */ /* 0x000fe40000000a00 */
[----:B------:R-:W-:-:S04]  /*2bd0*/  IADD3 R90, P4, R90, UR4, RZ ;  /* 0x000000045a5a7c10 */ /* 0x000fc8000ff9e0ff */
[----:B------:R-:W-:Y:S02]  /*2be0*/  IADD3.X R91, R72, UR5, RZ, P4, !PT ;  /* 0x00000005485b7c10 */ /* 0x000fe4000a7fe4ff */
        /* <DEDUP_REMOVED lines=8> */
.L_x_300:
[----:B------:R-:W-:Y:S05]  /*2c70*/  BSYNC B1 ;  /* 0x0000000000017941 */ /* 0x000fea0003800000 */
.L_x_299:
[----:B0-----:R-:W-:Y:S01]  /*2c80*/  VIADD R88, R228, 0x80 ;  /* 0x00000080e4587836 */ /* 0x001fe20000000000 */
[----:B------:R-:W-:Y:S04]  /*2c90*/  BSSY B1, `(.L_x_301) ;  /* 0x0000018000017945 */ /* 0x000fe80003800000 */
[----:B------:R-:W-:-:S04]  /*2ca0*/  ISETP.GE.AND P4, PT, R88, R120, PT ;  /* 0x000000785800720c */ /* 0x000fc80003f86270 */
[----:B------:R-:W-:-:S09]  /*2cb0*/  P2R R151, PR, RZ, 0x10 ;  /* 0x00000010ff977803 */ /* 0x000fd20000000000 */
[----:B------:R-:W-:Y:S05]  /*2cc0*/  @P4 BRA `(.L_x_302) ;  /* 0x0000000000504947 */ /* 0x000fea0003800000 */
        /* <DEDUP_REMOVED lines=20> */
.L_x_302:
[----:B------:R-:W-:Y:S05]  /*2e10*/  BSYNC B1 ;  /* 0x0000000000017941 */ /* 0x000fea0003800000 */
.L_x_301:
[----:B0-----:R-:W-:Y:S01]  /*2e20*/  IADD3 R88, R228, 0xc0, RZ ;  /* 0x000000c0e4587810 */ /* 0x001fe20007ffe0ff */
[----:B------:R-:W-:Y:S03]  /*2e30*/  BSSY B1, `(.L_x_303) ;  /* 0x000001d000017945 */ /* 0x000fe60003800000 */
[----:B------:R-:W-:-:S13]  /*2e40*/  ISETP.GE.AND P4, PT, R88, R120, PT ;  /* 0x000000785800720c */ /* 0x000fda0003f86270 */
[----:B------:R-:W-:Y:S05]  /*2e50*/  @P4 BRA `(.L_x_304) ;  /* 0x0000000000684947 */ /* 0x000fea0003800000 */
[----:B------:R-:W0:Y:S01]  /*2e60*/  LDC.64 R56, c[0x0][0x3d8] ;  /* 0x0000f600ff387b82 */ /* 0x000e220000000a00 */
[----:B------:R-:W-:Y:S01]  /*2e70*/  IMAD.MOV.U32 R53, RZ, RZ, R127 ;  /* 0x000000ffff357224 */ /* 0x000fe200078e007f */
[----:B------:R-:W-:Y:S01]  /*2e80*/  ULDC.64 UR4, c[0x0][0x3c8] ;  /* 0x0000f20000047ab9 */ /* 0x000fe20000000a00 */
[----:B------:R-:W-:Y:S01]  /*2e90*/  IMAD.MOV.U32 R55, RZ, RZ, R111 ;  /* 0x000000ffff377224 */ /* 0x000fe200078e006f */
[----:B------:R-:W-:Y:S02]  /*2ea0*/  CS2R R60, SRZ ;  /* 0x00000000003c7805 */ /* 0x000fe4000001ff00 */
[----:B------:R-:W-:Y:S01]  /*2eb0*/  CS2R R62, SRZ ;  /* 0x00000000003e7805 */ /* 0x000fe2000001ff00 */
[----:B0-----:R-:W-:Y:S02]  /*2ec0*/  IMAD R57, R57, 0xc0, RZ ;  /* 0x000000c039397824 */ /* 0x001fe400078e02ff */
[----:B------:R-:W-:-:S04]  /*2ed0*/  IMAD.WIDE.U32 R52, R56, 0xc0, R52 ;  /* 0x000000c038347825 */ /* 0x000fc800078e0034 */
[----:B------:R-:W-:Y:S01]  /*2ee0*/  IMAD.IADD R53, R53, 0x1, R57 ;  /* 0x0000000135357824 */ /* 0x000fe200078e0239 */
[----:B------:R-:W-:Y:S01]  /*2ef0*/  IADD3 R52, P5, P6, R50, UR4, R52 ;  /* 0x0000000432347c10 */ /* 0x000fe2000febe034 */
[----:B------:R-:W0:Y:S03]  /*2f00*/  LDC.64 R56, c[0x0][0x3e8] ;  /* 0x0000fa00ff387b82 */ /* 0x000e260000000a00 */
[----:B------:R-:W-:Y:S01]  /*2f10*/  IADD3.X R53, R32, UR5, R53, P5, P6 ;  /* 0x0000000520357c10 */ /* 0x000fe2000afec435 */
[----:B------:R-:W-:Y:S01]  /*2f20*/  ULDC.64 UR4, c[0x0][0x3e0] ;  /* 0x0000f80000047ab9 */ /* 0x000fe20000000a00 */
[----:B0-----:R-:W-:-:S04]  /*2f30*/  IMAD.WIDE.U32 R54, R56, 0xc0, R54 ;  /* 0x000000c038367825 */ /* 0x001fc800078e0036 */
[----:B------:R-:W-:Y:S01]  /*2f40*/  IMAD R57, R57, 0xc0, RZ ;  /* 0x000000c039397824 */ /* 0x000fe200078e02ff */
[----:B------:R-:W-:-:S04]  /*2f50*/  IADD3 R54, P5, P6, R96, UR4, R54 ;  /* 0x0000000460367c10 */ /* 0x000fc8000febe036 */
[----:B------:R-:W-:-:S04]  /*2f60*/  IADD3 R55, R55, R57, RZ ;  /* 0x0000003937377210 */ /* 0x000fc80007ffe0ff */
        /* <DEDUP_REMOVED lines=9> */
.L_x_304:
[----:B------:R-:W-:Y:S05]  /*3000*/  BSYNC B1 ;  /* 0x0000000000017941 */ /* 0x000fea0003800000 */
.L_x_303:
[----:B0-----:R-:W2:Y:S01]  /*3010*/  LDL R52, [R1+0x40] ;  /* 0x0000400001347983 */ /* 0x001ea20000100800 */
[----:B------:R-:W-:Y:S01]  /*3020*/  IMAD.MOV.U32 R154, RZ, RZ, R82 ;  /* 0x000000ffff9a7224 */ /* 0x000fe200078e0052 */
[----:B-----5:R-:W-:Y:S01]  /*3030*/  MOV R148, R76 ;  /* 0x0000004c00947202 */ /* 0x020fe20000000f00 */
[----:B------:R-:W-:Y:S01]  /*3040*/  IMAD.MOV.U32 R165, RZ, RZ, R86 ;  /* 0x000000ffffa57224 */ /* 0x000fe200078e0056 */
[----:B------:R-:W-:Y:S01]  /*3050*/  MOV R144, R68 ;  /* 0x0000004400907202 */ /* 0x000fe20000000f00 */
[----:B------:R-:W-:Y:S01]  /*3060*/  IMAD.MOV.U32 R146, RZ, RZ, R72 ;  /* 0x000000ffff927224 */ /* 0x000fe200078e0048 */
[----:B------:R-:W-:Y:S01]  /*3070*/  MOV R90, R60 ;  /* 0x0000003c005a7202 */ /* 0x000fe20000000f00 */
[----:B------:R-:W-:Y:S02]  /*3080*/  IMAD.MOV.U32 R147, RZ, RZ, R74 ;  /* 0x000000ffff937224 */ /* 0x000fe400078e004a */
[----:B------:R-:W-:Y:S02]  /*3090*/  IMAD.MOV.U32 R149, RZ, RZ, R78 ;  /* 0x000000ffff957224 */ /* 0x000fe400078e004e */
[----:B------:R-:W-:-:S02]  /*30a0*/  IMAD.MOV.U32 R137, RZ, RZ, R64 ;  /* 0x000000ffff897224 */ /* 0x000fc400078e0040 */
[----:B------:R-:W-:Y:S02]  /*30b0*/  IMAD.MOV.U32 R143, RZ, RZ, R66 ;  /* 0x000000ffff8f7224 */ /* 0x000fe400078e0042 */
[----:B------:R-:W-:Y:S02]  /*30c0*/  IMAD.MOV.U32 R145, RZ, RZ, R70 ;  /* 0x000000ffff917224 */ /* 0x000fe400078e0046 */
[----:B------:R-:W-:Y:S02]  /*30d0*/  IMAD.MOV.U32 R88, RZ, RZ, R56 ;  /* 0x000000ffff587224 */ /* 0x000fe400078e0038 */
[----:B------:R-:W-:Y:S02]  /*30e0*/  IMAD.MOV.U32 R89, RZ, RZ, R58 ;  /* 0x000000ffff597224 */ /* 0x000fe400078e003a */
[----:B------:R-:W-:Y:S01]  /*30f0*/  IMAD.MOV.U32 R91, RZ, RZ, R62 ;  /* 0x000000ffff5b7224 */ /* 0x000fe200078e003e */
[----:B--2---:R-:W-:-:S13]  /*3100*/  R2UR UR4, R52 ;  /* 0x00000000340472ca */ /* 0x004fda00000e0000 */
[----:B------:R-:W-:-:S06]  /*3110*/  UISETP.NE.AND UP0, UPT, UR4, 0x3, UPT ;  /* 0x000000030400788c */ /* 0x000fcc000bf05270 */
[----:B------:R-:W-:-:S13]  /*3120*/  PLOP3.LUT P5, PT, PT, PT, UP0, 0x80, 0x0 ;  /* 0x000000000000781c */ /* 0x000fda0003faf008 */
[----:B------:R-:W-:Y:S05]  /*3130*/  @!P5 BRA `(.L_x_305) ;  /* 0x000000000004d947 */ /* 0x000fea0003800000 */
[----:B------:R-:W-:Y:S01]  /*3140*/  BPT.TRAP 0x1 ;  /* 0x000000040000795c */ /* 0x000fe20000300000 */
.L_x_305:
[----:B------:R-:W-:Y:S01]  /*3150*/  IMAD R111, R17, 0x8, R16 ;  /* 0x00000008116f7824 */ /* 0x000fe200078e0210 */
[----:B------:R-:W-:Y:S01]  /*3160*/  SHF.L.U32 R127, R231, 0x1f, RZ ;  /* 0x0000001fe77f7819 */ /* 0x000fe200000006ff */
[----:B------:R-:W-:Y:S03]  /*3170*/  BSSY B1, `(.L_x_306) ;  /* 0x0000003000017945 */ /* 0x000fe60003800000 */
[----:B------:R-:W0:Y:S02]  /*3180*/  SYNCS.PHASECHK.TRANS64.TRYWAIT P6, [R111+URZ+0x2e890], R127 ;  /* 0x02e8907f6f0075a7 */ /* 0x000e2400080c017f */
[----:B0-----:R-:W-:Y:S05]  /*3190*/  @!P6 BRA `(.L_x_307) ;  /* 0x0000020c005ce947 */ /* 0x001fea0003800000 */
.L_x_576:
[----:B------:R-:W-:Y:S05]  /*31a0*/  BSYNC B1 ;  /* 0x0000000000017941 */ /* 0x000fea0003800000 */
.L_x_306:
[----:B------:R-:W-:Y:S01]  /*31b0*/  BSSY B1, `(.L_x_308) ;  /* 0x00000ee000017945 */ /* 0x000fe20003800000 */
[----:B------:R-:W-:-:S03]  /*31c0*/  IMAD R155, R17, 0x7000, R34 ;  /* 0x00007000119b7824 */ /* 0x000fc600078e0222 */
[----:B------:R-:W-:Y:S05]  /*31d0*/  @P2 BRA `(.L_x_309) ;  /* 0x0000000c00ac2947 */ /* 0x000fea0003800000 */
[----:B------:R-:W-:Y:S01]  /*31e0*/  IADD3 R153, P2, R104, R128, RZ ;  /* 0x0000008068997210 */ /* 0x000fe20007f5e0ff */
[----:B------:R-:W-:Y:S03]  /*31f0*/  BSSY B2, `(.L_x_310) ;  /* 0x0000073000027945 */ /* 0x000fe60003800000 */
[----:B------:R-:W-:Y:S01]  /*3200*/  IADD3.X R152, R131, R35, RZ, P2, !PT ;  /* 0x0000002383987210 */ /* 0x000fe200017fe4ff */
[----:B------:R-:W-:Y:S08]  /*3210*/  @P0 BRA `(.L_x_311) ;  /* 0x0000000400c00947 */ /* 0x000ff00003800000 */
[----:B------:R1:W2:Y:S01]  /*3220*/  LDS.128 R52, [R119+0x20400] ;  /* 0x0204000077347984 */ /* 0x0002a20000000c00 */
[----:B------:R-:W-:Y:S01]  /*3230*/  ISETP.GE.AND P2, PT, R22, R130, PT ;  /* 0x000000821600720c */ /* 0x000fe20003f46270 */
[----:B------:R-:W-:-:S12]  /*3240*/  BSSY B3, `(.L_x_312) ;  /* 0x0000069000037945 */ /* 0x000fd80003800000 */
[----:B-1----:R-:W-:Y:S05]  /*3250*/  @P2 BRA `(.L_x_313) ;  /* 0x00000004009c2947 */ /* 0x002fea0003800000 */
[----:B------:R-:W-:Y:S02]  /*3260*/  SHF.R.U32.HI R84, RZ, 0x8, R85 ;  /* 0x00000008ff547819 */ /* 0x000fe40000011655 */
[--C-:B------:R-:W-:Y:S02]  /*3270*/  SHF.R.U32.HI R86, RZ, 0x8, R87.reuse ;  /* 0x00000008ff567819 */ /* 0x100fe40000011657 */
[----:B------:R-:W-:Y:S01]  /*3280*/  SHF.R.U32.HI R157, RZ, 0x10, R87 ;  /* 0x00000010ff9d7819 */ /* 0x000fe20000011657 */
[----:B------:R-:W-:Y:S01]  /*3290*/  IMAD.SHL.U32 R84, R84, 0x100, RZ ;  /* 0x0000010054547824 */ /* 0x000fe200078e00ff */
[----:B------:R-:W-:Y:S01]  /*32a0*/  LOP3.LUT R156, R87, 0xff0000ff, RZ, 0xc0, !PT ;  /* 0xff0000ff579c7812 */ /* 0x000fe200078ec0ff */
[----:B------:R-:W-:Y:S01]  /*32b0*/  IMAD.SHL.U32 R87, R86, 0x100, RZ ;  /* 0x0000010056577824 */ /* 0x000fe200078e00ff */
[----:B------:R-:W-:Y:S01]  /*32c0*/  SHF.R.U32.HI R159, RZ, 0x10, R85 ;  /* 0x00000010ff9f7819 */ /* 0x000fe20000011655 */
[----:B--2---:R-:W-:Y:S01]  /*32d0*/  IMAD.MOV.U32 R86, RZ, RZ, R52 ;  /* 0x000000ffff567224 */ /* 0x004fe200078e0034 */
[----:B------:R-:W-:-:S02]  /*32e0*/  LOP3.LUT R85, R85, 0xff0000ff, RZ, 0xc0, !PT ;  /* 0xff0000ff55557812 */ /* 0x000fc400078ec0ff */
[----:B------:R-:W-:Y:S01]  /*32f0*/  LOP3.LUT R158, R156, 0xff00, R87, 0xf8, !PT ;  /* 0x0000ff009c9e7812 */ /* 0x000fe200078ef857 */
[----:B------:R-:W-:Y:S01]  /*3300*/  IMAD.U32 R87, R157, 0x10000, RZ ;  /* 0x000100009d577824 */ /* 0x000fe200078e00ff */
[----:B------:R-:W-:Y:S02]  /*3310*/  LOP3.LUT R85, R85, 0xff00, R84, 0xf8, !PT ;  /* 0x0000ff0055557812 */ /* 0x000fe400078ef854 */
[----:B------:R-:W-:Y:S02]  /*3320*/  SHF.L.U32 R84, R159, 0x10, RZ ;  /* 0x000000109f547819 */ /* 0x000fe400000006ff */
[----:B------:R-:W-:Y:S02]  /*3330*/  F2FP.F16.E4M3.UNPACK_B R156, R165.H1 ;  /* 0x000000a5ff9c723e */ /* 0x000fe400030006ff */
[-C--:B------:R-:W-:Y:S02]  /*3340*/  F2FP.F16.E4M3.UNPACK_B R52, R53.reuse ;  /* 0x00000035ff34723e */ /* 0x080fe400020006ff */
[----:B------:R-:W-:Y:S01]  /*3350*/  LOP3.LUT R84, R85, 0xff0000, R84, 0xf8, !PT ;  /* 0x00ff000055547812 */ /* 0x000fe200078ef854 */
[----:B------:R-:W-:Y:S01]  /*3360*/  HADD2.F32 R160, -RZ, R156.H0_H0 ;  /* 0x2000009cffa07230 */ /* 0x000fe20000004100 */
[----:B------:R-:W-:Y:S01]  /*3370*/  LOP3.LUT R85, R158, 0xff0000, R87, 0xf8, !PT ;  /* 0x00ff00009e557812 */ /* 0x000fe200078ef857 */
[--C-:B------:R-:W-:Y:S01]  /*3380*/  HADD2.F32 R87, -RZ, R52.reuse.H1_H1 ;  /* 0x30000034ff577230 */ /* 0x100fe20000004100 */
[----:B------:R-:W-:Y:S01]  /*3390*/  F2FP.F16.E4M3.UNPACK_B R158, R150.H1 ;  /* 0x00000096ff9e723e */ /* 0x000fe200030006ff */
[----:B------:R-:W-:Y:S01]  /*33a0*/  HADD2.F32 R52, -RZ, R52.H0_H0 ;  /* 0x20000034ff347230 */ /* 0x000fe20000004100 */
[----:B------:R-:W-:Y:S01]  /*33b0*/  F2FP.F16.E4M3.UNPACK_B R53, R53.H1 ;  /* 0x00000035ff35723e */ /* 0x000fe200030006ff */
[----:B------:R-:W-:-:S02]  /*33c0*/  HADD2.F32 R161, -RZ, R156.H1_H1 ;  /* 0x3000009cffa17230 */ /* 0x000fc40000004100 */
[-C--:B------:R-:W-:Y:S01]  /*33d0*/  FMUL.FTZ R163, R87, R160.reuse ;  /* 0x000000a057a37220 */ /* 0x080fe20000410000 */
[--C-:B------:R-:W-:Y:S02]  /*33e0*/  HADD2.F32 R159, -RZ, R158.reuse.H0_H0 ;  /* 0x2000009eff9f7230 */ /* 0x100fe40000004100 */
[C---:B------:R-:W-:Y:S01]  /*33f0*/  FMUL.FTZ R162, R52.reuse, R160 ;  /* 0x000000a034a27220 */ /* 0x040fe20000410000 */
[--C-:B------:R-:W-:Y:S01]  /*3400*/  HADD2.F32 R157, -RZ, R53.reuse.H1_H1 ;  /* 0x30000035ff9d7230 */ /* 0x100fe20000004100 */
[----:B------:R-:W-:Y:S01]  /*3410*/  F2FP.F16.E4M3.UNPACK_B R160, R165 ;  /* 0x000000a5ffa0723e */ /* 0x000fe200020006ff */
[----:B------:R-:W-:Y:S02]  /*3420*/  HADD2.F32 R156, -RZ, R53.H0_H0 ;  /* 0x20000035ff9c7230 */ /* 0x000fe40000004100 */
[----:B------:R-:W-:Y:S01]  /*3430*/  FFMA.FTZ R52, R52, R159, -R163 ;  /* 0x0000009f34347223 */ /* 0x000fe200000108a3 */
[----:B------:R-:W-:Y:S02]  /*3440*/  HADD2.F32 R158, -RZ, R158.H1_H1 ;  /* 0x3000009eff9e7230 */ /* 0x000fe40000004100 */
[----:B------:R-:W-:Y:S01]  /*3450*/  FMUL.FTZ R163, R157, R161 ;  /* 0x000000a19da37220 */ /* 0x000fe20000410000 */
[----:B------:R-:W-:Y:S01]  /*3460*/  FFMA.FTZ R53, R87, R159, R162 ;  /* 0x0000009f57357223 */ /* 0x000fe200000100a2 */
[C---:B------:R-:W-:Y:S01]  /*3470*/  FMUL.FTZ R164, R156.reuse, R161 ;  /* 0x000000a19ca47220 */ /* 0x040fe20000410000 */
[----:B------:R-:W-:Y:S01]  /*3480*/  F2FP.F16.E4M3.UNPACK_B R87, R86.H1 ;  /* 0x00000056ff57723e */ /* 0x000fe200030006ff */
[----:B------:R-:W-:Y:S01]  /*3490*/  FFMA.FTZ R163, R156, R158, -R163 ;  /* 0x0000009e9ca37223 */ /* 0x000fe200000108a3 */
[----:B------:R-:W-:Y:S01]  /*34a0*/  F2FP.F16.E4M3.UNPACK_B R86, R86 ;  /* 0x00000056ff56723e */ /* 0x000fe200020006ff */
[----:B------:R-:W-:Y:S01]  /*34b0*/  FFMA.FTZ R166, R157, R158, R164 ;  /* 0x0000009e9da67223 */ /* 0x000fe200000100a4 */
[----:B------:R-:W-:Y:S01]  /*34c0*/  F2FP.F16.E4M3.UNPACK_B R158, R150 ;  /* 0x00000096ff9e723e */ /* 0x000fe200020006ff */
[----:B------:R-:W-:-:S02]  /*34d0*/  HADD2.F32 R159, -RZ, R160.H1_H1 ;  /* 0x300000a0ff9f7230 */ /* 0x000fc40000004100 */
[--C-:B------:R-:W-:Y:S02]  /*34e0*/  HADD2.F32 R156, -RZ, R87.reuse.H0_H0 ;  /* 0x20000057ff9c7230 */ /* 0x100fe40000004100 */
[----:B------:R-:W-:Y:S02]  /*34f0*/  HADD2.F32 R157, -RZ, R87.H1_H1 ;  /* 0x30000057ff9d7230 */ /* 0x000fe40000004100 */
[----:B------:R-:W-:Y:S02]  /*3500*/  HADD2.F32 R160, -RZ, R160.H0_H0 ;  /* 0x200000a0ffa07230 */ /* 0x000fe40000004100 */
[-C--:B------:R-:W-:Y:S01]  /*3510*/  FMUL.FTZ R164, R156, R159.reuse ;  /* 0x0000009f9ca47220 */ /* 0x080fe20000410000 */
[--C-:B------:R-:W-:Y:S02]  /*3520*/  HADD2.F32 R150, -RZ, R86.reuse.H1_H1 ;  /* 0x30000056ff967230 */ /* 0x100fe40000004100 */
[----:B------:R-:W-:Y:S01]  /*3530*/  FMUL.FTZ R161, R157, R159 ;  /* 0x0000009f9da17220 */ /* 0x000fe20000410000 */
[----:B------:R-:W-:-:S02]  /*3540*/  HADD2.F32 R87, -RZ, R86.H0_H0 ;  /* 0x20000056ff577230 */ /* 0x000fc40000004100 */
[--C-:B------:R-:W-:Y:S02]  /*3550*/  HADD2.F32 R86, -RZ, R158.reuse.H1_H1 ;  /* 0x3000009eff567230 */ /* 0x100fe40000004100 */
[-C--:B------:R-:W-:Y:S01]  /*3560*/  FMUL.FTZ R162, R150, R160.reuse ;  /* 0x000000a096a27220 */ /* 0x080fe20000410000 */
[----:B------:R-:W-:Y:S02]  /*3570*/  HADD2.F32 R158, -RZ, R158.H0_H0 ;  /* 0x2000009eff9e7230 */ /* 0x000fe40000004100 */
[----:B------:R-:W-:Y:S01]  /*3580*/  FMUL.FTZ R159, R87, R160 ;  /* 0x000000a0579f7220 */ /* 0x000fe20000410000 */
[----:B------:R-:W-:Y:S01]  /*3590*/  F2FP.F16.E4M3.UNPACK_B R160, R84 ;  /* 0x00000054ffa0723e */ /* 0x000fe200020006ff */
[-C--:B------:R-:W-:Y:S01]  /*35a0*/  FFMA.FTZ R156, R156, R86.reuse, -R161 ;  /* 0x000000569c9c7223 */ /* 0x080fe200000108a1 */
[----:B------:R-:W-:Y:S01]  /*35b0*/  FFMA.FTZ R157, R157, R86, R164 ;  /* 0x000000569d9d7223 */ /* 0x000fe200000100a4 */
[-C--:B------:R-:W-:Y:S01]  /*35c0*/  FFMA.FTZ R86, R87, R158.reuse, -R162 ;  /* 0x0000009e57567223 */ /* 0x080fe200000108a2 */
[----:B------:R-:W-:Y:S01]  /*35d0*/  FFMA.FTZ R87, R150, R158, R159 ;  /* 0x0000009e96577223 */ /* 0x000fe2000001009f */
[----:B------:R-:W-:-:S02]  /*35e0*/  F2FP.F16.E4M3.UNPACK_B R158, R55.H1 ;  /* 0x00000037ff9e723e */ /* 0x000fc400030006ff */
[----:B------:R-:W-:Y:S02]  /*35f0*/  F2FP.F16.E4M3.UNPACK_B R164, R85.H1 ;  /* 0x00000055ffa4723e */ /* 0x000fe400030006ff */
[----:B------:R-:W-:Y:S01]  /*3600*/  F2FP.F16.E4M3.UNPACK_B R161, R84.H1 ;  /* 0x00000054ffa1723e */ /* 0x000fe200030006ff */
[--C-:B------:R-:W-:Y:S01]  /*3610*/  HADD2.F32 R159, -RZ, R158.reuse.H0_H0 ;  /* 0x2000009eff9f7230 */ /* 0x100fe20000004100 */
[----:B------:R-:W-:Y:S01]  /*3620*/  F2FP.SATFINITE.E4M3.F32.PACK_AB_MERGE_C R150, R166, R163, RZ ;  /* 0x000000a3a696723e */ /* 0x000fe200048070ff */
[----:B------:R-:W-:Y:S01]  /*3630*/  HADD2.F32 R158, -RZ, R158.H1_H1 ;  /* 0x3000009eff9e7230 */ /* 0x000fe20000004100 */
[----:B------:R-:W-:Y:S01]  /*3640*/  F2FP.SATFINITE.E4M3.F32.PACK_AB_MERGE_C R156, R157, R156, RZ ;  /* 0x0000009c9d9c723e */ /* 0x000fe200048070ff */
[--C-:B------:R-:W-:Y:S01]  /*3650*/  HADD2.F32 R165, -RZ, R164.reuse.H1_H1 ;  /* 0x300000a4ffa57230 */ /* 0x100fe20000004100 */
[----:B------:R-:W-:Y:S01]  /*3660*/  F2FP.F16.E4M3.UNPACK_B R157, R54.H1 ;  /* 0x00000036ff9d723e */ /* 0x000fe200030006ff */
[----:B------:R-:W-:Y:S01]  /*3670*/  HADD2.F32 R162, -RZ, R161.H1_H1 ;  /* 0x300000a1ffa27230 */ /* 0x000fe20000004100 */
[----:B------:R-:W-:Y:S01]  /*3680*/  F2FP.F16.E4M3.UNPACK_B R163, R85 ;  /* 0x00000055ffa3723e */ /* 0x000fe200020006ff */
[----:B------:R-:W-:-:S02]  /*3690*/  HADD2.F32 R164, -RZ, R164.H0_H0 ;  /* 0x200000a4ffa47230 */ /* 0x000fc40000004100 */
[-C--:B------:R-:W-:Y:S01]  /*36a0*/  FMUL.FTZ R84, R158, R165.reuse ;  /* 0x000000a59e547220 */ /* 0x080fe20000410000 */
[----:B------:R-:W-:Y:S02]  /*36b0*/  HADD2.F32 R85, -RZ, R157.H1_H1 ;  /* 0x3000009dff557230 */ /* 0x000fe40000004100 */
[C---:B------:R-:W-:Y:S01]  /*36c0*/  FMUL.FTZ R167, R159.reuse, R165 ;  /* 0x000000a59fa77220 */ /* 0x040fe20000410000 */
[----:B------:R-:W-:Y:S02]  /*36d0*/  HADD2.F32 R166, -RZ, R163.H1_H1 ;  /* 0x300000a3ffa67230 */ /* 0x000fe40000004100 */
[----:B------:R-:W-:Y:S01]  /*36e0*/  FFMA.FTZ R165, R159, R162, -R84 ;  /* 0x000000a29fa57223 */ /* 0x000fe20000010854 */
[----:B------:R-:W-:Y:S01]  /*36f0*/  HADD2.F32 R157, -RZ, R157.H0_H0 ;  /* 0x2000009dff9d7230 */ /* 0x000fe20000004100 */
[----:B------:R-:W-:Y:S01]  /*3700*/  F2FP.F16.E4M3.UNPACK_B R55, R55 ;  /* 0x00000037ff37723e */ /* 0x000fe200020006ff */
[----:B------:R-:W-:Y:S02]  /*3710*/  HADD2.F32 R84, -RZ, R160.H1_H1 ;  /* 0x300000a0ff547230 */ /* 0x000fe40000004100 */
[----:B------:R-:W-:Y:S01]  /*3720*/  FMUL.FTZ R168, R85, R166 ;  /* 0x000000a655a87220 */ /* 0x000fe20000410000 */
[----:B------:R-:W-:Y:S01]  /*3730*/  F2FP.F16.E4M3.UNPACK_B R54, R54 ;  /* 0x00000036ff36723e */ /* 0x000fe200020006ff */
[----:B------:R-:W-:Y:S01]  /*3740*/  FMUL.FTZ R166, R157, R166 ;  /* 0x000000a69da67220 */ /* 0x000fe20000410000 */
[----:B------:R-:W-:-:S02]  /*3750*/  HADD2.F32 R163, -RZ, R163.H0_H0 ;  /* 0x200000a3ffa37230 */ /* 0x000fc40000004100 */
[----:B------:R-:W-:Y:S01]  /*3760*/  FFMA.FTZ R168, R157, R84, -R168 ;  /* 0x000000549da87223 */ /* 0x000fe200000108a8 */
[----:B------:R-:W-:Y:S01]  /*3770*/  FFMA.FTZ R162, R158, R162, R167 ;  /* 0x000000a29ea27223 */ /* 0x000fe200000100a7 */
[----:B------:R-:W-:Y:S01]  /*3780*/  FFMA.FTZ R157, R85, R84, R166 ;  /* 0x00000054559d7223 */ /* 0x000fe200000100a6 */
[--C-:B------:R-:W-:Y:S01]  /*3790*/  HADD2.F32 R84, -RZ, R55.reuse.H0_H0 ;  /* 0x20000037ff547230 */ /* 0x100fe20000004100 */
[----:B------:R-:W-:Y:S01]  /*37a0*/  F2FP.SATFINITE.E4M3.F32.PACK_AB_MERGE_C R53, R53, R52, R150 ;  /* 0x000000343535723e */ /* 0x000fe20004807096 */
[----:B------:R-:W-:Y:S01]  /*37b0*/  HADD2.F32 R85, -RZ, R55.H1_H1 ;  /* 0x30000037ff557230 */ /* 0x000fe20000004100 */
[----:B------:R-:W-:Y:S01]  /*37c0*/  F2FP.SATFINITE.E4M3.F32.PACK_AB_MERGE_C R162, R162, R165, RZ ;  /* 0x000000a5a2a2723e */ /* 0x000fe200048070ff */
[--C-:B------:R-:W-:Y:S01]  /*37d0*/  HADD2.F32 R55, -RZ, R54.reuse.H0_H0 ;  /* 0x20000036ff377230 */ /* 0x100fe20000004100 */
[----:B------:R-:W-:Y:S01]  /*37e0*/  F2FP.SATFINITE.E4M3.F32.PACK_AB_MERGE_C R157, R157, R168, RZ ;  /* 0x000000a89d9d723e */ /* 0x000fe200048070ff */
[----:B------:R-:W-:Y:S02]  /*37f0*/  HADD2.F32 R54, -RZ, R54.H1_H1 ;  /* 0x30000036ff367230 */ /* 0x000fe40000004100 */
[----:B------:R-:W-:Y:S01]  /*3800*/  FMUL.FTZ R159, R85, R164 ;  /* 0x000000a4559f7220 */ /* 0x000fe20000410000 */
[----:B------:R-:W-:-:S02]  /*3810*/  HADD2.F32 R161, -RZ, R161.H0_H0 ;  /* 0x200000a1ffa17230 */ /* 0x000fc40000004100 */
[----:B------:R-:W-:Y:S01]  /*3820*/  FMUL.FTZ R164, R84, R164 ;  /* 0x000000a454a47220 */ /* 0x000fe20000410000 */
[----:B------:R-:W-:Y:S02]  /*3830*/  HADD2.F32 R160, -RZ, R160.H0_H0 ;  /* 0x200000a0ffa07230 */ /* 0x000fe40000004100 */
[-C--:B------:R-:W-:Y:S01]  /*3840*/  FMUL.FTZ R158, R54, R163.reuse ;  /* 0x000000a3369e7220 */ /* 0x080fe20000410000 */
[----:B------:R-:W-:Y:S01]  /*3850*/  FMUL.FTZ R163, R55, R163 ;  /* 0x000000a337a37220 */ /* 0x000fe20000410000 */
[-C--:B------:R-:W-:Y:S01]  /*3860*/  FFMA.FTZ R159, R84, R161.reuse, -R159 ;  /* 0x000000a1549f7223 */ /* 0x080fe2000001089f */
[----:B------:R-:W-:Y:S01]  /*3870*/  FFMA.FTZ R164, R85, R161, R164 ;  /* 0x000000a155a47223 */ /* 0x000fe200000100a4 */
[-C--:B------:R-:W-:Y:S01]  /*3880*/  FFMA.FTZ R158, R55, R160.reuse, -R158 ;  /* 0x000000a0379e7223 */ /* 0x080fe2000001089e */
[----:B------:R-:W-:Y:S01]  /*3890*/  FFMA.FTZ R163, R54, R160, R163 ;  /* 0x000000a036a37223 */ /* 0x000fe200000100a3 */
[----:B------:R-:W-:Y:S02]  /*38a0*/  F2FP.SATFINITE.E4M3.F32.PACK_AB_MERGE_C R52, R87, R86, R156 ;  /* 0x000000565734723e */ /* 0x000fe4000480709c */
[----:B------:R-:W-:-:S02]  /*38b0*/  F2FP.SATFINITE.E4M3.F32.PACK_AB_MERGE_C R55, R164, R159, R162 ;  /* 0x0000009fa437723e */ /* 0x000fc400048070a2 */
[----:B------:R-:W-:-:S07]  /*38c0*/  F2FP.SATFINITE.E4M3.F32.PACK_AB_MERGE_C R54, R163, R158, R157 ;  /* 0x0000009ea336723e */ /* 0x000fce000480709d */
.L_x_313:
[----:B------:R-:W-:Y:S05]  /*38d0*/  BSYNC B3 ;  /* 0x0000000000037941 */ /* 0x000fea0003800000 */
.L_x_312:
[----:B------:R-:W-:Y:S02]  /*38e0*/  ULDC.64 UR4, c[0x0][0x2d8] ;  /* 0x0000b60000047ab9 */ /* 0x000fe40000000a00 */
[----:B------:R-:W-:-:S04]  /*38f0*/  IADD3 R84, P2, P6, R153, UR4, R46 ;  /* 0x0000000499547c10 */ /* 0x000fc8000fe5e02e */
[----:B------:R-:W-:-:S05]  /*3900*/  IADD3.X R85, R152, UR5, R21, P2, P6 ;  /* 0x0000000598557c10 */ /* 0x000fca00097ec415 */
[----:B--2---:R1:W-:Y:S04]  /*3910*/  STG.E.128 desc[UR60][R84.64], R52 ;  /* 0x0000003454007986 */ /* 0x0043e8000c101d3c */
.L_x_311:
[----:B------:R-:W-:Y:S05]  /*3920*/  BSYNC B2 ;  /* 0x0000000000027941 */ /* 0x000fea0003800000 */
.L_x_310:
[----:B------:R-:W-:Y:S05]  /*3930*/  @P1 BRA `(.L_x_309) ;  /* 0x0000000400d41947 */ /* 0x000fea0003800000 */
[----:B------:R-:W-:Y:S01]  /*3940*/  LOP3.LUT P2, RZ, R229, 0x4, RZ, 0xc0, !PT ;  /* 0x00000004e5ff7812 */ /* 0x000fe2000784c0ff */
[C---:B-1----:R-:W-:Y:S01]  /*3950*/  VIADD R53, R155.reuse, 0x40 ;  /* 0x000000409b357836 */ /* 0x042fe20000000000 */
[----:B------:R-:W-:Y:S11]  /*3960*/  BSSY B2, `(.L_x_314) ;  /* 0x000006e000027945 */ /* 0x000ff60003800000 */
[----:B------:R-:W-:Y:S01]  /*3970*/  @P2 VIADD R53, R155, 0xffffffc0 ;  /* 0xffffffc09b352836 */ /* 0x000fe20000000000 */
[----:B------:R-:W-:-:S04]  /*3980*/  ISETP.GE.AND P2, PT, R230, R130, PT ;  /* 0x00000082e600720c */ /* 0x000fc80003f46270 */
[----:B------:R-:W-:-:S06]  /*3990*/  IADD3 R53, R16, R53, RZ ;  /* 0x0000003510357210 */ /* 0x000fcc0007ffe0ff */
[----:B------:R-:W1:Y:S03]  /*39a0*/  LDS.128 R52, [R53+0x20400] ;  /* 0x0204000035347984 */ /* 0x000e660000000c00 */
[----:B------:R-:W-:Y:S05]  /*39b0*/  @P2 BRA `(.L_x_315) ;  /* 0x0000000400a02947 */ /* 0x000fea0003800000 */
[----:B------:R-:W-:Y:S02]  /*39c0*/  SHF.R.U32.HI R82, RZ, 0x8, R81 ;  /* 0x00000008ff527819 */ /* 0x000fe40000011651 */
[--C-:B------:R-:W-:Y:S02]  /*39d0*/  SHF.R.U32.HI R85, RZ, 0x8, R83.reuse ;  /* 0x00000008ff557819 */ /* 0x100fe40000011653 */
[----:B------:R-:W-:Y:S02]  /*39e0*/  LOP3.LUT R84, R83, 0xff0000ff, RZ, 0xc0, !PT ;  /* 0xff0000ff53547812 */ /* 0x000fe400078ec0ff */
[----:B------:R-:W-:Y:S01]  /*39f0*/  SHF.R.U32.HI R86, RZ, 0x10, R83 ;  /* 0x00000010ff567819 */ /* 0x000fe20000011653 */
[----:B------:R-:W-:Y:S01]  /*3a00*/  IMAD.SHL.U32 R83, R82, 0x100, RZ ;  /* 0x0000010052537824 */ /* 0x000fe200078e00ff */
[----:B------:R-:W-:Y:S01]  /*3a10*/  LOP3.LUT R80, R81, 0xff0000ff, RZ, 0xc0, !PT ;  /* 0xff0000ff51507812 */ /* 0x000fe200078ec0ff */
[----:B------:R-:W-:Y:S01]  /*3a20*/  IMAD.SHL.U32 R85, R85, 0x100, RZ ;  /* 0x0000010055557824 */ /* 0x000fe200078e00ff */
[----:B------:R-:W-:Y:S01]  /*3a30*/  SHF.R.U32.HI R87, RZ, 0x10, R81 ;  /* 0x00000010ff577819 */ /* 0x000fe20000011651 */
[----:B-1----:R-:W-:Y:S01]  /*3a40*/  IMAD.MOV.U32 R81, RZ, RZ, R53 ;  /* 0x000000ffff517224 */ /* 0x002fe200078e0035 */
[----:B------:R-:W-:Y:S01]  /*3a50*/  LOP3.LUT R53, R80, 0xff00, R83, 0xf8, !PT ;  /* 0x0000ff0050357812 */ /* 0x000fe200078ef853 */
[----:B------:R-:W-:Y:S01]  /*3a60*/  IMAD.U32 R86, R86, 0x10000, RZ ;  /* 0x0001000056567824 */ /* 0x000fe200078e00ff */
[----:B------:R-:W-:Y:S01]  /*3a70*/  MOV R82, R52 ;  /* 0x0000003400527202 */ /* 0x000fe20000000f00 */
[----:B------:R-:W-:Y:S01]  /*3a80*/  IMAD.U32 R80, R87, 0x10000, RZ ;  /* 0x0001000057507824 */ /* 0x000fe200078e00ff */
[----:B------:R-:W-:-:S02]  /*3a90*/  LOP3.LUT R85, R84, 0xff00, R85, 0xf8, !PT ;  /* 0x0000ff0054557812 */ /* 0x000fc400078ef855 */
        /* <DEDUP_REMOVED lines=16> */
[-C--:B------:R-:W-:Y:S01]  /*3ba0*/  FFMA.FTZ R52, R52, R87.reuse, -R157 ;  /* 0x0000005734347223 */ /* 0x080fe2000001089d */
[----:B------:R-:W-:Y:S02]  /*3bb0*/  HADD2.F32 R86, -RZ, R86.H1_H1 ;  /* 0x30000056ff567230 */ /* 0x000fe40000004100 */
[-C--:B------:R-:W-:Y:S01]  /*3bc0*/  FMUL.FTZ R157, R85, R156.reuse ;  /* 0x0000009c559d7220 */ /* 0x080fe20000410000 */
        /* <DEDUP_REMOVED lines=8> */
[--C-:B------:R-:W-:Y:S01]  /*3c50*/  HADD2.F32 R85, -RZ, R83.reuse.H0_H0 ;  /* 0x20000053ff557230 */ /* 0x100fe20000004100 */
[----:B------:R-:W-:Y:S01]  /*3c60*/  F2FP.SATFINITE.E4M3.F32.PACK_AB_MERGE_C R163, R159, R158, RZ ;  /* 0x0000009e9fa3723e */ /* 0x000fe200048070ff */
[----:B------:R-:W-:Y:S02]  /*3c70*/  HADD2.F32 R86, -RZ, R83.H1_H1 ;  /* 0x30000053ff567230 */ /* 0x000fe40000004100 */
[--C-:B------:R-:W-:Y:S02]  /*3c80*/  HADD2.F32 R83, -RZ, R82.reuse.H0_H0 ;  /* 0x20000052ff537230 */ /* 0x100fe40000004100 */
[-C--:B------:R-:W-:Y:S01]  /*3c90*/  FMUL.FTZ R157, R85, R87.reuse ;  /* 0x00000057559d7220 */ /* 0x080fe20000410000 */
[----:B------:R-:W-:Y:S02]  /*3ca0*/  HADD2.F32 R84, -RZ, R82.H1_H1 ;  /* 0x30000052ff547230 */ /* 0x000fe40000004100 */
[----:B------:R-:W-:Y:S01]  /*3cb0*/  FMUL.FTZ R156, R86, R87 ;  /* 0x00000057569c7220 */ /* 0x000fe20000410000 */
[----:B------:R-:W-:-:S02]  /*3cc0*/  HADD2.F32 R82, -RZ, R136.H1_H1 ;  /* 0x30000088ff527230 */ /* 0x000fc40000004100 */
[----:B------:R-:W-:Y:S02]  /*3cd0*/  HADD2.F32 R154, -RZ, R154.H0_H0 ;  /* 0x2000009aff9a7230 */ /* 0x000fe40000004100 */
[----:B------:R-:W-:Y:S02]  /*3ce0*/  HADD2.F32 R136, -RZ, R136.H0_H0 ;  /* 0x20000088ff887230 */ /* 0x000fe40000004100 */
[-C--:B------:R-:W-:Y:S01]  /*3cf0*/  FFMA.FTZ R156, R85, R82.reuse, -R156 ;  /* 0x00000052559c7223 */ /* 0x080fe2000001089c */
[----:B------:R-:W-:Y:S01]  /*3d00*/  FFMA.FTZ R157, R86, R82, R157 ;  /* 0x00000052569d7223 */ /* 0x000fe2000001009d */
[CC--:B------:R-:W-:Y:S01]  /*3d10*/  FMUL.FTZ R150, R84.reuse, R154.reuse ;  /* 0x0000009a54967220 */ /* 0x0c0fe20000410000 */
[----:B------:R-:W-:Y:S01]  /*3d20*/  FMUL.FTZ R87, R83, R154 ;  /* 0x0000009a53577220 */ /* 0x000fe20000410000 */
[----:B------:R-:W-:Y:S02]  /*3d30*/  F2FP.F16.E4M3.UNPACK_B R85, R55.H1 ;  /* 0x00000037ff55723e */ /* 0x000fe400030006ff */
[----:B------:R-:W-:Y:S01]  /*3d40*/  F2FP.SATFINITE.E4M3.F32.PACK_AB_MERGE_C R162, R157, R156, RZ ;  /* 0x0000009c9da2723e */ /* 0x000fe200048070ff */
[----:B------:R-:W-:Y:S01]  /*3d50*/  FFMA.FTZ R82, R83, R136, -R150 ;  /* 0x0000008853527223 */ /* 0x000fe20000010896 */
[----:B------:R-:W-:Y:S01]  /*3d60*/  F2FP.F16.E4M3.UNPACK_B R156, R80.H1 ;  /* 0x00000050ff9c723e */ /* 0x000fe200030006ff */
[----:B------:R-:W-:Y:S01]  /*3d70*/  FFMA.FTZ R83, R84, R136, R87 ;  /* 0x0000008854537223 */ /* 0x000fe20000010057 */
[--C-:B------:R-:W-:Y:S01]  /*3d80*/  HADD2.F32 R86, -RZ, R85.reuse.H0_H0 ;  /* 0x20000055ff567230 */ /* 0x100fe20000004100 */
[-C--:B------:R-:W-:Y:S01]  /*3d90*/  F2FP.F16.E4M3.UNPACK_B R136, R53.reuse.H1 ;  /* 0x00000035ff88723e */ /* 0x080fe200030006ff */
[----:B------:R-:W-:Y:S01]  /*3da0*/  HADD2.F32 R85, -RZ, R85.H1_H1 ;  /* 0x30000055ff557230 */ /* 0x000fe20000004100 */
[----:B------:R-:W-:Y:S01]  /*3db0*/  F2FP.F16.E4M3.UNPACK_B R84, R54.H1 ;  /* 0x00000036ff54723e */ /* 0x000fe200030006ff */
[----:B------:R-:W-:Y:S01]  /*3dc0*/  HADD2.F32 R158, -RZ, R156.H1_H1 ;  /* 0x3000009cff9e7230 */ /* 0x000fe20000004100 */
[----:B------:R-:W-:Y:S01]  /*3dd0*/  F2FP.F16.E4M3.UNPACK_B R154, R80 ;  /* 0x00000050ff9a723e */ /* 0x000fe200020006ff */
[----:B------:R-:W-:Y:S01]  /*3de0*/  HADD2.F32 R150, -RZ, R136.H1_H1 ;  /* 0x30000088ff967230 */ /* 0x000fe20000004100 */
[----:B------:R-:W-:Y:S01]  /*3df0*/  F2FP.F16.E4M3.UNPACK_B R87, R53 ;  /* 0x00000035ff57723e */ /* 0x000fe200020006ff */
[----:B------:R-:W-:-:S02]  /*3e00*/  HADD2.F32 R80, -RZ, R84.H1_H1 ;  /* 0x30000054ff507230 */ /* 0x000fc40000004100 */
[-C--:B------:R-:W-:Y:S01]  /*3e10*/  FMUL.FTZ R53, R85, R158.reuse ;  /* 0x0000009e55357220 */ /* 0x080fe20000410000 */
[----:B------:R-:W-:Y:S02]  /*3e20*/  HADD2.F32 R157, -RZ, R154.H1_H1 ;  /* 0x3000009aff9d7230 */ /* 0x000fe40000004100 */
[C---:B------:R-:W-:Y:S01]  /*3e30*/  FMUL.FTZ R160, R86.reuse, R158 ;  /* 0x0000009e56a07220 */ /* 0x040fe20000410000 */
[----:B------:R-:W-:Y:S02]  /*3e40*/  HADD2.F32 R84, -RZ, R84.H0_H0 ;  /* 0x20000054ff547230 */ /* 0x000fe40000004100 */
[----:B------:R-:W-:Y:S01]  /*3e50*/  FFMA.FTZ R158, R86, R150, -R53 ;  /* 0x00000096569e7223 */ /* 0x000fe20000010835 */
[----:B------:R-:W-:Y:S02]  /*3e60*/  HADD2.F32 R53, -RZ, R87.H1_H1 ;  /* 0x30000057ff357230 */ /* 0x000fe40000004100 */
[----:B------:R-:W-:Y:S01]  /*3e70*/  FMUL.FTZ R159, R80, R157 ;  /* 0x0000009d509f7220 */ /* 0x000fe20000410000 */
[----:B------:R-:W-:Y:S01]  /*3e80*/  F2FP.F16.E4M3.UNPACK_B R55, R55 ;  /* 0x00000037ff37723e */ /* 0x000fe200020006ff */
[C---:B------:R-:W-:Y:S01]  /*3e90*/  FMUL.FTZ R157, R84.reuse, R157 ;  /* 0x0000009d549d7220 */ /* 0x040fe20000410000 */
[----:B------:R-:W-:Y:S01]  /*3ea0*/  F2FP.F16.E4M3.UNPACK_B R54, R54 ;  /* 0x00000036ff36723e */ /* 0x000fe200020006ff */
[----:B------:R-:W-:Y:S01]  /*3eb0*/  FFMA.FTZ R159, R84, R53, -R159 ;  /* 0x00000035549f7223 */ /* 0x000fe2000001089f */
[----:B------:R-:W-:-:S02]  /*3ec0*/  HADD2.F32 R156, -RZ, R156.H0_H0 ;  /* 0x2000009cff9c7230 */ /* 0x000fc40000004100 */
[----:B------:R-:W-:Y:S01]  /*3ed0*/  FFMA.FTZ R86, R80, R53, R157 ;  /* 0x0000003550567223 */ /* 0x000fe2000001009d */
[--C-:B------:R-:W-:Y:S02]  /*3ee0*/  HADD2.F32 R80, -RZ, R55.reuse.H0_H0 ;  /* 0x20000037ff507230 */ /* 0x100fe40000004100 */
[----:B------:R-:W-:Y:S01]  /*3ef0*/  FFMA.FTZ R161, R85, R150, R160 ;  /* 0x0000009655a17223 */ /* 0x000fe200000100a0 */
[----:B------:R-:W-:Y:S02]  /*3f00*/  HADD2.F32 R55, -RZ, R55.H1_H1 ;  /* 0x30000037ff377230 */ /* 0x000fe40000004100 */
[--C-:B------:R-:W-:Y:S01]  /*3f10*/  HADD2.F32 R53, -RZ, R54.reuse.H0_H0 ;  /* 0x20000036ff357230 */ /* 0x100fe20000004100 */
[----:B------:R-:W-:Y:S01]  /*3f20*/  F2FP.SATFINITE.E4M3.F32.PACK_AB_MERGE_C R86, R86, R159, RZ ;  /* 0x0000009f5656723e */ /* 0x000fe200048070ff */
[----:B------:R-:W-:Y:S02]  /*3f30*/  HADD2.F32 R54, -RZ, R54.H1_H1 ;  /* 0x30000036ff367230 */ /* 0x000fe40000004100 */
[----:B------:R-:W-:Y:S01]  /*3f40*/  FMUL.FTZ R157, R55, R156 ;  /* 0x0000009c379d7220 */ /* 0x000fe20000410000 */
[----:B------:R-:W-:-:S02]  /*3f50*/  HADD2.F32 R154, -RZ, R154.H0_H0 ;  /* 0x2000009aff9a7230 */ /* 0x000fc40000004100 */
[----:B------:R-:W-:Y:S01]  /*3f60*/  FMUL.FTZ R156, R80, R156 ;  /* 0x0000009c509c7220 */ /* 0x000fe20000410000 */
[----:B------:R-:W-:Y:S01]  /*3f70*/  HADD2.F32 R136, -RZ, R136.H0_H0 ;  /* 0x20000088ff887230 */ /* 0x000fe20000004100 */
[----:B------:R-:W-:Y:S01]  /*3f80*/  F2FP.SATFINITE.E4M3.F32.PACK_AB_MERGE_C R158, R161, R158, RZ ;  /* 0x0000009ea19e723e */ /* 0x000fe200048070ff */
[----:B------:R-:W-:Y:S02]  /*3f90*/  HADD2.F32 R87, -RZ, R87.H0_H0 ;  /* 0x20000057ff577230 */ /* 0x000fe40000004100 */
[-C--:B------:R-:W-:Y:S01]  /*3fa0*/  FMUL.FTZ R84, R54, R154.reuse ;  /* 0x0000009a36547220 */ /* 0x080fe20000410000 */
[----:B------:R-:W-:Y:S01]  /*3fb0*/  FMUL.FTZ R85, R53, R154 ;  /* 0x0000009a35557220 */ /* 0x000fe20000410000 */
[-C--:B------:R-:W-:Y:S01]  /*3fc0*/  FFMA.FTZ R157, R80, R136.reuse, -R157 ;  /* 0x00000088509d7223 */ /* 0x080fe2000001089d */
[----:B------:R-:W-:Y:S01]  /*3fd0*/  FFMA.FTZ R156, R55, R136, R156 ;  /* 0x00000088379c7223 */ /* 0x000fe2000001009c */
[-C--:B------:R-:W-:Y:S01]  /*3fe0*/  FFMA.FTZ R84, R53, R87.reuse, -R84 ;  /* 0x0000005735547223 */ /* 0x080fe20000010854 */
[----:B------:R-:W-:Y:S01]  /*3ff0*/  FFMA.FTZ R85, R54, R87, R85 ;  /* 0x0000005736557223 */ /* 0x000fe20000010055 */
[----:B------:R-:W-:-:S02]  /*4000*/  F2FP.SATFINITE.E4M3.F32.PACK_AB_MERGE_C R53, R81, R52, R163 ;  /* 0x000000345135723e */ /* 0x000fc400048070a3 */
[----:B------:R-:W-:Y:S02]  /*4010*/  F2FP.SATFINITE.E4M3.F32.PACK_AB_MERGE_C R52, R83, R82, R162 ;  /* 0x000000525334723e */ /* 0x000fe400048070a2 */
[----:B------:R-:W-:Y:S02]  /*4020*/  F2FP.SATFINITE.E4M3.F32.PACK_AB_MERGE_C R54, R85, R84, R86 ;  /* 0x000000545536723e */ /* 0x000fe40004807056 */
[----:B------:R-:W-:-:S07]  /*4030*/  F2FP.SATFINITE.E4M3.F32.PACK_AB_MERGE_C R55, R156, R157, R158 ;  /* 0x0000009d9c37723e */ /* 0x000fce000480709e */
.L_x_315:
[----:B------:R-:W-:Y:S05]  /*4040*/  BSYNC B2 ;  /* 0x0000000000027941 */ /* 0x000fea0003800000 */
.L_x_314:
[----:B------:R-:W-:Y:S02]  /*4050*/  ULDC.64 UR4, c[0x0][0x2d8] ;  /* 0x0000b60000047ab9 */ /* 0x000fe40000000a00 */
[----:B------:R-:W-:-:S04]  /*4060*/  IADD3 R80, P2, P6, R15, UR4, R153 ;  /* 0x000000040f507c10 */ /* 0x000fc8000fe5e099 */
[----:B------:R-:W-:-:S05]  /*4070*/  IADD3.X R81, R108, UR5, R152, P2, P6 ;  /* 0x000000056c517c10 */ /* 0x000fca00097ec498 */
[----:B-1----:R2:W-:Y:S04]  /*4080*/  STG.E.128 desc[UR60][R80.64], R52 ;  /* 0x0000003450007986 */ /* 0x0025e8000c101d3c */
.L_x_309:
[----:B------:R-:W-:Y:S05]  /*4090*/  BSYNC B1 ;  /* 0x0000000000017941 */ /* 0x000fea0003800000 */
.L_x_308:
[----:B------:R-:W-:Y:S04]  /*40a0*/  BSSY B1, `(.L_x_316) ;  /* 0x00000ec000017945 */ /* 0x000fe80003800000 */
[----:B------:R-:W-:Y:S05]  /*40b0*/  @P3 BRA `(.L_x_317) ;  /* 0x0000000c00a83947 */ /* 0x000fea0003800000 */
[----:B--2---:R-:W-:Y:S01]  /*40c0*/  IADD3 R81, P2, P3, R134, R128, R18 ;  /* 0x0000008086517210 */ /* 0x004fe20007b5e012 */
[----:B------:R-:W-:Y:S03]  /*40d0*/  BSSY B2, `(.L_x_318) ;  /* 0x0000073000027945 */ /* 0x000fe60003800000 */
[----:B------:R-:W-:Y:S01]  /*40e0*/  IADD3.X R80, R42, R131, R19, P2, P3 ;  /* 0x000000832a507210 */ /* 0x000fe200017e6413 */
[----:B------:R-:W-:Y:S08]  /*40f0*/  @P0 BRA `(.L_x_319) ;  /* 0x0000000400c00947 */ /* 0x000ff00003800000 */
[----:B-1----:R1:W2:Y:S01]  /*4100*/  LDS.128 R52, [R119+0x22400] ;  /* 0x0224000077347984 */ /* 0x0022a20000000c00 */
[----:B------:R-:W-:Y:S01]  /*4110*/  ISETP.GE.AND P2, PT, R22, R130, PT ;  /* 0x000000821600720c */ /* 0x000fe20003f46270 */
[----:B------:R-:W-:-:S12]  /*4120*/  BSSY B3, `(.L_x_320) ;  /* 0x0000069000037945 */ /* 0x000fd80003800000 */
[----:B-1----:R-:W-:Y:S05]  /*4130*/  @P2 BRA `(.L_x_321) ;  /* 0x00000004009c2947 */ /* 0x002fea0003800000 */
[--C-:B------:R-:W-:Y:S02]  /*4140*/  SHF.R.U32.HI R85, RZ, 0x8, R77.reuse ;  /* 0x00000008ff557819 */ /* 0x100fe4000001164d */
[----:B------:R-:W-:Y:S02]  /*4150*/  LOP3.LUT R78, R77, 0xff0000ff, RZ, 0xc0, !PT ;  /* 0xff0000ff4d4e7812 */ /* 0x000fe400078ec0ff */
[----:B------:R-:W-:Y:S01]  /*4160*/  SHF.R.U32.HI R84, RZ, 0x10, R77 ;  /* 0x00000010ff547819 */ /* 0x000fe2000001164d */
[----:B------:R-:W-:Y:S01]  /*4170*/  IMAD.SHL.U32 R77, R85, 0x100, RZ ;  /* 0x00000100554d7824 */ /* 0x000fe200078e00ff */
[--C-:B------:R-:W-:Y:S02]  /*4180*/  SHF.R.U32.HI R76, RZ, 0x8, R79.reuse ;  /* 0x00000008ff4c7819 */ /* 0x100fe4000001164f */
[----:B------:R-:W-:Y:S02]  /*4190*/  SHF.R.U32.HI R83, RZ, 0x10, R79 ;  /* 0x00000010ff537819 */ /* 0x000fe4000001164f */
[----:B------:R-:W-:-:S02]  /*41a0*/  LOP3.LUT R82, R79, 0xff0000ff, RZ, 0xc0, !PT ;  /* 0xff0000ff4f527812 */ /* 0x000fc400078ec0ff */
[----:B------:R-:W-:Y:S01]  /*41b0*/  SHF.L.U32 R79, R76, 0x8, RZ ;  /* 0x000000084c4f7819 */ /* 0x000fe200000006ff */
[----:B--2---:R-:W-:Y:S01]  /*41c0*/  IMAD.MOV.U32 R76, RZ, RZ, R52 ;  /* 0x000000ffff4c7224 */ /* 0x004fe200078e0034 */
[----:B------:R-:W-:Y:S01]  /*41d0*/  LOP3.LUT R77, R78, 0xff00, R77, 0xf8, !PT ;  /* 0x0000ff004e4d7812 */ /* 0x000fe200078ef84d */
[----:B------:R-:W-:Y:S01]  /*41e0*/  IMAD.U32 R78, R84, 0x10000, RZ ;  /* 0x00010000544e7824 */ /* 0x000fe200078e00ff */
[----:B------:R-:W-:Y:S01]  /*41f0*/  LOP3.LUT R82, R82, 0xff00, R79, 0xf8, !PT ;  /* 0x0000ff0052527812 */ /* 0x000fe200078ef84f */
[----:B------:R-:W-:Y:S01]  /*4200*/  IMAD.U32 R83, R83, 0x10000, RZ ;  /* 0x0001000053537824 */ /* 0x000fe200078e00ff */
[----:B------:R-:W-:Y:S02]  /*4210*/  F2FP.F16.E4M3.UNPACK_B R52, R53 ;  /* 0x00000035ff34723e */ /* 0x000fe400020006ff */
[----:B------:R-:W-:Y:S02]  /*4220*/  F2FP.F16.E4M3.UNPACK_B R79, R149.H1 ;  /* 0x00000095ff4f723e */ /* 0x000fe400030006ff */
[----:B------:R-:W-:Y:S01]  /*4230*/  LOP3.LUT R84, R77, 0xff0000, R78, 0xf8, !PT ;  /* 0x00ff00004d547812 */ /* 0x000fe200078ef84e */
[--C-:B------:R-:W-:Y:S01]  /*4240*/  HADD2.F32 R77, -RZ, R52.reuse.H1_H1 ;  /* 0x30000034ff4d7230 */ /* 0x100fe20000004100 */
[----:B------:R-:W-:Y:S01]  /*4250*/  LOP3.LUT R87, R82, 0xff0000, R83, 0xf8, !PT ;  /* 0x00ff000052577812 */ /* 0x000fe200078ef853 */
[--C-:B------:R-:W-:Y:S01]  /*4260*/  HADD2.F32 R85, -RZ, R79.reuse.H0_H0 ;  /* 0x2000004fff557230 */ /* 0x100fe20000004100 */
[----:B------:R-:W-:Y:S01]  /*4270*/  F2FP.F16.E4M3.UNPACK_B R82, R148.H1 ;  /* 0x00000094ff52723e */ /* 0x000fe200030006ff */
[----:B------:R-:W-:Y:S01]  /*4280*/  HADD2.F32 R52, -RZ, R52.H0_H0 ;  /* 0x20000034ff347230 */ /* 0x000fe20000004100 */
[----:B------:R-:W-:Y:S01]  /*4290*/  F2FP.F16.E4M3.UNPACK_B R53, R53.H1 ;  /* 0x00000035ff35723e */ /* 0x000fe200030006ff */
[----:B------:R-:W-:-:S02]  /*42a0*/  HADD2.F32 R86, -RZ, R79.H1_H1 ;  /* 0x3000004fff567230 */ /* 0x000fc40000004100 */
[CC--:B------:R-:W-:Y:S01]  /*42b0*/  FMUL.FTZ R153, R77.reuse, R85.reuse ;  /* 0x000000554d997220 */ /* 0x0c0fe20000410000 */
[--C-:B------:R-:W-:Y:S02]  /*42c0*/  HADD2.F32 R83, -RZ, R82.reuse.H0_H0 ;  /* 0x20000052ff537230 */ /* 0x100fe40000004100 */
[----:B------:R-:W-:Y:S01]  /*42d0*/  FMUL.FTZ R136, R52, R85 ;  /* 0x0000005534887220 */ /* 0x000fe20000410000 */
[--C-:B------:R-:W-:Y:S01]  /*42e0*/  HADD2.F32 R79, -RZ, R53.reuse.H1_H1 ;  /* 0x30000035ff4f7230 */ /* 0x100fe20000004100 */
[----:B------:R-:W-:Y:S01]  /*42f0*/  F2FP.F16.E4M3.UNPACK_B R149, R149 ;  /* 0x00000095ff95723e */ /* 0x000fe200020006ff */
[----:B------:R-:W-:Y:S02]  /*4300*/  HADD2.F32 R78, -RZ, R53.H0_H0 ;  /* 0x20000035ff4e7230 */ /* 0x000fe40000004100 */
[-C--:B------:R-:W-:Y:S01]  /*4310*/  FFMA.FTZ R53, R77, R83.reuse, R136 ;  /* 0x000000534d357223 */ /* 0x080fe20000010088 */
[----:B------:R-:W-:Y:S02]  /*4320*/  HADD2.F32 R82, -RZ, R82.H1_H1 ;  /* 0x30000052ff527230 */ /* 0x000fe40000004100 */
[C---:B------:R-:W-:Y:S01]  /*4330*/  FMUL.FTZ R85, R79.reuse, R86 ;  /* 0x000000564f557220 */ /* 0x040fe20000410000 */
[----:B------:R-:W-:Y:S01]  /*4340*/  F2FP.F16.E4M3.UNPACK_B R77, R76.H1 ;  /* 0x0000004cff4d723e */ /* 0x000fe200030006ff */
[----:B------:R-:W-:Y:S01]  /*4350*/  FMUL.FTZ R86, R78, R86 ;  /* 0x000000564e567220 */ /* 0x000fe20000410000 */
[----:B------:R-:W-:Y:S01]  /*4360*/  FFMA.FTZ R52, R52, R83, -R153 ;  /* 0x0000005334347223 */ /* 0x000fe20000010899 */
        /* <DEDUP_REMOVED lines=8> */
[----:B------:R-:W-:Y:S02]  /*43f0*/  HADD2.F32 R77, -RZ, R76.H0_H0 ;  /* 0x2000004cff4d7230 */ /* 0x000fe40000004100 */
[-C--:B------:R-:W-:Y:S01]  /*4400*/  FMUL.FTZ R136, R78, R83.reuse ;  /* 0x000000534e887220 */ /* 0x080fe20000410000 */
[----:B------:R-:W-:Y:S02]  /*4410*/  HADD2.F32 R82, -RZ, R148.H1_H1 ;  /* 0x30000094ff527230 */ /* 0x000fe40000004100 */
[----:B------:R-:W-:Y:S01]  /*4420*/  FMUL.FTZ R85, R79, R83 ;  /* 0x000000534f557220 */ /* 0x000fe20000410000 */
[----:B------:R-:W-:Y:S01]  /*4430*/  HADD2.F32 R149, -RZ, R149.H0_H0 ;  /* 0x20000095ff957230 */ /* 0x000fe20000004100 */
[----:B------:R-:W-:Y:S01]  /*4440*/  F2FP.SATFINITE.E4M3.F32.PACK_AB_MERGE_C R53, R53, R52, R154 ;  /* 0x000000343535723e */ /* 0x000fe2000480709a */
[----:B------:R-:W-:-:S02]  /*4450*/  HADD2.F32 R76, -RZ, R76.H1_H1 ;  /* 0x3000004cff4c7230 */ /* 0x000fc40000004100 */
[-C--:B------:R-:W-:Y:S01]  /*4460*/  FFMA.FTZ R85, R78, R82.reuse, -R85 ;  /* 0x000000524e557223 */ /* 0x080fe20000010855 */
[----:B------:R-:W-:Y:S02]  /*4470*/  HADD2.F32 R148, -RZ, R148.H0_H0 ;  /* 0x20000094ff947230 */ /* 0x000fe40000004100 */
[----:B------:R-:W-:Y:S01]  /*4480*/  FFMA.FTZ R136, R79, R82, R136 ;  /* 0x000000524f887223 */ /* 0x000fe20000010088 */
[CC--:B------:R-:W-:Y:S01]  /*4490*/  FMUL.FTZ R83, R77.reuse, R149.reuse ;  /* 0x000000954d537220 */ /* 0x0c0fe20000410000 */
[----:B------:R-:W-:Y:S01]  /*44a0*/  FMUL.FTZ R86, R76, R149 ;  /* 0x000000954c567220 */ /* 0x000fe20000410000 */
[----:B------:R-:W-:Y:S02]  /*44b0*/  F2FP.F16.E4M3.UNPACK_B R82, R84.H1 ;  /* 0x00000054ff52723e */ /* 0x000fe400030006ff */
[----:B------:R-:W-:Y:S01]  /*44c0*/  F2FP.SATFINITE.E4M3.F32.PACK_AB_MERGE_C R152, R136, R85, RZ ;  /* 0x000000558898723e */ /* 0x000fe200048070ff */
[-C--:B------:R-:W-:Y:S01]  /*44d0*/  FFMA.FTZ R149, R77, R148.reuse, -R86 ;  /* 0x000000944d957223 */ /* 0x080fe20000010856 */
[----:B------:R-:W-:Y:S01]  /*44e0*/  F2FP.F16.E4M3.UNPACK_B R77, R55.H1 ;  /* 0x00000037ff4d723e */ /* 0x000fe200030006ff */
[----:B------:R-:W-:Y:S01]  /*44f0*/  FFMA.FTZ R148, R76, R148, R83 ;  /* 0x000000944c947223 */ /* 0x000fe20000010053 */
[-C--:B------:R-:W-:Y:S01]  /*4500*/  F2FP.F16.E4M3.UNPACK_B R85, R87.reuse.H1 ;  /* 0x00000057ff55723e */ /* 0x080fe200030006ff */
[----:B------:R-:W-:Y:S01]  /*4510*/  HADD2.F32 R83, -RZ, R82.H1_H1 ;  /* 0x30000052ff537230 */ /* 0x000fe20000004100 */
[----:B------:R-:W-:Y:S01]  /*4520*/  F2FP.F16.E4M3.UNPACK_B R76, R54.H1 ;  /* 0x00000036ff4c723e */ /* 0x000fe200030006ff */
[----:B------:R-:W-:Y:S01]  /*4530*/  HADD2.F32 R79, -RZ, R77.H1_H1 ;  /* 0x3000004dff4f7230 */ /* 0x000fe20000004100 */
[----:B------:R-:W-:Y:S01]  /*4540*/  F2FP.F16.E4M3.UNPACK_B R87, R87 ;  /* 0x00000057ff57723e */ /* 0x000fe200020006ff */
[----:B------:R-:W-:Y:S01]  /*4550*/  HADD2.F32 R136, -RZ, R85.H1_H1 ;  /* 0x30000055ff887230 */ /* 0x000fe20000004100 */
[----:B------:R-:W-:Y:S01]  /*4560*/  F2FP.F16.E4M3.UNPACK_B R84, R84 ;  /* 0x00000054ff54723e */ /* 0x000fe200020006ff */
[----:B------:R-:W-:Y:S01]  /*4570*/  HADD2.F32 R78, -RZ, R77.H0_H0 ;  /* 0x2000004dff4e7230 */ /* 0x000fe20000004100 */
[----:B------:R-:W-:Y:S01]  /*4580*/  F2FP.F16.E4M3.UNPACK_B R55, R55 ;  /* 0x00000037ff37723e */ /* 0x000fe200020006ff */
[----:B------:R-:W-:-:S02]  /*4590*/  HADD2.F32 R77, -RZ, R76.H1_H1 ;  /* 0x3000004cff4d7230 */ /* 0x000fc40000004100 */
[-C--:B------:R-:W-:Y:S01]  /*45a0*/  FMUL.FTZ R153, R79, R136.reuse ;  /* 0x000000884f997220 */ /* 0x080fe20000410000 */
[--C-:B------:R-:W-:Y:S02]  /*45b0*/  HADD2.F32 R86, -RZ, R87.reuse.H1_H1 ;  /* 0x30000057ff567230 */ /* 0x100fe40000004100 */
[C---:B------:R-:W-:Y:S01]  /*45c0*/  FMUL.FTZ R136, R78.reuse, R136 ;  /* 0x000000884e887220 */ /* 0x040fe20000410000 */
[----:B------:R-:W-:Y:S02]  /*45d0*/  HADD2.F32 R76, -RZ, R76.H0_H0 ;  /* 0x2000004cff4c7230 */ /* 0x000fe40000004100 */
[----:B------:R-:W-:Y:S01]  /*45e0*/  FFMA.FTZ R150, R78, R83, -R153 ;  /* 0x000000534e967223 */ /* 0x000fe20000010899 */
[----:B------:R-:W-:Y:S02]  /*45f0*/  HADD2.F32 R78, -RZ, R84.H1_H1 ;  /* 0x30000054ff4e7230 */ /* 0x000fe40000004100 */
[----:B------:R-:W-:Y:S01]  /*4600*/  FMUL.FTZ R153, R77, R86 ;  /* 0x000000564d997220 */ /* 0x000fe20000410000 */
[----:B------:R-:W-:Y:S01]  /*4610*/  F2FP.F16.E4M3.UNPACK_B R54, R54 ;  /* 0x00000036ff36723e */ /* 0x000fe200020006ff */
[----:B------:R-:W-:Y:S01]  /*4620*/  FMUL.FTZ R86, R76, R86 ;  /* 0x000000564c567220 */ /* 0x000fe20000410000 */
[----:B------:R-:W-:-:S02]  /*4630*/  HADD2.F32 R87, -RZ, R87.H0_H0 ;  /* 0x20000057ff577230 */ /* 0x000fc40000004100 */
[-C--:B------:R-:W-:Y:S01]  /*4640*/  FFMA.FTZ R153, R76, R78.reuse, -R153 ;  /* 0x0000004e4c997223 */ /* 0x080fe20000010899 */
[--C-:B------:R-:W-:Y:S02]  /*4650*/  HADD2.F32 R76, -RZ, R55.reuse.H0_H0 ;  /* 0x20000037ff4c7230 */ /* 0x100fe40000004100 */
[----:B------:R-:W-:Y:S01]  /*4660*/  FFMA.FTZ R86, R77, R78, R86 ;  /* 0x0000004e4d567223 */ /* 0x000fe20000010056 */
[----:B------:R-:W-:Y:S02]  /*4670*/  HADD2.F32 R77, -RZ, R55.H1_H1 ;  /* 0x30000037ff4d7230 */ /* 0x000fe40000004100 */
[----:B------:R-:W-:Y:S01]  /*4680*/  FFMA.FTZ R83, R79, R83, R136 ;  /* 0x000000534f537223 */ /* 0x000fe20000010088 */
[--C-:B------:R-:W-:Y:S01]  /*4690*/  HADD2.F32 R55, -RZ, R54.reuse.H0_H0 ;  /* 0x20000036ff377230 */ /* 0x100fe20000004100 */
[----:B------:R-:W-:Y:S01]  /*46a0*/  F2FP.SATFINITE.E4M3.F32.PACK_AB_MERGE_C R52, R148, R149, R152 ;  /* 0x000000959434723e */ /* 0x000fe20004807098 */
[----:B------:R-:W-:Y:S01]  /*46b0*/  HADD2.F32 R54, -RZ, R54.H1_H1 ;  /* 0x30000036ff367230 */ /* 0x000fe20000004100 */
[----:B------:R-:W-:Y:S01]  /*46c0*/  F2FP.SATFINITE.E4M3.F32.PACK_AB_MERGE_C R86, R86, R153, RZ ;  /* 0x000000995656723e */ /* 0x000fe200048070ff */
[----:B------:R-:W-:Y:S01]  /*46d0*/  HADD2.F32 R85, -RZ, R85.H0_H0 ;  /* 0x20000055ff557230 */ /* 0x000fe20000004100 */
[----:B------:R-:W-:Y:S01]  /*46e0*/  F2FP.SATFINITE.E4M3.F32.PACK_AB_MERGE_C R83, R83, R150, RZ ;  /* 0x000000965353723e */ /* 0x000fe200048070ff */
[----:B------:R-:W-:-:S02]  /*46f0*/  HADD2.F32 R82, -RZ, R82.H0_H0 ;  /* 0x20000052ff527230 */ /* 0x000fc40000004100 */
[----:B------:R-:W-:Y:S01]  /*4700*/  FMUL.FTZ R78, R54, R87 ;  /* 0x00000057364e7220 */ /* 0x000fe20000410000 */
[----:B------:R-:W-:Y:S02]  /*4710*/  HADD2.F32 R84, -RZ, R84.H0_H0 ;  /* 0x20000054ff547230 */ /* 0x000fe40000004100 */
[-C--:B------:R-:W-:Y:S01]  /*4720*/  FMUL.FTZ R79, R77, R85.reuse ;  /* 0x000000554d4f7220 */ /* 0x080fe20000410000 */
[C---:B------:R-:W-:Y:S01]  /*4730*/  FMUL.FTZ R136, R76.reuse, R85 ;  /* 0x000000554c887220 */ /* 0x040fe20000410000 */
[----:B------:R-:W-:Y:S02]  /*4740*/  FMUL.FTZ R87, R55, R87 ;  /* 0x0000005737577220 */ /* 0x000fe40000410000 */
[-C--:B------:R-:W-:Y:S01]  /*4750*/  FFMA.FTZ R79, R76, R82.reuse, -R79 ;  /* 0x000000524c4f7223 */ /* 0x080fe2000001084f */
[----:B------:R-:W-:Y:S01]  /*4760*/  FFMA.FTZ R136, R77, R82, R136 ;  /* 0x000000524d887223 */ /* 0x000fe20000010088 */
[-C--:B------:R-:W-:Y:S01]  /*4770*/  FFMA.FTZ R78, R55, R84.reuse, -R78 ;  /* 0x00000054374e7223 */ /* 0x080fe2000001084e */
[----:B------:R-:W-:-:S03]  /*4780*/  FFMA.FTZ R87, R54, R84, R87 ;  /* 0x0000005436577223 */ /* 0x000fc60000010057 */
[----:B------:R-:W-:Y:S02]  /*4790*/  F2FP.SATFINITE.E4M3.F32.PACK_AB_MERGE_C R55, R136, R79, R83 ;  /* 0x0000004f8837723e */ /* 0x000fe40004807053 */
[----:B------:R-:W-:-:S07]  /*47a0*/  F2FP.SATFINITE.E4M3.F32.PACK_AB_MERGE_C R54, R87, R78, R86 ;  /* 0x0000004e5736723e */ /* 0x000fce0004807056 */
.L_x_321:
[----:B------:R-:W-:Y:S05]  /*47b0*/  BSYNC B3 ;  /* 0x0000000000037941 */ /* 0x000fea0003800000 */
.L_x_320:
[----:B------:R-:W-:Y:S02]  /*47c0*/  ULDC.64 UR4, c[0x0][0x2d8] ;  /* 0x0000b60000047ab9 */ /* 0x000fe40000000a00 */
[----:B------:R-:W-:-:S04]  /*47d0*/  IADD3 R76, P2, P3, R81, UR4, R46 ;  /* 0x00000004514c7c10 */ /* 0x000fc8000fb5e02e */
[----:B------:R-:W-:-:S05]  /*47e0*/  IADD3.X R77, R80, UR5, R21, P2, P3 ;  /* 0x00000005504d7c10 */ /* 0x000fca00097e6415 */
[----:B--2---:R2:W-:Y:S04]  /*47f0*/  STG.E.128 desc[UR60][R76.64], R52 ;  /* 0x000000344c007986 */ /* 0x0045e8000c101d3c */
.L_x_319:
[----:B------:R-:W-:Y:S05]  /*4800*/  BSYNC B2 ;  /* 0x0000000000027941 */ /* 0x000fea0003800000 */
.L_x_318:
[----:B------:R-:W-:Y:S05]  /*4810*/  @P1 BRA `(.L_x_317) ;  /* 0x0000000400d01947 */ /* 0x000fea0003800000 */
[----:B------:R-:W-:Y:S01]  /*4820*/  LOP3.LUT P2, RZ, R229, 0x4, RZ, 0xc0, !PT ;  /* 0x00000004e5ff7812 */ /* 0x000fe2000784c0ff */
[----:B------:R-:W-:Y:S01]  /*4830*/  BSSY B2, `(.L_x_322) ;  /* 0x000006e000027945 */ /* 0x000fe20003800000 */
[----:B-12---:R-:W-:-:S11]  /*4840*/  IADD3 R53, R155, 0x40, RZ ;  /* 0x000000409b357810 */ /* 0x006fd60007ffe0ff */
[----:B------:R-:W-:Y:S01]  /*4850*/  @P2 VIADD R53, R155, 0xffffffc0 ;  /* 0xffffffc09b352836 */ /* 0x000fe20000000000 */
[----:B------:R-:W-:-:S03]  /*4860*/  ISETP.GE.AND P2, PT, R230, R130, PT ;  /* 0x00000082e600720c */ /* 0x000fc60003f46270 */
[----:B------:R-:W-:-:S06]  /*4870*/  IMAD.IADD R53, R16, 0x1, R53 ;  /* 0x0000000110357824 */ /* 0x000fcc00078e0235 */
[----:B------:R-:W1:Y:S04]  /*4880*/  LDS.128 R52, [R53+0x22400] ;  /* 0x0224000035347984 */ /* 0x000e680000000c00 */
[----:B------:R-:W-:Y:S05]  /*4890*/  @P2 BRA `(.L_x_323) ;  /* 0x00000004009c2947 */ /* 0x000fea0003800000 */
[----:B------:R-:W-:Y:S02]  /*48a0*/  SHF.R.U32.HI R77, RZ, 0x8, R73 ;  /* 0x00000008ff4d7819 */ /* 0x000fe40000011649 */
[----:B------:R-:W-:Y:S02]  /*48b0*/  SHF.R.U32.HI R72, RZ, 0x8, R75 ;  /* 0x00000008ff487819 */ /* 0x000fe4000001164b */
[----:B------:R-:W-:Y:S02]  /*48c0*/  SHF.R.U32.HI R79, RZ, 0x10, R73 ;  /* 0x00000010ff4f7819 */ /* 0x000fe40000011649 */
[----:B------:R-:W-:Y:S01]  /*48d0*/  LOP3.LUT R74, R73, 0xff0000ff, RZ, 0xc0, !PT ;  /* 0xff0000ff494a7812 */ /* 0x000fe200078ec0ff */
[----:B------:R-:W-:Y:S01]  /*48e0*/  IMAD.SHL.U32 R73, R77, 0x100, RZ ;  /* 0x000001004d497824 */ /* 0x000fe200078e00ff */
[----:B------:R-:W-:Y:S02]  /*48f0*/  SHF.R.U32.HI R78, RZ, 0x10, R75 ;  /* 0x00000010ff4e7819 */ /* 0x000fe4000001164b */
[----:B------:R-:W-:-:S02]  /*4900*/  LOP3.LUT R76, R75, 0xff0000ff, RZ, 0xc0, !PT ;  /* 0xff0000ff4b4c7812 */ /* 0x000fc400078ec0ff */
[----:B------:R-:W-:Y:S01]  /*4910*/  SHF.L.U32 R75, R72, 0x8, RZ ;  /* 0x00000008484b7819 */ /* 0x000fe200000006ff */
[----:B-1----:R-:W-:Y:S01]  /*4920*/  IMAD.MOV.U32 R72, RZ, RZ, R52 ;  /* 0x000000ffff487224 */ /* 0x002fe200078e0034 */
        /* <DEDUP_REMOVED lines=35> */
[----:B------:R-:W-:Y:S02]  /*4b60*/  HADD2.F32 R76, -RZ, R146.H1_H1 ;  /* 0x30000092ff4c7230 */ /* 0x000fe40000004100 */
[----:B------:R-:W-:Y:S01]  /*4b70*/  FMUL.FTZ R79, R75, R77 ;  /* 0x0000004d4b4f7220 */ /* 0x000fe20000410000 */
[----:B------:R-:W-:-:S02]  /*4b80*/  HADD2.F32 R147, -RZ, R147.H0_H0 ;  /* 0x20000093ff937230 */ /* 0x000fc40000004100 */
[----:B------:R-:W-:Y:S02]  /*4b90*/  HADD2.F32 R72, -RZ, R72.H1_H1 ;  /* 0x30000048ff487230 */ /* 0x000fe40000004100 */
[-C--:B------:R-:W-:Y:S01]  /*4ba0*/  FFMA.FTZ R79, R74, R76.reuse, -R79 ;  /* 0x0000004c4a4f7223 */ /* 0x080fe2000001084f */
[----:B------:R-:W-:Y:S02]  /*4bb0*/  HADD2.F32 R146, -RZ, R146.H0_H0 ;  /* 0x20000092ff927230 */ /* 0x000fe40000004100 */
[----:B------:R-:W-:Y:S01]  /*4bc0*/  FFMA.FTZ R84, R75, R76, R84 ;  /* 0x0000004c4b547223 */ /* 0x000fe20000010054 */
[-C--:B------:R-:W-:Y:S01]  /*4bd0*/  F2FP.F16.E4M3.UNPACK_B R76, R78.reuse.H1 ;  /* 0x0000004eff4c723e */ /* 0x080fe200030006ff */
[-C--:B------:R-:W-:Y:S01]  /*4be0*/  FMUL.FTZ R82, R72, R147.reuse ;  /* 0x0000009348527220 */ /* 0x080fe20000410000 */
[C---:B------:R-:W-:Y:S01]  /*4bf0*/  FMUL.FTZ R147, R73.reuse, R147 ;  /* 0x0000009349937220 */ /* 0x040fe20000410000 */
[----:B------:R-:W-:Y:S02]  /*4c00*/  F2FP.F16.E4M3.UNPACK_B R78, R78 ;  /* 0x0000004eff4e723e */ /* 0x000fe400020006ff */
[-C--:B------:R-:W-:Y:S01]  /*4c10*/  FFMA.FTZ R85, R73, R146.reuse, -R82 ;  /* 0x0000009249557223 */ /* 0x080fe20000010852 */
[----:B------:R-:W-:Y:S01]  /*4c20*/  F2FP.SATFINITE.E4M3.F32.PACK_AB_MERGE_C R136, R84, R79, RZ ;  /* 0x0000004f5488723e */ /* 0x000fe200048070ff */
[----:B------:R-:W-:Y:S01]  /*4c30*/  FFMA.FTZ R146, R72, R146, R147 ;  /* 0x0000009248927223 */ /* 0x000fe20000010093 */
[----:B------:R-:W-:Y:S01]  /*4c40*/  F2FP.F16.E4M3.UNPACK_B R73, R55.H1 ;  /* 0x00000037ff49723e */ /* 0x000fe200030006ff */
[--C-:B------:R-:W-:Y:S01]  /*4c50*/  HADD2.F32 R77, -RZ, R76.reuse.H1_H1 ;  /* 0x3000004cff4d7230 */ /* 0x100fe20000004100 */
[-C--:B------:R-:W-:Y:S01]  /*4c60*/  F2FP.F16.E4M3.UNPACK_B R79, R83.reuse.H1 ;  /* 0x00000053ff4f723e */ /* 0x080fe200030006ff */
[----:B------:R-:W-:Y:S01]  /*4c70*/  HADD2.F32 R76, -RZ, R76.H0_H0 ;  /* 0x2000004cff4c7230 */ /* 0x000fe20000004100 */
[----:B------:R-:W-:Y:S01]  /*4c80*/  F2FP.F16.E4M3.UNPACK_B R72, R54.H1 ;  /* 0x00000036ff48723e */ /* 0x000fe200030006ff */
[----:B------:R-:W-:Y:S01]  /*4c90*/  HADD2.F32 R75, -RZ, R73.H1_H1 ;  /* 0x30000049ff4b7230 */ /* 0x000fe20000004100 */
[----:B------:R-:W-:Y:S01]  /*4ca0*/  F2FP.F16.E4M3.UNPACK_B R83, R83 ;  /* 0x00000053ff53723e */ /* 0x000fe200020006ff */
[----:B------:R-:W-:Y:S01]  /*4cb0*/  HADD2.F32 R84, -RZ, R79.H1_H1 ;  /* 0x3000004fff547230 */ /* 0x000fe20000004100 */
[----:B------:R-:W-:Y:S01]  /*4cc0*/  F2FP.SATFINITE.E4M3.F32.PACK_AB_MERGE_C R147, R87, R86, RZ ;  /* 0x000000565793723e */ /* 0x000fe200048070ff */
        /* <DEDUP_REMOVED lines=25> */
[-C--:B------:R-:W-:Y:S01]  /*4e60*/  FMUL.FTZ R74, R54, R83.reuse ;  /* 0x00000053364a7220 */ /* 0x080fe20000410000 */
[----:B------:R-:W-:Y:S01]  /*4e70*/  FMUL.FTZ R83, R55, R83 ;  /* 0x0000005337537220 */ /* 0x000fe20000410000 */
        /* <DEDUP_REMOVED lines=9> */
.L_x_323:
[----:B------:R-:W-:Y:S05]  /*4f10*/  BSYNC B2 ;  /* 0x0000000000027941 */ /* 0x000fea0003800000 */
.L_x_322:
[----:B------:R-:W-:Y:S02]  /*4f20*/  ULDC.64 UR4, c[0x0][0x2d8] ;  /* 0x0000b60000047ab9 */ /* 0x000fe40000000a00 */
[----:B------:R-:W-:-:S04]  /*4f30*/  IADD3 R72, P2, P3, R15, UR4, R81 ;  /* 0x000000040f487c10 */ /* 0x000fc8000fb5e051 */
[----:B------:R-:W-:-:S05]  /*4f40*/  IADD3.X R73, R108, UR5, R80, P2, P3 ;  /* 0x000000056c497c10 */ /* 0x000fca00097e6450 */
[----:B-1----:R3:W-:Y:S04]  /*4f50*/  STG.E.128 desc[UR60][R72.64], R52 ;  /* 0x0000003448007986 */ /* 0x0027e8000c101d3c */
.L_x_317:
[----:B------:R-:W-:Y:S05]  /*4f60*/  BSYNC B1 ;  /* 0x0000000000017941 */ /* 0x000fea0003800000 */
.L_x_316:
[----:B------:R-:W-:Y:S01]  /*4f70*/  ISETP.NE.AND P2, PT, R151, RZ, PT ;  /* 0x000000ff9700720c */ /* 0x000fe20003f45270 */
[----:B------:R-:W-:-:S12]  /*4f80*/  BSSY B1, `(.L_x_324) ;  /* 0x00000ec000017945 */ /* 0x000fd80003800000 */
[----:B------:R-:W-:Y:S05]  /*4f90*/  @P2 BRA `(.L_x_325) ;  /* 0x0000000c00a82947 */ /* 0x000fea0003800000 */
[----:B---3--:R-:W-:Y:S01]  /*4fa0*/  IADD3 R73, P2, P3, R41, R128, R18 ;  /* 0x0000008029497210 */ /* 0x008fe20007b5e012 */
[----:B------:R-:W-:Y:S03]  /*4fb0*/  BSSY B2, `(.L_x_326) ;  /* 0x0000073000027945 */ /* 0x000fe60003800000 */
[----:B------:R-:W-:Y:S01]  /*4fc0*/  IADD3.X R72, R38, R131, R19, P2, P3 ;  /* 0x0000008326487210 */ /* 0x000fe200017e6413 */
[----:B------:R-:W-:Y:S08]  /*4fd0*/  @P0 BRA `(.L_x_327) ;  /* 0x0000000400c00947 */ /* 0x000ff00003800000 */
[----:B-12---:R1:W2:Y:S01]  /*4fe0*/  LDS.128 R52, [R119+0x24400] ;  /* 0x0244000077347984 */ /* 0x0062a20000000c00 */
[----:B------:R-:W-:Y:S01]  /*4ff0*/  ISETP.GE.AND P2, PT, R22, R130, PT ;  /* 0x000000821600720c */ /* 0x000fe20003f46270 */
[----:B------:R-:W-:-:S12]  /*5000*/  BSSY B3, `(.L_x_328) ;  /* 0x0000069000037945 */ /* 0x000fd80003800000 */
[----:B-1----:R-:W-:Y:S05]  /*5010*/  @P2 BRA `(.L_x_329) ;  /* 0x00000004009c2947 */ /* 0x002fea0003800000 */
[----:B------:R-:W-:Y:S02]  /*5020*/  SHF.R.U32.HI R68, RZ, 0x8, R71 ;  /* 0x00000008ff447819 */ /* 0x000fe40000011647 */
[--C-:B------:R-:W-:Y:S02]  /*5030*/  SHF.R.U32.HI R75, RZ, 0x8, R69.reuse ;  /* 0x00000008ff4b7819 */ /* 0x100fe40000011645 */
[----:B------:R-:W-:Y:S02]  /*5040*/  SHF.R.U32.HI R77, RZ, 0x10, R69 ;  /* 0x00000010ff4d7819 */ /* 0x000fe40000011645 */
[----:B------:R-:W-:Y:S02]  /*5050*/  LOP3.LUT R70, R69, 0xff0000ff, RZ, 0xc0, !PT ;  /* 0xff0000ff45467812 */ /* 0x000fe400078ec0ff */
[----:B------:R-:W-:Y:S02]  /*5060*/  SHF.R.U32.HI R76, RZ, 0x10, R71 ;  /* 0x00000010ff4c7819 */ /* 0x000fe40000011647 */
[----:B------:R-:W-:Y:S01]  /*5070*/  LOP3.LUT R74, R71, 0xff0000ff, RZ, 0xc0, !PT ;  /* 0xff0000ff474a7812 */ /* 0x000fe200078ec0ff */
[----:B------:R-:W-:Y:S01]  /*5080*/  IMAD.SHL.U32 R71, R68, 0x100, RZ ;  /* 0x0000010044477824 */ /* 0x000fe200078e00ff */
[----:B------:R-:W-:Y:S01]  /*5090*/  SHF.L.U32 R69, R75, 0x8, RZ ;  /* 0x000000084b457819 */ /* 0x000fe200000006ff */
[----:B--2---:R-:W-:Y:S01]  /*50a0*/  IMAD.MOV.U32 R68, RZ, RZ, R52 ;  /* 0x000000ffff447224 */ /* 0x004fe200078e0034 */
[----:B------:R-:W-:-:S02]  /*50b0*/  F2FP.F16.E4M3.UNPACK_B R52, R53 ;  /* 0x00000035ff34723e */ /* 0x000fc400020006ff */
[----:B------:R-:W-:Y:S01]  /*50c0*/  LOP3.LUT R70, R70, 0xff00, R69, 0xf8, !PT ;  /* 0x0000ff0046467812 */ /* 0x000fe200078ef845 */
[----:B------:R-:W-:Y:S01]  /*50d0*/  IMAD.U32 R69, R77, 0x10000, RZ ;  /* 0x000100004d457824 */ /* 0x000fe200078e00ff */
[----:B------:R-:W-:Y:S02]  /*50e0*/  LOP3.LUT R75, R74, 0xff00, R71, 0xf8, !PT ;  /* 0x0000ff004a4b7812 */ /* 0x000fe400078ef847 */
[----:B------:R-:W-:Y:S02]  /*50f0*/  SHF.L.U32 R74, R76, 0x10, RZ ;  /* 0x000000104c4a7819 */ /* 0x000fe400000006ff */
        /* <DEDUP_REMOVED lines=50> */
[-C--:B------:R-:W-:Y:S01]  /*5420*/  F2FP.F16.E4M3.UNPACK_B R68, R54.reuse.H1 ;  /* 0x00000036ff44723e */ /* 0x080fe200030006ff */
        /* <DEDUP_REMOVED lines=14> */
[----:B------:R-:W-:-:S02]  /*5510*/  HADD2.F32 R79, -RZ, R79.H0_H0 ;  /* 0x2000004fff4f7230 */ /* 0x000fc40000004100 */
[C---:B------:R-:W-:Y:S01]  /*5520*/  FMUL.FTZ R78, R68.reuse, R78 ;  /* 0x0000004e444e7220 */ /* 0x040fe20000410000 */
[----:B------:R-:W-:Y:S02]  /*5530*/  HADD2.F32 R77, -RZ, R77.H0_H0 ;  /* 0x2000004dff4d7230 */ /* 0x000fe40000004100 */
[-C--:B------:R-:W-:Y:S01]  /*5540*/  FFMA.FTZ R83, R68, R70.reuse, -R83 ;  /* 0x0000004644537223 */ /* 0x080fe20000010853 */
[--C-:B------:R-:W-:Y:S02]  /*5550*/  HADD2.F32 R68, -RZ, R55.reuse.H0_H0 ;  /* 0x20000037ff447230 */ /* 0x100fe40000004100 */
[----:B------:R-:W-:Y:S01]  /*5560*/  FFMA.FTZ R78, R69, R70, R78 ;  /* 0x00000046454e7223 */ /* 0x000fe2000001004e */
[----:B------:R-:W-:Y:S02]  /*5570*/  HADD2.F32 R69, -RZ, R55.H1_H1 ;  /* 0x30000037ff457230 */ /* 0x000fe40000004100 */
[----:B------:R-:W-:Y:S01]  /*5580*/  FFMA.FTZ R75, R71, R75, R80 ;  /* 0x0000004b474b7223 */ /* 0x000fe20000010050 */
[----:B------:R-:W-:-:S02]  /*5590*/  HADD2.F32 R55, -RZ, R54.H0_H0 ;  /* 0x20000036ff377230 */ /* 0x000fc40000004100 */
[-C--:B------:R-:W-:Y:S01]  /*55a0*/  FMUL.FTZ R80, R68, R77.reuse ;  /* 0x0000004d44507220 */ /* 0x080fe20000410000 */
[----:B------:R-:W-:Y:S02]  /*55b0*/  HADD2.F32 R54, -RZ, R54.H1_H1 ;  /* 0x30000036ff367230 */ /* 0x000fe40000004100 */
[C---:B------:R-:W-:Y:S01]  /*55c0*/  FMUL.FTZ R71, R69.reuse, R77 ;  /* 0x0000004d45477220 */ /* 0x040fe20000410000 */
[----:B------:R-:W-:Y:S02]  /*55d0*/  HADD2.F32 R76, -RZ, R76.H0_H0 ;  /* 0x2000004cff4c7230 */ /* 0x000fe40000004100 */
[-C--:B------:R-:W-:Y:S01]  /*55e0*/  FFMA.FTZ R80, R69, R74.reuse, R80 ;  /* 0x0000004a45507223 */ /* 0x080fe20000010050 */
[----:B------:R-:W-:Y:S01]  /*55f0*/  F2FP.SATFINITE.E4M3.F32.PACK_AB_MERGE_C R78, R78, R83, RZ ;  /* 0x000000534e4e723e */ /* 0x000fe200048070ff */
[-C--:B------:R-:W-:Y:S01]  /*5600*/  FMUL.FTZ R70, R54, R79.reuse ;  /* 0x0000004f36467220 */ /* 0x080fe20000410000 */
[----:B------:R-:W-:Y:S01]  /*5610*/  FMUL.FTZ R79, R55, R79 ;  /* 0x0000004f374f7220 */ /* 0x000fe20000410000 */
[----:B------:R-:W-:Y:S01]  /*5620*/  FFMA.FTZ R71, R68, R74, -R71 ;  /* 0x0000004a44477223 */ /* 0x000fe20000010847 */
[----:B------:R-:W-:Y:S01]  /*5630*/  F2FP.SATFINITE.E4M3.F32.PACK_AB_MERGE_C R75, R75, R82, RZ ;  /* 0x000000524b4b723e */ /* 0x000fe200048070ff */
[-C--:B------:R-:W-:Y:S01]  /*5640*/  FFMA.FTZ R70, R55, R76.reuse, -R70 ;  /* 0x0000004c37467223 */ /* 0x080fe20000010846 */
[----:B------:R-:W-:Y:S01]  /*5650*/  FFMA.FTZ R79, R54, R76, R79 ;  /* 0x0000004c364f7223 */ /* 0x000fe2000001004f */
[----:B------:R-:W-:-:S02]  /*5660*/  F2FP.SATFINITE.E4M3.F32.PACK_AB_MERGE_C R52, R144, R81, R84 ;  /* 0x000000519034723e */ /* 0x000fc40004807054 */
[----:B------:R-:W-:Y:S02]  /*5670*/  F2FP.SATFINITE.E4M3.F32.PACK_AB_MERGE_C R55, R80, R71, R75 ;  /* 0x000000475037723e */ /* 0x000fe4000480704b */
[----:B------:R-:W-:-:S07]  /*5680*/  F2FP.SATFINITE.E4M3.F32.PACK_AB_MERGE_C R54, R79, R70, R78 ;  /* 0x000000464f36723e */ /* 0x000fce000480704e */
.L_x_329:
[----:B------:R-:W-:Y:S05]  /*5690*/  BSYNC B3 ;  /* 0x0000000000037941 */ /* 0x000fea0003800000 */
.L_x_328:
[----:B------:R-:W-:Y:S02]  /*56a0*/  ULDC.64 UR4, c[0x0][0x2d8] ;  /* 0x0000b60000047ab9 */ /* 0x000fe40000000a00 */
[----:B------:R-:W-:-:S04]  /*56b0*/  IADD3 R68, P2, P3, R73, UR4, R46 ;  /* 0x0000000449447c10 */ /* 0x000fc8000fb5e02e */
[----:B------:R-:W-:-:S05]  /*56c0*/  IADD3.X R69, R72, UR5, R21, P2, P3 ;  /* 0x0000000548457c10 */ /* 0x000fca00097e6415 */
[----:B--2---:R3:W-:Y:S04]  /*56d0*/  STG.E.128 desc[UR60][R68.64], R52 ;  /* 0x0000003444007986 */ /* 0x0047e8000c101d3c */
.L_x_327:
[----:B------:R-:W-:Y:S05]  /*56e0*/  BSYNC B2 ;  /* 0x0000000000027941 */ /* 0x000fea0003800000 */
.L_x_326:
[----:B------:R-:W-:Y:S05]  /*56f0*/  @P1 BRA `(.L_x_325) ;  /* 0x0000000400d01947 */ /* 0x000fea0003800000 */
[----:B------:R-:W-:Y:S01]  /*5700*/  LOP3.LUT P2, RZ, R229, 0x4, RZ, 0xc0, !PT ;  /* 0x00000004e5ff7812 */ /* 0x000fe2000784c0ff */
[C---:B-123--:R-:W-:Y:S01]  /*5710*/  VIADD R53, R155.reuse, 0x40 ;  /* 0x000000409b357836 */ /* 0x04efe20000000000 */
[----:B------:R-:W-:Y:S11]  /*5720*/  BSSY B2, `(.L_x_330) ;  /* 0x000006d000027945 */ /* 0x000ff60003800000 */
[----:B------:R-:W-:Y:S01]  /*5730*/  @P2 VIADD R53, R155, 0xffffffc0 ;  /* 0xffffffc09b352836 */ /* 0x000fe20000000000 */
[----:B------:R-:W-:-:S03]  /*5740*/  ISETP.GE.AND P2, PT, R230, R130, PT ;  /* 0x00000082e600720c */ /* 0x000fc60003f46270 */
[----:B------:R-:W-:-:S06]  /*5750*/  IMAD.IADD R53, R16, 0x1, R53 ;  /* 0x0000000110357824 */ /* 0x000fcc00078e0235 */
[----:B------:R-:W1:Y:S04]  /*5760*/  LDS.128 R52, [R53+0x24400] ;  /* 0x0244000035347984 */ /* 0x000e680000000c00 */
[----:B------:R-:W-:Y:S05]  /*5770*/  @P2 BRA `(.L_x_331) ;  /* 0x00000004009c2947 */ /* 0x000fea0003800000 */
[----:B------:R-:W-:Y:S02]  /*5780*/  SHF.R.U32.HI R64, RZ, 0x8, R67 ;  /* 0x00000008ff407819 */ /* 0x000fe40000011643 */
[--C-:B------:R-:W-:Y:S02]  /*5790*/  SHF.R.U32.HI R71, RZ, 0x8, R65.reuse ;  /* 0x00000008ff477819 */ /* 0x100fe40000011641 */
[----:B------:R-:W-:Y:S02]  /*57a0*/  LOP3.LUT R66, R65, 0xff0000ff, RZ, 0xc0, !PT ;  /* 0xff0000ff41427812 */ /* 0x000fe400078ec0ff */
[----:B------:R-:W-:Y:S02]  /*57b0*/  SHF.R.U32.HI R69, RZ, 0x10, R65 ;  /* 0x00000010ff457819 */ /* 0x000fe40000011641 */
[----:B------:R-:W-:Y:S02]  /*57c0*/  LOP3.LUT R68, R67, 0xff0000ff, RZ, 0xc0, !PT ;  /* 0xff0000ff43447812 */ /* 0x000fe400078ec0ff */
[----:B------:R-:W-:Y:S01]  /*57d0*/  SHF.R.U32.HI R70, RZ, 0x10, R67 ;  /* 0x00000010ff467819 */ /* 0x000fe20000011643 */
[----:B------:R-:W-:Y:S01]  /*57e0*/  IMAD.SHL.U32 R67, R64, 0x100, RZ ;  /* 0x0000010040437824 */ /* 0x000fe200078e00ff */
[----:B------:R-:W-:Y:S01]  /*57f0*/  SHF.L.U32 R65, R71, 0x8, RZ ;  /* 0x0000000847417819 */ /* 0x000fe200000006ff */
[----:B-1----:R-:W-:Y:S01]  /*5800*/  IMAD.MOV.U32 R64, RZ, RZ, R52 ;  /* 0x000000ffff407224 */ /* 0x002fe200078e0034 */
[----:B------:R-:W-:-:S02]  /*5810*/  SHF.L.U32 R70, R70, 0x10, RZ ;  /* 0x0000001046467819 */ /* 0x000fc400000006ff */
[----:B------:R-:W-:Y:S01]  /*5820*/  LOP3.LUT R65, R66, 0xff00, R65, 0xf8, !PT ;  /* 0x0000ff0042417812 */ /* 0x000fe200078ef841 */
[----:B------:R-:W-:Y:S01]  /*5830*/  IMAD.U32 R66, R69, 0x10000, RZ ;  /* 0x0001000045427824 */ /* 0x000fe200078e00ff */
[----:B------:R-:W-:Y:S02]  /*5840*/  LOP3.LUT R67, R68, 0xff00, R67, 0xf8, !PT ;  /* 0x0000ff0044437812 */ /* 0x000fe400078ef843 */
[----:B------:R-:W-:Y:S02]  /*5850*/  F2FP.F16.E4M3.UNPACK_B R68, R143.H1 ;  /* 0x0000008fff44723e */ /* 0x000fe400030006ff */
[-C--:B------:R-:W-:Y:S02]  /*5860*/  F2FP.F16.E4M3.UNPACK_B R52, R53.reuse ;  /* 0x00000035ff34723e */ /* 0x080fe400020006ff */
[----:B------:R-:W-:Y:S01]  /*5870*/  F2FP.F16.E4M3.UNPACK_B R53, R53.H1 ;  /* 0x00000035ff35723e */ /* 0x000fe200030006ff */
[--C-:B------:R-:W-:Y:S01]  /*5880*/  HADD2.F32 R71, -RZ, R68.reuse.H1_H1 ;  /* 0x30000044ff477230 */ /* 0x100fe20000004100 */
[----:B------:R-:W-:Y:S01]  /*5890*/  LOP3.LUT R74, R67, 0xff0000, R70, 0xf8, !PT ;  /* 0x00ff0000434a7812 */ /* 0x000fe200078ef846 */
[----:B------:R-:W-:Y:S01]  /*58a0*/  HADD2.F32 R70, -RZ, R68.H0_H0 ;  /* 0x20000044ff467230 */ /* 0x000fe20000004100 */
[----:B------:R-:W-:Y:S01]  /*58b0*/  LOP3.LUT R69, R65, 0xff0000, R66, 0xf8, !PT ;  /* 0x00ff000041457812 */ /* 0x000fe200078ef842 */
[--C-:B------:R-:W-:Y:S01]  /*58c0*/  HADD2.F32 R65, -RZ, R52.reuse.H1_H1 ;  /* 0x30000034ff417230 */ /* 0x100fe20000004100 */
[----:B------:R-:W-:Y:S01]  /*58d0*/  F2FP.F16.E4M3.UNPACK_B R67, R137.H1 ;  /* 0x00000089ff43723e */ /* 0x000fe200030006ff */
[----:B------:R-:W-:Y:S01]  /*58e0*/  HADD2.F32 R66, -RZ, R53.H1_H1 ;  /* 0x30000035ff427230 */ /* 0x000fe20000004100 */
[----:B------:R-:W-:Y:S01]  /*58f0*/  F2FP.F16.E4M3.UNPACK_B R143, R143 ;  /* 0x0000008fff8f723e */ /* 0x000fe200020006ff */
[----:B------:R-:W-:-:S02]  /*5900*/  HADD2.F32 R52, -RZ, R52.H0_H0 ;  /* 0x20000034ff347230 */ /* 0x000fc40000004100 */
[-C--:B------:R-:W-:Y:S01]  /*5910*/  FMUL.FTZ R75, R65, R70.reuse ;  /* 0x00000046414b7220 */ /* 0x080fe20000410000 */
[----:B------:R-:W-:Y:S02]  /*5920*/  HADD2.F32 R68, -RZ, R67.H0_H0 ;  /* 0x20000043ff447230 */ /* 0x000fe40000004100 */
[----:B------:R-:W-:Y:S01]  /*5930*/  FMUL.FTZ R76, R66, R71 ;  /* 0x00000047424c7220 */ /* 0x000fe20000410000 */
[----:B------:R-:W-:Y:S02]  /*5940*/  HADD2.F32 R53, -RZ, R53.H0_H0 ;  /* 0x20000035ff357230 */ /* 0x000fe40000004100 */
[C---:B------:R-:W-:Y:S01]  /*5950*/  FMUL.FTZ R70, R52.reuse, R70 ;  /* 0x0000004634467220 */ /* 0x040fe20000410000 */
[----:B------:R-:W-:Y:S02]  /*5960*/  HADD2.F32 R67, -RZ, R67.H1_H1 ;  /* 0x30000043ff437230 */ /* 0x000fe40000004100 */
[-C--:B------:R-:W-:Y:S01]  /*5970*/  FFMA.FTZ R52, R52, R68.reuse, -R75 ;  /* 0x0000004434347223 */ /* 0x080fe2000001084b */
[----:B------:R-:W-:Y:S01]  /*5980*/  F2FP.F16.E4M3.UNPACK_B R137, R137 ;  /* 0x00000089ff89723e */ /* 0x000fe200020006ff */
[----:B------:R-:W-:Y:S01]  /*5990*/  FMUL.FTZ R71, R53, R71 ;  /* 0x0000004735477220 */ /* 0x000fe20000410000 */
[----:B------:R-:W-:Y:S01]  /*59a0*/  FFMA.FTZ R77, R65, R68, R70 ;  /* 0x00000044414d7223 */ /* 0x000fe20000010046 */
[-C--:B------:R-:W-:Y:S01]  /*59b0*/  FFMA.FTZ R75, R53, R67.reuse, -R76 ;  /* 0x00000043354b7223 */ /* 0x080fe2000001084c */
[-C--:B------:R-:W-:Y:S01]  /*59c0*/  F2FP.F16.E4M3.UNPACK_B R53, R64.reuse.H1 ;  /* 0x00000040ff35723e */ /* 0x080fe200030006ff */
        /* <DEDUP_REMOVED lines=8> */
[----:B------:R-:W-:Y:S02]  /*5a50*/  HADD2.F32 R143, -RZ, R143.H0_H0 ;  /* 0x2000008fff8f7230 */ /* 0x000fe40000004100 */
[----:B------:R-:W-:Y:S01]  /*5a60*/  FMUL.FTZ R70, R66, R68 ;  /* 0x0000004442467220 */ /* 0x000fe20000410000 */
[----:B------:R-:W-:-:S02]  /*5a70*/  HADD2.F32 R64, -RZ, R64.H1_H1 ;  /* 0x30000040ff407230 */ /* 0x000fc40000004100 */
[--C-:B------:R-:W-:Y:S02]  /*5a80*/  HADD2.F32 R67, -RZ, R137.reuse.H1_H1 ;  /* 0x30000089ff437230 */ /* 0x100fe40000004100 */
[----:B------:R-:W-:Y:S02]  /*5a90*/  HADD2.F32 R137, -RZ, R137.H0_H0 ;  /* 0x20000089ff897230 */ /* 0x000fe40000004100 */
[-C--:B------:R-:W-:Y:S01]  /*5aa0*/  FMUL.FTZ R68, R64, R143.reuse ;  /* 0x0000008f40447220 */ /* 0x080fe20000410000 */
[----:B------:R-:W-:Y:S01]  /*5ab0*/  FMUL.FTZ R143, R53, R143 ;  /* 0x0000008f358f7220 */ /* 0x000fe20000410000 */
[-C--:B------:R-:W-:Y:S01]  /*5ac0*/  FFMA.FTZ R70, R65, R67.reuse, -R70 ;  /* 0x0000004341467223 */ /* 0x080fe20000010846 */
[----:B------:R-:W-:Y:S01]  /*5ad0*/  FFMA.FTZ R71, R66, R67, R71 ;  /* 0x0000004342477223 */ /* 0x000fe20000010047 */
[-C--:B------:R-:W-:Y:S01]  /*5ae0*/  FFMA.FTZ R76, R53, R137.reuse, -R68 ;  /* 0x00000089354c7223 */ /* 0x080fe20000010844 */
[----:B------:R-:W-:Y:S01]  /*5af0*/  FFMA.FTZ R143, R64, R137, R143 ;  /* 0x00000089408f7223 */ /* 0x000fe2000001008f */
[----:B------:R-:W-:-:S02]  /*5b00*/  F2FP.F16.E4M3.UNPACK_B R64, R55.H1 ;  /* 0x00000037ff40723e */ /* 0x000fc400030006ff */
[----:B------:R-:W-:Y:S02]  /*5b10*/  F2FP.SATFINITE.E4M3.F32.PACK_AB_MERGE_C R80, R71, R70, RZ ;  /* 0x000000464750723e */ /* 0x000fe400048070ff */
        /* <DEDUP_REMOVED lines=45> */
.L_x_331:
[----:B------:R-:W-:Y:S05]  /*5df0*/  BSYNC B2 ;  /* 0x0000000000027941 */ /* 0x000fea0003800000 */
.L_x_330:
[----:B------:R-:W-:Y:S02]  /*5e00*/  ULDC.64 UR4, c[0x0][0x2d8] ;  /* 0x0000b60000047ab9 */ /* 0x000fe40000000a00 */
[----:B------:R-:W-:-:S04]  /*5e10*/  IADD3 R64, P2, P3, R15, UR4, R73 ;  /* 0x000000040f407c10 */ /* 0x000fc8000fb5e049 */
[----:B------:R-:W-:-:S05]  /*5e20*/  IADD3.X R65, R108, UR5, R72, P2, P3 ;  /* 0x000000056c417c10 */ /* 0x000fca00097e6448 */
[----:B-1----:R4:W-:Y:S04]  /*5e30*/  STG.E.128 desc[UR60][R64.64], R52 ;  /* 0x0000003440007986 */ /* 0x0029e8000c101d3c */
.L_x_325:
[----:B------:R-:W-:Y:S05]  /*5e40*/  BSYNC B1 ;  /* 0x0000000000017941 */ /* 0x000fea0003800000 */
.L_x_324:
[----:B------:R-:W-:Y:S05]  /*5e50*/  @P4 BRA `(.L_x_332) ;  /* 0x0000005c00284947 */ /* 0x000fea0003800000 */
[----:B------:R-:W-:Y:S01]  /*5e60*/  IADD3 R128, P2, P3, R37, R128, R18 ;  /* 0x0000008025807210 */ /* 0x000fe20007b5e012 */
[----:B------:R-:W-:Y:S03]  /*5e70*/  BSSY B1, `(.L_x_333) ;  /* 0x0000075000017945 */ /* 0x000fe60003800000 */
[----:B------:R-:W-:Y:S01]  /*5e80*/  IADD3.X R131, R33, R131, R19, P2, P3 ;  /* 0x0000008321837210 */ /* 0x000fe200017e6413 */
[----:B------:R-:W-:Y:S08]  /*5e90*/  @P0 BRA `(.L_x_334) ;  /* 0x0000000400c80947 */ /* 0x000ff00003800000 */
[----:B-1234-:R1:W2:Y:S01]  /*5ea0*/  LDS.128 R52, [R119+0x26400] ;  /* 0x0264000077347984 */ /* 0x01e2a20000000c00 */
[----:B------:R-:W-:Y:S01]  /*5eb0*/  ISETP.GE.AND P2, PT, R22, R130, PT ;  /* 0x000000821600720c */ /* 0x000fe20003f46270 */
[----:B------:R-:W-:-:S12]  /*5ec0*/  BSSY B2, `(.L_x_335) ;  /* 0x000006b000027945 */ /* 0x000fd80003800000 */
[----:B-1----:R-:W-:Y:S05]  /*5ed0*/  @P2 BRA `(.L_x_336) ;  /* 0x0000000400a42947 */ /* 0x002fea0003800000 */
[----:B------:R-:W-:Y:S01]  /*5ee0*/  SHF.R.U32.HI R68, RZ, 0x8, R61 ;  /* 0x00000008ff447819 */ /* 0x000fe2000001163d */
[----:B--2---:R-:W-:Y:S01]  /*5ef0*/  IMAD.MOV.U32 R62, RZ, RZ, R55 ;  /* 0x000000ffff3e7224 */ /* 0x004fe200078e0037 */
[--C-:B------:R-:W-:Y:S02]  /*5f00*/  SHF.R.U32.HI R65, RZ, 0x8, R63.reuse ;  /* 0x00000008ff417819 */ /* 0x100fe4000001163f */
[----:B------:R-:W-:Y:S01]  /*5f10*/  SHF.R.U32.HI R66, RZ, 0x10, R63 ;  /* 0x00000010ff427819 */ /* 0x000fe2000001163f */
[----:B------:R-:W-:Y:S01]  /*5f20*/  IMAD.SHL.U32 R55, R68, 0x100, RZ ;  /* 0x0000010044377824 */ /* 0x000fe200078e00ff */
[----:B------:R-:W-:Y:S02]  /*5f30*/  LOP3.LUT R60, R61, 0xff0000ff, RZ, 0xc0, !PT ;  /* 0xff0000ff3d3c7812 */ /* 0x000fe400078ec0ff */
[----:B------:R-:W-:Y:S01]  /*5f40*/  SHF.R.U32.HI R67, RZ, 0x10, R61 ;  /* 0x00000010ff437819 */ /* 0x000fe2000001163d */
[----:B------:R-:W-:Y:S01]  /*5f50*/  IMAD.U32 R66, R66, 0x10000, RZ ;  /* 0x0001000042427824 */ /* 0x000fe200078e00ff */
[----:B------:R-:W-:Y:S01]  /*5f60*/  LOP3.LUT R64, R63, 0xff0000ff, RZ, 0xc0, !PT ;  /* 0xff0000ff3f407812 */ /* 0x000fe200078ec0ff */
[----:B------:R-:W-:Y:S01]  /*5f70*/  IMAD.MOV.U32 R61, RZ, RZ, R54 ;  /* 0x000000ffff3d7224 */ /* 0x000fe200078e0036 */
[----:B------:R-:W-:-:S02]  /*5f80*/  SHF.L.U32 R63, R65, 0x8, RZ ;  /* 0x00000008413f7819 */ /* 0x000fc400000006ff */
[----:B------:R-:W-:Y:S01]  /*5f90*/  LOP3.LUT R55, R60, 0xff00, R55, 0xf8, !PT ;  /* 0x0000ff003c377812 */ /* 0x000fe200078ef837 */
[----:B------:R-:W-:Y:S01]  /*5fa0*/  IMAD.U32 R60, R67, 0x10000, RZ ;  /* 0x00010000433c7824 */ /* 0x000fe200078e00ff */
[----:B------:R-:W-:Y:S02]  /*5fb0*/  LOP3.LUT R63, R64, 0xff00, R63, 0xf8, !PT ;  /* 0x0000ff00403f7812 */ /* 0x000fe400078ef83f */
[----:B------:R-:W-:Y:S02]  /*5fc0*/  F2FP.F16.E4M3.UNPACK_B R64, R91.H1 ;  /* 0x0000005bff40723e */ /* 0x000fe400030006ff */
[-C--:B------:R-:W-:Y:S02]  /*5fd0*/  F2FP.F16.E4M3.UNPACK_B R54, R53.reuse ;  /* 0x00000035ff36723e */ /* 0x080fe400020006ff */
[----:B------:R-:W-:Y:S01]  /*5fe0*/  LOP3.LUT R68, R63, 0xff0000, R66, 0xf8, !PT ;  /* 0x00ff00003f447812 */ /* 0x000fe200078ef842 */
[----:B------:R-:W-:Y:S01]  /*5ff0*/  HADD2.F32 R66, -RZ, R64.H0_H0 ;  /* 0x20000040ff427230 */ /* 0x000fe20000004100 */
[----:B------:R-:W-:Y:S01]  /*6000*/  LOP3.LUT R65, R55, 0xff0000, R60, 0xf8, !PT ;  /* 0x00ff000037417812 */ /* 0x000fe200078ef83c */
[----:B------:R-:W-:Y:S01]  /*6010*/  HADD2.F32 R55, -RZ, R54.H1_H1 ;  /* 0x30000036ff377230 */ /* 0x000fe20000004100 */
[----:B------:R-:W-:Y:S01]  /*6020*/  F2FP.F16.E4M3.UNPACK_B R63, R90.H1 ;  /* 0x0000005aff3f723e */ /* 0x000fe200030006ff */
[----:B------:R-:W-:Y:S01]  /*6030*/  HADD2.F32 R67, -RZ, R64.H1_H1 ;  /* 0x30000040ff437230 */ /* 0x000fe20000004100 */
[----:B------:R-:W-:Y:S01]  /*6040*/  F2FP.F16.E4M3.UNPACK_B R53, R53.H1 ;  /* 0x00000035ff35723e */ /* 0x000fe200030006ff */
[----:B------:R-:W-:-:S02]  /*6050*/  HADD2.F32 R54, -RZ, R54.H0_H0 ;  /* 0x20000036ff367230 */ /* 0x000fc40000004100 */
[CC--:B------:R-:W-:Y:S01]  /*6060*/  FMUL.FTZ R69, R55.reuse, R66.reuse ;  /* 0x0000004237457220 */ /* 0x0c0fe20000410000 */
[----:B------:R-:W-:Y:S01]  /*6070*/  HADD2.F32 R64, -RZ, R63.H0_H0 ;  /* 0x2000003fff407230 */ /* 0x000fe20000004100 */
[----:B------:R-:W-:Y:S01]  /*6080*/  F2FP.F16.E4M3.UNPACK_B R91, R91 ;  /* 0x0000005bff5b723e */ /* 0x000fe200020006ff */
[--C-:B------:R-:W-:Y:S02]  /*6090*/  HADD2.F32 R60, -RZ, R53.reuse.H1_H1 ;  /* 0x30000035ff3c7230 */ /* 0x100fe40000004100 */
[C---:B------:R-:W-:Y:S01]  /*60a0*/  FMUL.FTZ R66, R54.reuse, R66 ;  /* 0x0000004236427220 */ /* 0x040fe20000410000 */
[----:B------:R-:W-:Y:S02]  /*60b0*/  HADD2.F32 R53, -RZ, R53.H0_H0 ;  /* 0x20000035ff357230 */ /* 0x000fe40000004100 */
[-C--:B------:R-:W-:Y:S01]  /*60c0*/  FFMA.FTZ R70, R54, R64.reuse, -R69 ;  /* 0x0000004036467223 */ /* 0x080fe20000010845 */
[----:B------:R-:W-:Y:S02]  /*60d0*/  HADD2.F32 R63, -RZ, R63.H1_H1 ;  /* 0x3000003fff3f7230 */ /* 0x000fe40000004100 */
[CC--:B------:R-:W-:Y:S01]  /*60e0*/  FMUL.FTZ R54, R60.reuse, R67.reuse ;  /* 0x000000433c367220 */ /* 0x0c0fe20000410000 */
[----:B------:R-:W-:Y:S01]  /*60f0*/  FFMA.FTZ R71, R55, R64, R66 ;  /* 0x0000004037477223 */ /* 0x000fe20000010042 */
[C---:B------:R-:W-:Y:S01]  /*6100*/  FMUL.FTZ R67, R53.reuse, R67 ;  /* 0x0000004335437220 */ /* 0x040fe20000410000 */
[----:B------:R-:W-:Y:S01]  /*6110*/  F2FP.F16.E4M3.UNPACK_B R90, R90 ;  /* 0x0000005aff5a723e */ /* 0x000fe200020006ff */
        /* <DEDUP_REMOVED lines=19> */
[----:B------:R-:W-:Y:S01]  /*6250*/  FFMA.FTZ R69, R53, R90, -R64 ;  /* 0x0000005a35457223 */ /* 0x000fe20000010840 */
[----:B------:R-:W-:Y:S01]  /*6260*/  F2FP.F16.E4M3.UNPACK_B R53, R62.H1 ;  /* 0x0000003eff35723e */ /* 0x000fe200030006ff */
[----:B------:R-:W-:Y:S01]  /*6270*/  FFMA.FTZ R90, R52, R90, R91 ;  /* 0x0000005a345a7223 */ /* 0x000fe2000001005b */
[----:B------:R-:W-:-:S02]  /*6280*/  F2FP.F16.E4M3.UNPACK_B R64, R68.H1 ;  /* 0x00000044ff40723e */ /* 0x000fc400030006ff */
[----:B------:R-:W-:Y:S01]  /*6290*/  F2FP.SATFINITE.E4M3.F32.PACK_AB_MERGE_C R74, R66, R67, RZ ;  /* 0x00000043424a723e */ /* 0x000fe200048070ff */
[--C-:B------:R-:W-:Y:S01]  /*62a0*/  HADD2.F32 R55, -RZ, R53.reuse.H1_H1 ;  /* 0x30000035ff377230 */ /* 0x100fe20000004100 */
[----:B------:R-:W-:Y:S01]  /*62b0*/  F2FP.F16.E4M3.UNPACK_B R60, R65.H1 ;  /* 0x00000041ff3c723e */ /* 0x000fe200030006ff */
[----:B------:R-:W-:Y:S01]  /*62c0*/  HADD2.F32 R67, -RZ, R64.H1_H1 ;  /* 0x30000040ff437230 */ /* 0x000fe20000004100 */
[----:B------:R-:W-:Y:S01]  /*62d0*/  F2FP.F16.E4M3.UNPACK_B R52, R61.H1 ;  /* 0x0000003dff34723e */ /* 0x000fe200030006ff */
[----:B------:R-:W-:Y:S01]  /*62e0*/  HADD2.F32 R54, -RZ, R53.H0_H0 ;  /* 0x20000035ff367230 */ /* 0x000fe20000004100 */
[----:B------:R-:W-:Y:S01]  /*62f0*/  F2FP.F16.E4M3.UNPACK_B R68, R68 ;  /* 0x00000044ff44723e */ /* 0x000fe200020006ff */
[----:B------:R-:W-:Y:S01]  /*6300*/  HADD2.F32 R63, -RZ, R60.H1_H1 ;  /* 0x3000003cff3f7230 */ /* 0x000fe20000004100 */
[----:B------:R-:W-:Y:S01]  /*6310*/  F2FP.F16.E4M3.UNPACK_B R65, R65 ;  /* 0x00000041ff41723e */ /* 0x000fe200020006ff */
[----:B------:R-:W-:Y:S01]  /*6320*/  FMUL.FTZ R73, R55, R67 ;  /* 0x0000004337497220 */ /* 0x000fe20000410000 */
[----:B------:R-:W-:-:S02]  /*6330*/  HADD2.F32 R53, -RZ, R52.H1_H1 ;  /* 0x30000034ff357230 */ /* 0x000fc40000004100 */
        /* <DEDUP_REMOVED lines=15> */
[--C-:B------:R-:W-:Y:S02]  /*6430*/  HADD2.F32 R53, -RZ, R62.reuse.H0_H0 ;  /* 0x2000003eff357230 */ /* 0x100fe40000004100 */
        /* <DEDUP_REMOVED lines=13> */
[----:B------:R-:W-:-:S02]  /*6510*/  F2FP.SATFINITE.E4M3.F32.PACK_AB_MERGE_C R72, R72, R73, RZ ;  /* 0x000000494848723e */ /* 0x000fc400048070ff */
[----:B------:R-:W-:Y:S02]  /*6520*/  F2FP.SATFINITE.E4M3.F32.PACK_AB_MERGE_C R66, R68, R55, R66 ;  /* 0x000000374442723e */ /* 0x000fe40004807042 */
[----:B------:R-:W-:Y:S02]  /*6530*/  F2FP.SATFINITE.E4M3.F32.PACK_AB_MERGE_C R55, R63, R54, R72 ;  /* 0x000000363f37723e */ /* 0x000fe40004807048 */
[----:B------:R-:W-:Y:S01]  /*6540*/  F2FP.SATFINITE.E4M3.F32.PACK_AB_MERGE_C R53, R71, R70, R75 ;  /* 0x000000464735723e */ /* 0x000fe2000480704b */
[----:B------:R-:W-:Y:S01]  /*6550*/  IMAD.MOV.U32 R54, RZ, RZ, R66 ;  /* 0x000000ffff367224 */ /* 0x000fe200078e0042 */
[----:B------:R-:W-:-:S07]  /*6560*/  F2FP.SATFINITE.E4M3.F32.PACK_AB_MERGE_C R52, R90, R69, R74 ;  /* 0x000000455a34723e */ /* 0x000fce000480704a */
.L_x_336:
[----:B------:R-:W-:Y:S05]  /*6570*/  BSYNC B2 ;  /* 0x0000000000027941 */ /* 0x000fea0003800000 */
.L_x_335:
[----:B------:R-:W-:Y:S02]  /*6580*/  ULDC.64 UR4, c[0x0][0x2d8] ;  /* 0x0000b60000047ab9 */ /* 0x000fe40000000a00 */
[----:B------:R-:W-:-:S04]  /*6590*/  IADD3 R60, P2, P3, R128, UR4, R46 ;  /* 0x00000004803c7c10 */ /* 0x000fc8000fb5e02e */
[----:B------:R-:W-:-:S05]  /*65a0*/  IADD3.X R61, R131, UR5, R21, P2, P3 ;  /* 0x00000005833d7c10 */ /* 0x000fca00097e6415 */
[----:B--2---:R1:W-:Y:S04]  /*65b0*/  STG.E.128 desc[UR60][R60.64], R52 ;  /* 0x000000343c007986 */ /* 0x0043e8000c101d3c */
.L_x_334:
[----:B------:R-:W-:Y:S05]  /*65c0*/  BSYNC B1 ;  /* 0x0000000000017941 */ /* 0x000fea0003800000 */
.L_x_333:
[----:B------:R-:W-:Y:S05]  /*65d0*/  @P1 BRA `(.L_x_332) ;  /* 0x0000005400481947 */ /* 0x000fea0003800000 */
[----:B------:R-:W-:Y:S01]  /*65e0*/  LOP3.LUT P2, RZ, R229, 0x4, RZ, 0xc0, !PT ;  /* 0x00000004e5ff7812 */ /* 0x000fe2000784c0ff */
[----:B------:R-:W-:Y:S01]  /*65f0*/  BSSY B1, `(.L_x_337) ;  /* 0x0000070000017945 */ /* 0x000fe20003800000 */
[----:B-1234-:R-:W-:-:S11]  /*6600*/  IADD3 R53, R155, 0x40, RZ ;  /* 0x000000409b357810 */ /* 0x01efd60007ffe0ff */
[----:B------:R-:W-:Y:S01]  /*6610*/  @P2 VIADD R53, R155, 0xffffffc0 ;  /* 0xffffffc09b352836 */ /* 0x000fe20000000000 */
[----:B------:R-:W-:-:S03]  /*6620*/  ISETP.GE.AND P2, PT, R230, R130, PT ;  /* 0x00000082e600720c */ /* 0x000fc60003f46270 */
[----:B------:R-:W-:-:S06]  /*6630*/  IMAD.IADD R53, R16, 0x1, R53 ;  /* 0x0000000110357824 */ /* 0x000fcc00078e0235 */
[----:B------:R-:W1:Y:S04]  /*6640*/  LDS.128 R52, [R53+0x26400] ;  /* 0x0264000035347984 */ /* 0x000e680000000c00 */
[----:B------:R-:W-:Y:S05]  /*6650*/  @P2 BRA `(.L_x_338) ;  /* 0x0000000400a42947 */ /* 0x000fea0003800000 */
[----:B------:R-:W-:Y:S01]  /*6660*/  SHF.R.U32.HI R56, RZ, 0x8, R59 ;  /* 0x00000008ff387819 */ /* 0x000fe2000001163b */
[----:B-1----:R-:W-:Y:S01]  /*6670*/  IMAD.MOV.U32 R58, RZ, RZ, R55 ;  /* 0x000000ffff3a7224 */ /* 0x002fe200078e0037 */
[--C-:B------:R-:W-:Y:S02]  /*6680*/  SHF.R.U32.HI R62, RZ, 0x8, R57.reuse ;  /* 0x00000008ff3e7819 */ /* 0x100fe40000011639 */
[----:B------:R-:W-:Y:S01]  /*6690*/  SHF.R.U32.HI R64, RZ, 0x10, R57 ;  /* 0x00000010ff407819 */ /* 0x000fe20000011639 */
[----:B------:R-:W-:Y:S01]  /*66a0*/  IMAD.SHL.U32 R55, R56, 0x100, RZ ;  /* 0x0000010038377824 */ /* 0x000fe200078e00ff */
[----:B------:R-:W-:Y:S02]  /*66b0*/  LOP3.LUT R61, R57, 0xff0000ff, RZ, 0xc0, !PT ;  /* 0xff0000ff393d7812 */ /* 0x000fe400078ec0ff */
[----:B------:R-:W-:Y:S01]  /*66c0*/  MOV R57, R54 ;  /* 0x0000003600397202 */ /* 0x000fe20000000f00 */
[----:B------:R-:W-:Y:S01]  /*66d0*/  IMAD.SHL.U32 R54, R62, 0x100, RZ ;  /* 0x000001003e367824 */ /* 0x000fe200078e00ff */
[----:B------:R-:W-:-:S02]  /*66e0*/  LOP3.LUT R60, R59, 0xff0000ff, RZ, 0xc0, !PT ;  /* 0xff0000ff3b3c7812 */ /* 0x000fc400078ec0ff */
[----:B------:R-:W-:Y:S02]  /*66f0*/  SHF.R.U32.HI R63, RZ, 0x10, R59 ;  /* 0x00000010ff3f7819 */ /* 0x000fe4000001163b */
[----:B------:R-:W-:Y:S01]  /*6700*/  LOP3.LUT R62, R60, 0xff00, R55, 0xf8, !PT ;  /* 0x0000ff003c3e7812 */ /* 0x000fe200078ef837 */
[----:B------:R-:W-:Y:S01]  /*6710*/  IMAD.U32 R55, R64, 0x10000, RZ ;  /* 0x0001000040377824 */ /* 0x000fe200078e00ff */
[----:B------:R-:W-:Y:S02]  /*6720*/  LOP3.LUT R56, R61, 0xff00, R54, 0xf8, !PT ;  /* 0x0000ff003d387812 */ /* 0x000fe400078ef836 */
[----:B------:R-:W-:Y:S02]  /*6730*/  SHF.L.U32 R59, R63, 0x10, RZ ;  /* 0x000000103f3b7819 */ /* 0x000fe400000006ff */
[----:B------:R-:W-:Y:S02]  /*6740*/  F2FP.F16.E4M3.UNPACK_B R60, R89.H1 ;  /* 0x00000059ff3c723e */ /* 0x000fe400030006ff */
[----:B------:R-:W-:-:S02]  /*6750*/  F2FP.F16.E4M3.UNPACK_B R54, R53 ;  /* 0x00000035ff36723e */ /* 0x000fc400020006ff */
[----:B------:R-:W-:Y:S01]  /*6760*/  LOP3.LUT R64, R62, 0xff0000, R59, 0xf8, !PT ;  /* 0x00ff00003e407812 */ /* 0x000fe200078ef83b */
[----:B------:R-:W-:Y:S01]  /*6770*/  HADD2.F32 R62, -RZ, R60.H0_H0 ;  /* 0x2000003cff3e7230 */ /* 0x000fe20000004100 */
[----:B------:R-:W-:Y:S01]  /*6780*/  LOP3.LUT R61, R56, 0xff0000, R55, 0xf8, !PT ;  /* 0x00ff0000383d7812 */ /* 0x000fe200078ef837 */
[----:B------:R-:W-:Y:S01]  /*6790*/  HADD2.F32 R55, -RZ, R54.H1_H1 ;  /* 0x30000036ff377230 */ /* 0x000fe20000004100 */
[----:B------:R-:W-:Y:S01]  /*67a0*/  F2FP.F16.E4M3.UNPACK_B R59, R88.H1 ;  /* 0x00000058ff3b723e */ /* 0x000fe200030006ff */
[----:B------:R-:W-:Y:S01]  /*67b0*/  HADD2.F32 R63, -RZ, R60.H1_H1 ;  /* 0x3000003cff3f7230 */ /* 0x000fe20000004100 */
[----:B------:R-:W-:Y:S01]  /*67c0*/  F2FP.F16.E4M3.UNPACK_B R53, R53.H1 ;  /* 0x00000035ff35723e */ /* 0x000fe200030006ff */
[----:B------:R-:W-:Y:S02]  /*67d0*/  HADD2.F32 R54, -RZ, R54.H0_H0 ;  /* 0x20000036ff367230 */ /* 0x000fe40000004100 */
[----:B------:R-:W-:Y:S01]  /*67e0*/  FMUL.FTZ R65, R55, R62 ;  /* 0x0000003e37417220 */ /* 0x000fe20000410000 */
[----:B------:R-:W-:Y:S01]  /*67f0*/  HADD2.F32 R60, -RZ, R59.H0_H0 ;  /* 0x2000003bff3c7230 */ /* 0x000fe20000004100 */
[----:B------:R-:W-:Y:S01]  /*6800*/  F2FP.F16.E4M3.UNPACK_B R89, R89 ;  /* 0x00000059ff59723e */ /* 0x000fe200020006ff */
[----:B------:R-:W-:-:S02]  /*6810*/  HADD2.F32 R56, -RZ, R53.H1_H1 ;  /* 0x30000035ff387230 */ /* 0x000fc40000004100 */
        /* <DEDUP_REMOVED lines=77> */
.L_x_338:
[----:B------:R-:W-:Y:S05]  /*6cf0*/  BSYNC B1 ;  /* 0x0000000000017941 */ /* 0x000fea0003800000 */
.L_x_337:
[----:B------:R-:W-:Y:S02]  /*6d00*/  ULDC.64 UR4, c[0x0][0x2d8] ;  /* 0x0000b60000047ab9 */ /* 0x000fe40000000a00 */
[----:B------:R-:W-:-:S04]  /*6d10*/  IADD3 R56, P2, P3, R15, UR4, R128 ;  /* 0x000000040f387c10 */ /* 0x000fc8000fb5e080 */
[----:B------:R-:W-:-:S05]  /*6d20*/  IADD3.X R57, R108, UR5, R131, P2, P3 ;  /* 0x000000056c397c10 */ /* 0x000fca00097e6483 */
[----:B-1----:R1:W-:Y:S01]  /*6d30*/  STG.E.128 desc[UR60][R56.64], R52 ;  /* 0x0000003438007986 */ /* 0x0023e2000c101d3c */
[----:B------:R-:W-:Y:S05]  /*6d40*/  BRA `(.L_x_332) ;  /* 0x0000004c006c7947 */ /* 0x000fea0003800000 */
.L_x_296:
[----:B------:R-:W2:Y:S01]  /*6d50*/  LDL R56, [R1+0x40] ;  /* 0x0000400001387983 */ /* 0x000ea20000100800 */
[C---:B------:R-:W-:Y:S01]  /*6d60*/  ISETP.GE.AND P5, PT, R228.reuse, R120, PT ;  /* 0x00000078e400720c */ /* 0x040fe20003fa6270 */
[C---:B------:R-:W-:Y:S01]  /*6d70*/  VIADD R64, R228.reuse, 0x40 ;  /* 0x00000040e4407836 */ /* 0x040fe20000000000 */
[----:B------:R-:W-:Y:S02]  /*6d80*/  IADD3 R66, R228, 0x80, RZ ;  /* 0x00000080e4427810 */ /* 0x000fe40007ffe0ff */
[----:B------:R-:W-:Y:S02]  /*6d90*/  ISETP.GE.OR P5, PT, R18, R130, P5 ;  /* 0x000000821200720c */ /* 0x000fe40002fa6670 */
[----:B------:R-:W-:-:S11]  /*6da0*/  P2R R65, PR, RZ, 0x1 ;  /* 0x00000001ff417803 */ /* 0x000fd60000000000 */
[----:B------:R-:W0:Y:S08]  /*6db0*/  @!P5 LDC.64 R60, c[0x0][0x3c8] ;  /* 0x0000f200ff3cdb82 */ /* 0x000e300000000a00 */
[----:B------:R-:W1:Y:S01]  /*6dc0*/  @!P5 LDC.64 R62, c[0x0][0x3e0] ;  /* 0x0000f800ff3edb82 */ /* 0x000e620000000a00 */
[----:B0-----:R-:W-:-:S04]  /*6dd0*/  @!P5 IADD3 R60, P2, P3, R92, R60, R52 ;  /* 0x0000003c5c3cd210 */ /* 0x001fc80007b5e034 */
[----:B------:R-:W-:Y:S02]  /*6de0*/  @!P5 IADD3.X R61, R31, R61, R127, P2, P3 ;  /* 0x0000003d1f3dd210 */ /* 0x000fe400017e647f */
[----:B------:R-:W-:Y:S02]  /*6df0*/  CS2R R74, SRZ ;  /* 0x00000000004a7805 */ /* 0x000fe4000001ff00 */
[----:B------:R-:W-:Y:S02]  /*6e00*/  CS2R R76, SRZ ;  /* 0x00000000004c7805 */ /* 0x000fe4000001ff00 */
[----:B------:R-:W-:Y:S02]  /*6e10*/  CS2R R78, SRZ ;  /* 0x00000000004e7805 */ /* 0x000fe4000001ff00 */
[----:B------:R-:W-:Y:S02]  /*6e20*/  CS2R R80, SRZ ;  /* 0x0000000000507805 */ /* 0x000fe4000001ff00 */
[----:B------:R-:W-:-:S02]  /*6e30*/  CS2R R82, SRZ ;  /* 0x0000000000527805 */ /* 0x000fc4000001ff00 */
[----:B--2---:R-:W-:Y:S01]  /*6e40*/  R2UR UR4, R56 ;  /* 0x00000000380472ca */ /* 0x004fe200000e0000 */
[----:B------:R-:W-:-:S05]  /*6e50*/  VIADD R56, R228, 0xc0 ;  /* 0x000000c0e4387836 */ /* 0x000fca0000000000 */
[----:B------:R-:W-:-:S04]  /*6e60*/  ISETP.GE.AND P2, PT, R56, R120, PT ;  /* 0x000000783800720c */ /* 0x000fc80003f46270 */
[----:B------:R-:W-:-:S13]  /*6e70*/  ISETP.GE.OR P2, PT, R18, R130, P2 ;  /* 0x000000821200720c */ /* 0x000fda0001746670 */
[----:B------:R-:W0:Y:S01]  /*6e80*/  @!P2 LDC.64 R56, c[0x0][0x3d8] ;  /* 0x0000f600ff38ab82 */ /* 0x000e220000000a00 */
[----:B------:R-:W-:Y:S02]  /*6e90*/  @!P2 IMAD.MOV.U32 R53, RZ, RZ, R127 ;  /* 0x000000ffff35a224 */ /* 0x000fe400078e007f */
[----:B------:R-:W-:-:S05]  /*6ea0*/  @!P2 IMAD.MOV.U32 R55, RZ, RZ, R111 ;  /* 0x000000ffff37a224 */ /* 0x000fca00078e006f */
[----:B------:R-:W2:Y:S08]  /*6eb0*/  @!P2 LDC.64 R84, c[0x0][0x3c8] ;  /* 0x0000f200ff54ab82 */ /* 0x000eb00000000a00 */
[----:B------:R-:W3:Y:S01]  /*6ec0*/  @!P2 LDC.64 R86, c[0x0][0x3e0] ;  /* 0x0000f800ff56ab82 */ /* 0x000ee20000000a00 */
[----:B0-----:R-:W-:-:S04]  /*6ed0*/  @!P2 IMAD.WIDE.U32 R58, R56, 0xc0, R52 ;  /* 0x000000c0383aa825 */ /* 0x001fc800078e0034 */
[----:B------:R-:W-:Y:S01]  /*6ee0*/  @!P2 IMAD R57, R57, 0xc0, RZ ;  /* 0x000000c03939a824 */ /* 0x000fe200078e02ff */
[----:B--2---:R-:W-:-:S04]  /*6ef0*/  @!P2 IADD3 R84, P3, P4, R92, R84, R58 ;  /* 0x000000545c54a210 */ /* 0x004fc80007c7e03a */
[----:B------:R-:W-:-:S04]  /*6f00*/  @!P2 IADD3 R56, R59, R57, RZ ;  /* 0x000000393b38a210 */ /* 0x000fc80007ffe0ff */
[----:B------:R-:W-:Y:S02]  /*6f10*/  @!P2 IADD3.X R85, R31, R85, R56, P3, P4 ;  /* 0x000000551f55a210 */ /* 0x000fe40001fe8438 */
[----:B------:R-:W0:Y:S03]  /*6f20*/  @!P2 LDC.64 R56, c[0x0][0x3e8] ;  /* 0x0000fa00ff38ab82 */ /* 0x000e260000000a00 */
[----:B------:R-:W2:Y:S01]  /*6f30*/  @!P2 LDG.E.128 R76, desc[UR60][R84.64] ;  /* 0x0000003c544ca981 */ /* 0x000ea2000c1e1d00 */
[----:B0-----:R-:W-:-:S04]  /*6f40*/  @!P2 IMAD.WIDE.U32 R58, R56, 0xc0, R54 ;  /* 0x000000c0383aa825 */ /* 0x001fc800078e0036 */
[----:B------:R-:W-:Y:S01]  /*6f50*/  @!P2 IMAD R57, R57, 0xc0, RZ ;  /* 0x000000c03939a824 */ /* 0x000fe200078e02ff */
[----:B---3--:R-:W-:-:S03]  /*6f60*/  @!P2 IADD3 R86, P3, P4, R98, R86, R58 ;  /* 0x000000566256a210 */ /* 0x008fc60007c7e03a */
[----:B------:R-:W-:-:S05]  /*6f70*/  @!P2 IMAD.IADD R56, R59, 0x1, R57 ;  /* 0x000000013b38a824 */ /* 0x000fca00078e0239 */
[----:B------:R-:W-:Y:S02]  /*6f80*/  @!P2 IADD3.X R87, R29, R87, R56, P3, P4 ;  /* 0x000000571d57a210 */ /* 0x000fe40001fe8438 */
[----:B-1----:R-:W-:-:S03]  /*6f90*/  @!P5 IADD3 R62, P3, P4, R98, R62, R54 ;  /* 0x0000003e623ed210 */ /* 0x002fc60007c7e036 */
[----:B------:R-:W3:Y:S01]  /*6fa0*/  @!P2 LDG.E.128 R80, desc[UR60][R86.64] ;  /* 0x0000003c5650a981 */ /* 0x000ee2000c1e1d00 */
[----:B------:R-:W-:Y:S02]  /*6fb0*/  @!P5 IADD3.X R63, R29, R63, R111, P3, P4 ;  /* 0x0000003f1d3fd210 */ /* 0x000fe40001fe846f */
[----:B------:R-:W-:-:S04]  /*6fc0*/  ISETP.GE.AND P4, PT, R64, R120, PT ;  /* 0x000000784000720c */ /* 0x000fc80003f86270 */
[----:B------:R-:W-:-:S13]  /*6fd0*/  ISETP.GE.OR P4, PT, R18, R130, P4 ;  /* 0x000000821200720c */ /* 0x000fda0002786670 */
[----:B------:R-:W-:Y:S01]  /*6fe0*/  @!P4 IADD3 R59, P3, P6, R92, R52, R10 ;  /* 0x000000345c3bc210 */ /* 0x000fe20007e7e00a */
[----:B------:R-:W0:Y:S03]  /*6ff0*/  @!P4 LDC.64 R68, c[0x0][0x3c8] ;  /* 0x0000f200ff44cb82 */ /* 0x000e260000000a00 */
[----:B------:R-:W-:Y:S02]  /*7000*/  @!P4 IADD3.X R64, R31, R127, R12, P3, P6 ;  /* 0x0000007f1f40c210 */ /* 0x000fe40001fec40c */
[----:B------:R-:W-:-:S03]  /*7010*/  ISETP.GE.AND P3, PT, R66, R120, PT ;  /* 0x000000784200720c */ /* 0x000fc60003f66270 */
[----:B------:R-:W1:Y:S01]  /*7020*/  @!P4 LDC.64 R70, c[0x0][0x3e0] ;  /* 0x0000f800ff46cb82 */ /* 0x000e620000000a00 */
[----:B------:R-:W-:-:S13]  /*7030*/  ISETP.GE.OR P3, PT, R18, R130, P3 ;  /* 0x000000821200720c */ /* 0x000fda0001f66670 */
[----:B------:R-:W-:Y:S01]  /*7040*/  @!P3 IADD3 R53, P0, P6, R92, R9, R52 ;  /* 0x000000095c35b210 */ /* 0x000fe20007e1e034 */
[----:B------:R-:W4:Y:S03]  /*7050*/  @!P3 LDC.64 R72, c[0x0][0x3c8] ;  /* 0x0000f200ff48bb82 */ /* 0x000f260000000a00 */
[----:B------:R-:W-:Y:S02]  /*7060*/  @!P3 IADD3.X R56, R31, R11, R127, P0, P6 ;  /* 0x0000000b1f38b210 */ /* 0x000fe400007ec47f */
[----:B------:R-:W-:-:S03]  /*7070*/  @!P4 IADD3 R57, P0, P6, R98, R54, R6 ;  /* 0x000000366239c210 */ /* 0x000fc60007e1e006 */
[----:B------:R-:W5:Y:S01]  /*7080*/  @!P3 LDC.64 R88, c[0x0][0x3e0] ;  /* 0x0000f800ff58bb82 */ /* 0x000f620000000a00 */
[----:B------:R-:W-:Y:S02]  /*7090*/  @!P4 IADD3.X R58, R29, R111, R8, P0, P6 ;  /* 0x0000006f1d3ac210 */ /* 0x000fe400007ec408 */
[----:B------:R-:W-:-:S04]  /*70a0*/  @!P3 IADD3 R55, P0, P6, R98, R5, R54 ;  /* 0x000000056237b210 */ /* 0x000fc80007e1e036 */
[----:B------:R-:W-:Y:S02]  /*70b0*/  @!P3 IADD3.X R52, R29, R7, R111, P0, P6 ;  /* 0x000000071d34b210 */ /* 0x000fe400007ec46f */
[----:B0-----:R-:W-:Y:S02]  /*70c0*/  @!P4 IADD3 R68, P6, R59, R68, RZ ;  /* 0x000000443b44c210 */ /* 0x001fe40007fde0ff */
[----:B------:R-:W-:Y:S02]  /*70d0*/  CS2R R66, SRZ ;  /* 0x0000000000427805 */ /* 0x000fe4000001ff00 */
[----:B------:R-:W-:Y:S01]  /*70e0*/  ISETP.NE.AND P0, PT, R65, RZ, PT ;  /* 0x000000ff4100720c */ /* 0x000fe20003f05270 */
[----:B------:R-:W-:Y:S01]  /*70f0*/  @!P4 IMAD.X R69, R64, 0x1, R69, P6 ;  /* 0x000000014045c824 */ /* 0x000fe200030e0645 */
[----:B-1----:R-:W-:-:S05]  /*7100*/  @!P4 IADD3 R70, P6, R57, R70, RZ ;  /* 0x000000463946c210 */ /* 0x002fca0007fde0ff */
[----:B------:R-:W-:Y:S01]  /*7110*/  @!P4 IMAD.X R71, R58, 0x1, R71, P6 ;  /* 0x000000013a47c824 */ /* 0x000fe200030e0647 */
[----:B----4-:R-:W-:Y:S02]  /*7120*/  @!P3 IADD3 R72, P6, R53, R72, RZ ;  /* 0x000000483548b210 */ /* 0x010fe40007fde0ff */
[----:B------:R-:W-:-:S03]  /*7130*/  CS2R R58, SRZ ;  /* 0x00000000003a7805 */ /* 0x000fc6000001ff00 */
[----:B------:R-:W-:Y:S01]  /*7140*/  @!P3 IMAD.X R73, R56, 0x1, R73, P6 ;  /* 0x000000013849b824 */ /* 0x000fe200030e0649 */
[----:B-----5:R-:W-:Y:S02]  /*7150*/  @!P3 IADD3 R88, P6, R55, R88, RZ ;  /* 0x000000583758b210 */ /* 0x020fe40007fde0ff */
[----:B------:R-:W-:Y:S02]  /*7160*/  CS2R R54, SRZ ;  /* 0x0000000000367805 */ /* 0x000fe4000001ff00 */
[----:B------:R-:W-:Y:S02]  /*7170*/  CS2R R56, SRZ ;  /* 0x0000000000387805 */ /* 0x000fe4000001ff00 */
[----:B------:R-:W-:Y:S02]  /*7180*/  @!P3 IADD3.X R89, R52, R89, RZ, P6, !PT ;  /* 0x000000593459b210 */ /* 0x000fe400037fe4ff */
[----:B------:R-:W-:Y:S02]  /*7190*/  CS2R R52, SRZ ;  /* 0x0000000000347805 */ /* 0x000fe4000001ff00 */
[----:B------:R-:W-:Y:S01]  /*71a0*/  CS2R R64, SRZ ;  /* 0x0000000000407805 */ /* 0x000fe2000001ff00 */
[----:B------:R0:W4:Y:S04]  /*71b0*/  @!P5 LDG.E.128 R56, desc[UR60][R62.64] ;  /* 0x0000003c3e38d981 */ /* 0x000128000c1e1d00 */
[----:B------:R1:W5:Y:S04]  /*71c0*/  @!P5 LDG.E.128 R52, desc[UR60][R60.64] ;  /* 0x0000003c3c34d981 */ /* 0x000368000c1e1d00 */
[----:B------:R1:W5:Y:S01]  /*71d0*/  @!P4 LDG.E.128 R64, desc[UR60][R70.64] ;  /* 0x0000003c4640c981 */ /* 0x000362000c1e1d00 */
[----:B0-----:R-:W-:-:S02]  /*71e0*/  CS2R R62, SRZ ;  /* 0x00000000003e7805 */ /* 0x001fc4000001ff00 */
[----:B-1----:R-:W-:Y:S02]  /*71f0*/  CS2R R60, SRZ ;  /* 0x00000000003c7805 */ /* 0x002fe4000001ff00 */
[----:B------:R-:W-:-:S04]  /*7200*/  CS2R R70, SRZ ;  /* 0x0000000000467805 */ /* 0x000fc8000001ff00 */
[----:B------:R0:W5:Y:S02]  /*7210*/  @!P4 LDG.E.128 R60, desc[UR60][R68.64] ;  /* 0x0000003c443cc981 */ /* 0x000164000c1e1d00 */
[----:B0-----:R-:W-:-:S06]  /*7220*/  CS2R R68, SRZ ;  /* 0x0000000000447805 */ /* 0x001fcc000001ff00 */
[----:B------:R0:W5:Y:S02]  /*7230*/  @!P3 LDG.E.128 R68, desc[UR60][R72.64] ;  /* 0x0000003c4844b981 */ /* 0x000164000c1e1d00 */
[----:B0-----:R-:W-:-:S06]  /*7240*/  CS2R R72, SRZ ;  /* 0x0000000000487805 */ /* 0x001fcc000001ff00 */
[----:B------:R-:W5:Y:S01]  /*7250*/  @!P3 LDG.E.128 R72, desc[UR60][R88.64] ;  /* 0x0000003c5848b981 */ /* 0x000f62000c1e1d00 */
[----:B------:R-:W-:-:S06]  /*7260*/  UISETP.NE.AND UP0, UPT, UR4, 0x3, UPT ;  /* 0x000000030400788c */ /* 0x000fcc000bf05270 */
[----:B------:R-:W-:Y:S02]  /*7270*/  PLOP3.LUT P5, PT, PT, PT, UP0, 0x80, 0x0 ;  /* 0x000000000000781c */ /* 0x000fe40003faf008 */
[----:B------:R-:W-:Y:S01]  /*7280*/  ISETP.GE.AND P2, PT, R18, R130, PT ;  /* 0x000000821200720c */ /* 0x000fe20003f46270 */
[----:B--2---:R-:W-:Y:S02]  /*7290*/  IMAD.MOV.U32 R143, RZ, RZ, R76 ;  /* 0x000000ffff8f7224 */ /* 0x004fe400078e004c */
[----:B------:R-:W-:Y:S02]  /*72a0*/  IMAD.MOV.U32 R144, RZ, RZ, R78 ;  /* 0x000000ffff907224 */ /* 0x000fe400078e004e */
[----:B---3--:R-:W-:Y:S01]  /*72b0*/  IMAD.MOV.U32 R145, RZ, RZ, R80 ;  /* 0x000000ffff917224 */ /* 0x008fe200078e0050 */
[----:B------:R-:W-:Y:S01]  /*72c0*/  MOV R146, R82 ;  /* 0x0000005200927202 */ /* 0x000fe20000000f00 */
[----:B----4-:R-:W-:Y:S01]  /*72d0*/  IMAD.MOV.U32 R163, RZ, RZ, R56 ;  /* 0x000000ffffa37224 */ /* 0x010fe200078e0038 */
[----:B------:R-:W-:Y:S01]  /*72e0*/  MOV R161, R58 ;  /* 0x0000003a00a17202 */ /* 0x000fe20000000f00 */
[----:B-----5:R-:W-:-:S02]  /*72f0*/  IMAD.MOV.U32 R162, RZ, RZ, R52 ;  /* 0x000000ffffa27224 */ /* 0x020fc400078e0034 */
[----:B------:R-:W-:Y:S02]  /*7300*/  IMAD.MOV.U32 R160, RZ, RZ, R54 ;  /* 0x000000ffffa07224 */ /* 0x000fe400078e0036 */
[----:B------:R-:W-:Y:S01]  /*7310*/  IMAD.MOV.U32 R155, RZ, RZ, R64 ;  /* 0x000000ffff9b7224 */ /* 0x000fe200078e0040 */
[----:B------:R-:W-:Y:S01]  /*7320*/  MOV R156, R66 ;  /* 0x00000042009c7202 */ /* 0x000fe20000000f00 */
[----:B------:R-:W-:Y:S02]  /*7330*/  IMAD.MOV.U32 R153, RZ, RZ, R60 ;  /* 0x000000ffff997224 */ /* 0x000fe400078e003c */
[----:B------:R-:W-:Y:S02]  /*7340*/  IMAD.MOV.U32 R154, RZ, RZ, R62 ;  /* 0x000000ffff9a7224 */ /* 0x000fe400078e003e */
[----:B------:R-:W-:Y:S02]  /*7350*/  IMAD.MOV.U32 R149, RZ, RZ, R68 ;  /* 0x000000ffff957224 */ /* 0x000fe400078e0044 */
[----:B------:R-:W-:-:S02]  /*7360*/  IMAD.MOV.U32 R150, RZ, RZ, R70 ;  /* 0x000000ffff967224 */ /* 0x000fc400078e0046 */
[----:B------:R-:W-:Y:S01]  /*7370*/  IMAD.MOV.U32 R151, RZ, RZ, R72 ;  /* 0x000000ffff977224 */ /* 0x000fe200078e0048 */
[----:B------:R-:W-:Y:S01]  /*7380*/  MOV R152, R74 ;  /* 0x0000004a00987202 */ /* 0x000fe20000000f00 */
[----:B------:R-:W-:Y:S06]  /*7390*/  @!P5 BRA `(.L_x_339) ;  /* 0x000000000004d947 */ /* 0x000fec0003800000 */
[----:B------:R-:W-:Y:S01]  /*73a0*/  BPT.TRAP 0x1 ;  /* 0x000000040000795c */ /* 0x000fe20000300000 */
.L_x_339:
[----:B------:R-:W-:Y:S01]  /*73b0*/  IMAD R111, R17, 0x8, R16 ;  /* 0x00000008116f7824 */ /* 0x000fe200078e0210 */
[----:B------:R-:W-:Y:S01]  /*73c0*/  SHF.L.U32 R127, R231, 0x1f, RZ ;  /* 0x0000001fe77f7819 */ /* 0x000fe200000006ff */
[----:B------:R-:W0:Y:S01]  /*73d0*/  LDC R147, c[0x0][0x2e4] ;  /* 0x0000b900ff937b82 */ /* 0x000e220000000800 */
[----:B------:R-:W-:Y:S01]  /*73e0*/  IMAD.MOV.U32 R129, RZ, RZ, R131 ;  /* 0x000000ffff817224 */ /* 0x000fe200078e0083 */
[----:B------:R-:W-:Y:S01]  /*73f0*/  BSSY B1, `(.L_x_340) ;  /* 0x0000005000017945 */ /* 0x000fe20003800000 */
[----:B------:R-:W1:Y:S05]  /*7400*/  SYNCS.PHASECHK.TRANS64.TRYWAIT P3, [R111+URZ+0x2e890], R127 ;  /* 0x02e8907f6f0075a7 */ /* 0x000e6a000806017f */
[----:B------:R-:W2:Y:S01]  /*7410*/  LDC.64 R130, c[0x0][0x2f0] ;  /* 0x0000bc00ff827b82 */ /* 0x000ea20000000a00 */
[----:B0-----:R-:W-:Y:S01]  /*7420*/  IMAD.IADD R148, R147, 0x1, -R121 ;  /* 0x0000000193947824 */ /* 0x001fe200078e0a79 */
[----:B-1----:R-:W-:Y:S06]  /*7430*/  @!P3 BRA `(.L_x_341) ;  /* 0x000001c800c8b947 */ /* 0x002fec0003800000 */
.L_x_577:
[----:B------:R-:W-:Y:S05]  /*7440*/  BSYNC B1 ;  /* 0x0000000000017941 */ /* 0x000fea0003800000 */
.L_x_340:
[----:B------:R-:W-:Y:S01]  /*7450*/  ISETP.GE.OR P3, PT, R228, R120, P0 ;  /* 0x00000078e400720c */ /* 0x000fe20000766670 */
[----:B------:R-:W-:-:S12]  /*7460*/  BSSY B1, `(.L_x_342) ;  /* 0x00000f8000017945 */ /* 0x000fd80003800000 */
[----:B------:R-:W-:Y:S05]  /*7470*/  @P3 BRA `(.L_x_343) ;  /* 0x0000000c00d83947 */ /* 0x000fea0003800000 */
[----:B------:R-:W1:Y:S01]  /*7480*/  S2R R86, SR_TID.X ;  /* 0x0000000000567919 */ /* 0x000e620000002100 */
[----:B------:R-:W-:Y:S01]  /*7490*/  SHF.R.S32.HI R84, RZ, 0x1f, R228 ;  /* 0x0000001fff547819 */ /* 0x000fe200000114e4 */
[-C--:B--2---:R-:W-:Y:S01]  /*74a0*/  IMAD.WIDE.U32 R136, R228, R130.reuse, R128 ;  /* 0x00000082e4887225 */ /* 0x084fe200078e0080 */
[----:B------:R-:W-:Y:S01]  /*74b0*/  ISETP.NE.AND P6, PT, R0, RZ, PT ;  /* 0x000000ff0000720c */ /* 0x000fe20003fc5270 */
[----:B------:R-:W-:Y:S02]  /*74c0*/  BSSY B2, `(.L_x_344) ;  /* 0x00000e6000027945 */ /* 0x000fe40003800000 */
[----:B------:R-:W-:Y:S01]  /*74d0*/  IMAD R84, R84, R130, RZ ;  /* 0x0000008254547224 */ /* 0x000fe200078e02ff */
[----:B------:R-:W-:-:S03]  /*74e0*/  IADD3 R157, P3, P4, R46, R136, R27 ;  /* 0x000000882e9d7210 */ /* 0x000fc60007c7e01b */
[----:B------:R-:W-:Y:S01]  /*74f0*/  IMAD R85, R228, R131, R84 ;  /* 0x00000083e4557224 */ /* 0x000fe200078e0254 */
[----:B------:R-:W-:-:S04]  /*7500*/  SEL R84, R121, R148, !P6 ;  /* 0x0000009479547207 */ /* 0x000fc80007000000 */
[----:B------:R-:W-:Y:S02]  /*7510*/  IADD3 R158, R85, R137, RZ ;  /* 0x00000089559e7210 */ /* 0x000fe40007ffe0ff */
[----:B------:R-:W-:Y:S02]  /*7520*/  SHF.R.S32.HI R85, RZ, 0x1f, R84 ;  /* 0x0000001fff557819 */ /* 0x000fe40000011454 */
[----:B------:R-:W-:Y:S02]  /*7530*/  IADD3.X R164, R21, R158, R26, P3, P4 ;  /* 0x0000009e15a47210 */ /* 0x000fe40001fe841a */
[----:B------:R-:W-:-:S04]  /*7540*/  LEA.HI R85, R85, R84, RZ, 0x5 ;  /* 0x0000005455557211 */ /* 0x000fc800078f28ff */
[----:B------:R-:W-:-:S05]  /*7550*/  LEA.HI.SX32 R85, R85, R28, 0x1b ;  /* 0x0000001c55557211 */ /* 0x000fca00078fdaff */
[----:B------:R-:W-:Y:S02]  /*7560*/  IMAD.SHL.U32 R159, R85, 0x10, RZ ;  /* 0x00000010559f7824 */ /* 0x000fe400078e00ff */
[----:B-1----:R-:W-:Y:S02]  /*7570*/  VIADD R87, R86, 0xffffff80 ;  /* 0xffffff8056577836 */ /* 0x002fe40000000000 */
[----:B------:R-:W-:Y:S01]  /*7580*/  IMAD R85, R17, 0x7000, R116 ;  /* 0x0000700011557824 */ /* 0x000fe200078e0274 */
[----:B------:R-:W-:Y:S02]  /*7590*/  LOP3.LUT R84, R3, 0x70, R159, 0xf8, !PT ;  /* 0x0000007003547812 */ /* 0x000fe400078ef89f */
[----:B------:R-:W-:Y:S01]  /*75a0*/  SHF.R.S32.HI R86, RZ, 0x1f, R87 ;  /* 0x0000001fff567819 */ /* 0x000fe20000011457 */
[----:B------:R-:W-:Y:S01]  /*75b0*/  IMAD.IADD R85, R16, 0x1, R85 ;  /* 0x0000000110557824 */ /* 0x000fe200078e0255 */
[----:B------:R-:W-:Y:S02]  /*75c0*/  LOP3.LUT R84, R84, R43, RZ, 0x3c, !PT ;  /* 0x0000002b54547212 */ /* 0x000fe400078e3cff */
[----:B------:R-:W-:-:S05]  /*75d0*/  LEA.HI R86, R86, R87, RZ, 0x5 ;  /* 0x0000005756567211 */ /* 0x000fca00078f28ff */
[----:B------:R-:W-:-:S05]  /*75e0*/  IMAD.SHL.U32 R86, R86, 0x20, RZ ;  /* 0x0000002056567824 */ /* 0x000fca00078e00ff */
[----:B------:R-:W-:-:S04]  /*75f0*/  LOP3.LUT R86, R86, 0xfffffc00, RZ, 0xc0, !PT ;  /* 0xfffffc0056567812 */ /* 0x000fc800078ec0ff */
[----:B------:R-:W-:-:S05]  /*7600*/  IADD3 R84, R86, R84, RZ ;  /* 0x0000005456547210 */ /* 0x000fca0007ffe0ff */
[----:B------:R-:W-:-:S04]  /*7610*/  IMAD R87, R17, 0x7000, R84 ;  /* 0x0000700011577824 */ /* 0x000fc800078e0254 */
[----:B------:R-:W-:Y:S02]  /*7620*/  IMAD.IADD R88, R16, 0x1, R87 ;  /* 0x0000000110587824 */ /* 0x000fe400078e0257 */
[----:B------:R-:W1:Y:S04]  /*7630*/  LDS.128 R84, [R85+0x20400] ;  /* 0x0204000055547984 */ /* 0x000e680000000c00 */
[----:B------:R-:W2:Y:S01]  /*7640*/  LDS.128 R88, [R88+0x20400] ;  /* 0x0204000058587984 */ /* 0x000ea20000000c00 */
[----:B------:R-:W-:Y:S05]  /*7650*/  @P2 BRA `(.L_x_345) ;  /* 0x0000000c00302947 */ /* 0x000fea0003800000 */
[--C-:B------:R-:W-:Y:S02]  /*7660*/  SHF.R.U32.HI R170, RZ, 0x8, R53.reuse ;  /* 0x00000008ffaa7819 */ /* 0x100fe40000011635 */
[----:B------:R-:W-:Y:S02]  /*7670*/  LOP3.LUT R52, R53, 0xff0000ff, RZ, 0xc0, !PT ;  /* 0xff0000ff35347812 */ /* 0x000fe400078ec0ff */
[----:B------:R-:W-:Y:S02]  /*7680*/  SHF.R.U32.HI R169, RZ, 0x10, R53 ;  /* 0x00000010ffa97819 */ /* 0x000fe40000011635 */
[--C-:B------:R-:W-:Y:S02]  /*7690*/  SHF.R.U32.HI R165, RZ, 0x8, R57.reuse ;  /* 0x00000008ffa57819 */ /* 0x100fe40000011639 */
[----:B------:R-:W-:Y:S02]  /*76a0*/  LOP3.LUT R58, R57, 0xff0000ff, RZ, 0xc0, !PT ;  /* 0xff0000ff393a7812 */ /* 0x000fe400078ec0ff */
[----:B------:R-:W-:Y:S01]  /*76b0*/  SHF.R.U32.HI R53, RZ, 0x10, R57 ;  /* 0x00000010ff357819 */ /* 0x000fe20000011639 */
[----:B------:R-:W-:Y:S01]  /*76c0*/  IMAD.SHL.U32 R57, R170, 0x100, RZ ;  /* 0x00000100aa397824 */ /* 0x000fe200078e00ff */
[--C-:B------:R-:W-:Y:S01]  /*76d0*/  SHF.R.U32.HI R56, RZ, 0x8, R55.reuse ;  /* 0x00000008ff387819 */ /* 0x100fe20000011637 */
[----:B------:R-:W-:Y:S01]  /*76e0*/  IMAD.SHL.U32 R165, R165, 0x100, RZ ;  /* 0x00000100a5a57824 */ /* 0x000fe200078e00ff */
[----:B------:R-:W-:Y:S01]  /*76f0*/  LOP3.LUT R54, R55, 0xff0000ff, RZ, 0xc0, !PT ;  /* 0xff0000ff37367812 */ /* 0x000fe200078ec0ff */
[----:B------:R-:W-:Y:S01]  /*7700*/  IMAD.U32 R170, R53, 0x10000, RZ ;  /* 0x0001000035aa7824 */ /* 0x000fe200078e00ff */
[----:B------:R-:W-:-:S02]  /*7710*/  SHF.R.U32.HI R168, RZ, 0x10, R55 ;  /* 0x00000010ffa87819 */ /* 0x000fc40000011637 */
[--C-:B------:R-:W-:Y:S02]  /*7720*/  SHF.R.U32.HI R167, RZ, 0x8, R59.reuse ;  /* 0x00000008ffa77819 */ /* 0x100fe4000001163b */
[----:B------:R-:W-:Y:S02]  /*7730*/  LOP3.LUT R166, R59, 0xff0000ff, RZ, 0xc0, !PT ;  /* 0xff0000ff3ba67812 */ /* 0x000fe400078ec0ff */
[----:B------:R-:W-:Y:S01]  /*7740*/  SHF.R.U32.HI R55, RZ, 0x10, R59 ;  /* 0x00000010ff377819 */ /* 0x000fe2000001163b */
[----:B------:R-:W-:Y:S01]  /*7750*/  IMAD.SHL.U32 R167, R167, 0x100, RZ ;  /* 0x00000100a7a77824 */ /* 0x000fe200078e00ff */
[----:B------:R-:W-:Y:S01]  /*7760*/  LOP3.LUT R52, R52, 0xff00, R57, 0xf8, !PT ;  /* 0x0000ff0034347812 */ /* 0x000fe200078ef839 */
[----:B------:R-:W-:Y:S01]  /*7770*/  IMAD.U32 R57, R169, 0x10000, RZ ;  /* 0x00010000a9397824 */ /* 0x000fe200078e00ff */
[----:B------:R-:W-:Y:S01]  /*7780*/  SHF.L.U32 R59, R56, 0x8, RZ ;  /* 0x00000008383b7819 */ /* 0x000fe200000006ff */
[----:B------:R-:W-:Y:S01]  /*7790*/  IMAD.U32 R172, R55, 0x10000, RZ ;  /* 0x0001000037ac7824 */ /* 0x000fe200078e00ff */
[----:B------:R-:W-:-:S02]  /*77a0*/  LOP3.LUT R169, R58, 0xff00, R165, 0xf8, !PT ;  /* 0x0000ff003aa97812 */ /* 0x000fc400078ef8a5 */
[----:B------:R-:W-:Y:S02]  /*77b0*/  LOP3.LUT R56, R54, 0xff00, R59, 0xf8, !PT ;  /* 0x0000ff0036387812 */ /* 0x000fe400078ef83b */
[----:B------:R-:W-:Y:S02]  /*77c0*/  LOP3.LUT R54, R52, 0xff0000, R57, 0xf8, !PT ;  /* 0x00ff000034367812 */ /* 0x000fe400078ef839 */
[----:B------:R-:W-:Y:S02]  /*77d0*/  SHF.L.U32 R57, R168, 0x10, RZ ;  /* 0x00000010a8397819 */ /* 0x000fe400000006ff */
[----:B------:R-:W-:Y:S02]  /*77e0*/  F2FP.F16.E4M3.UNPACK_B R168, R163.H1 ;  /* 0x000000a3ffa8723e */ /* 0x000fe400030006ff */
[----:B--2---:R-:W-:Y:S02]  /*77f0*/  F2FP.F16.E4M3.UNPACK_B R59, R88.H1 ;  /* 0x00000058ff3b723e */ /* 0x004fe400030006ff */
[----:B-1----:R-:W-:-:S02]  /*7800*/  F2FP.F16.E4M3.UNPACK_B R58, R84.H1 ;  /* 0x00000054ff3a723e */ /* 0x002fc400030006ff */
[----:B------:R-:W-:Y:S01]  /*7810*/  LOP3.LUT R171, R166, 0xff00, R167, 0xf8, !PT ;  /* 0x0000ff00a6ab7812 */ /* 0x000fe200078ef8a7 */
[----:B------:R-:W-:Y:S01]  /*7820*/  HADD2.F32 R167, -RZ, R168.H0_H0 ;  /* 0x200000a8ffa77230 */ /* 0x000fe20000004100 */
[----:B------:R-:W-:Y:S01]  /*7830*/  LOP3.LUT R52, R56, 0xff0000, R57, 0xf8, !PT ;  /* 0x00ff000038347812 */ /* 0x000fe200078ef839 */
[----:B------:R-:W-:Y:S01]  /*7840*/  HADD2.F32 R57, -RZ, R59.H0_H0 ;  /* 0x2000003bff397230 */ /* 0x000fe20000004100 */
[----:B------:R-:W-:Y:S01]  /*7850*/  F2FP.F16.E4M3.UNPACK_B R165, R162.H1 ;  /* 0x000000a2ffa5723e */ /* 0x000fe200030006ff */
[----:B------:R-:W-:Y:S01]  /*7860*/  HADD2.F32 R56, -RZ, R58.H0_H0 ;  /* 0x2000003aff387230 */ /* 0x000fe20000004100 */
[----:B------:R-:W-:Y:S01]  /*7870*/  LOP3.LUT R55, R169, 0xff0000, R170, 0xf8, !PT ;  /* 0x00ff0000a9377812 */ /* 0x000fe200078ef8aa */
[----:B------:R-:W-:Y:S02]  /*7880*/  HADD2.F32 R170, -RZ, R168.H1_H1 ;  /* 0x300000a8ffaa7230 */ /* 0x000fe40000004100 */
[----:B------:R-:W-:Y:S01]  /*7890*/  FMUL.FTZ R173, R57, R167 ;  /* 0x000000a739ad7220 */ /* 0x000fe20000410000 */
[----:B------:R-:W-:-:S02]  /*78a0*/  HADD2.F32 R166, -RZ, R165.H0_H0 ;  /* 0x200000a5ffa67230 */ /* 0x000fc40000004100 */
[C---:B------:R-:W-:Y:S01]  /*78b0*/  FMUL.FTZ R174, R56.reuse, R167 ;  /* 0x000000a738ae7220 */ /* 0x040fe20000410000 */
[----:B------:R-:W-:Y:S01]  /*78c0*/  HADD2.F32 R167, -RZ, R165.H1_H1 ;  /* 0x300000a5ffa77230 */ /* 0x000fe20000004100 */
[----:B------:R-:W-:Y:S01]  /*78d0*/  F2FP.F16.E4M3.UNPACK_B R168, R163 ;  /* 0x000000a3ffa8723e */ /* 0x000fe200020006ff */
[----:B------:R-:W-:Y:S02]  /*78e0*/  HADD2.F32 R165, -RZ, R59.H1_H1 ;  /* 0x3000003bffa57230 */ /* 0x000fe40000004100 */
[-C--:B------:R-:W-:Y:S01]  /*78f0*/  FFMA.FTZ R56, R56, R166.reuse, -R173 ;  /* 0x000000a638387223 */ /* 0x080fe200000108ad */
[----:B------:R-:W-:Y:S01]  /*7900*/  FFMA.FTZ R57, R57, R166, R174 ;  /* 0x000000a639397223 */ /* 0x000fe200000100ae */
[----:B------:R-:W-:Y:S01]  /*7910*/  HADD2.F32 R58, -RZ, R58.H1_H1 ;  /* 0x3000003aff3a7230 */ /* 0x000fe20000004100 */
[----:B------:R-:W-:Y:S01]  /*7920*/  F2FP.F16.E4M3.UNPACK_B R166, R162 ;  /* 0x000000a2ffa6723e */ /* 0x000fe200020006ff */
[----:B------:R-:W-:Y:S01]  /*7930*/  FMUL.FTZ R59, R165, R170 ;  /* 0x000000aaa53b7220 */ /* 0x000fe20000410000 */
[----:B------:R-:W-:Y:S01]  /*7940*/  F2FP.F16.E4M3.UNPACK_B R162, R84 ;  /* 0x00000054ffa2723e */ /* 0x000fe200020006ff */
[----:B------:R-:W-:Y:S01]  /*7950*/  HADD2.F32 R169, -RZ, R168.H0_H0 ;  /* 0x200000a8ffa97230 */ /* 0x000fe20000004100 */
[----:B------:R-:W-:Y:S01]  /*7960*/  F2FP.F16.E4M3.UNPACK_B R88, R88 ;  /* 0x00000058ff58723e */ /* 0x000fe200020006ff */
[C---:B------:R-:W-:Y:S01]  /*7970*/  FMUL.FTZ R170, R58.reuse, R170 ;  /* 0x000000aa3aaa7220 */ /* 0x040fe20000410000 */
[-C--:B------:R-:W-:Y:S01]  /*7980*/  FFMA.FTZ R59, R58, R167.reuse, -R59 ;  /* 0x000000a73a3b7223 */ /* 0x080fe2000001083b */
[----:B------:R-:W-:Y:S01]  /*7990*/  HADD2.F32 R84, -RZ, R162.H0_H0 ;  /* 0x200000a2ff547230 */ /* 0x000fe20000004100 */
[----:B------:R-:W-:Y:S01]  /*79a0*/  LOP3.LUT R53, R171, 0xff0000, R172, 0xf8, !PT ;  /* 0x00ff0000ab357812 */ /* 0x000fe200078ef8ac */
[----:B------:R-:W-:Y:S01]  /*79b0*/  FFMA.FTZ R58, R165, R167, R170 ;  /* 0x000000a7a53a7223 */ /* 0x000fe200000100aa */
[----:B------:R-:W-:Y:S01]  /*79c0*/  HADD2.F32 R163, -RZ, R88.H0_H0 ;  /* 0x20000058ffa37230 */ /* 0x000fe20000004100 */
[----:B------:R-:W-:Y:S01]  /*79d0*/  F2FP.SATFINITE.E4M3.F32.PACK_AB_MERGE_C R56, R59, R56, RZ ;  /* 0x000000383b38723e */ /* 0x000fe200048070ff */
[----:B------:R-:W-:-:S02]  /*79e0*/  HADD2.F32 R167, -RZ, R166.H0_H0 ;  /* 0x200000a6ffa77230 */ /* 0x000fc40000004100 */
[CC--:B------:R-:W-:Y:S01]  /*79f0*/  FMUL.FTZ R170, R84.reuse, R169.reuse ;  /* 0x000000a954aa7220 */ /* 0x0c0fe20000410000 */
[----:B------:R-:W-:Y:S02]  /*7a00*/  HADD2.F32 R168, -RZ, R168.H1_H1 ;  /* 0x300000a8ffa87230 */ /* 0x000fe40000004100 */
[C---:B------:R-:W-:Y:S01]  /*7a10*/  FMUL.FTZ R171, R163.reuse, R169 ;  /* 0x000000a9a3ab7220 */ /* 0x040fe20000410000 */
[----:B------:R-:W-:Y:S02]  /*7a20*/  HADD2.F32 R165, -RZ, R88.H1_H1 ;  /* 0x30000058ffa57230 */ /* 0x000fe40000004100 */
[-C--:B------:R-:W-:Y:S01]  /*7a30*/  FFMA.FTZ R88, R163, R167.reuse, R170 ;  /* 0x000000a7a3587223 */ /* 0x080fe200000100aa */
[----:B------:R-:W-:Y:S02]  /*7a40*/  HADD2.F32 R162, -RZ, R162.H1_H1 ;  /* 0x300000a2ffa27230 */ /* 0x000fe40000004100 */
[----:B------:R-:W-:Y:S01]  /*7a50*/  FFMA.FTZ R84, R84, R167, -R171 ;  /* 0x000000a754547223 */ /* 0x000fe200000108ab */
[----:B------:R-:W-:-:S02]  /*7a60*/  HADD2.F32 R166, -RZ, R166.H1_H1 ;  /* 0x300000a6ffa67230 */ /* 0x000fc40000004100 */
[CC--:B------:R-:W-:Y:S01]  /*7a70*/  FMUL.FTZ R163, R165.reuse, R168.reuse ;  /* 0x000000a8a5a37220 */ /* 0x0c0fe20000410000 */
[----:B------:R-:W-:Y:S01]  /*7a80*/  F2FP.F16.E4M3.UNPACK_B R169, R161.H1 ;  /* 0x000000a1ffa9723e */ /* 0x000fe200030006ff */
[C---:B------:R-:W-:Y:S01]  /*7a90*/  FMUL.FTZ R172, R162.reuse, R168 ;  /* 0x000000a8a2ac7220 */ /* 0x040fe20000410000 */
[----:B------:R-:W-:Y:S01]  /*7aa0*/  F2FP.F16.E4M3.UNPACK_B R167, R90.H1 ;  /* 0x0000005affa7723e */ /* 0x000fe200030006ff */
[----:B------:R-:W-:Y:S01]  /*7ab0*/  FFMA.FTZ R163, R162, R166, -R163 ;  /* 0x000000a6a2a37223 */ /* 0x000fe200000108a3 */
[----:B------:R-:W-:Y:S01]  /*7ac0*/  F2FP.F16.E4M3.UNPACK_B R162, R86.H1 ;  /* 0x00000056ffa2723e */ /* 0x000fe200030006ff */
[----:B------:R-:W-:Y:S01]  /*7ad0*/  HADD2.F32 R173, -RZ, R169.H0_H0 ;  /* 0x200000a9ffad7230 */ /* 0x000fe20000004100 */
[----:B------:R-:W-:Y:S01]  /*7ae0*/  F2FP.F16.E4M3.UNPACK_B R170, R160.H1 ;  /* 0x000000a0ffaa723e */ /* 0x000fe200030006ff */
[----:B------:R-:W-:Y:S02]  /*7af0*/  HADD2.F32 R168, -RZ, R167.H0_H0 ;  /* 0x200000a7ffa87230 */ /* 0x000fe40000004100 */
[----:B------:R-:W-:Y:S01]  /*7b00*/  FFMA.FTZ R165, R165, R166, R172 ;  /* 0x000000a6a5a57223 */ /* 0x000fe200000100ac */
[----:B------:R-:W-:Y:S01]  /*7b10*/  HADD2.F32 R166, -RZ, R162.H0_H0 ;  /* 0x200000a2ffa67230 */ /* 0x000fe20000004100 */
[----:B------:R-:W-:Y:S01]  /*7b20*/  F2FP.F16.E4M3.UNPACK_B R86, R86 ;  /* 0x00000056ff56723e */ /* 0x000fe200020006ff */
[----:B------:R-:W-:-:S02]  /*7b30*/  HADD2.F32 R171, -RZ, R170.H0_H0 ;  /* 0x200000aaffab7230 */ /* 0x000fc40000004100 */
[-C--:B------:R-:W-:Y:S01]  /*7b40*/  FMUL.FTZ R175, R168, R173.reuse ;  /* 0x000000ada8af7220 */ /* 0x080fe20000410000 */
[----:B------:R-:W-:Y:S02]  /*7b50*/  HADD2.F32 R172, -RZ, R169.H1_H1 ;  /* 0x300000a9ffac7230 */ /* 0x000fe40000004100 */
[----:B------:R-:W-:Y:S01]  /*7b60*/  FMUL.FTZ R173, R166, R173 ;  /* 0x000000ada6ad7220 */ /* 0x000fe20000410000 */
[----:B------:R-:W-:Y:S01]  /*7b70*/  HADD2.F32 R169, -RZ, R167.H1_H1 ;  /* 0x300000a7ffa97230 */ /* 0x000fe20000004100 */
[----:B------:R-:W-:Y:S01]  /*7b80*/  F2FP.SATFINITE.E4M3.F32.PACK_AB_MERGE_C R57, R58, R57, RZ ;  /* 0x000000393a39723e */ /* 0x000fe200048070ff */
[----:B------:R-:W-:Y:S02]  /*7b90*/  HADD2.F32 R167, -RZ, R162.H1_H1 ;  /* 0x300000a2ffa77230 */ /* 0x000fe40000004100 */
[-C--:B------:R-:W-:Y:S01]  /*7ba0*/  FFMA.FTZ R162, R166, R171.reuse, -R175 ;  /* 0x000000aba6a27223 */ /* 0x080fe200000108af */
[----:B------:R-:W-:Y:S02]  /*7bb0*/  HADD2.F32 R170, -RZ, R170.H1_H1 ;  /* 0x300000aaffaa7230 */ /* 0x000fe40000004100 */
[----:B------:R-:W-:Y:S01]  /*7bc0*/  FFMA.FTZ R166, R168, R171, R173 ;  /* 0x000000aba8a67223 */ /* 0x000fe200000100ad */
[-C--:B------:R-:W-:Y:S01]  /*7bd0*/  FMUL.FTZ R174, R169, R172.reuse ;  /* 0x000000aca9ae7220 */ /* 0x080fe20000410000 */
[----:B------:R-:W-:Y:S01]  /*7be0*/  F2FP.F16.E4M3.UNPACK_B R168, R161 ;  /* 0x000000a1ffa8723e */ /* 0x000fe200020006ff */
[C---:B------:R-:W-:Y:S01]  /*7bf0*/  FMUL.FTZ R172, R167.reuse, R172 ;  /* 0x000000aca7ac7220 */ /* 0x040fe20000410000 */
[----:B------:R-:W-:Y:S01]  /*7c00*/  F2FP.F16.E4M3.UNPACK_B R161, R90 ;  /* 0x0000005affa1723e */ /* 0x000fe200020006ff */
[----:B------:R-:W-:Y:S01]  /*7c10*/  FFMA.FTZ R177, R167, R170, -R174 ;  /* 0x000000aaa7b17223 */ /* 0x000fe200000108ae */
[----:B------:R-:W-:Y:S01]  /*7c20*/  F2FP.F16.E4M3.UNPACK_B R167, R160 ;  /* 0x000000a0ffa7723e */ /* 0x000fe200020006ff */
[----:B------:R-:W-:-:S02]  /*7c30*/  HADD2.F32 R171, -RZ, R168.H0_H0 ;  /* 0x200000a8ffab7230 */ /* 0x000fc40000004100 */
[----:B------:R-:W-:Y:S01]  /*7c40*/  FFMA.FTZ R179, R169, R170, R172 ;  /* 0x000000aaa9b37223 */ /* 0x000fe200000100ac */
[--C-:B------:R-:W-:Y:S01]  /*7c50*/  HADD2.F32 R160, -RZ, R161.reuse.H0_H0 ;  /* 0x200000a1ffa07230 */ /* 0x100fe20000004100 */
[----:B------:R-:W-:Y:S01]  /*7c60*/  F2FP.F16.E4M3.UNPACK_B R58, R89 ;  /* 0x00000059ff3a723e */ /* 0x000fe200020006ff */
[----:B------:R-:W-:Y:S01]  /*7c70*/  HADD2.F32 R168, -RZ, R168.H1_H1 ;  /* 0x300000a8ffa87230 */ /* 0x000fe20000004100 */
[----:B------:R-:W-:Y:S01]  /*7c80*/  F2FP.F16.E4M3.UNPACK_B R59, R55 ;  /* 0x00000037ff3b723e */ /* 0x000fe200020006ff */
[--C-:B------:R-:W-:Y:S02]  /*7c90*/  HADD2.F32 R90, -RZ, R86.reuse.H0_H0 ;  /* 0x20000056ff5a7230 */ /* 0x100fe40000004100 */
[----:B------:R-:W-:Y:S01]  /*7ca0*/  FMUL.FTZ R173, R160, R171 ;  /* 0x000000aba0ad7220 */ /* 0x000fe20000410000 */
[----:B------:R-:W-:Y:S01]  /*7cb0*/  HADD2.F32 R161, -RZ, R161.H1_H1 ;  /* 0x300000a1ffa17230 */ /* 0x000fe20000004100 */
[----:B------:R-:W-:Y:S01]  /*7cc0*/  F2FP.SATFINITE.E4M3.F32.PACK_AB_MERGE_C R88, R165, R88, R57 ;  /* 0x00000058a558723e */ /* 0x000fe20004807039 */
[----:B------:R-:W-:-:S02]  /*7cd0*/  HADD2.F32 R86, -RZ, R86.H1_H1 ;  /* 0x30000056ff567230 */ /* 0x000fc40000004100 */
[----:B------:R-:W-:Y:S01]  /*7ce0*/  FMUL.FTZ R171, R90, R171 ;  /* 0x000000ab5aab7220 */ /* 0x000fe20000410000 */
[--C-:B------:R-:W-:Y:S02]  /*7cf0*/  HADD2.F32 R169, -RZ, R167.reuse.H0_H0 ;  /* 0x200000a7ffa97230 */ /* 0x100fe40000004100 */
[CC--:B------:R-:W-:Y:S01]  /*7d00*/  FMUL.FTZ R175, R161.reuse, R168.reuse ;  /* 0x000000a8a1af7220 */ /* 0x0c0fe20000410000 */
[----:B------:R-:W-:Y:S02]  /*7d10*/  HADD2.F32 R167, -RZ, R167.H1_H1 ;  /* 0x300000a7ffa77230 */ /* 0x000fe40000004100 */
[----:B------:R-:W-:Y:S01]  /*7d20*/  FMUL.FTZ R168, R86, R168 ;  /* 0x000000a856a87220 */ /* 0x000fe20000410000 */
[----:B------:R-:W-:Y:S01]  /*7d30*/  F2FP.F16.E4M3.UNPACK_B R57, R85 ;  /* 0x00000055ff39723e */ /* 0x000fe200020006ff */
[-C--:B------:R-:W-:Y:S01]  /*7d40*/  FFMA.FTZ R173, R90, R169.reuse, -R173 ;  /* 0x000000a95aad7223 */ /* 0x080fe200000108ad */
[----:B------:R-:W-:Y:S01]  /*7d50*/  FFMA.FTZ R90, R160, R169, R171 ;  /* 0x000000a9a05a7223 */ /* 0x000fe200000100ab */
[-C--:B------:R-:W-:Y:S01]  /*7d60*/  FFMA.FTZ R86, R86, R167.reuse, -R175 ;  /* 0x000000a756567223 */ /* 0x080fe200000108af */
[----:B------:R-:W-:Y:S01]  /*7d70*/  FFMA.FTZ R167, R161, R167, R168 ;  /* 0x000000a7a1a77223 */ /* 0x000fe200000100a8 */
[----:B------:R-:W-:Y:S01]  /*7d80*/  F2FP.SATFINITE.E4M3.F32.PACK_AB_MERGE_C R162, R177, R162, RZ ;  /* 0x000000a2b1a2723e */ /* 0x000fe200048070ff */
[--C-:B------:R-:W-:Y:S01]  /*7d90*/  HADD2.F32 R160, -RZ, R58.reuse.H0_H0 ;  /* 0x2000003affa07230 */ /* 0x100fe20000004100 */
[----:B------:R-:W-:Y:S01]  /*7da0*/  F2FP.SATFINITE.E4M3.F32.PACK_AB_MERGE_C R166, R179, R166, RZ ;  /* 0x000000a6b3a6723e */ /* 0x000fe200048070ff */
[----:B------:R-:W-:Y:S01]  /*7db0*/  HADD2.F32 R165, -RZ, R59.H0_H0 ;  /* 0x2000003bffa57230 */ /* 0x000fe20000004100 */
[----:B------:R-:W-:Y:S01]  /*7dc0*/  F2FP.SATFINITE.E4M3.F32.PACK_AB_MERGE_C R84, R163, R84, R56 ;  /* 0x00000054a354723e */ /* 0x000fe20004807038 */
[----:B------:R-:W-:Y:S01]  /*7dd0*/  HADD2.F32 R56, -RZ, R57.H0_H0 ;  /* 0x20000039ff387230 */ /* 0x000fe20000004100 */
[----:B------:R-:W-:Y:S01]  /*7de0*/  F2FP.F16.E4M3.UNPACK_B R161, R54 ;  /* 0x00000036ffa1723e */ /* 0x000fe200020006ff */
[----:B------:R-:W-:Y:S01]  /*7df0*/  HADD2.F32 R58, -RZ, R58.H1_H1 ;  /* 0x3000003aff3a7230 */ /* 0x000fe20000004100 */
[----:B------:R-:W-:Y:S01]  /*7e00*/  F2FP.SATFINITE.E4M3.F32.PACK_AB_MERGE_C R86, R86, R173, R162 ;  /* 0x000000ad5656723e */ /* 0x000fe200048070a2 */
[----:B------:R-:W-:Y:S01]  /*7e10*/  HADD2.F32 R162, -RZ, R59.H1_H1 ;  /* 0x3000003bffa27230 */ /* 0x000fe20000004100 */
[----:B------:R-:W-:Y:S01]  /*7e20*/  F2FP.SATFINITE.E4M3.F32.PACK_AB_MERGE_C R90, R167, R90, R166 ;  /* 0x0000005aa75a723e */ /* 0x000fe200048070a6 */
[----:B------:R-:W-:-:S02]  /*7e30*/  HADD2.F32 R163, -RZ, R161.H0_H0 ;  /* 0x200000a1ffa37230 */ /* 0x000fc40000004100 */
[-C--:B------:R-:W-:Y:S01]  /*7e40*/  FMUL.FTZ R167, R160, R165.reuse ;  /* 0x000000a5a0a77220 */ /* 0x080fe20000410000 */
[C---:B------:R-:W-:Y:S01]  /*7e50*/  FMUL.FTZ R165, R56.reuse, R165 ;  /* 0x000000a538a57220 */ /* 0x040fe20000410000 */
[----:B------:R-:W-:Y:S01]  /*7e60*/  HADD2.F32 R59, -RZ, R57.H1_H1 ;  /* 0x30000039ff3b7230 */ /* 0x000fe20000004100 */
[----:B------:R-:W-:Y:S01]  /*7e70*/  F2FP.F16.E4M3.UNPACK_B R89, R89.H1 ;  /* 0x00000059ff59723e */ /* 0x000fe200030006ff */
[-C--:B------:R-:W-:Y:S01]  /*7e80*/  FFMA.FTZ R56, R56, R163.reuse, -R167 ;  /* 0x000000a338387223 */ /* 0x080fe200000108a7 */
[----:B------:R-:W-:Y:S01]  /*7e90*/  FFMA.FTZ R57, R160, R163, R165 ;  /* 0x000000a3a0397223 */ /* 0x000fe200000100a5 */
[----:B------:R-:W-:Y:S02]  /*7ea0*/  HADD2.F32 R161, -RZ, R161.H1_H1 ;  /* 0x300000a1ffa17230 */ /* 0x000fe40000004100 */
[-C--:B------:R-:W-:Y:S01]  /*7eb0*/  FMUL.FTZ R160, R58, R162.reuse ;  /* 0x000000a23aa07220 */ /* 0x080fe20000410000 */
[----:B------:R-:W-:Y:S01]  /*7ec0*/  FMUL.FTZ R163, R59, R162 ;  /* 0x000000a23ba37220 */ /* 0x000fe20000410000 */
[----:B------:R-:W-:-:S02]  /*7ed0*/  F2FP.F16.E4M3.UNPACK_B R162, R55.H1 ;  /* 0x00000037ffa2723e */ /* 0x000fc400030006ff */
[----:B------:R-:W-:Y:S01]  /*7ee0*/  F2FP.F16.E4M3.UNPACK_B R85, R85.H1 ;  /* 0x00000055ff55723e */ /* 0x000fe200030006ff */
[-C--:B------:R-:W-:Y:S01]  /*7ef0*/  FFMA.FTZ R59, R59, R161.reuse, -R160 ;  /* 0x000000a13b3b7223 */ /* 0x080fe200000108a0 */
[----:B------:R-:W-:Y:S01]  /*7f00*/  FFMA.FTZ R58, R58, R161, R163 ;  /* 0x000000a13a3a7223 */ /* 0x000fe200000100a3 */
[----:B------:R-:W-:Y:S01]  /*7f10*/  F2FP.F16.E4M3.UNPACK_B R54, R54.H1 ;  /* 0x00000036ff36723e */ /* 0x000fe200030006ff */
[----:B------:R-:W-:Y:S01]  /*7f20*/  HADD2.F32 R160, -RZ, R89.H0_H0 ;  /* 0x20000059ffa07230 */ /* 0x000fe20000004100 */
[-C--:B------:R-:W-:Y:S01]  /*7f30*/  F2FP.F16.E4M3.UNPACK_B R171, R53.reuse ;  /* 0x00000035ffab723e */ /* 0x080fe200020006ff */
[----:B------:R-:W-:Y:S01]  /*7f40*/  HADD2.F32 R163, -RZ, R162.H0_H0 ;  /* 0x200000a2ffa37230 */ /* 0x000fe20000004100 */
[----:B------:R-:W-:Y:S01]  /*7f50*/  F2FP.F16.E4M3.UNPACK_B R172, R53.H1 ;  /* 0x00000035ffac723e */ /* 0x000fe200030006ff */
[----:B------:R-:W-:Y:S01]  /*7f60*/  HADD2.F32 R55, -RZ, R85.H0_H0 ;  /* 0x20000055ff377230 */ /* 0x000fe20000004100 */
[----:B------:R-:W-:Y:S01]  /*7f70*/  F2FP.F16.E4M3.UNPACK_B R167, R52 ;  /* 0x00000034ffa7723e */ /* 0x000fe200020006ff */
[----:B------:R-:W-:-:S02]  /*7f80*/  HADD2.F32 R161, -RZ, R89.H1_H1 ;  /* 0x30000059ffa17230 */ /* 0x000fc40000004100 */
[CC--:B------:R-:W-:Y:S01]  /*7f90*/  FMUL.FTZ R168, R160.reuse, R163.reuse ;  /* 0x000000a3a0a87220 */ /* 0x0c0fe20000410000 */
[----:B------:R-:W-:Y:S02]  /*7fa0*/  HADD2.F32 R89, -RZ, R54.H0_H0 ;  /* 0x20000036ff597230 */ /* 0x000fe40000004100 */
[C---:B------:R-:W-:Y:S01]  /*7fb0*/  FMUL.FTZ R163, R55.reuse, R163 ;  /* 0x000000a337a37220 */ /* 0x040fe20000410000 */
[----:B------:R-:W-:Y:S02]  /*7fc0*/  HADD2.F32 R85, -RZ, R85.H1_H1 ;  /* 0x30000055ff557230 */ /* 0x000fe40000004100 */
[----:B------:R-:W-:Y:S02]  /*7fd0*/  HADD2.F32 R162, -RZ, R162.H1_H1 ;  /* 0x300000a2ffa27230 */ /* 0x000fe40000004100 */
[----:B------:R-:W-:Y:S02]  /*7fe0*/  HADD2.F32 R166, -RZ, R54.H1_H1 ;  /* 0x30000036ffa67230 */ /* 0x000fe40000004100 */
[-C--:B------:R-:W-:Y:S01]  /*7ff0*/  FFMA.FTZ R54, R55, R89.reuse, -R168 ;  /* 0x0000005937367223 */ /* 0x080fe200000108a8 */
[----:B------:R-:W-:Y:S01]  /*8000*/  FFMA.FTZ R55, R160, R89, R163 ;  /* 0x00000059a0377223 */ /* 0x000fe200000100a3 */
[-C--:B------:R-:W-:Y:S01]  /*8010*/  FMUL.FTZ R170, R161, R162.reuse ;  /* 0x000000a2a1aa7220 */ /* 0x080fe20000410000 */
[C---:B------:R-:W-:Y:S01]  /*8020*/  FMUL.FTZ R160, R85.reuse, R162 ;  /* 0x000000a255a07220 */ /* 0x040fe20000410000 */
[----:B------:R-:W-:Y:S01]  /*8030*/  F2FP.F16.E4M3.UNPACK_B R89, R87 ;  /* 0x00000057ff59723e */ /* 0x000fe200020006ff */
[----:B------:R-:W-:Y:S01]  /*8040*/  HADD2.F32 R53, -RZ, R172.H0_H0 ;  /* 0x200000acff357230 */ /* 0x000fe20000004100 */
[----:B------:R-:W-:Y:S01]  /*8050*/  F2FP.F16.E4M3.UNPACK_B R162, R91 ;  /* 0x0000005bffa2723e */ /* 0x000fe200020006ff */
[-C--:B------:R-:W-:Y:S01]  /*8060*/  FFMA.FTZ R85, R85, R166.reuse, -R170 ;  /* 0x000000a655557223 */ /* 0x080fe200000108aa */
[----:B------:R-:W-:Y:S01]  /*8070*/  F2FP.F16.E4M3.UNPACK_B R87, R87.H1 ;  /* 0x00000057ff57723e */ /* 0x000fe200030006ff */
[----:B------:R-:W-:Y:S01]  /*8080*/  FFMA.FTZ R160, R161, R166, R160 ;  /* 0x000000a6a1a07223 */ /* 0x000fe200000100a0 */
[----:B------:R-:W-:Y:S01]  /*8090*/  F2FP.F16.E4M3.UNPACK_B R163, R91.H1 ;  /* 0x0000005bffa3723e */ /* 0x000fe200030006ff */
[----:B------:R-:W-:Y:S01]  /*80a0*/  HADD2.F32 R91, -RZ, R89.H0_H0 ;  /* 0x20000059ff5b7230 */ /* 0x000fe20000004100 */
[----:B------:R-:W-:Y:S01]  /*80b0*/  F2FP.F16.E4M3.UNPACK_B R168, R52.H1 ;  /* 0x00000034ffa8723e */ /* 0x000fe200030006ff */
[----:B------:R-:W-:Y:S01]  /*80c0*/  HADD2.F32 R165, -RZ, R162.H0_H0 ;  /* 0x200000a2ffa57230 */ /* 0x000fe20000004100 */
[----:B------:R-:W-:Y:S01]  /*80d0*/  F2FP.SATFINITE.E4M3.F32.PACK_AB_MERGE_C R54, R85, R54, RZ ;  /* 0x000000365536723e */ /* 0x000fe200048070ff */
[----:B------:R-:W-:Y:S01]  /*80e0*/  HADD2.F32 R52, -RZ, R171.H0_H0 ;  /* 0x200000abff347230 */ /* 0x000fe20000004100 */
[----:B------:R-:W-:Y:S01]  /*80f0*/  F2FP.SATFINITE.E4M3.F32.PACK_AB_MERGE_C R55, R160, R55, RZ ;  /* 0x00000037a037723e */ /* 0x000fe200048070ff */
[----:B------:R-:W-:Y:S01]  /*8100*/  HADD2.F32 R161, -RZ, R87.H0_H0 ;  /* 0x20000057ffa17230 */ /* 0x000fe20000004100 */
[----:B------:R-:W-:Y:S01]  /*8110*/  F2FP.SATFINITE.E4M3.F32.PACK_AB_MERGE_C R85, R59, R56, R54 ;  /* 0x000000383b55723e */ /* 0x000fe20004807036 */
[----:B------:R-:W-:-:S02]  /*8120*/  HADD2.F32 R166, -RZ, R163.H0_H0 ;  /* 0x200000a3ffa67230 */ /* 0x000fc40000004100 */
[-C--:B------:R-:W-:Y:S01]  /*8130*/  FMUL.FTZ R174, R165, R52.reuse ;  /* 0x00000034a5ae7220 */ /* 0x080fe20000410000 */
[----:B------:R-:W-:Y:S02]  /*8140*/  HADD2.F32 R170, -RZ, R167.H0_H0 ;  /* 0x200000a7ffaa7230 */ /* 0x000fe40000004100 */
[----:B------:R-:W-:Y:S01]  /*8150*/  FMUL.FTZ R176, R91, R52 ;  /* 0x000000345bb07220 */ /* 0x000fe20000410000 */
[----:B------:R-:W-:Y:S02]  /*8160*/  HADD2.F32 R163, -RZ, R163.H1_H1 ;  /* 0x300000a3ffa37230 */ /* 0x000fe40000004100 */
[-C--:B------:R-:W-:Y:S01]  /*8170*/  FMUL.FTZ R178, R166, R53.reuse ;  /* 0x00000035a6b27220 */ /* 0x080fe20000410000 */
[----:B------:R-:W-:Y:S02]  /*8180*/  HADD2.F32 R172, -RZ, R172.H1_H1 ;  /* 0x300000acffac7230 */ /* 0x000fe40000004100 */
[----:B------:R-:W-:Y:S01]  /*8190*/  FMUL.FTZ R173, R161, R53 ;  /* 0x00000035a1ad7220 */ /* 0x000fe20000410000 */
[----:B------:R-:W-:-:S02]  /*81a0*/  HADD2.F32 R87, -RZ, R87.H1_H1 ;  /* 0x30000057ff577230 */ /* 0x000fc40000004100 */
[-C--:B------:R-:W-:Y:S01]  /*81b0*/  FFMA.FTZ R52, R91, R170.reuse, -R174 ;  /* 0x000000aa5b347223 */ /* 0x080fe200000108ae */
[----:B------:R-:W-:Y:S02]  /*81c0*/  HADD2.F32 R169, -RZ, R168.H0_H0 ;  /* 0x200000a8ffa97230 */ /* 0x000fe40000004100 */
[----:B------:R-:W-:Y:S01]  /*81d0*/  FFMA.FTZ R53, R165, R170, R176 ;  /* 0x000000aaa5357223 */ /* 0x000fe200000100b0 */
[----:B------:R-:W-:Y:S02]  /*81e0*/  HADD2.F32 R162, -RZ, R162.H1_H1 ;  /* 0x300000a2ffa27230 */ /* 0x000fe40000004100 */
[-C--:B------:R-:W-:Y:S01]  /*81f0*/  FMUL.FTZ R170, R163, R172.reuse ;  /* 0x000000aca3aa7220 */ /* 0x080fe20000410000 */
[----:B------:R-:W-:Y:S02]  /*8200*/  HADD2.F32 R171, -RZ, R171.H1_H1 ;  /* 0x300000abffab7230 */ /* 0x000fe40000004100 */
[----:B------:R-:W-:Y:S01]  /*8210*/  FMUL.FTZ R172, R87, R172 ;  /* 0x000000ac57ac7220 */ /* 0x000fe20000410000 */
[----:B------:R-:W-:-:S02]  /*8220*/  HADD2.F32 R168, -RZ, R168.H1_H1 ;  /* 0x300000a8ffa87230 */ /* 0x000fc40000004100 */
[-C--:B------:R-:W-:Y:S01]  /*8230*/  FFMA.FTZ R173, R166, R169.reuse, R173 ;  /* 0x000000a9a6ad7223 */ /* 0x080fe200000100ad */
[----:B------:R-:W-:Y:S02]  /*8240*/  HADD2.F32 R89, -RZ, R89.H1_H1 ;  /* 0x30000059ff597230 */ /* 0x000fe40000004100 */
[----:B------:R-:W-:Y:S01]  /*8250*/  FFMA.FTZ R178, R161, R169, -R178 ;  /* 0x000000a9a1b27223 */ /* 0x000fe200000108b2 */
[----:B------:R-:W-:Y:S02]  /*8260*/  HADD2.F32 R167, -RZ, R167.H1_H1 ;  /* 0x300000a7ffa77230 */ /* 0x000fe40000004100 */
[-C--:B------:R-:W-:Y:S01]  /*8270*/  FMUL.FTZ R166, R162, R171.reuse ;  /* 0x000000aba2a67220 */ /* 0x080fe20000410000 */
[-C--:B------:R-:W-:Y:S01]  /*8280*/  FFMA.FTZ R87, R87, R168.reuse, -R170 ;  /* 0x000000a857577223 */ /* 0x080fe200000108aa */
[----:B------:R-:W-:Y:S01]  /*8290*/  FMUL.FTZ R171, R89, R171 ;  /* 0x000000ab59ab7220 */ /* 0x000fe20000410000 */
[----:B------:R-:W-:Y:S01]  /*82a0*/  FFMA.FTZ R172, R163, R168, R172 ;  /* 0x000000a8a3ac7223 */ /* 0x000fe200000100ac */
[----:B------:R-:W-:-:S02]  /*82b0*/  FFMA.FTZ R89, R89, R167, -R166 ;  /* 0x000000a759597223 */ /* 0x000fc400000108a6 */
[----:B------:R-:W-:Y:S01]  /*82c0*/  FFMA.FTZ R162, R162, R167, R171 ;  /* 0x000000a7a2a27223 */ /* 0x000fe200000100ab */
[----:B------:R-:W-:Y:S02]  /*82d0*/  F2FP.SATFINITE.E4M3.F32.PACK_AB_MERGE_C R87, R87, R178, RZ ;  /* 0x000000b25757723e */ /* 0x000fe400048070ff */
[----:B------:R-:W-:Y:S02]  /*82e0*/  F2FP.SATFINITE.E4M3.F32.PACK_AB_MERGE_C R172, R172, R173, RZ ;  /* 0x000000adacac723e */ /* 0x000fe400048070ff */
[----:B------:R-:W-:Y:S02]  /*82f0*/  F2FP.SATFINITE.E4M3.F32.PACK_AB_MERGE_C R87, R89, R52, R87 ;  /* 0x000000345957723e */ /* 0x000fe40004807057 */
[----:B------:R-:W-:Y:S02]  /*8300*/  F2FP.SATFINITE.E4M3.F32.PACK_AB_MERGE_C R89, R58, R57, R55 ;  /* 0x000000393a59723e */ /* 0x000fe40004807037 */
[----:B------:R-:W-:-:S07]  /*8310*/  F2FP.SATFINITE.E4M3.F32.PACK_AB_MERGE_C R91, R162, R53, R172 ;  /* 0x00000035a25b723e */ /* 0x000fce00048070ac */
.L_x_345:
[----:B------:R-:W-:Y:S05]  /*8320*/  BSYNC B2 ;  /* 0x0000000000027941 */ /* 0x000fea0003800000 */
.L_x_344:
[----:B------:R-:W-:Y:S01]  /*8330*/  ISETP.GE.AND P3, PT, R159, R147, PT ;  /* 0x000000939f00720c */ /* 0x000fe20003f66270 */
[----:B------:R-:W-:-:S12]  /*8340*/  ULDC.64 UR4, c[0x0][0x2d8] ;  /* 0x0000b60000047ab9 */ /* 0x000fd80000000a00 */
[--C-:B------:R-:W-:Y:S02]  /*8350*/  @!P3 SHF.R.S32.HI R52, RZ, 0x1f, R159.reuse ;  /* 0x0000001fff34b819 */ /* 0x100fe4000001149f */
[----:B------:R-:W-:-:S04]  /*8360*/  @!P3 IADD3 R54, P4, P6, R46, R136, R159 ;  /* 0x000000882e36b210 */ /* 0x000fc80007e9e09f */
[----:B------:R-:W-:Y:S02]  /*8370*/  @!P3 IADD3.X R158, R21, R158, R52, P4, P6 ;  /* 0x0000009e159eb210 */ /* 0x000fe400027ec434 */
[----:B------:R-:W-:-:S04]  /*8380*/  IADD3 R52, P4, R157, UR4, RZ ;  /* 0x000000049d347c10 */ /* 0x000fc8000ff9e0ff */
[----:B------:R-:W-:Y:S02]  /*8390*/  IADD3.X R53, R164, UR5, RZ, P4, !PT ;  /* 0x00000005a4357c10 */ /* 0x000fe4000a7fe4ff */
[----:B------:R-:W-:-:S03]  /*83a0*/  @!P3 IADD3 R54, P4, R54, UR4, RZ ;  /* 0x000000043636bc10 */ /* 0x000fc6000ff9e0ff */
[----:B-1----:R1:W-:Y:S01]  /*83b0*/  STG.E.128 desc[UR60][R52.64], R84 ;  /* 0x0000005434007986 */ /* 0x0023e2000c101d3c */
[----:B------:R-:W-:-:S05]  /*83c0*/  @!P3 IADD3.X R55, R158, UR5, RZ, P4, !PT ;  /* 0x000000059e37bc10 */ /* 0x000fca000a7fe4ff */
[----:B--2---:R1:W-:Y:S04]  /*83d0*/  @!P3 STG.E.128 desc[UR60][R54.64], R88 ;  /* 0x000000583600b986 */ /* 0x0043e8000c101d3c */
.L_x_343:
[----:B------:R-:W-:Y:S05]  /*83e0*/  BSYNC B1 ;  /* 0x0000000000017941 */ /* 0x000fea0003800000 */
.L_x_342:
[----:B-1----:R-:W-:Y:S01]  /*83f0*/  VIADD R53, R228, 0x40 ;  /* 0x00000040e4357836 */ /* 0x002fe20000000000 */
[----:B------:R-:W-:Y:S04]  /*8400*/  BSSY B1, `(.L_x_346) ;  /* 0x0000101000017945 */ /* 0x000fe80003800000 */
[----:B------:R-:W-:-:S13]  /*8410*/  ISETP.GE.OR P3, PT, R53, R120, P0 ;  /* 0x000000783500720c */ /* 0x000fda0000766670 */
[----:B------:R-:W-:Y:S05]  /*8420*/  @P3 BRA `(.L_x_347) ;  /* 0x0000000c00f83947 */ /* 0x000fea0003800000 */
[----:B------:R-:W3:Y:S01]  /*8430*/  LDL R54, [R1+0x58] ;  /* 0x0000580001367983 */ /* 0x000ee20000100800 */
[-C--:B--2---:R-:W-:Y:S01]  /*8440*/  IMAD R52, R124, R130.reuse, RZ ;  /* 0x000000827c347224 */ /* 0x084fe200078e02ff */
[----:B------:R-:W-:Y:S01]  /*8450*/  ISETP.NE.AND P6, PT, R0, RZ, PT ;  /* 0x000000ff0000720c */ /* 0x000fe20003fc5270 */
[C---:B------:R-:W-:Y:S01]  /*8460*/  IMAD.WIDE.U32 R84, R53.reuse, R130, R128 ;  /* 0x0000008235547225 */ /* 0x040fe200078e0080 */
[----:B------:R-:W-:Y:S03]  /*8470*/  BSSY B2, `(.L_x_348) ;  /* 0x00000ee000027945 */ /* 0x000fe60003800000 */
[----:B------:R-:W-:Y:S01]  /*8480*/  IMAD R53, R53, R131, R52 ;  /* 0x0000008335357224 */ /* 0x000fe200078e0234 */
[----:B------:R-:W-:Y:S01]  /*8490*/  SEL R52, R121, R148, !P6 ;  /* 0x0000009479347207 */ /* 0x000fe20007000000 */
[----:B------:R-:W-:Y:S01]  /*84a0*/  VIADD R55, R228, 0x40 ;  /* 0x00000040e4377836 */ /* 0x000fe20000000000 */
[----:B------:R-:W-:Y:S01]  /*84b0*/  IADD3 R87, P3, P4, R46, R84, R27 ;  /* 0x000000542e577210 */ /* 0x000fe20007c7e01b */
[----:B------:R-:W-:Y:S01]  /*84c0*/  VIADD R56, R228, 0x40 ;  /* 0x00000040e4387836 */ /* 0x000fe20000000000 */
[----:B------:R-:W-:Y:S01]  /*84d0*/  IADD3 R86, R85, R53, RZ ;  /* 0x0000003555567210 */ /* 0x000fe20007ffe0ff */
[----:B------:R-:W-:Y:S01]  /*84e0*/  IMAD.SHL.U32 R55, R55, 0x80, RZ ;  /* 0x0000008037377824 */ /* 0x000fe200078e00ff */
[----:B------:R-:W-:-:S02]  /*84f0*/  SHF.R.S32.HI R53, RZ, 0x1f, R52 ;  /* 0x0000001fff357819 */ /* 0x000fc40000011434 */
[----:B------:R-:W-:Y:S02]  /*8500*/  SHF.L.U32 R56, R56, 0x7, RZ ;  /* 0x0000000738387819 */ /* 0x000fe400000006ff */
[----:B------:R-:W-:Y:S02]  /*8510*/  LEA.HI R53, R53, R52, RZ, 0x5 ;  /* 0x0000003435357211 */ /* 0x000fe400078f28ff */
[----:B------:R-:W-:Y:S02]  /*8520*/  LOP3.LUT R55, R55, 0x380, RZ, 0xc0, !PT ;  /* 0x0000038037377812 */ /* 0x000fe400078ec0ff */
[----:B------:R-:W-:Y:S02]  /*8530*/  LEA.HI.SX32 R53, R53, R28, 0x1b ;  /* 0x0000001c35357211 */ /* 0x000fe400078fdaff */
[----:B------:R-:W-:Y:S02]  /*8540*/  LOP3.LUT R56, R56, 0x380, RZ, 0xc0, !PT ;  /* 0x0000038038387812 */ /* 0x000fe400078ec0ff */
[----:B------:R-:W-:Y:S01]  /*8550*/  SHF.R.U32.HI R55, RZ, 0x3, R55 ;  /* 0x00000003ff377819 */ /* 0x000fe20000011637 */
[----:B------:R-:W-:Y:S01]  /*8560*/  IMAD.SHL.U32 R89, R53, 0x10, RZ ;  /* 0x0000001035597824 */ /* 0x000fe200078e00ff */
[----:B------:R-:W-:Y:S01]  /*8570*/  IADD3.X R90, R21, R86, R26, P3, P4 ;  /* 0x00000056155a7210 */ /* 0x000fe20001fe841a */
[----:B------:R-:W-:-:S03]  /*8580*/  IMAD R53, R17, 0x7000, R115 ;  /* 0x0000700011357824 */ /* 0x000fc600078e0273 */
[----:B------:R-:W-:Y:S01]  /*8590*/  LOP3.LUT R52, R56, 0x70, R89, 0xf8, !PT ;  /* 0x0000007038347812 */ /* 0x000fe200078ef859 */
[----:B------:R-:W-:-:S03]  /*85a0*/  IMAD.IADD R53, R16, 0x1, R53 ;  /* 0x0000000110357824 */ /* 0x000fc600078e0235 */
[----:B------:R-:W-:-:S05]  /*85b0*/  LOP3.LUT R52, R52, R55, RZ, 0x3c, !PT ;  /* 0x0000003734347212 */ /* 0x000fca00078e3cff */
[----:B---3--:R-:W-:-:S04]  /*85c0*/  IMAD.IADD R52, R54, 0x1, R52 ;  /* 0x0000000136347824 */ /* 0x008fc800078e0234 */
[----:B------:R-:W-:-:S05]  /*85d0*/  IMAD R55, R17, 0x7000, R52 ;  /* 0x0000700011377824 */ /* 0x000fca00078e0234 */
[----:B------:R-:W-:Y:S02]  /*85e0*/  IADD3 R56, R16, R55, RZ ;  /* 0x0000003710387210 */ /* 0x000fe40007ffe0ff */
[----:B------:R-:W1:Y:S04]  /*85f0*/  LDS.128 R52, [R53+0x20400] ;  /* 0x0204000035347984 */ /* 0x000e680000000c00 */
[----:B------:R-:W2:Y:S01]  /*8600*/  LDS.128 R56, [R56+0x20400] ;  /* 0x0204000038387984 */ /* 0x000ea20000000c00 */
[----:B------:R-:W-:Y:S05]  /*8610*/  @P2 BRA `(.L_x_349) ;  /* 0x0000000c004c2947 */ /* 0x000fea0003800000 */
[----:B------:R-:W-:Y:S01]  /*8620*/  SHF.R.U32.HI R158, RZ, 0x8, R61 ;  /* 0x00000008ff9e7819 */ /* 0x000fe2000001163d */
[----:B-1----:R-:W-:Y:S01]  /*8630*/  IMAD.MOV.U32 R64, RZ, RZ, R52 ;  /* 0x000000ffff407224 */ /* 0x002fe200078e0034 */
[----:B------:R-:W-:Y:S01]  /*8640*/  LOP3.LUT R91, R61, 0xff0000ff, RZ, 0xc0, !PT ;  /* 0xff0000ff3d5b7812 */ /* 0x000fe200078ec0ff */
[----:B--2---:R-:W-:Y:S01]  /*8650*/  IMAD.MOV.U32 R66, RZ, RZ, R56 ;  /* 0x000000ffff427224 */ /* 0x004fe200078e0038 */
[----:B------:R-:W-:Y:S01]  /*8660*/  SHF.R.U32.HI R137, RZ, 0x8, R63 ;  /* 0x00000008ff897819 */ /* 0x000fe2000001163f */
[----:B------:R-:W-:Y:S01]  /*8670*/  IMAD.MOV.U32 R60, RZ, RZ, R53 ;  /* 0x000000ffff3c7224 */ /* 0x000fe200078e0035 */
[----:B------:R-:W-:Y:S02]  /*8680*/  SHF.L.U32 R52, R158, 0x8, RZ ;  /* 0x000000089e347819 */ /* 0x000fe400000006ff */
[----:B------:R-:W-:Y:S02]  /*8690*/  SHF.R.U32.HI R88, RZ, 0x8, R67 ;  /* 0x00000008ff587819 */ /* 0x000fe40000011643 */
[----:B------:R-:W-:Y:S01]  /*86a0*/  LOP3.LUT R91, R91, 0xff00, R52, 0xf8, !PT ;  /* 0x0000ff005b5b7812 */ /* 0x000fe200078ef834 */
[----:B------:R-:W-:Y:S01]  /*86b0*/  IMAD.SHL.U32 R52, R137, 0x100, RZ ;  /* 0x0000010089347824 */ /* 0x000fe200078e00ff */
[----:B------:R-:W-:-:S02]  /*86c0*/  SHF.R.U32.HI R160, RZ, 0x10, R63 ;  /* 0x00000010ffa07819 */ /* 0x000fc4000001163f */
[----:B------:R-:W-:Y:S02]  /*86d0*/  LOP3.LUT R63, R63, 0xff0000ff, RZ, 0xc0, !PT ;  /* 0xff0000ff3f3f7812 */ /* 0x000fe400078ec0ff */
[--C-:B------:R-:W-:Y:S02]  /*86e0*/  SHF.R.U32.HI R159, RZ, 0x10, R65.reuse ;  /* 0x00000010ff9f7819 */ /* 0x100fe40000011641 */
[----:B------:R-:W-:Y:S02]  /*86f0*/  SHF.R.U32.HI R136, RZ, 0x8, R65 ;  /* 0x00000008ff887819 */ /* 0x000fe40000011641 */
[----:B------:R-:W-:Y:S02]  /*8700*/  LOP3.LUT R62, R65, 0xff0000ff, RZ, 0xc0, !PT ;  /* 0xff0000ff413e7812 */ /* 0x000fe400078ec0ff */
[----:B------:R-:W-:Y:S01]  /*8710*/  LOP3.LUT R65, R67, 0xff0000ff, RZ, 0xc0, !PT ;  /* 0xff0000ff43417812 */ /* 0x000fe200078ec0ff */
[----:B------:R-:W-:Y:S01]  /*8720*/  IMAD.SHL.U32 R53, R136, 0x100, RZ ;  /* 0x0000010088357824 */ /* 0x000fe200078e00ff */
[----:B------:R-:W-:-:S02]  /*8730*/  SHF.L.U32 R56, R88, 0x8, RZ ;  /* 0x0000000858387819 */ /* 0x000fc400000006ff */
[----:B------:R-:W-:Y:S01]  /*8740*/  SHF.R.U32.HI R161, RZ, 0x10, R61 ;  /* 0x00000010ffa17819 */ /* 0x000fe2000001163d */
[----:B------:R-:W-:Y:S01]  /*8750*/  IMAD.MOV.U32 R61, RZ, RZ, R54 ;  /* 0x000000ffff3d7224 */ /* 0x000fe200078e0036 */
[----:B------:R-:W-:Y:S01]  /*8760*/  LOP3.LUT R63, R63, 0xff00, R52, 0xf8, !PT ;  /* 0x0000ff003f3f7812 */ /* 0x000fe200078ef834 */
[----:B------:R-:W-:Y:S01]  /*8770*/  IMAD.U32 R52, R160, 0x10000, RZ ;  /* 0x00010000a0347824 */ /* 0x000fe200078e00ff */
[----:B------:R-:W-:Y:S01]  /*8780*/  SHF.R.U32.HI R157, RZ, 0x10, R67 ;  /* 0x00000010ff9d7819 */ /* 0x000fe20000011643 */
[----:B------:R-:W-:Y:S01]  /*8790*/  IMAD.U32 R54, R161, 0x10000, RZ ;  /* 0x00010000a1367824 */ /* 0x000fe200078e00ff */
[----:B------:R-:W-:Y:S01]  /*87a0*/  LOP3.LUT R158, R65, 0xff00, R56, 0xf8, !PT ;  /* 0x0000ff00419e7812 */ /* 0x000fe200078ef838 */
[----:B------:R-:W-:Y:S01]  /*87b0*/  IMAD.U32 R56, R159, 0x10000, RZ ;  /* 0x000100009f387824 */ /* 0x000fe200078e00ff */
[----:B------:R-:W-:Y:S02]  /*87c0*/  F2FP.F16.E4M3.UNPACK_B R136, R155.H1 ;  /* 0x0000009bff88723e */ /* 0x000fe400030006ff */
[----:B------:R-:W-:-:S02]  /*87d0*/  F2FP.F16.E4M3.UNPACK_B R67, R66.H1 ;  /* 0x00000042ff43723e */ /* 0x000fc400030006ff */
[----:B------:R-:W-:Y:S02]  /*87e0*/  F2FP.F16.E4M3.UNPACK_B R65, R64.H1 ;  /* 0x00000040ff41723e */ /* 0x000fe400030006ff */
[----:B------:R-:W-:Y:S01]  /*87f0*/  LOP3.LUT R137, R62, 0xff00, R53, 0xf8, !PT ;  /* 0x0000ff003e897812 */ /* 0x000fe200078ef835 */
[----:B------:R-:W-:Y:S01]  /*8800*/  HADD2.F32 R53, -RZ, R136.H0_H0 ;  /* 0x20000088ff357230 */ /* 0x000fe20000004100 */
[----:B------:R-:W-:Y:S01]  /*8810*/  LOP3.LUT R52, R63, 0xff0000, R52, 0xf8, !PT ;  /* 0x00ff00003f347812 */ /* 0x000fe200078ef834 */
[----:B------:R-:W-:Y:S01]  /*8820*/  HADD2.F32 R63, -RZ, R67.H0_H0 ;  /* 0x20000043ff3f7230 */ /* 0x000fe20000004100 */
[----:B------:R-:W-:Y:S01]  /*8830*/  F2FP.F16.E4M3.UNPACK_B R88, R153.H1 ;  /* 0x00000099ff58723e */ /* 0x000fe200030006ff */
[--C-:B------:R-:W-:Y:S01]  /*8840*/  HADD2.F32 R62, -RZ, R65.reuse.H0_H0 ;  /* 0x20000041ff3e7230 */ /* 0x100fe20000004100 */
[----:B------:R-:W-:Y:S01]  /*8850*/  LOP3.LUT R54, R91, 0xff0000, R54, 0xf8, !PT ;  /* 0x00ff00005b367812 */ /* 0x000fe200078ef836 */
[----:B------:R-:W-:Y:S02]  /*8860*/  HADD2.F32 R65, -RZ, R65.H1_H1 ;  /* 0x30000041ff417230 */ /* 0x000fe40000004100 */
[----:B------:R-:W-:Y:S01]  /*8870*/  FMUL.FTZ R159, R63, R53 ;  /* 0x000000353f9f7220 */ /* 0x000fe20000410000 */
[----:B------:R-:W-:-:S02]  /*8880*/  HADD2.F32 R91, -RZ, R88.H0_H0 ;  /* 0x20000058ff5b7230 */ /* 0x000fc40000004100 */
[C---:B------:R-:W-:Y:S01]  /*8890*/  FMUL.FTZ R160, R62.reuse, R53 ;  /* 0x000000353ea07220 */ /* 0x040fe20000410000 */
[----:B------:R-:W-:Y:S02]  /*88a0*/  SHF.L.U32 R157, R157, 0x10, RZ ;  /* 0x000000109d9d7819 */ /* 0x000fe400000006ff */
[----:B------:R-:W-:Y:S01]  /*88b0*/  LOP3.LUT R56, R137, 0xff0000, R56, 0xf8, !PT ;  /* 0x00ff000089387812 */ /* 0x000fe200078ef838 */
[-C--:B------:R-:W-:Y:S01]  /*88c0*/  FFMA.FTZ R62, R62, R91.reuse, -R159 ;  /* 0x0000005b3e3e7223 */ /* 0x080fe2000001089f */
[----:B------:R-:W-:Y:S01]  /*88d0*/  FFMA.FTZ R63, R63, R91, R160 ;  /* 0x0000005b3f3f7223 */ /* 0x000fe200000100a0 */
[----:B------:R-:W-:Y:S01]  /*88e0*/  HADD2.F32 R91, -RZ, R136.H1_H1 ;  /* 0x30000088ff5b7230 */ /* 0x000fe20000004100 */
[----:B------:R-:W-:Y:S01]  /*88f0*/  F2FP.F16.E4M3.UNPACK_B R155, R155 ;  /* 0x0000009bff9b723e */ /* 0x000fe200020006ff */
[----:B------:R-:W-:Y:S01]  /*8900*/  HADD2.F32 R136, -RZ, R67.H1_H1 ;  /* 0x30000043ff887230 */ /* 0x000fe20000004100 */
[----:B------:R-:W-:Y:S01]  /*8910*/  F2FP.F16.E4M3.UNPACK_B R67, R66 ;  /* 0x00000042ff43723e */ /* 0x000fe200020006ff */
[----:B------:R-:W-:Y:S01]  /*8920*/  HADD2.F32 R137, -RZ, R88.H1_H1 ;  /* 0x30000058ff897230 */ /* 0x000fe20000004100 */
[----:B------:R-:W-:Y:S01]  /*8930*/  F2FP.F16.E4M3.UNPACK_B R88, R64 ;  /* 0x00000040ff58723e */ /* 0x000fe200020006ff */
[-C--:B------:R-:W-:Y:S01]  /*8940*/  FMUL.FTZ R159, R65, R91.reuse ;  /* 0x0000005b419f7220 */ /* 0x080fe20000410000 */
[----:B------:R-:W-:Y:S01]  /*8950*/  FMUL.FTZ R64, R136, R91 ;  /* 0x0000005b88407220 */ /* 0x000fe20000410000 */
[----:B------:R-:W-:Y:S01]  /*8960*/  LOP3.LUT R53, R158, 0xff0000, R157, 0xf8, !PT ;  /* 0x00ff00009e357812 */ /* 0x000fe200078ef89d */
[----:B------:R-:W-:Y:S01]  /*8970*/  HADD2.F32 R157, -RZ, R155.H0_H0 ;  /* 0x2000009bff9d7230 */ /* 0x000fe20000004100 */
[----:B------:R-:W-:Y:S01]  /*8980*/  F2FP.F16.E4M3.UNPACK_B R153, R153 ;  /* 0x00000099ff99723e */ /* 0x000fe200020006ff */
[----:B------:R-:W-:-:S02]  /*8990*/  HADD2.F32 R91, -RZ, R67.H0_H0 ;  /* 0x20000043ff5b7230 */ /* 0x000fc40000004100 */
[-C--:B------:R-:W-:Y:S01]  /*89a0*/  FFMA.FTZ R65, R65, R137.reuse, -R64 ;  /* 0x0000008941417223 */ /* 0x080fe20000010840 */
[----:B------:R-:W-:Y:S02]  /*89b0*/  HADD2.F32 R66, -RZ, R88.H0_H0 ;  /* 0x20000058ff427230 */ /* 0x000fe40000004100 */
[----:B------:R-:W-:Y:S01]  /*89c0*/  FFMA.FTZ R64, R136, R137, R159 ;  /* 0x0000008988407223 */ /* 0x000fe2000001009f */
[----:B------:R-:W-:Y:S02]  /*89d0*/  HADD2.F32 R136, -RZ, R153.H0_H0 ;  /* 0x20000099ff887230 */ /* 0x000fe40000004100 */
[-C--:B------:R-:W-:Y:S01]  /*89e0*/  FMUL.FTZ R159, R91, R157.reuse ;  /* 0x0000009d5b9f7220 */ /* 0x080fe20000410000 */
[----:B------:R-:W-:Y:S02]  /*89f0*/  HADD2.F32 R155, -RZ, R155.H1_H1 ;  /* 0x3000009bff9b7230 */ /* 0x000fe40000004100 */
[----:B------:R-:W-:Y:S01]  /*8a00*/  FMUL.FTZ R158, R66, R157 ;  /* 0x0000009d429e7220 */ /* 0x000fe20000410000 */
[----:B------:R-:W-:-:S02]  /*8a10*/  HADD2.F32 R137, -RZ, R67.H1_H1 ;  /* 0x30000043ff897230 */ /* 0x000fc40000004100 */
[----:B------:R-:W-:Y:S01]  /*8a20*/  FFMA.FTZ R66, R66, R136, -R159 ;  /* 0x0000008842427223 */ /* 0x000fe2000001089f */
[----:B------:R-:W-:Y:S01]  /*8a30*/  HADD2.F32 R88, -RZ, R88.H1_H1 ;  /* 0x30000058ff587230 */ /* 0x000fe20000004100 */
[----:B------:R-:W-:Y:S01]  /*8a40*/  F2FP.F16.E4M3.UNPACK_B R159, R156.H1 ;  /* 0x0000009cff9f723e */ /* 0x000fe200030006ff */
[----:B------:R-:W-:Y:S01]  /*8a50*/  HADD2.F32 R157, -RZ, R153.H1_H1 ;  /* 0x30000099ff9d7230 */ /* 0x000fe20000004100 */
[----:B------:R-:W-:Y:S01]  /*8a60*/  F2FP.F16.E4M3.UNPACK_B R153, R58.H1 ;  /* 0x0000003aff99723e */ /* 0x000fe200030006ff */
[----:B------:R-:W-:Y:S01]  /*8a70*/  FFMA.FTZ R67, R91, R136, R158 ;  /* 0x000000885b437223 */ /* 0x000fe2000001009e */
[-C--:B------:R-:W-:Y:S01]  /*8a80*/  FMUL.FTZ R91, R137, R155.reuse ;  /* 0x0000009b895b7220 */ /* 0x080fe20000410000 */
[----:B------:R-:W-:Y:S01]  /*8a90*/  FMUL.FTZ R160, R88, R155 ;  /* 0x0000009b58a07220 */ /* 0x000fe20000410000 */
[----:B------:R-:W-:Y:S01]  /*8aa0*/  F2FP.F16.E4M3.UNPACK_B R158, R154.H1 ;  /* 0x0000009aff9e723e */ /* 0x000fe200030006ff */
[----:B------:R-:W-:Y:S01]  /*8ab0*/  HADD2.F32 R162, -RZ, R159.H0_H0 ;  /* 0x2000009fffa27230 */ /* 0x000fe20000004100 */
[----:B------:R-:W-:Y:S01]  /*8ac0*/  F2FP.F16.E4M3.UNPACK_B R136, R61.H1 ;  /* 0x0000003dff88723e */ /* 0x000fe200030006ff */
[----:B------:R-:W-:-:S02]  /*8ad0*/  HADD2.F32 R155, -RZ, R153.H0_H0 ;  /* 0x20000099ff9b7230 */ /* 0x000fc40000004100 */
[-C--:B------:R-:W-:Y:S01]  /*8ae0*/  FFMA.FTZ R91, R88, R157.reuse, -R91 ;  /* 0x0000009d585b7223 */ /* 0x080fe2000001085b */
[----:B------:R-:W-:Y:S01]  /*8af0*/  FFMA.FTZ R88, R137, R157, R160 ;  /* 0x0000009d89587223 */ /* 0x000fe200000100a0 */
[----:B------:R-:W-:Y:S01]  /*8b00*/  HADD2.F32 R160, -RZ, R158.H0_H0 ;  /* 0x2000009effa07230 */ /* 0x000fe20000004100 */
[----:B------:R-:W-:Y:S01]  /*8b10*/  F2FP.F16.E4M3.UNPACK_B R156, R156 ;  /* 0x0000009cff9c723e */ /* 0x000fe200020006ff */
[--C-:B------:R-:W-:Y:S02]  /*8b20*/  HADD2.F32 R137, -RZ, R136.reuse.H0_H0 ;  /* 0x20000088ff897230 */ /* 0x100fe40000004100 */
[-C--:B------:R-:W-:Y:S01]  /*8b30*/  FMUL.FTZ R164, R155, R162.reuse ;  /* 0x000000a29ba47220 */ /* 0x080fe20000410000 */
[----:B------:R-:W-:Y:S01]  /*8b40*/  HADD2.F32 R159, -RZ, R159.H1_H1 ;  /* 0x3000009fff9f7230 */ /* 0x000fe20000004100 */
[----:B------:R-:W-:Y:S01]  /*8b50*/  F2FP.F16.E4M3.UNPACK_B R61, R61 ;  /* 0x0000003dff3d723e */ /* 0x000fe200020006ff */
[----:B------:R-:W-:Y:S02]  /*8b60*/  HADD2.F32 R153, -RZ, R153.H1_H1 ;  /* 0x30000099ff997230 */ /* 0x000fe40000004100 */
[----:B------:R-:W-:Y:S01]  /*8b70*/  FMUL.FTZ R162, R137, R162 ;  /* 0x000000a289a27220 */ /* 0x000fe20000410000 */
[----:B------:R-:W-:-:S02]  /*8b80*/  HADD2.F32 R136, -RZ, R136.H1_H1 ;  /* 0x30000088ff887230 */ /* 0x000fc40000004100 */
[-C--:B------:R-:W-:Y:S01]  /*8b90*/  FFMA.FTZ R164, R137, R160.reuse, -R164 ;  /* 0x000000a089a47223 */ /* 0x080fe200000108a4 */
[----:B------:R-:W-:Y:S02]  /*8ba0*/  HADD2.F32 R158, -RZ, R158.H1_H1 ;  /* 0x3000009eff9e7230 */ /* 0x000fe40000004100 */
[-C--:B------:R-:W-:Y:S01]  /*8bb0*/  FMUL.FTZ R137, R153, R159.reuse ;  /* 0x0000009f99897220 */ /* 0x080fe20000410000 */
[----:B------:R-:W-:Y:S01]  /*8bc0*/  FFMA.FTZ R162, R155, R160, R162 ;  /* 0x000000a09ba27223 */ /* 0x000fe200000100a2 */
[C---:B------:R-:W-:Y:S01]  /*8bd0*/  FMUL.FTZ R166, R136.reuse, R159 ;  /* 0x0000009f88a67220 */ /* 0x040fe20000410000 */
[----:B------:R-:W-:Y:S01]  /*8be0*/  F2FP.F16.E4M3.UNPACK_B R154, R154 ;  /* 0x0000009aff9a723e */ /* 0x000fe200020006ff */
[----:B------:R-:W-:Y:S01]  /*8bf0*/  FFMA.FTZ R159, R136, R158, -R137 ;  /* 0x0000009e889f7223 */ /* 0x000fe20000010889 */
[----:B------:R-:W-:Y:S01]  /*8c00*/  F2FP.F16.E4M3.UNPACK_B R136, R58 ;  /* 0x0000003aff88723e */ /* 0x000fe200020006ff */
[----:B------:R-:W-:Y:S02]  /*8c10*/  HADD2.F32 R155, -RZ, R156.H0_H0 ;  /* 0x2000009cff9b7230 */ /* 0x000fe40000004100 */
[----:B------:R-:W-:Y:S01]  /*8c20*/  FFMA.FTZ R161, R153, R158, R166 ;  /* 0x0000009e99a17223 */ /* 0x000fe200000100a6 */
[----:B------:R-:W-:Y:S01]  /*8c30*/  HADD2.F32 R58, -RZ, R61.H0_H0 ;  /* 0x2000003dff3a7230 */ /* 0x000fe20000004100 */
[----:B------:R-:W-:Y:S01]  /*8c40*/  F2FP.SATFINITE.E4M3.F32.PACK_AB_MERGE_C R62, R65, R62, RZ ;  /* 0x0000003e413e723e */ /* 0x000fe200048070ff */
[----:B------:R-:W-:Y:S01]  /*8c50*/  HADD2.F32 R137, -RZ, R136.H0_H0 ;  /* 0x20000088ff897230 */ /* 0x000fe20000004100 */
[----:B------:R-:W-:Y:S01]  /*8c60*/  F2FP.SATFINITE.E4M3.F32.PACK_AB_MERGE_C R64, R64, R63, RZ ;  /* 0x0000003f4040723e */ /* 0x000fe200048070ff */
[----:B------:R-:W-:-:S02]  /*8c70*/  HADD2.F32 R156, -RZ, R156.H1_H1 ;  /* 0x3000009cff9c7230 */ /* 0x000fc40000004100 */
[CC--:B------:R-:W-:Y:S01]  /*8c80*/  FMUL.FTZ R158, R58.reuse, R155.reuse ;  /* 0x0000009b3a9e7220 */ /* 0x0c0fe20000410000 */
[----:B------:R-:W-:Y:S02]  /*8c90*/  HADD2.F32 R61, -RZ, R61.H1_H1 ;  /* 0x3000003dff3d7230 */ /* 0x000fe40000004100 */
[----:B------:R-:W-:Y:S01]  /*8ca0*/  FMUL.FTZ R157, R137, R155 ;  /* 0x0000009b899d7220 */ /* 0x000fe20000410000 */
[----:B------:R-:W-:Y:S01]  /*8cb0*/  HADD2.F32 R153, -RZ, R154.H0_H0 ;  /* 0x2000009aff997230 */ /* 0x000fe20000004100 */
[----:B------:R-:W-:Y:S01]  /*8cc0*/  F2FP.SATFINITE.E4M3.F32.PACK_AB_MERGE_C R63, R91, R66, R62 ;  /* 0x000000425b3f723e */ /* 0x000fe2000480703e */
[----:B------:R-:W-:Y:S02]  /*8cd0*/  HADD2.F32 R136, -RZ, R136.H1_H1 ;  /* 0x30000088ff887230 */ /* 0x000fe40000004100 */
[----:B------:R-:W-:Y:S01]  /*8ce0*/  FMUL.FTZ R155, R61, R156 ;  /* 0x0000009c3d9b7220 */ /* 0x000fe20000410000 */
[----:B------:R-:W-:Y:S01]  /*8cf0*/  HADD2.F32 R154, -RZ, R154.H1_H1 ;  /* 0x3000009aff9a7230 */ /* 0x000fe20000004100 */
[----:B------:R-:W-:Y:S01]  /*8d00*/  F2FP.F16.E4M3.UNPACK_B R66, R56 ;  /* 0x00000038ff42723e */ /* 0x000fe200020006ff */
[----:B------:R-:W-:Y:S01]  /*8d10*/  FFMA.FTZ R157, R58, R153, -R157 ;  /* 0x000000993a9d7223 */ /* 0x000fe2000001089d */
[C---:B------:R-:W-:Y:S01]  /*8d20*/  FMUL.FTZ R160, R136.reuse, R156 ;  /* 0x0000009c88a07220 */ /* 0x040fe20000410000 */
[----:B------:R-:W-:Y:S01]  /*8d30*/  F2FP.F16.E4M3.UNPACK_B R65, R60 ;  /* 0x0000003cff41723e */ /* 0x000fe200020006ff */
[----:B------:R-:W-:Y:S01]  /*8d40*/  FFMA.FTZ R155, R136, R154, R155 ;  /* 0x0000009a889b7223 */ /* 0x000fe2000001009b */
[----:B------:R-:W-:Y:S01]  /*8d50*/  F2FP.F16.E4M3.UNPACK_B R136, R57 ;  /* 0x00000039ff88723e */ /* 0x000fe200020006ff */
[----:B------:R-:W-:Y:S01]  /*8d60*/  FFMA.FTZ R58, R137, R153, R158 ;  /* 0x00000099893a7223 */ /* 0x000fe2000001009e */
[----:B------:R-:W-:Y:S01]  /*8d70*/  F2FP.SATFINITE.E4M3.F32.PACK_AB_MERGE_C R62, R88, R67, R64 ;  /* 0x00000043583e723e */ /* 0x000fe20004807040 */
[----:B------:R-:W-:Y:S01]  /*8d80*/  HADD2.F32 R137, -RZ, R66.H0_H0 ;  /* 0x20000042ff897230 */ /* 0x000fe20000004100 */
[----:B------:R-:W-:Y:S01]  /*8d90*/  F2FP.F16.E4M3.UNPACK_B R88, R54 ;  /* 0x00000036ff58723e */ /* 0x000fe200020006ff */
[----:B------:R-:W-:-:S02]  /*8da0*/  HADD2.F32 R67, -RZ, R136.H0_H0 ;  /* 0x20000088ff437230 */ /* 0x000fc40000004100 */
[----:B------:R-:W-:Y:S01]  /*8db0*/  FFMA.FTZ R160, R61, R154, -R160 ;  /* 0x0000009a3da07223 */ /* 0x000fe200000108a0 */
[--C-:B------:R-:W-:Y:S01]  /*8dc0*/  HADD2.F32 R64, -RZ, R65.reuse.H0_H0 ;  /* 0x20000041ff407230 */ /* 0x100fe20000004100 */
[----:B------:R-:W-:Y:S01]  /*8dd0*/  F2FP.F16.E4M3.UNPACK_B R60, R60.H1 ;  /* 0x0000003cff3c723e */ /* 0x000fe200030006ff */
[----:B------:R-:W-:Y:S02]  /*8de0*/  HADD2.F32 R91, -RZ, R88.H0_H0 ;  /* 0x20000058ff5b7230 */ /* 0x000fe40000004100 */
[-C--:B------:R-:W-:Y:S01]  /*8df0*/  FMUL.FTZ R153, R67, R137.reuse ;  /* 0x0000008943997220 */ /* 0x080fe20000410000 */
[----:B------:R-:W-:Y:S02]  /*8e00*/  HADD2.F32 R136, -RZ, R136.H1_H1 ;  /* 0x30000088ff887230 */ /* 0x000fe40000004100 */
[C---:B------:R-:W-:Y:S01]  /*8e10*/  FMUL.FTZ R154, R64.reuse, R137 ;  /* 0x00000089409a7220 */ /* 0x040fe20000410000 */
[----:B------:R-:W-:Y:S02]  /*8e20*/  HADD2.F32 R137, -RZ, R66.H1_H1 ;  /* 0x30000042ff897230 */ /* 0x000fe40000004100 */
[----:B------:R-:W-:Y:S01]  /*8e30*/  FFMA.FTZ R64, R64, R91, -R153 ;  /* 0x0000005b40407223 */ /* 0x000fe20000010899 */
[----:B------:R-:W-:-:S02]  /*8e40*/  HADD2.F32 R66, -RZ, R65.H1_H1 ;  /* 0x30000041ff427230 */ /* 0x000fc40000004100 */
[----:B------:R-:W-:Y:S01]  /*8e50*/  FFMA.FTZ R65, R67, R91, R154 ;  /* 0x0000005b43417223 */ /* 0x000fe2000001009a */
[----:B------:R-:W-:Y:S02]  /*8e60*/  HADD2.F32 R67, -RZ, R88.H1_H1 ;  /* 0x30000058ff437230 */ /* 0x000fe40000004100 */
[----:B------:R-:W-:Y:S01]  /*8e70*/  FMUL.FTZ R91, R136, R137 ;  /* 0x00000089885b7220 */ /* 0x000fe20000410000 */
[----:B------:R-:W-:Y:S01]  /*8e80*/  F2FP.F16.E4M3.UNPACK_B R88, R57.H1 ;  /* 0x00000039ff58723e */ /* 0x000fe200030006ff */
[C---:B------:R-:W-:Y:S01]  /*8e90*/  FMUL.FTZ R153, R66.reuse, R137 ;  /* 0x0000008942997220 */ /* 0x040fe20000410000 */
[----:B------:R-:W-:Y:S01]  /*8ea0*/  F2FP.F16.E4M3.UNPACK_B R137, R56.H1 ;  /* 0x00000038ff89723e */ /* 0x000fe200030006ff */
[-C--:B------:R-:W-:Y:S01]  /*8eb0*/  FFMA.FTZ R57, R66, R67.reuse, -R91 ;  /* 0x0000004342397223 */ /* 0x080fe2000001085b */
[----:B------:R-:W-:Y:S01]  /*8ec0*/  F2FP.F16.E4M3.UNPACK_B R54, R54.H1 ;  /* 0x00000036ff36723e */ /* 0x000fe200030006ff */
[----:B------:R-:W-:Y:S01]  /*8ed0*/  FFMA.FTZ R56, R136, R67, R153 ;  /* 0x0000004388387223 */ /* 0x000fe20000010099 */
[----:B------:R-:W-:Y:S01]  /*8ee0*/  HADD2.F32 R91, -RZ, R88.H0_H0 ;  /* 0x20000058ff5b7230 */ /* 0x000fe20000004100 */
[----:B------:R-:W-:Y:S01]  /*8ef0*/  F2FP.SATFINITE.E4M3.F32.PACK_AB_MERGE_C R161, R161, R162, RZ ;  /* 0x000000a2a1a1723e */ /* 0x000fe200048070ff */
[----:B------:R-:W-:Y:S01]  /*8f00*/  HADD2.F32 R136, -RZ, R137.H0_H0 ;  /* 0x20000089ff887230 */ /* 0x000fe20000004100 */
[----:B------:R-:W-:Y:S01]  /*8f10*/  F2FP.SATFINITE.E4M3.F32.PACK_AB_MERGE_C R61, R159, R164, RZ ;  /* 0x000000a49f3d723e */ /* 0x000fe200048070ff */
[----:B------:R-:W-:Y:S01]  /*8f20*/  HADD2.F32 R66, -RZ, R60.H0_H0 ;  /* 0x2000003cff427230 */ /* 0x000fe20000004100 */
[----:B------:R-:W-:Y:S01]  /*8f30*/  F2FP.SATFINITE.E4M3.F32.PACK_AB_MERGE_C R58, R155, R58, R161 ;  /* 0x0000003a9b3a723e */ /* 0x000fe200048070a1 */
[----:B------:R-:W-:-:S02]  /*8f40*/  HADD2.F32 R88, -RZ, R88.H1_H1 ;  /* 0x30000058ff587230 */ /* 0x000fc40000004100 */
[-C--:B------:R-:W-:Y:S01]  /*8f50*/  FMUL.FTZ R153, R91, R136.reuse ;  /* 0x000000885b997220 */ /* 0x080fe20000410000 */
[----:B------:R-:W-:Y:S02]  /*8f60*/  HADD2.F32 R137, -RZ, R137.H1_H1 ;  /* 0x30000089ff897230 */ /* 0x000fe40000004100 */
[----:B------:R-:W-:Y:S01]  /*8f70*/  FMUL.FTZ R154, R66, R136 ;  /* 0x00000088429a7220 */ /* 0x000fe20000410000 */
[----:B------:R-:W-:Y:S01]  /*8f80*/  HADD2.F32 R67, -RZ, R60.H1_H1 ;  /* 0x3000003cff437230 */ /* 0x000fe20000004100 */
[----:B------:R-:W-:Y:S01]  /*8f90*/  F2FP.F16.E4M3.UNPACK_B R155, R53 ;  /* 0x00000035ff9b723e */ /* 0x000fe200020006ff */
[--C-:B------:R-:W-:Y:S02]  /*8fa0*/  HADD2.F32 R60, -RZ, R54.reuse.H0_H0 ;  /* 0x20000036ff3c7230 */ /* 0x100fe40000004100 */
[-C--:B------:R-:W-:Y:S01]  /*8fb0*/  FMUL.FTZ R156, R88, R137.reuse ;  /* 0x00000089589c7220 */ /* 0x080fe20000410000 */
[----:B------:R-:W-:Y:S02]  /*8fc0*/  HADD2.F32 R136, -RZ, R54.H1_H1 ;  /* 0x30000036ff887230 */ /* 0x000fe40000004100 */
[----:B------:R-:W-:Y:S01]  /*8fd0*/  FMUL.FTZ R137, R67, R137 ;  /* 0x0000008943897220 */ /* 0x000fe20000410000 */
[----:B------:R-:W-:Y:S01]  /*8fe0*/  F2FP.SATFINITE.E4M3.F32.PACK_AB_MERGE_C R61, R160, R157, R61 ;  /* 0x0000009da03d723e */ /* 0x000fe2000480703d */
[-C--:B------:R-:W-:Y:S01]  /*8ff0*/  FFMA.FTZ R54, R66, R60.reuse, -R153 ;  /* 0x0000003c42367223 */ /* 0x080fe20000010899 */
[----:B------:R-:W-:Y:S01]  /*9000*/  FFMA.FTZ R60, R91, R60, R154 ;  /* 0x0000003c5b3c7223 */ /* 0x000fe2000001009a */
[----:B------:R-:W-:Y:S01]  /*9010*/  F2FP.F16.E4M3.UNPACK_B R91, R59 ;  /* 0x0000003bff5b723e */ /* 0x000fe200020006ff */
[-C--:B------:R-:W-:Y:S01]  /*9020*/  FFMA.FTZ R159, R67, R136.reuse, -R156 ;  /* 0x00000088439f7223 */ /* 0x080fe2000001089c */
[----:B------:R-:W-:Y:S01]  /*9030*/  F2FP.F16.E4M3.UNPACK_B R66, R55 ;  /* 0x00000037ff42723e */ /* 0x000fe200020006ff */
[----:B------:R-:W-:Y:S01]  /*9040*/  FFMA.FTZ R161, R88, R136, R137 ;  /* 0x0000008858a17223 */ /* 0x000fe20000010089 */
[----:B------:R-:W-:Y:S01]  /*9050*/  F2FP.F16.E4M3.UNPACK_B R88, R59.H1 ;  /* 0x0000003bff58723e */ /* 0x000fe200030006ff */
[----:B------:R-:W-:Y:S01]  /*9060*/  HADD2.F32 R136, -RZ, R91.H0_H0 ;  /* 0x2000005bff887230 */ /* 0x000fe20000004100 */
[----:B------:R-:W-:Y:S01]  /*9070*/  F2FP.F16.E4M3.UNPACK_B R156, R53.H1 ;  /* 0x00000035ff9c723e */ /* 0x000fe200030006ff */
[----:B------:R-:W-:Y:S01]  /*9080*/  HADD2.F32 R157, -RZ, R155.H0_H0 ;  /* 0x2000009bff9d7230 */ /* 0x000fe20000004100 */
[-C--:B------:R-:W-:Y:S01]  /*9090*/  F2FP.F16.E4M3.UNPACK_B R53, R52.reuse ;  /* 0x00000034ff35723e */ /* 0x080fe200020006ff */
[----:B------:R-:W-:Y:S01]  /*90a0*/  HADD2.F32 R59, -RZ, R66.H0_H0 ;  /* 0x20000042ff3b7230 */ /* 0x000fe20000004100 */
[----:B------:R-:W-:Y:S01]  /*90b0*/  F2FP.F16.E4M3.UNPACK_B R55, R55.H1 ;  /* 0x00000037ff37723e */ /* 0x000fe200030006ff */
[----:B------:R-:W-:Y:S01]  /*90c0*/  HADD2.F32 R158, -RZ, R156.H0_H0 ;  /* 0x2000009cff9e7230 */ /* 0x000fe20000004100 */
[----:B------:R-:W-:Y:S01]  /*90d0*/  F2FP.F16.E4M3.UNPACK_B R137, R52.H1 ;  /* 0x00000034ff89723e */ /* 0x000fe200030006ff */
[----:B------:R-:W-:-:S02]  /*90e0*/  HADD2.F32 R52, -RZ, R88.H0_H0 ;  /* 0x20000058ff347230 */ /* 0x000fc40000004100 */
[-C--:B------:R-:W-:Y:S01]  /*90f0*/  FMUL.FTZ R160, R136, R157.reuse ;  /* 0x0000009d88a07220 */ /* 0x080fe20000410000 */
[----:B------:R-:W-:Y:S02]  /*9100*/  HADD2.F32 R153, -RZ, R53.H0_H0 ;  /* 0x20000035ff997230 */ /* 0x000fe40000004100 */
[----:B------:R-:W-:Y:S01]  /*9110*/  FMUL.FTZ R157, R59, R157 ;  /* 0x0000009d3b9d7220 */ /* 0x000fe20000410000 */
[----:B------:R-:W-:Y:S02]  /*9120*/  HADD2.F32 R67, -RZ, R55.H0_H0 ;  /* 0x20000037ff437230 */ /* 0x000fe40000004100 */
[----:B------:R-:W-:Y:S01]  /*9130*/  FMUL.FTZ R162, R52, R158 ;  /* 0x0000009e34a27220 */ /* 0x000fe20000410000 */
[----:B------:R-:W-:Y:S02]  /*9140*/  HADD2.F32 R154, -RZ, R137.H0_H0 ;  /* 0x20000089ff9a7230 */ /* 0x000fe40000004100 */
[----:B------:R-:W-:Y:S01]  /*9150*/  FFMA.FTZ R157, R136, R153, R157 ;  /* 0x00000099889d7223 */ /* 0x000fe2000001009d */
[----:B------:R-:W-:-:S02]  /*9160*/  HADD2.F32 R88, -RZ, R88.H1_H1 ;  /* 0x30000058ff587230 */ /* 0x000fc40000004100 */
[C---:B------:R-:W-:Y:S01]  /*9170*/  FMUL.FTZ R163, R67.reuse, R158 ;  /* 0x0000009e43a37220 */ /* 0x040fe20000410000 */
[----:B------:R-:W-:Y:S02]  /*9180*/  HADD2.F32 R156, -RZ, R156.H1_H1 ;  /* 0x3000009cff9c7230 */ /* 0x000fe40000004100 */
[----:B------:R-:W-:Y:S01]  /*9190*/  FFMA.FTZ R162, R67, R154, -R162 ;  /* 0x0000009a43a27223 */ /* 0x000fe200000108a2 */
[----:B------:R-:W-:Y:S02]  /*91a0*/  HADD2.F32 R55, -RZ, R55.H1_H1 ;  /* 0x30000037ff377230 */ /* 0x000fe40000004100 */
[----:B------:R-:W-:Y:S01]  /*91b0*/  FFMA.FTZ R160, R59, R153, -R160 ;  /* 0x000000993ba07223 */ /* 0x000fe200000108a0 */
[----:B------:R-:W-:Y:S02]  /*91c0*/  HADD2.F32 R91, -RZ, R91.H1_H1 ;  /* 0x3000005bff5b7230 */ /* 0x000fe40000004100 */
[----:B------:R-:W-:Y:S01]  /*91d0*/  FMUL.FTZ R136, R88, R156 ;  /* 0x0000009c58887220 */ /* 0x000fe20000410000 */
[----:B------:R-:W-:-:S02]  /*91e0*/  HADD2.F32 R155, -RZ, R155.H1_H1 ;  /* 0x3000009bff9b7230 */ /* 0x000fc40000004100 */
[----:B------:R-:W-:Y:S01]  /*91f0*/  FMUL.FTZ R67, R55, R156 ;  /* 0x0000009c37437220 */ /* 0x000fe20000410000 */
[----:B------:R-:W-:Y:S02]  /*9200*/  HADD2.F32 R137, -RZ, R137.H1_H1 ;  /* 0x30000089ff897230 */ /* 0x000fe40000004100 */
[----:B------:R-:W-:Y:S01]  /*9210*/  FFMA.FTZ R163, R52, R154, R163 ;  /* 0x0000009a34a37223 */ /* 0x000fe200000100a3 */
[----:B------:R-:W-:Y:S02]  /*9220*/  HADD2.F32 R66, -RZ, R66.H1_H1 ;  /* 0x30000042ff427230 */ /* 0x000fe40000004100 */
[----:B------:R-:W-:Y:S01]  /*9230*/  FMUL.FTZ R59, R91, R155 ;  /* 0x0000009b5b3b7220 */ /* 0x000fe20000410000 */
[----:B------:R-:W-:Y:S02]  /*9240*/  HADD2.F32 R53, -RZ, R53.H1_H1 ;  /* 0x30000035ff357230 */ /* 0x000fe40000004100 */
[-C--:B------:R-:W-:Y:S01]  /*9250*/  FFMA.FTZ R55, R55, R137.reuse, -R136 ;  /* 0x0000008937377223 */ /* 0x080fe20000010888 */
[----:B------:R-:W-:Y:S01]  /*9260*/  FFMA.FTZ R88, R88, R137, R67 ;  /* 0x0000008958587223 */ /* 0x000fe20000010043 */
[C---:B------:R-:W-:Y:S01]  /*9270*/  FMUL.FTZ R52, R66.reuse, R155 ;  /* 0x0000009b42347220 */ /* 0x040fe20000410000 */
[----:B------:R-:W-:Y:S01]  /*9280*/  F2FP.SATFINITE.E4M3.F32.PACK_AB_MERGE_C R54, R159, R54, RZ ;  /* 0x000000369f36723e */ /* 0x000fe200048070ff */
[-C--:B------:R-:W-:Y:S01]  /*9290*/  FFMA.FTZ R59, R66, R53.reuse, -R59 ;  /* 0x00000035423b7223 */ /* 0x080fe2000001083b */
[----:B------:R-:W-:Y:S01]  /*92a0*/  F2FP.SATFINITE.E4M3.F32.PACK_AB_MERGE_C R55, R55, R162, RZ ;  /* 0x000000a23737723e */ /* 0x000fe200048070ff */
[----:B------:R-:W-:Y:S01]  /*92b0*/  FFMA.FTZ R52, R91, R53, R52 ;  /* 0x000000355b347223 */ /* 0x000fe20000010034 */
[----:B------:R-:W-:-:S02]  /*92c0*/  F2FP.SATFINITE.E4M3.F32.PACK_AB_MERGE_C R60, R161, R60, RZ ;  /* 0x0000003ca13c723e */ /* 0x000fc400048070ff */
[----:B------:R-:W-:Y:S02]  /*92d0*/  F2FP.SATFINITE.E4M3.F32.PACK_AB_MERGE_C R88, R88, R163, RZ ;  /* 0x000000a35858723e */ /* 0x000fe400048070ff */
[----:B------:R-:W-:Y:S01]  /*92e0*/  F2FP.SATFINITE.E4M3.F32.PACK_AB_MERGE_C R53, R57, R64, R54 ;  /* 0x000000403935723e */ /* 0x000fe20004807036 */
[----:B------:R-:W-:Y:S01]  /*92f0*/  IMAD.MOV.U32 R54, RZ, RZ, R61 ;  /* 0x000000ffff367224 */ /* 0x000fe200078e003d */
[----:B------:R-:W-:Y:S02]  /*9300*/  F2FP.SATFINITE.E4M3.F32.PACK_AB_MERGE_C R55, R59, R160, R55 ;  /* 0x000000a03b37723e */ /* 0x000fe40004807037 */
[----:B------:R-:W-:Y:S01]  /*9310*/  F2FP.SATFINITE.E4M3.F32.PACK_AB_MERGE_C R57, R56, R65, R60 ;  /* 0x000000413839723e */ /* 0x000fe2000480703c */
[----:B------:R-:W-:Y:S01]  /*9320*/  IMAD.MOV.U32 R56, RZ, RZ, R62 ;  /* 0x000000ffff387224 */ /* 0x000fe200078e003e */
[----:B------:R-:W-:Y:S01]  /*9330*/  F2FP.SATFINITE.E4M3.F32.PACK_AB_MERGE_C R59, R52, R157, R88 ;  /* 0x0000009d343b723e */ /* 0x000fe20004807058 */
[----:B------:R-:W-:-:S07]  /*9340*/  IMAD.MOV.U32 R52, RZ, RZ, R63 ;  /* 0x000000ffff347224 */ /* 0x000fce00078e003f */
.L_x_349:
[----:B------:R-:W-:Y:S05]  /*9350*/  BSYNC B2 ;  /* 0x0000000000027941 */ /* 0x000fea0003800000 */
.L_x_348:
        /* <DEDUP_REMOVED lines=11> */
.L_x_347:
[----:B------:R-:W-:Y:S05]  /*9410*/  BSYNC B1 ;  /* 0x0000000000017941 */ /* 0x000fea0003800000 */
.L_x_346:
[----:B-1----:R-:W-:Y:S01]  /*9420*/  IADD3 R53, R228, 0x80, RZ ;  /* 0x00000080e4357810 */ /* 0x002fe20007ffe0ff */
[----:B------:R-:W-:Y:S03]  /*9430*/  BSSY B1, `(.L_x_350) ;  /* 0x00000fe000017945 */ /* 0x000fe60003800000 */
        /* <DEDUP_REMOVED lines=11> */
[----:B------:R-:W-:Y:S01]  /*94f0*/  IMAD.IADD R62, R61, 0x1, R53 ;  /* 0x000000013d3e7824 */ /* 0x000fe200078e0235 */
[----:B------:R-:W-:Y:S01]  /*9500*/  SHF.R.S32.HI R53, RZ, 0x1f, R52 ;  /* 0x0000001fff357819 */ /* 0x000fe20000011434 */
[----:B------:R-:W-:-:S03]  /*9510*/  IMAD.SHL.U32 R55, R55, 0x80, RZ ;  /* 0x0000008037377824 */ /* 0x000fc600078e00ff */
[----:B------:R-:W-:Y:S02]  /*9520*/  LEA.HI R53, R53, R52, RZ, 0x5 ;  /* 0x0000003435357211 */ /* 0x000fe400078f28ff */
[----:B------:R-:W-:Y:S02]  /*9530*/  LOP3.LUT R55, R55, 0x380, RZ, 0xc0, !PT ;  /* 0x0000038037377812 */ /* 0x000fe400078ec0ff */
[----:B------:R-:W-:Y:S02]  /*9540*/  LEA.HI.SX32 R53, R53, R28, 0x1b ;  /* 0x0000001c35357211 */ /* 0x000fe400078fdaff */
[----:B------:R-:W-:Y:S02]  /*9550*/  IADD3.X R84, R21, R62, R26, P3, P4 ;  /* 0x0000003e15547210 */ /* 0x000fe40001fe841a */
[----:B------:R-:W-:-:S04]  /*9560*/  SHF.L.U32 R65, R53, 0x4, RZ ;  /* 0x0000000435417819 */ /* 0x000fc800000006ff */
[----:B------:R-:W-:-:S04]  /*9570*/  LOP3.LUT R53, R55, 0x70, R65, 0xf8, !PT ;  /* 0x0000007037357812 */ /* 0x000fc800078ef841 */
[----:B------:R-:W-:-:S05]  /*9580*/  LOP3.LUT R53, R53, R142, RZ, 0x3c, !PT ;  /* 0x0000008e35357212 */ /* 0x000fca00078e3cff */
[----:B---3--:R-:W-:Y:S02]  /*9590*/  IMAD.IADD R52, R54, 0x1, R53 ;  /* 0x0000000136347824 */ /* 0x008fe400078e0235 */
[C---:B------:R-:W-:Y:S02]  /*95a0*/  IMAD R53, R17.reuse, 0x7000, R114 ;  /* 0x0000700011357824 */ /* 0x040fe400078e0272 */
[----:B------:R-:W-:Y:S02]  /*95b0*/  IMAD R55, R17, 0x7000, R52 ;  /* 0x0000700011377824 */ /* 0x000fe400078e0234 */
[C---:B------:R-:W-:Y:S02]  /*95c0*/  IMAD.IADD R53, R16.reuse, 0x1, R53 ;  /* 0x0000000110357824 */ /* 0x040fe400078e0235 */
[----:B------:R-:W-:-:S04]  /*95d0*/  IMAD.IADD R56, R16, 0x1, R55 ;  /* 0x0000000110387824 */ /* 0x000fc800078e0237 */
[----:B------:R-:W1:Y:S04]  /*95e0*/  LDS.128 R52, [R53+0x20400] ;  /* 0x0204000035347984 */ /* 0x000e680000000c00 */
[----:B------:R-:W2:Y:S01]  /*95f0*/  LDS.128 R56, [R56+0x20400] ;  /* 0x0204000038387984 */ /* 0x000ea20000000c00 */
[----:B------:R-:W-:Y:S05]  /*9600*/  @P2 BRA `(.L_x_353) ;  /* 0x0000000c00502947 */ /* 0x000fea0003800000 */
[--C-:B------:R-:W-:Y:S02]  /*9610*/  SHF.R.U32.HI R66, RZ, 0x8, R69.reuse ;  /* 0x00000008ff427819 */ /* 0x100fe40000011645 */
[----:B------:R-:W-:Y:S02]  /*9620*/  LOP3.LUT R67, R69, 0xff0000ff, RZ, 0xc0, !PT ;  /* 0xff0000ff45437812 */ /* 0x000fe400078ec0ff */
[----:B------:R-:W-:Y:S01]  /*9630*/  SHF.R.U32.HI R90, RZ, 0x10, R69 ;  /* 0x00000010ff5a7819 */ /* 0x000fe20000011645 */
[----:B-1----:R-:W-:Y:S01]  /*9640*/  IMAD.MOV.U32 R69, RZ, RZ, R52 ;  /* 0x000000ffff457224 */ /* 0x002fe200078e0034 */
[----:B------:R-:W-:Y:S01]  /*9650*/  SHF.R.U32.HI R86, RZ, 0x8, R73 ;  /* 0x00000008ff567819 */ /* 0x000fe20000011649 */
[----:B------:R-:W-:Y:S01]  /*9660*/  IMAD.SHL.U32 R52, R66, 0x100, RZ ;  /* 0x0000010042347824 */ /* 0x000fe200078e00ff */
[----:B------:R-:W-:Y:S02]  /*9670*/  SHF.R.U32.HI R74, RZ, 0x8, R75 ;  /* 0x00000008ff4a7819 */ /* 0x000fe4000001164b */
[----:B------:R-:W-:-:S02]  /*9680*/  SHF.R.U32.HI R89, RZ, 0x8, R71 ;  /* 0x00000008ff597819 */ /* 0x000fc40000011647 */
[----:B------:R-:W-:Y:S02]  /*9690*/  LOP3.LUT R70, R73, 0xff0000ff, RZ, 0xc0, !PT ;  /* 0xff0000ff49467812 */ /* 0x000fe400078ec0ff */
[----:B------:R-:W-:Y:S01]  /*96a0*/  SHF.R.U32.HI R85, RZ, 0x10, R73 ;  /* 0x00000010ff557819 */ /* 0x000fe20000011649 */
[----:B------:R-:W-:Y:S01]  /*96b0*/  IMAD.SHL.U32 R73, R86, 0x100, RZ ;  /* 0x0000010056497824 */ /* 0x000fe200078e00ff */
[----:B------:R-:W-:Y:S02]  /*96c0*/  LOP3.LUT R72, R75, 0xff0000ff, RZ, 0xc0, !PT ;  /* 0xff0000ff4b487812 */ /* 0x000fe400078ec0ff */
[----:B------:R-:W-:Y:S01]  /*96d0*/  SHF.R.U32.HI R87, RZ, 0x10, R75 ;  /* 0x00000010ff577819 */ /* 0x000fe2000001164b */
[----:B------:R-:W-:Y:S01]  /*96e0*/  IMAD.SHL.U32 R75, R74, 0x100, RZ ;  /* 0x000001004a4b7824 */ /* 0x000fe200078e00ff */
[----:B------:R-:W-:Y:S01]  /*96f0*/  MOV R64, R53 ;  /* 0x0000003500407202 */ /* 0x000fe20000000f00 */
[----:B------:R-:W-:Y:S01]  /*9700*/  IMAD.U32 R85, R85, 0x10000, RZ ;  /* 0x0001000055557824 */ /* 0x000fe200078e00ff */
[----:B------:R-:W-:Y:S01]  /*9710*/  LOP3.LUT R68, R71, 0xff0000ff, RZ, 0xc0, !PT ;  /* 0xff0000ff47447812 */ /* 0x000fe200078ec0ff */
[----:B------:R-:W-:Y:S01]  /*9720*/  IMAD.U32 R87, R87, 0x10000, RZ ;  /* 0x0001000057577824 */ /* 0x000fe200078e00ff */
[----:B------:R-:W-:Y:S01]  /*9730*/  SHF.R.U32.HI R88, RZ, 0x10, R71 ;  /* 0x00000010ff587819 */ /* 0x000fe20000011647 */
[----:B--2---:R-:W-:Y:S01]  /*9740*/  IMAD.MOV.U32 R71, RZ, RZ, R56 ;  /* 0x000000ffff477224 */ /* 0x004fe200078e0038 */
[----:B------:R-:W-:Y:S01]  /*9750*/  LOP3.LUT R52, R67, 0xff00, R52, 0xf8, !PT ;  /* 0x0000ff0043347812 */ /* 0x000fe200078ef834 */
[----:B------:R-:W-:Y:S01]  /*9760*/  IMAD.SHL.U32 R67, R89, 0x100, RZ ;  /* 0x0000010059437824 */ /* 0x000fe200078e00ff */
[----:B------:R-:W-:-:S02]  /*9770*/  SHF.L.U32 R53, R90, 0x10, RZ ;  /* 0x000000105a357819 */ /* 0x000fc400000006ff */
[----:B------:R-:W-:Y:S02]  /*9780*/  MOV R66, R54 ;  /* 0x0000003600427202 */ /* 0x000fe40000000f00 */
[----:B------:R-:W-:Y:S01]  /*9790*/  LOP3.LUT R54, R52, 0xff0000, R53, 0xf8, !PT ;  /* 0x00ff000034367812 */ /* 0x000fe200078ef835 */
[----:B------:R-:W-:Y:S01]  /*97a0*/  IMAD.U32 R52, R88, 0x10000, RZ ;  /* 0x0001000058347824 */ /* 0x000fe200078e00ff */
[----:B------:R-:W-:Y:S02]  /*97b0*/  LOP3.LUT R56, R70, 0xff00, R73, 0xf8, !PT ;  /* 0x0000ff0046387812 */ /* 0x000fe400078ef849 */
[----:B------:R-:W-:Y:S02]  /*97c0*/  LOP3.LUT R86, R72, 0xff00, R75, 0xf8, !PT ;  /* 0x0000ff0048567812 */ /* 0x000fe400078ef84b */
[----:B------:R-:W-:Y:S02]  /*97d0*/  LOP3.LUT R67, R68, 0xff00, R67, 0xf8, !PT ;  /* 0x0000ff0044437812 */ /* 0x000fe400078ef843 */
[----:B------:R-:W-:-:S02]  /*97e0*/  F2FP.F16.E4M3.UNPACK_B R75, R151.H1 ;  /* 0x00000097ff4b723e */ /* 0x000fc400030006ff */
[----:B------:R-:W-:Y:S02]  /*97f0*/  F2FP.F16.E4M3.UNPACK_B R72, R71.H1 ;  /* 0x00000047ff48723e */ /* 0x000fe400030006ff */
[----:B------:R-:W-:Y:S01]  /*9800*/  F2FP.F16.E4M3.UNPACK_B R70, R69.H1 ;  /* 0x00000045ff46723e */ /* 0x000fe200030006ff */
        /* <DEDUP_REMOVED lines=10> */
[----:B------:R-:W-:Y:S01]  /*98b0*/  HADD2.F32 R85, -RZ, R73.H1_H1 ;  /* 0x30000049ff557230 */ /* 0x000fe20000004100 */
[----:B------:R-:W-:Y:S01]  /*98c0*/  F2FP.F16.E4M3.UNPACK_B R151, R151 ;  /* 0x00000097ff97723e */ /* 0x000fe200020006ff */
[-C--:B------:R-:W-:Y:S01]  /*98d0*/  FFMA.FTZ R67, R67, R74.reuse, -R88 ;  /* 0x0000004a43437223 */ /* 0x080fe20000010858 */
[----:B------:R-:W-:Y:S01]  /*98e0*/  FFMA.FTZ R68, R68, R74, R89 ;  /* 0x0000004a44447223 */ /* 0x000fe20000010059 */
[----:B------:R-:W-:Y:S01]  /*98f0*/  HADD2.F32 R74, -RZ, R75.H1_H1 ;  /* 0x3000004bff4a7230 */ /* 0x000fe20000004100 */
[----:B------:R-:W-:Y:S01]  /*9900*/  F2FP.F16.E4M3.UNPACK_B R73, R71 ;  /* 0x00000047ff49723e */ /* 0x000fe200020006ff */
[----:B------:R-:W-:Y:S01]  /*9910*/  HADD2.F32 R75, -RZ, R72.H1_H1 ;  /* 0x30000048ff4b7230 */ /* 0x000fe20000004100 */
[----:B------:R-:W-:Y:S02]  /*9920*/  F2FP.F16.E4M3.UNPACK_B R72, R69 ;  /* 0x00000045ff48723e */ /* 0x000fe400020006ff */
[----:B------:R-:W-:Y:S01]  /*9930*/  LOP3.LUT R53, R86, 0xff0000, R87, 0xf8, !PT ;  /* 0x00ff000056357812 */ /* 0x000fe200078ef857 */
[-C--:B------:R-:W-:Y:S01]  /*9940*/  FMUL.FTZ R88, R70, R74.reuse ;  /* 0x0000004a46587220 */ /* 0x080fe20000410000 */
[----:B------:R-:W-:Y:S01]  /*9950*/  FMUL.FTZ R69, R75, R74 ;  /* 0x0000004a4b457220 */ /* 0x000fe20000410000 */
[----:B------:R-:W-:Y:S01]  /*9960*/  F2FP.F16.E4M3.UNPACK_B R149, R149 ;  /* 0x00000095ff95723e */ /* 0x000fe200020006ff */
[----:B------:R-:W-:-:S02]  /*9970*/  HADD2.F32 R86, -RZ, R151.H0_H0 ;  /* 0x20000097ff567230 */ /* 0x000fc40000004100 */
[----:B------:R-:W-:Y:S02]  /*9980*/  HADD2.F32 R74, -RZ, R73.H0_H0 ;  /* 0x20000049ff4a7230 */ /* 0x000fe40000004100 */
        /* <DEDUP_REMOVED lines=8> */
[-C--:B------:R-:W-:Y:S01]  /*9a10*/  FFMA.FTZ R71, R71, R75.reuse, -R88 ;  /* 0x0000004b47477223 */ /* 0x080fe20000010858 */
[----:B------:R-:W-:Y:S02]  /*9a20*/  HADD2.F32 R72, -RZ, R72.H1_H1 ;  /* 0x30000048ff487230 */ /* 0x000fe40000004100 */
[----:B------:R-:W-:Y:S01]  /*9a30*/  FFMA.FTZ R89, R74, R75, R85 ;  /* 0x0000004b4a597223 */ /* 0x000fe20000010055 */
[----:B------:R-:W-:Y:S02]  /*9a40*/  HADD2.F32 R149, -RZ, R149.H1_H1 ;  /* 0x30000095ff957230 */ /* 0x000fe40000004100 */
[-C--:B------:R-:W-:Y:S01]  /*9a50*/  FMUL.FTZ R75, R73, R151.reuse ;  /* 0x00000097494b7220 */ /* 0x080fe20000410000 */
[----:B------:R-:W-:Y:S01]  /*9a60*/  F2FP.F16.E4M3.UNPACK_B R86, R152.H1 ;  /* 0x00000098ff56723e */ /* 0x000fe200030006ff */
[C---:B------:R-:W-:Y:S01]  /*9a70*/  FMUL.FTZ R136, R72.reuse, R151 ;  /* 0x0000009748887220 */ /* 0x040fe20000410000 */
[----:B------:R-:W-:Y:S01]  /*9a80*/  F2FP.F16.E4M3.UNPACK_B R74, R58.H1 ;  /* 0x0000003aff4a723e */ /* 0x000fe200030006ff */
[----:B------:R-:W-:Y:S01]  /*9a90*/  FFMA.FTZ R90, R72, R149, -R75 ;  /* 0x00000095485a7223 */ /* 0x000fe2000001084b */
[----:B------:R-:W-:Y:S01]  /*9aa0*/  F2FP.F16.E4M3.UNPACK_B R85, R150.H1 ;  /* 0x00000096ff55723e */ /* 0x000fe200030006ff */
[----:B------:R-:W-:Y:S01]  /*9ab0*/  HADD2.F32 R88, -RZ, R86.H0_H0 ;  /* 0x20000056ff587230 */ /* 0x000fe20000004100 */
[----:B------:R-:W-:Y:S01]  /*9ac0*/  F2FP.F16.E4M3.UNPACK_B R72, R66.H1 ;  /* 0x00000042ff48723e */ /* 0x000fe200030006ff */
[----:B------:R-:W-:-:S02]  /*9ad0*/  HADD2.F32 R75, -RZ, R74.H0_H0 ;  /* 0x2000004aff4b7230 */ /* 0x000fc40000004100 */
[----:B------:R-:W-:Y:S01]  /*9ae0*/  FFMA.FTZ R136, R73, R149, R136 ;  /* 0x0000009549887223 */ /* 0x000fe20000010088 */
[----:B------:R-:W-:Y:S01]  /*9af0*/  HADD2.F32 R87, -RZ, R86.H1_H1 ;  /* 0x30000056ff577230 */ /* 0x000fe20000004100 */
[----:B------:R-:W-:Y:S01]  /*9b00*/  F2FP.F16.E4M3.UNPACK_B R152, R152 ;  /* 0x00000098ff98723e */ /* 0x000fe200020006ff */
[----:B------:R-:W-:Y:S02]  /*9b10*/  HADD2.F32 R73, -RZ, R72.H0_H0 ;  /* 0x20000048ff497230 */ /* 0x000fe40000004100 */
[----:B------:R-:W-:Y:S01]  /*9b20*/  FMUL.FTZ R154, R75, R88 ;  /* 0x000000584b9a7220 */ /* 0x000fe20000410000 */
[----:B------:R-:W-:Y:S01]  /*9b30*/  HADD2.F32 R86, -RZ, R85.H0_H0 ;  /* 0x20000055ff567230 */ /* 0x000fe20000004100 */
[----:B------:R-:W-:Y:S01]  /*9b40*/  F2FP.F16.E4M3.UNPACK_B R66, R66 ;  /* 0x00000042ff42723e */ /* 0x000fe200020006ff */
[----:B------:R-:W-:Y:S02]  /*9b50*/  HADD2.F32 R74, -RZ, R74.H1_H1 ;  /* 0x3000004aff4a7230 */ /* 0x000fe40000004100 */
[----:B------:R-:W-:Y:S01]  /*9b60*/  FMUL.FTZ R88, R73, R88 ;  /* 0x0000005849587220 */ /* 0x000fe20000410000 */
[----:B------:R-:W-:-:S02]  /*9b70*/  HADD2.F32 R72, -RZ, R72.H1_H1 ;  /* 0x30000048ff487230 */ /* 0x000fc40000004100 */
[----:B------:R-:W-:Y:S01]  /*9b80*/  FFMA.FTZ R154, R73, R86, -R154 ;  /* 0x00000056499a7223 */ /* 0x000fe2000001089a */
[----:B------:R-:W-:Y:S02]  /*9b90*/  HADD2.F32 R85, -RZ, R85.H1_H1 ;  /* 0x30000055ff557230 */ /* 0x000fe40000004100 */
[-C--:B------:R-:W-:Y:S01]  /*9ba0*/  FMUL.FTZ R73, R74, R87.reuse ;  /* 0x000000574a497220 */ /* 0x080fe20000410000 */
[----:B------:R-:W-:Y:S01]  /*9bb0*/  F2FP.F16.E4M3.UNPACK_B R150, R150 ;  /* 0x00000096ff96723e */ /* 0x000fe200020006ff */
[C---:B------:R-:W-:Y:S01]  /*9bc0*/  FMUL.FTZ R87, R72.reuse, R87 ;  /* 0x0000005748577220 */ /* 0x040fe20000410000 */
[----:B------:R-:W-:Y:S01]  /*9bd0*/  FFMA.FTZ R88, R75, R86, R88 ;  /* 0x000000564b587223 */ /* 0x000fe20000010058 */
[-C--:B------:R-:W-:Y:S01]  /*9be0*/  FFMA.FTZ R137, R72, R85.reuse, -R73 ;  /* 0x0000005548897223 */ /* 0x080fe20000010849 */
[----:B------:R-:W-:Y:S01]  /*9bf0*/  F2FP.F16.E4M3.UNPACK_B R72, R58 ;  /* 0x0000003aff48723e */ /* 0x000fe200020006ff */
[----:B------:R-:W-:Y:S01]  /*9c00*/  FFMA.FTZ R149, R74, R85, R87 ;  /* 0x000000554a957223 */ /* 0x000fe20000010057 */
[----:B------:R-:W-:Y:S01]  /*9c10*/  HADD2.F32 R85, -RZ, R152.H0_H0 ;  /* 0x20000098ff557230 */ /* 0x000fe20000004100 */
[----:B------:R-:W-:Y:S01]  /*9c20*/  F2FP.SATFINITE.E4M3.F32.PACK_AB_MERGE_C R67, R70, R67, RZ ;  /* 0x000000434643723e */ /* 0x000fe200048070ff */
[----:B------:R-:W-:Y:S01]  /*9c30*/  HADD2.F32 R58, -RZ, R66.H0_H0 ;  /* 0x20000042ff3a7230 */ /* 0x000fe20000004100 */
[----:B------:R-:W-:Y:S01]  /*9c40*/  F2FP.SATFINITE.E4M3.F32.PACK_AB_MERGE_C R69, R69, R68, RZ ;  /* 0x000000444545723e */ /* 0x000fe200048070ff */
[----:B------:R-:W-:Y:S01]  /*9c50*/  HADD2.F32 R73, -RZ, R72.H0_H0 ;  /* 0x20000048ff497230 */ /* 0x000fe20000004100 */
[----:B------:R-:W-:Y:S01]  /*9c60*/  F2FP.F16.E4M3.UNPACK_B R70, R64 ;  /* 0x00000040ff46723e */ /* 0x000fe200020006ff */
[----:B------:R-:W-:-:S02]  /*9c70*/  HADD2.F32 R87, -RZ, R152.H1_H1 ;  /* 0x30000098ff577230 */ /* 0x000fc40000004100 */
[-C--:B------:R-:W-:Y:S01]  /*9c80*/  FMUL.FTZ R86, R58, R85.reuse ;  /* 0x000000553a567220 */ /* 0x080fe20000410000 */
[----:B------:R-:W-:Y:S02]  /*9c90*/  HADD2.F32 R72, -RZ, R72.H1_H1 ;  /* 0x30000048ff487230 */ /* 0x000fe40000004100 */
[----:B------:R-:W-:Y:S01]  /*9ca0*/  FMUL.FTZ R91, R73, R85 ;  /* 0x00000055495b7220 */ /* 0x000fe20000410000 */
[----:B------:R-:W-:Y:S01]  /*9cb0*/  HADD2.F32 R66, -RZ, R66.H1_H1 ;  /* 0x30000042ff427230 */ /* 0x000fe20000004100 */
[----:B------:R-:W-:Y:S01]  /*9cc0*/  F2FP.SATFINITE.E4M3.F32.PACK_AB_MERGE_C R149, R149, R88, RZ ;  /* 0x000000589595723e */ /* 0x000fe200048070ff */
[--C-:B------:R-:W-:Y:S02]  /*9cd0*/  HADD2.F32 R75, -RZ, R150.reuse.H1_H1 ;  /* 0x30000096ff4b7230 */ /* 0x100fe40000004100 */
[-C--:B------:R-:W-:Y:S01]  /*9ce0*/  FMUL.FTZ R85, R72, R87.reuse ;  /* 0x0000005748557220 */ /* 0x080fe20000410000 */
[----:B------:R-:W-:Y:S02]  /*9cf0*/  HADD2.F32 R74, -RZ, R150.H0_H0 ;  /* 0x20000096ff4a7230 */ /* 0x000fe40000004100 */
[----:B------:R-:W-:Y:S01]  /*9d00*/  FMUL.FTZ R87, R66, R87 ;  /* 0x0000005742577220 */ /* 0x000fe20000410000 */
[----:B------:R-:W-:Y:S01]  /*9d10*/  F2FP.SATFINITE.E4M3.F32.PACK_AB_MERGE_C R68, R90, R71, R67 ;  /* 0x000000475a44723e */ /* 0x000fe20004807043 */
[----:B------:R-:W-:Y:S01]  /*9d20*/  FFMA.FTZ R66, R66, R75, -R85 ;  /* 0x0000004b42427223 */ /* 0x000fe20000010855 */
[----:B------:R-:W-:Y:S01]  /*9d30*/  F2FP.SATFINITE.E4M3.F32.PACK_AB_MERGE_C R67, R136, R89, R69 ;  /* 0x000000598843723e */ /* 0x000fe20004807045 */
[----:B------:R-:W-:Y:S01]  /*9d40*/  FFMA.FTZ R87, R72, R75, R87 ;  /* 0x0000004b48577223 */ /* 0x000fe20000010057 */
[----:B------:R-:W-:Y:S01]  /*9d50*/  F2FP.F16.E4M3.UNPACK_B R72, R57 ;  /* 0x00000039ff48723e */ /* 0x000fe200020006ff */
[----:B------:R-:W-:Y:S01]  /*9d60*/  FFMA.FTZ R91, R58, R74, -R91 ;  /* 0x0000004a3a5b7223 */ /* 0x000fe2000001085b */
[----:B------:R-:W-:Y:S01]  /*9d70*/  F2FP.F16.E4M3.UNPACK_B R75, R56 ;  /* 0x00000038ff4b723e */ /* 0x000fe200020006ff */
[----:B------:R-:W-:Y:S01]  /*9d80*/  FFMA.FTZ R58, R73, R74, R86 ;  /* 0x0000004a493a7223 */ /* 0x000fe20000010056 */
[-C--:B------:R-:W-:Y:S01]  /*9d90*/  F2FP.F16.E4M3.UNPACK_B R73, R54.reuse ;  /* 0x00000036ff49723e */ /* 0x080fe200020006ff */
[----:B------:R-:W-:Y:S01]  /*9da0*/  HADD2.F32 R71, -RZ, R72.H0_H0 ;  /* 0x20000048ff477230 */ /* 0x000fe20000004100 */
[----:B------:R-:W-:Y:S01]  /*9db0*/  F2FP.F16.E4M3.UNPACK_B R54, R54.H1 ;  /* 0x00000036ff36723e */ /* 0x000fe200030006ff */
[----:B------:R-:W-:Y:S01]  /*9dc0*/  HADD2.F32 R88, -RZ, R75.H0_H0 ;  /* 0x2000004bff587230 */ /* 0x000fe20000004100 */
[----:B------:R-:W-:Y:S01]  /*9dd0*/  F2FP.SATFINITE.E4M3.F32.PACK_AB_MERGE_C R58, R87, R58, R149 ;  /* 0x0000003a573a723e */ /* 0x000fe20004807095 */
[----:B------:R-:W-:Y:S01]  /*9de0*/  HADD2.F32 R69, -RZ, R70.H0_H0 ;  /* 0x20000046ff457230 */ /* 0x000fe20000004100 */
[----:B------:R-:W-:Y:S01]  /*9df0*/  F2FP.SATFINITE.E4M3.F32.PACK_AB_MERGE_C R137, R137, R154, RZ ;  /* 0x0000009a8989723e */ /* 0x000fe200048070ff */
[----:B------:R-:W-:-:S02]  /*9e00*/  HADD2.F32 R74, -RZ, R72.H1_H1 ;  /* 0x30000048ff4a7230 */ /* 0x000fc40000004100 */
[-C--:B------:R-:W-:Y:S01]  /*9e10*/  FMUL.FTZ R90, R71, R88.reuse ;  /* 0x00000058475a7220 */ /* 0x080fe20000410000 */
[----:B------:R-:W-:Y:S02]  /*9e20*/  HADD2.F32 R85, -RZ, R75.H1_H1 ;  /* 0x3000004bff557230 */ /* 0x000fe40000004100 */
[----:B------:R-:W-:Y:S01]  /*9e30*/  FMUL.FTZ R88, R69, R88 ;  /* 0x0000005845587220 */ /* 0x000fe20000410000 */
[----:B------:R-:W-:Y:S01]  /*9e40*/  HADD2.F32 R72, -RZ, R70.H1_H1 ;  /* 0x30000046ff487230 */ /* 0x000fe20000004100 */
[----:B------:R-:W-:Y:S01]  /*9e50*/  F2FP.SATFINITE.E4M3.F32.PACK_AB_MERGE_C R66, R66, R91, R137 ;  /* 0x0000005b4242723e */ /* 0x000fe20004807089 */
[--C-:B------:R-:W-:Y:S02]  /*9e60*/  HADD2.F32 R86, -RZ, R73.reuse.H0_H0 ;  /* 0x20000049ff567230 */ /* 0x100fe40000004100 */
[-C--:B------:R-:W-:Y:S01]  /*9e70*/  FMUL.FTZ R87, R74, R85.reuse ;  /* 0x000000554a577220 */ /* 0x080fe20000410000 */
[----:B------:R-:W-:Y:S02]  /*9e80*/  HADD2.F32 R75, -RZ, R73.H1_H1 ;  /* 0x30000049ff4b7230 */ /* 0x000fe40000004100 */
[C---:B------:R-:W-:Y:S01]  /*9e90*/  FMUL.FTZ R89, R72.reuse, R85 ;  /* 0x0000005548597220 */ /* 0x040fe20000410000 */
[----:B------:R-:W-:Y:S01]  /*9ea0*/  F2FP.F16.E4M3.UNPACK_B R73, R57.H1 ;  /* 0x00000039ff49723e */ /* 0x000fe200030006ff */
[----:B------:R-:W-:Y:S01]  /*9eb0*/  FFMA.FTZ R70, R71, R86, R88 ;  /* 0x0000005647467223 */ /* 0x000fe20000010058 */
[----:B------:R-:W-:Y:S01]  /*9ec0*/  F2FP.F16.E4M3.UNPACK_B R85, R56.H1 ;  /* 0x00000038ff55723e */ /* 0x000fe200030006ff */
[----:B------:R-:W-:Y:S01]  /*9ed0*/  FFMA.FTZ R69, R69, R86, -R90 ;  /* 0x0000005645457223 */ /* 0x000fe2000001085a */
[----:B------:R-:W-:Y:S01]  /*9ee0*/  F2FP.F16.E4M3.UNPACK_B R71, R64.H1 ;  /* 0x00000040ff47723e */ /* 0x000fe200030006ff */
[----:B------:R-:W-:Y:S01]  /*9ef0*/  FFMA.FTZ R64, R72, R75, -R87 ;  /* 0x0000004b48407223 */ /* 0x000fe20000010857 */
[----:B------:R-:W-:-:S02]  /*9f00*/  HADD2.F32 R72, -RZ, R73.H0_H0 ;  /* 0x20000049ff487230 */ /* 0x000fc40000004100 */
[----:B------:R-:W-:Y:S01]  /*9f10*/  FFMA.FTZ R57, R74, R75, R89 ;  /* 0x0000004b4a397223 */ /* 0x000fe20000010059 */
[----:B------:R-:W-:Y:S02]  /*9f20*/  HADD2.F32 R87, -RZ, R85.H0_H0 ;  /* 0x20000055ff577230 */ /* 0x000fe40000004100 */
[----:B------:R-:W-:Y:S02]  /*9f30*/  HADD2.F32 R56, -RZ, R71.H0_H0 ;  /* 0x20000047ff387230 */ /* 0x000fe40000004100 */
[----:B------:R-:W-:Y:S02]  /*9f40*/  HADD2.F32 R73, -RZ, R73.H1_H1 ;  /* 0x30000049ff497230 */ /* 0x000fe40000004100 */
[----:B------:R-:W-:Y:S02]  /*9f50*/  HADD2.F32 R86, -RZ, R85.H1_H1 ;  /* 0x30000055ff567230 */ /* 0x000fe40000004100 */
[----:B------:R-:W-:Y:S01]  /*9f60*/  FMUL.FTZ R85, R72, R87 ;  /* 0x0000005748557220 */ /* 0x000fe20000410000 */
[----:B------:R-:W-:-:S02]  /*9f70*/  HADD2.F32 R71, -RZ, R71.H1_H1 ;  /* 0x30000047ff477230 */ /* 0x000fc40000004100 */
[----:B------:R-:W-:Y:S01]  /*9f80*/  FMUL.FTZ R87, R56, R87 ;  /* 0x0000005738577220 */ /* 0x000fe20000410000 */
[--C-:B------:R-:W-:Y:S02]  /*9f90*/  HADD2.F32 R75, -RZ, R54.reuse.H0_H0 ;  /* 0x20000036ff4b7230 */ /* 0x100fe40000004100 */
[----:B------:R-:W-:Y:S02]  /*9fa0*/  HADD2.F32 R74, -RZ, R54.H1_H1 ;  /* 0x30000036ff4a7230 */ /* 0x000fe40000004100 */
[-C--:B------:R-:W-:Y:S01]  /*9fb0*/  FMUL.FTZ R54, R73, R86.reuse ;  /* 0x0000005649367220 */ /* 0x080fe20000410000 */
[C---:B------:R-:W-:Y:S01]  /*9fc0*/  FMUL.FTZ R86, R71.reuse, R86 ;  /* 0x0000005647567220 */ /* 0x040fe20000410000 */
[----:B------:R-:W-:Y:S01]  /*9fd0*/  FFMA.FTZ R91, R72, R75, R87 ;  /* 0x0000004b485b7223 */ /* 0x000fe20000010057 */
[----:B------:R-:W-:Y:S01]  /*9fe0*/  F2FP.F16.E4M3.UNPACK_B R72, R59.H1 ;  /* 0x0000003bff48723e */ /* 0x000fe200030006ff */
[-C--:B------:R-:W-:Y:S01]  /*9ff0*/  FFMA.FTZ R137, R71, R74.reuse, -R54 ;  /* 0x0000004a47897223 */ /* 0x080fe20000010836 */
[----:B------:R-:W-:Y:S01]  /*a000*/  F2FP.F16.E4M3.UNPACK_B R54, R55 ;  /* 0x00000037ff36723e */ /* 0x000fe200020006ff */
[----:B------:R-:W-:Y:S01]  /*a010*/  FFMA.FTZ R136, R73, R74, R86 ;  /* 0x0000004a49887223 */ /* 0x000fe20000010056 */
[----:B------:R-:W-:Y:S01]  /*a020*/  F2FP.F16.E4M3.UNPACK_B R87, R53.H1 ;  /* 0x00000035ff57723e */ /* 0x000fe200030006ff */
[----:B------:R-:W-:Y:S01]  /*a030*/  FFMA.FTZ R90, R56, R75, -R85 ;  /* 0x0000004b385a7223 */ /* 0x000fe20000010855 */
[----:B------:R-:W-:Y:S01]  /*a040*/  F2FP.F16.E4M3.UNPACK_B R55, R55.H1 ;  /* 0x00000037ff37723e */ /* 0x000fe200030006ff */
[----:B------:R-:W-:Y:S01]  /*a050*/  HADD2.F32 R56, -RZ, R54.H0_H0 ;  /* 0x20000036ff387230 */ /* 0x000fe20000004100 */
[----:B------:R-:W-:Y:S01]  /*a060*/  F2FP.F16.E4M3.UNPACK_B R86, R53 ;  /* 0x00000035ff56723e */ /* 0x000fe200020006ff */
[--C-:B------:R-:W-:Y:S01]  /*a070*/  HADD2.F32 R89, -RZ, R87.reuse.H0_H0 ;  /* 0x20000057ff597230 */ /* 0x100fe20000004100 */
[-C--:B------:R-:W-:Y:S01]  /*a080*/  F2FP.F16.E4M3.UNPACK_B R53, R52.reuse ;  /* 0x00000034ff35723e */ /* 0x080fe200020006ff */
[----:B------:R-:W-:Y:S01]  /*a090*/  HADD2.F32 R87, -RZ, R87.H1_H1 ;  /* 0x30000057ff577230 */ /* 0x000fe20000004100 */
[----:B------:R-:W-:Y:S01]  /*a0a0*/  F2FP.F16.E4M3.UNPACK_B R74, R52.H1 ;  /* 0x00000034ff4a723e */ /* 0x000fe200030006ff */
[----:B------:R-:W-:Y:S01]  /*a0b0*/  HADD2.F32 R52, -RZ, R72.H0_H0 ;  /* 0x20000048ff347230 */ /* 0x000fe20000004100 */
[----:B------:R-:W-:Y:S01]  /*a0c0*/  F2FP.F16.E4M3.UNPACK_B R71, R59 ;  /* 0x0000003bff47723e */ /* 0x000fe200020006ff */
[----:B------:R-:W-:Y:S01]  /*a0d0*/  HADD2.F32 R59, -RZ, R55.H0_H0 ;  /* 0x20000037ff3b7230 */ /* 0x000fe20000004100 */
[----:B------:R-:W-:Y:S01]  /*a0e0*/  F2FP.SATFINITE.E4M3.F32.PACK_AB_MERGE_C R90, R137, R90, RZ ;  /* 0x0000005a895a723e */ /* 0x000fe200048070ff */
[----:B------:R-:W-:-:S02]  /*a0f0*/  HADD2.F32 R85, -RZ, R74.H0_H0 ;  /* 0x2000004aff557230 */ /* 0x000fc40000004100 */
[CC--:B------:R-:W-:Y:S01]  /*a100*/  FMUL.FTZ R150, R52.reuse, R89.reuse ;  /* 0x0000005934967220 */ /* 0x0c0fe20000410000 */
[----:B------:R-:W-:Y:S02]  /*a110*/  HADD2.F32 R72, -RZ, R72.H1_H1 ;  /* 0x30000048ff487230 */ /* 0x000fe40000004100 */
[C---:B------:R-:W-:Y:S01]  /*a120*/  FMUL.FTZ R89, R59.reuse, R89 ;  /* 0x000000593b597220 */ /* 0x040fe20000410000 */
[----:B------:R-:W-:Y:S02]  /*a130*/  HADD2.F32 R55, -RZ, R55.H1_H1 ;  /* 0x30000037ff377230 */ /* 0x000fe40000004100 */
[-C--:B------:R-:W-:Y:S01]  /*a140*/  FFMA.FTZ R150, R59, R85.reuse, -R150 ;  /* 0x000000553b967223 */ /* 0x080fe20000010896 */
[----:B------:R-:W-:Y:S02]  /*a150*/  HADD2.F32 R73, -RZ, R71.H0_H0 ;  /* 0x20000047ff497230 */ /* 0x000fe40000004100 */
[----:B------:R-:W-:Y:S01]  /*a160*/  FFMA.FTZ R89, R52, R85, R89 ;  /* 0x0000005534597223 */ /* 0x000fe20000010059 */
[----:B------:R-:W-:-:S02]  /*a170*/  HADD2.F32 R88, -RZ, R86.H0_H0 ;  /* 0x20000056ff587230 */ /* 0x000fc40000004100 */
[-C--:B------:R-:W-:Y:S01]  /*a180*/  FMUL.FTZ R52, R72, R87.reuse ;  /* 0x0000005748347220 */ /* 0x080fe20000410000 */
[----:B------:R-:W-:Y:S02]  /*a190*/  HADD2.F32 R71, -RZ, R71.H1_H1 ;  /* 0x30000047ff477230 */ /* 0x000fe40000004100 */
[----:B------:R-:W-:Y:S01]  /*a1a0*/  FMUL.FTZ R87, R55, R87 ;  /* 0x0000005737577220 */ /* 0x000fe20000410000 */
[----:B------:R-:W-:Y:S02]  /*a1b0*/  HADD2.F32 R86, -RZ, R86.H1_H1 ;  /* 0x30000056ff567230 */ /* 0x000fe40000004100 */
[-C--:B------:R-:W-:Y:S01]  /*a1c0*/  FMUL.FTZ R149, R73, R88.reuse ;  /* 0x0000005849957220 */ /* 0x080fe20000410000 */
[----:B------:R-:W-:Y:S02]  /*a1d0*/  HADD2.F32 R54, -RZ, R54.H1_H1 ;  /* 0x30000036ff367230 */ /* 0x000fe40000004100 */
[----:B------:R-:W-:Y:S01]  /*a1e0*/  FMUL.FTZ R88, R56, R88 ;  /* 0x0000005838587220 */ /* 0x000fe20000410000 */
[----:B------:R-:W-:-:S02]  /*a1f0*/  HADD2.F32 R74, -RZ, R74.H1_H1 ;  /* 0x3000004aff4a7230 */ /* 0x000fc40000004100 */
[-C--:B------:R-:W-:Y:S01]  /*a200*/  FMUL.FTZ R59, R71, R86.reuse ;  /* 0x00000056473b7220 */ /* 0x080fe20000410000 */
[--C-:B------:R-:W-:Y:S02]  /*a210*/  HADD2.F32 R75, -RZ, R53.reuse.H0_H0 ;  /* 0x20000035ff4b7230 */ /* 0x100fe40000004100 */
[----:B------:R-:W-:Y:S01]  /*a220*/  FMUL.FTZ R86, R54, R86 ;  /* 0x0000005636567220 */ /* 0x000fe20000410000 */
[----:B------:R-:W-:Y:S02]  /*a230*/  HADD2.F32 R53, -RZ, R53.H1_H1 ;  /* 0x30000035ff357230 */ /* 0x000fe40000004100 */
[-C--:B------:R-:W-:Y:S01]  /*a240*/  FFMA.FTZ R55, R55, R74.reuse, -R52 ;  /* 0x0000004a37377223 */ /* 0x080fe20000010834 */
[----:B------:R-:W-:Y:S01]  /*a250*/  FFMA.FTZ R72, R72, R74, R87 ;  /* 0x0000004a48487223 */ /* 0x000fe20000010057 */
[-C--:B------:R-:W-:Y:S01]  /*a260*/  FFMA.FTZ R149, R56, R75.reuse, -R149 ;  /* 0x0000004b38957223 */ /* 0x080fe20000010895 */
[----:B------:R-:W-:Y:S01]  /*a270*/  FFMA.FTZ R88, R73, R75, R88 ;  /* 0x0000004b49587223 */ /* 0x000fe20000010058 */
[-C--:B------:R-:W-:Y:S01]  /*a280*/  FFMA.FTZ R54, R54, R53.reuse, -R59 ;  /* 0x0000003536367223 */ /* 0x080fe2000001083b */
[----:B------:R-:W-:Y:S01]  /*a290*/  FFMA.FTZ R53, R71, R53, R86 ;  /* 0x0000003547357223 */ /* 0x000fe20000010056 */
[----:B------:R-:W-:Y:S01]  /*a2a0*/  F2FP.SATFINITE.E4M3.F32.PACK_AB_MERGE_C R55, R55, R150, RZ ;  /* 0x000000963737723e */ /* 0x000fe200048070ff */
[----:B------:R-:W-:Y:S01]  /*a2b0*/  IMAD.MOV.U32 R56, RZ, RZ, R67 ;  /* 0x000000ffff387224 */ /* 0x000fe200078e0043 */
[----:B------:R-:W-:-:S02]  /*a2c0*/  F2FP.SATFINITE.E4M3.F32.PACK_AB_MERGE_C R72, R72, R89, RZ ;  /* 0x000000594848723e */ /* 0x000fc400048070ff */
[----:B------:R-:W-:Y:S02]  /*a2d0*/  F2FP.SATFINITE.E4M3.F32.PACK_AB_MERGE_C R69, R64, R69, R90 ;  /* 0x000000454045723e */ /* 0x000fe4000480705a */
[----:B------:R-:W-:Y:S02]  /*a2e0*/  F2FP.SATFINITE.E4M3.F32.PACK_AB_MERGE_C R91, R136, R91, RZ ;  /* 0x0000005b885b723e */ /* 0x000fe400048070ff */
[----:B------:R-:W-:Y:S01]  /*a2f0*/  F2FP.SATFINITE.E4M3.F32.PACK_AB_MERGE_C R55, R54, R149, R55 ;  /* 0x000000953637723e */ /* 0x000fe20004807037 */
[----:B------:R-:W-:Y:S01]  /*a300*/  IMAD.MOV.U32 R54, RZ, RZ, R66 ;  /* 0x000000ffff367224 */ /* 0x000fe200078e0042 */
[----:B------:R-:W-:Y:S01]  /*a310*/  F2FP.SATFINITE.E4M3.F32.PACK_AB_MERGE_C R59, R53, R88, R72 ;  /* 0x00000058353b723e */ /* 0x000fe20004807048 */
[----:B------:R-:W-:Y:S01]  /*a320*/  IMAD.MOV.U32 R53, RZ, RZ, R69 ;  /* 0x000000ffff357224 */ /* 0x000fe200078e0045 */
[----:B------:R-:W-:Y:S02]  /*a330*/  F2FP.SATFINITE.E4M3.F32.PACK_AB_MERGE_C R57, R57, R70, R91 ;  /* 0x000000463939723e */ /* 0x000fe4000480705b */
[----:B------:R-:W-:-:S07]  /*a340*/  MOV R52, R68 ;  /* 0x0000004400347202 */ /* 0x000fce0000000f00 */
.L_x_353:
[----:B------:R-:W-:Y:S05]  /*a350*/  BSYNC B2 ;  /* 0x0000000000027941 */ /* 0x000fea0003800000 */
.L_x_352:
        /* <DEDUP_REMOVED lines=11> */
.L_x_351:
[----:B------:R-:W-:Y:S05]  /*a410*/  BSYNC B1 ;  /* 0x0000000000017941 */ /* 0x000fea0003800000 */
.L_x_350:
[----:B-1----:R-:W-:Y:S01]  /*a420*/  IADD3 R53, R228, 0xc0, RZ ;  /* 0x000000c0e4357810 */ /* 0x002fe20007ffe0ff */
[----:B--2---:R-:W-:-:S03]  /*a430*/  IMAD R52, R122, R130, RZ ;  /* 0x000000827a347224 */ /* 0x004fc600078e02ff */
[C---:B------:R-:W-:Y:S01]  /*a440*/  ISETP.GE.OR P3, PT, R53.reuse, R120, P0 ;  /* 0x000000783500720c */ /* 0x040fe20000766670 */
[----:B------:R-:W-:-:S04]  /*a450*/  IMAD.WIDE.U32 R128, R53, R130, R128 ;  /* 0x0000008235807225 */ /* 0x000fc800078e0080 */
[----:B------:R-:W-:-:S08]  /*a460*/  IMAD R131, R53, R131, R52 ;  /* 0x0000008335837224 */ /* 0x000fd000078e0234 */
[----:B------:R-:W-:Y:S05]  /*a470*/  @P3 BRA `(.L_x_332) ;  /* 0x0000001400a03947 */ /* 0x000fea0003800000 */
[----:B------:R-:W2:Y:S01]  /*a480*/  LDL R54, [R1+0x60] ;  /* 0x0000600001367983 */ /* 0x000ea20000100800 */
[----:B------:R-:W1:Y:S01]  /*a490*/  LDC.64 R60, c[0x0][0x2d8] ;  /* 0x0000b600ff3c7b82 */ /* 0x000e620000000a00 */
[----:B------:R-:W-:Y:S01]  /*a4a0*/  ISETP.NE.AND P6, PT, R0, RZ, PT ;  /* 0x000000ff0000720c */ /* 0x000fe20003fc5270 */
[----:B------:R-:W-:Y:S01]  /*a4b0*/  VIADD R55, R228, 0xc0 ;  /* 0x000000c0e4377836 */ /* 0x000fe20000000000 */
[----:B------:R-:W-:Y:S01]  /*a4c0*/  IADD3 R63, P3, P4, R46, R128, R27 ;  /* 0x000000802e3f7210 */ /* 0x000fe20007c7e01b */
[----:B------:R-:W-:Y:S01]  /*a4d0*/  IMAD.IADD R64, R129, 0x1, R131 ;  /* 0x0000000181407824 */ /* 0x000fe200078e0283 */
[----:B------:R-:W-:Y:S01]  /*a4e0*/  SEL R148, R121, R148, !P6 ;  /* 0x0000009479947207 */ /* 0x000fe20007000000 */
[----:B------:R-:W-:Y:S01]  /*a4f0*/  BSSY B1, `(.L_x_354) ;  /* 0x00000e8000017945 */ /* 0x000fe20003800000 */
[----:B------:R-:W-:Y:S02]  /*a500*/  SHF.L.U32 R55, R55, 0x7, RZ ;  /* 0x0000000737377819 */ /* 0x000fe400000006ff */
[----:B------:R-:W-:-:S02]  /*a510*/  SHF.R.S32.HI R53, RZ, 0x1f, R148 ;  /* 0x0000001fff357819 */ /* 0x000fc40000011494 */
[----:B------:R-:W-:Y:S02]  /*a520*/  IADD3.X R52, R21, R64, R26, P3, P4 ;  /* 0x0000004015347210 */ /* 0x000fe40001fe841a */
[----:B------:R-:W-:Y:S02]  /*a530*/  LEA.HI R53, R53, R148, RZ, 0x5 ;  /* 0x0000009435357211 */ /* 0x000fe400078f28ff */
[----:B------:R-:W-:Y:S02]  /*a540*/  LOP3.LUT R55, R55, 0x380, RZ, 0xc0, !PT ;  /* 0x0000038037377812 */ /* 0x000fe400078ec0ff */
[----:B------:R-:W-:-:S05]  /*a550*/  LEA.HI.SX32 R53, R53, R28, 0x1b ;  /* 0x0000001c35357211 */ /* 0x000fca00078fdaff */
[----:B------:R-:W-:Y:S01]  /*a560*/  IMAD.SHL.U32 R65, R53, 0x10, RZ ;  /* 0x0000001035417824 */ /* 0x000fe200078e00ff */
[----:B-1----:R-:W-:Y:S01]  /*a570*/  IADD3 R62, P3, R63, R60, RZ ;  /* 0x0000003c3f3e7210 */ /* 0x002fe20007f7e0ff */
[----:B------:R-:W-:-:S04]  /*a580*/  IMAD R53, R17, 0x7000, R113 ;  /* 0x0000700011357824 */ /* 0x000fc800078e0271 */
[----:B------:R-:W-:Y:S01]  /*a590*/  IMAD.X R63, R52, 0x1, R61, P3 ;  /* 0x00000001343f7824 */ /* 0x000fe200018e063d */
[----:B------:R-:W-:Y:S01]  /*a5a0*/  LOP3.LUT R52, R55, 0x70, R65, 0xf8, !PT ;  /* 0x0000007037347812 */ /* 0x000fe200078ef841 */
[----:B------:R-:W-:-:S03]  /*a5b0*/  IMAD.IADD R53, R16, 0x1, R53 ;  /* 0x0000000110357824 */ /* 0x000fc600078e0235 */
[----:B------:R-:W-:-:S05]  /*a5c0*/  LOP3.LUT R52, R52, R141, RZ, 0x3c, !PT ;  /* 0x0000008d34347212 */ /* 0x000fca00078e3cff */
[----:B--2---:R-:W-:-:S04]  /*a5d0*/  IMAD.IADD R52, R54, 0x1, R52 ;  /* 0x0000000136347824 */ /* 0x004fc800078e0234 */
        /* <DEDUP_REMOVED lines=10> */
[----:B------:R-:W-:Y:S01]  /*a680*/  IMAD.SHL.U32 R52, R66, 0x100, RZ ;  /* 0x0000010042347824 */ /* 0x000fe200078e00ff */
[----:B------:R-:W-:Y:S01]  /*a690*/  SHF.R.U32.HI R72, RZ, 0x8, R81 ;  /* 0x00000008ff487819 */ /* 0x000fe20000011651 */
[----:B------:R-:W-:Y:S01]  /*a6a0*/  IMAD.MOV.U32 R67, RZ, RZ, R58 ;  /* 0x000000ffff437224 */ /* 0x000fe200078e003a */
[----:B------:R-:W-:Y:S02]  /*a6b0*/  SHF.R.U32.HI R75, RZ, 0x10, R77 ;  /* 0x00000010ff4b7819 */ /* 0x000fe4000001164d */
[----:B------:R-:W-:Y:S01]  /*a6c0*/  MOV R66, R54 ;  /* 0x0000003600427202 */ /* 0x000fe20000000f00 */
[----:B------:R-:W-:Y:S01]  /*a6d0*/  IMAD.SHL.U32 R54, R72, 0x100, RZ ;  /* 0x0000010048367824 */ /* 0x000fe200078e00ff */
[----:B------:R-:W-:Y:S01]  /*a6e0*/  LOP3.LUT R69, R69, 0xff00, R52, 0xf8, !PT ;  /* 0x0000ff0045457812 */ /* 0x000fe200078ef834 */
[----:B------:R-:W-:Y:S01]  /*a6f0*/  IMAD.SHL.U32 R52, R74, 0x100, RZ ;  /* 0x000001004a347824 */ /* 0x000fe200078e00ff */
[----:B------:R-:W-:Y:S01]  /*a700*/  LOP3.LUT R71, R79, 0xff0000ff, RZ, 0xc0, !PT ;  /* 0xff0000ff4f477812 */ /* 0x000fe200078ec0ff */
[----:B------:R-:W-:Y:S01]  /*a710*/  IMAD.U32 R56, R75, 0x10000, RZ ;  /* 0x000100004b387824 */ /* 0x000fe200078e00ff */
[----:B------:R-:W-:-:S02]  /*a720*/  LOP3.LUT R77, R81, 0xff0000ff, RZ, 0xc0, !PT ;  /* 0xff0000ff514d7812 */ /* 0x000fc400078ec0ff */
[----:B------:R-:W-:Y:S02]  /*a730*/  SHF.R.U32.HI R80, RZ, 0x10, R79 ;  /* 0x00000010ff507819 */ /* 0x000fe4000001164f */
[----:B------:R-:W-:Y:S02]  /*a740*/  LOP3.LUT R75, R71, 0xff00, R52, 0xf8, !PT ;  /* 0x0000ff00474b7812 */ /* 0x000fe400078ef834 */
[----:B------:R-:W-:Y:S01]  /*a750*/  LOP3.LUT R79, R77, 0xff00, R54, 0xf8, !PT ;  /* 0x0000ff004d4f7812 */ /* 0x000fe200078ef836 */
[----:B------:R-:W-:Y:S01]  /*a760*/  IMAD.U32 R52, R80, 0x10000, RZ ;  /* 0x0001000050347824 */ /* 0x000fe200078e00ff */
[----:B------:R-:W-:Y:S02]  /*a770*/  SHF.R.U32.HI R68, RZ, 0x8, R83 ;  /* 0x00000008ff447819 */ /* 0x000fe40000011653 */
[----:B------:R-:W-:Y:S02]  /*a780*/  F2FP.F16.E4M3.UNPACK_B R77, R145.H1 ;  /* 0x00000091ff4d723e */ /* 0x000fe400030006ff */
[----:B------:R-:W-:-:S02]  /*a790*/  F2FP.F16.E4M3.UNPACK_B R74, R73.H1 ;  /* 0x00000049ff4a723e */ /* 0x000fc400030006ff */
[----:B------:R-:W-:Y:S01]  /*a7a0*/  F2FP.F16.E4M3.UNPACK_B R71, R70.H1 ;  /* 0x00000046ff47723e */ /* 0x000fe200030006ff */
[----:B------:R-:W-:Y:S01]  /*a7b0*/  HADD2.F32 R54, -RZ, R77.H0_H0 ;  /* 0x2000004dff367230 */ /* 0x000fe20000004100 */
[----:B------:R-:W-:Y:S02]  /*a7c0*/  SHF.R.U32.HI R78, RZ, 0x10, R81 ;  /* 0x00000010ff4e7819 */ /* 0x000fe40000011651 */
[----:B------:R-:W-:Y:S02]  /*a7d0*/  LOP3.LUT R81, R83, 0xff0000ff, RZ, 0xc0, !PT ;  /* 0xff0000ff53517812 */ /* 0x000fe400078ec0ff */
[----:B------:R-:W-:Y:S01]  /*a7e0*/  SHF.L.U32 R58, R68, 0x8, RZ ;  /* 0x00000008443a7819 */ /* 0x000fe200000006ff */
[----:B------:R-:W-:Y:S01]  /*a7f0*/  HADD2.F32 R68, -RZ, R71.H0_H0 ;  /* 0x20000047ff447230 */ /* 0x000fe20000004100 */
[----:B------:R-:W-:Y:S01]  /*a800*/  LOP3.LUT R56, R69, 0xff0000, R56, 0xf8, !PT ;  /* 0x00ff000045387812 */ /* 0x000fe200078ef838 */
[----:B------:R-:W-:Y:S01]  /*a810*/  HADD2.F32 R69, -RZ, R74.H0_H0 ;  /* 0x2000004aff457230 */ /* 0x000fe20000004100 */
[----:B------:R-:W-:-:S02]  /*a820*/  F2FP.F16.E4M3.UNPACK_B R72, R143.H1 ;  /* 0x0000008fff48723e */ /* 0x000fc400030006ff */
[----:B------:R-:W-:Y:S02]  /*a830*/  SHF.R.U32.HI R76, RZ, 0x10, R83 ;  /* 0x00000010ff4c7819 */ /* 0x000fe40000011653 */
[----:B------:R-:W-:Y:S01]  /*a840*/  LOP3.LUT R81, R81, 0xff00, R58, 0xf8, !PT ;  /* 0x0000ff0051517812 */ /* 0x000fe200078ef83a */
[----:B------:R-:W-:Y:S01]  /*a850*/  IMAD.U32 R58, R78, 0x10000, RZ ;  /* 0x000100004e3a7824 */ /* 0x000fe200078e00ff */
[----:B------:R-:W-:Y:S01]  /*a860*/  LOP3.LUT R52, R75, 0xff0000, R52, 0xf8, !PT ;  /* 0x00ff00004b347812 */ /* 0x000fe200078ef834 */
[--C-:B------:R-:W-:Y:S01]  /*a870*/  HADD2.F32 R75, -RZ, R72.reuse.H0_H0 ;  /* 0x20000048ff4b7230 */ /* 0x100fe20000004100 */
[----:B------:R-:W-:Y:S01]  /*a880*/  SHF.L.U32 R76, R76, 0x10, RZ ;  /* 0x000000104c4c7819 */ /* 0x000fe200000006ff */
[-C--:B------:R-:W-:Y:S01]  /*a890*/  FMUL.FTZ R83, R69, R54.reuse ;  /* 0x0000003645537220 */ /* 0x080fe20000410000 */
[C---:B------:R-:W-:Y:S01]  /*a8a0*/  FMUL.FTZ R78, R68.reuse, R54 ;  /* 0x00000036444e7220 */ /* 0x040fe20000410000 */
[----:B------:R-:W-:Y:S02]  /*a8b0*/  F2FP.F16.E4M3.UNPACK_B R145, R145 ;  /* 0x00000091ff91723e */ /* 0x000fe400020006ff */
        /* <DEDUP_REMOVED lines=8> */
[----:B------:R-:W-:Y:S01]  /*a940*/  LOP3.LUT R58, R79, 0xff0000, R58, 0xf8, !PT ;  /* 0x00ff00004f3a7812 */ /* 0x000fe200078ef83a */
[----:B------:R-:W-:Y:S01]  /*a950*/  HADD2.F32 R72, -RZ, R71.H1_H1 ;  /* 0x30000047ff487230 */ /* 0x000fe20000004100 */
[----:B------:R-:W-:Y:S01]  /*a960*/  F2FP.F16.E4M3.UNPACK_B R143, R143 ;  /* 0x0000008fff8f723e */ /* 0x000fe200020006ff */
[----:B------:R-:W-:-:S02]  /*a970*/  HADD2.F32 R77, -RZ, R145.H0_H0 ;  /* 0x20000091ff4d7230 */ /* 0x000fc40000004100 */
[CC--:B------:R-:W-:Y:S01]  /*a980*/  FMUL.FTZ R79, R75.reuse, R78.reuse ;  /* 0x0000004e4b4f7220 */ /* 0x0c0fe20000410000 */
[----:B------:R-:W-:Y:S02]  /*a990*/  HADD2.F32 R74, -RZ, R73.H0_H0 ;  /* 0x20000049ff4a7230 */ /* 0x000fe40000004100 */
[C---:B------:R-:W-:Y:S01]  /*a9a0*/  FMUL.FTZ R78, R72.reuse, R78 ;  /* 0x0000004e484e7220 */ /* 0x040fe20000410000 */
[----:B------:R-:W-:Y:S02]  /*a9b0*/  HADD2.F32 R71, -RZ, R70.H0_H0 ;  /* 0x20000046ff477230 */ /* 0x000fe40000004100 */
[-C--:B------:R-:W-:Y:S01]  /*a9c0*/  FFMA.FTZ R83, R72, R76.reuse, -R79 ;  /* 0x0000004c48537223 */ /* 0x080fe2000001084f */
[----:B------:R-:W-:Y:S02]  /*a9d0*/  HADD2.F32 R72, -RZ, R143.H0_H0 ;  /* 0x2000008fff487230 */ /* 0x000fe40000004100 */
[----:B------:R-:W-:Y:S01]  /*a9e0*/  FFMA.FTZ R82, R75, R76, R78 ;  /* 0x0000004c4b527223 */ /* 0x000fe2000001004e */
[----:B------:R-:W-:Y:S01]  /*a9f0*/  FMUL.FTZ R76, R74, R77 ;  /* 0x0000004d4a4c7220 */ /* 0x000fe20000410000 */
[----:B------:R-:W-:-:S02]  /*aa00*/  HADD2.F32 R145, -RZ, R145.H1_H1 ;  /* 0x30000091ff917230 */ /* 0x000fc40000004100 */
[C---:B------:R-:W-:Y:S01]  /*aa10*/  FMUL.FTZ R77, R71.reuse, R77 ;  /* 0x0000004d474d7220 */ /* 0x040fe20000410000 */
[----:B------:R-:W-:Y:S02]  /*aa20*/  HADD2.F32 R73, -RZ, R73.H1_H1 ;  /* 0x30000049ff497230 */ /* 0x000fe40000004100 */
        /* <DEDUP_REMOVED lines=25> */
[----:B------:R-:W-:Y:S01]  /*abc0*/  FMUL.FTZ R71, R72, R77 ;  /* 0x0000004d48477220 */ /* 0x000fe20000410000 */
[----:B------:R-:W-:Y:S01]  /*abd0*/  FFMA.FTZ R86, R74, R73, R85 ;  /* 0x000000494a567223 */ /* 0x000fe20000010055 */
[C---:B------:R-:W-:Y:S01]  /*abe0*/  FMUL.FTZ R77, R70.reuse, R77 ;  /* 0x0000004d464d7220 */ /* 0x040fe20000410000 */
[--C-:B------:R-:W-:Y:S02]  /*abf0*/  HADD2.F32 R74, -RZ, R146.reuse.H0_H0 ;  /* 0x20000092ff4a7230 */ /* 0x100fe40000004100 */
[----:B------:R-:W-:Y:S01]  /*ac00*/  FFMA.FTZ R87, R70, R75, -R71 ;  /* 0x0000004b46577223 */ /* 0x000fe20000010847 */
[----:B------:R-:W-:Y:S01]  /*ac10*/  F2FP.F16.E4M3.UNPACK_B R70, R67 ;  /* 0x00000043ff46723e */ /* 0x000fe200020006ff */
[----:B------:R-:W-:Y:S01]  /*ac20*/  FFMA.FTZ R89, R72, R75, R77 ;  /* 0x0000004b48597223 */ /* 0x000fe2000001004d */
[----:B------:R-:W-:Y:S01]  /*ac30*/  F2FP.F16.E4M3.UNPACK_B R144, R144 ;  /* 0x00000090ff90723e */ /* 0x000fe200020006ff */
[----:B------:R-:W-:Y:S01]  /*ac40*/  HADD2.F32 R75, -RZ, R146.H1_H1 ;  /* 0x30000092ff4b7230 */ /* 0x000fe20000004100 */
        /* <DEDUP_REMOVED lines=9> */
[--C-:B------:R-:W-:Y:S02]  /*ace0*/  HADD2.F32 R72, -RZ, R144.reuse.H0_H0 ;  /* 0x20000090ff487230 */ /* 0x100fe40000004100 */
[-C--:B------:R-:W-:Y:S01]  /*acf0*/  FMUL.FTZ R77, R70, R75.reuse ;  /* 0x0000004b464d7220 */ /* 0x080fe20000410000 */
[----:B------:R-:W-:Y:S02]  /*ad00*/  HADD2.F32 R73, -RZ, R144.H1_H1 ;  /* 0x30000090ff497230 */ /* 0x000fe40000004100 */
[C---:B------:R-:W-:Y:S01]  /*ad10*/  FMUL.FTZ R75, R66.reuse, R75 ;  /* 0x0000004b424b7220 */ /* 0x040fe20000410000 */
[----:B------:R-:W-:Y:S01]  /*ad20*/  F2FP.SATFINITE.E4M3.F32.PACK_AB_MERGE_C R84, R87, R84, RZ ;  /* 0x000000545754723e */ /* 0x000fe200048070ff */
[-C--:B------:R-:W-:Y:S01]  /*ad30*/  FFMA.FTZ R67, R67, R72.reuse, -R76 ;  /* 0x0000004843437223 */ /* 0x080fe2000001084c */
[----:B------:R-:W-:Y:S01]  /*ad40*/  FFMA.FTZ R74, R71, R72, R74 ;  /* 0x00000048474a7223 */ /* 0x000fe2000001004a */
[----:B------:R-:W-:Y:S01]  /*ad50*/  FFMA.FTZ R66, R66, R73, -R77 ;  /* 0x0000004942427223 */ /* 0x000fe2000001084d */
[----:B------:R-:W-:Y:S01]  /*ad60*/  F2FP.F16.E4M3.UNPACK_B R72, R57 ;  /* 0x00000039ff48723e */ /* 0x000fe200020006ff */
[----:B------:R-:W-:Y:S01]  /*ad70*/  FFMA.FTZ R85, R70, R73, R75 ;  /* 0x0000004946557223 */ /* 0x000fe2000001004b */
[----:B------:R-:W-:-:S02]  /*ad80*/  F2FP.F16.E4M3.UNPACK_B R77, R58 ;  /* 0x0000003aff4d723e */ /* 0x000fc400020006ff */
[----:B------:R-:W-:Y:S01]  /*ad90*/  F2FP.F16.E4M3.UNPACK_B R71, R53 ;  /* 0x00000035ff47723e */ /* 0x000fe200020006ff */
[--C-:B------:R-:W-:Y:S01]  /*ada0*/  HADD2.F32 R73, -RZ, R72.reuse.H0_H0 ;  /* 0x20000048ff497230 */ /* 0x100fe20000004100 */
[----:B------:R-:W-:Y:S01]  /*adb0*/  F2FP.F16.E4M3.UNPACK_B R75, R56 ;  /* 0x00000038ff4b723e */ /* 0x000fe200020006ff */
[----:B------:R-:W-:Y:S01]  /*adc0*/  HADD2.F32 R78, -RZ, R77.H0_H0 ;  /* 0x2000004dff4e7230 */ /* 0x000fe20000004100 */
[----:B------:R-:W-:Y:S01]  /*add0*/  F2FP.SATFINITE.E4M3.F32.PACK_AB_MERGE_C R86, R89, R86, RZ ;  /* 0x000000565956723e */ /* 0x000fe200048070ff */
[----:B------:R-:W-:Y:S01]  /*ade0*/  HADD2.F32 R70, -RZ, R71.H0_H0 ;  /* 0x20000047ff467230 */ /* 0x000fe20000004100 */
[----:B------:R-:W-:Y:S01]  /*adf0*/  F2FP.SATFINITE.E4M3.F32.PACK_AB_MERGE_C R68, R80, R79, R82 ;  /* 0x0000004f5044723e */ /* 0x000fe20004807052 */
[----:B------:R-:W-:Y:S01]  /*ae00*/  HADD2.F32 R76, -RZ, R75.H0_H0 ;  /* 0x2000004bff4c7230 */ /* 0x000fe20000004100 */
[----:B------:R-:W-:Y:S01]  /*ae10*/  F2FP.SATFINITE.E4M3.F32.PACK_AB_MERGE_C R67, R66, R67, R84 ;  /* 0x000000434243723e */ /* 0x000fe20004807054 */
[----:B------:R-:W-:Y:S01]  /*ae20*/  FMUL.FTZ R79, R73, R78 ;  /* 0x0000004e494f7220 */ /* 0x000fe20000410000 */
[----:B------:R-:W-:Y:S01]  /*ae30*/  F2FP.SATFINITE.E4M3.F32.PACK_AB_MERGE_C R66, R85, R74, R86 ;  /* 0x0000004a5542723e */ /* 0x000fe20004807056 */
[----:B------:R-:W-:-:S02]  /*ae40*/  HADD2.F32 R74, -RZ, R72.H1_H1 ;  /* 0x30000048ff4a7230 */ /* 0x000fc40000004100 */
[C---:B------:R-:W-:Y:S01]  /*ae50*/  FMUL.FTZ R78, R70.reuse, R78 ;  /* 0x0000004e464e7220 */ /* 0x040fe20000410000 */
[----:B------:R-:W-:Y:S02]  /*ae60*/  HADD2.F32 R77, -RZ, R77.H1_H1 ;  /* 0x3000004dff4d7230 */ /* 0x000fe40000004100 */
[-C--:B------:R-:W-:Y:S01]  /*ae70*/  FFMA.FTZ R70, R70, R76.reuse, -R79 ;  /* 0x0000004c46467223 */ /* 0x080fe2000001084f */
[----:B------:R-:W-:Y:S02]  /*ae80*/  HADD2.F32 R71, -RZ, R71.H1_H1 ;  /* 0x30000047ff477230 */ /* 0x000fe40000004100 */
[----:B------:R-:W-:Y:S01]  /*ae90*/  FFMA.FTZ R79, R73, R76, R78 ;  /* 0x0000004c494f7223 */ /* 0x000fe2000001004e */
[----:B------:R-:W-:Y:S02]  /*aea0*/  HADD2.F32 R75, -RZ, R75.H1_H1 ;  /* 0x3000004bff4b7230 */ /* 0x000fe40000004100 */
[----:B------:R-:W-:Y:S01]  /*aeb0*/  FMUL.FTZ R76, R74, R77 ;  /* 0x0000004d4a4c7220 */ /* 0x000fe20000410000 */
        /* <DEDUP_REMOVED lines=9> */
[--C-:B------:R-:W-:Y:S01]  /*af50*/  HADD2.F32 R73, -RZ, R71.reuse.H0_H0 ;  /* 0x20000047ff497230 */ /* 0x100fe20000004100 */
[----:B------:R-:W-:Y:S01]  /*af60*/  F2FP.F16.E4M3.UNPACK_B R75, R54 ;  /* 0x00000036ff4b723e */ /* 0x000fe200020006ff */
[----:B------:R-:W-:Y:S02]  /*af70*/  HADD2.F32 R72, -RZ, R72.H1_H1 ;  /* 0x30000048ff487230 */ /* 0x000fe40000004100 */
[----:B------:R-:W-:Y:S02]  /*af80*/  HADD2.F32 R74, -RZ, R71.H1_H1 ;  /* 0x30000047ff4a7230 */ /* 0x000fe40000004100 */
[-C--:B------:R-:W-:Y:S01]  /*af90*/  FMUL.FTZ R76, R58, R73.reuse ;  /* 0x000000493a4c7220 */ /* 0x080fe20000410000 */
[----:B------:R-:W-:Y:S02]  /*afa0*/  HADD2.F32 R71, -RZ, R56.H0_H0 ;  /* 0x20000038ff477230 */ /* 0x000fe40000004100 */
[----:B------:R-:W-:Y:S01]  /*afb0*/  FMUL.FTZ R73, R57, R73 ;  /* 0x0000004939497220 */ /* 0x000fe20000410000 */
[----:B------:R-:W-:-:S02]  /*afc0*/  HADD2.F32 R53, -RZ, R53.H1_H1 ;  /* 0x30000035ff357230 */ /* 0x000fc40000004100 */
[-C--:B------:R-:W-:Y:S01]  /*afd0*/  FMUL.FTZ R78, R72, R74.reuse ;  /* 0x0000004a484e7220 */ /* 0x080fe20000410000 */
[----:B------:R-:W-:Y:S02]  /*afe0*/  HADD2.F32 R56, -RZ, R56.H1_H1 ;  /* 0x30000038ff387230 */ /* 0x000fe40000004100 */
[----:B------:R-:W-:Y:S01]  /*aff0*/  FFMA.FTZ R83, R58, R71, R73 ;  /* 0x000000473a537223 */ /* 0x000fe20000010049 */
[----:B------:R-:W-:Y:S01]  /*b000*/  F2FP.F16.E4M3.UNPACK_B R58, R59 ;  /* 0x0000003bff3a723e */ /* 0x000fe200020006ff */
[----:B------:R-:W-:Y:S01]  /*b010*/  FFMA.FTZ R82, R57, R71, -R76 ;  /* 0x0000004739527223 */ /* 0x000fe2000001084c */
[C---:B------:R-:W-:Y:S01]  /*b020*/  FMUL.FTZ R57, R53.reuse, R74 ;  /* 0x0000004a35397220 */ /* 0x040fe20000410000 */
[----:B------:R-:W-:Y:S01]  /*b030*/  FFMA.FTZ R85, R53, R56, -R78 ;  /* 0x0000003835557223 */ /* 0x000fe2000001084e */
[-C--:B------:R-:W-:Y:S01]  /*b040*/  F2FP.F16.E4M3.UNPACK_B R53, R55.reuse ;  /* 0x00000037ff35723e */ /* 0x080fe200020006ff */
[----:B------:R-:W-:Y:S01]  /*b050*/  HADD2.F32 R71, -RZ, R58.H0_H0 ;  /* 0x2000003aff477230 */ /* 0x000fe20000004100 */
[----:B------:R-:W-:Y:S01]  /*b060*/  F2FP.F16.E4M3.UNPACK_B R76, R54.H1 ;  /* 0x00000036ff4c723e */ /* 0x000fe200030006ff */
[----:B------:R-:W-:Y:S01]  /*b070*/  HADD2.F32 R77, -RZ, R75.H0_H0 ;  /* 0x2000004bff4d7230 */ /* 0x000fe20000004100 */
[----:B------:R-:W-:Y:S01]  /*b080*/  F2FP.F16.E4M3.UNPACK_B R55, R55.H1 ;  /* 0x00000037ff37723e */ /* 0x000fe200030006ff */
[----:B------:R-:W-:Y:S01]  /*b090*/  FFMA.FTZ R84, R72, R56, R57 ;  /* 0x0000003848547223 */ /* 0x000fe20000010039 */
[----:B------:R-:W-:Y:S01]  /*b0a0*/  F2FP.F16.E4M3.UNPACK_B R59, R59.H1 ;  /* 0x0000003bff3b723e */ /* 0x000fe200030006ff */
[----:B------:R-:W-:Y:S01]  /*b0b0*/  HADD2.F32 R56, -RZ, R53.H0_H0 ;  /* 0x20000035ff387230 */ /* 0x000fe20000004100 */
[-C--:B------:R-:W-:Y:S01]  /*b0c0*/  F2FP.F16.E4M3.UNPACK_B R54, R52.reuse ;  /* 0x00000034ff36723e */ /* 0x080fe200020006ff */
[----:B------:R-:W-:Y:S01]  /*b0d0*/  HADD2.F32 R57, -RZ, R55.H0_H0 ;  /* 0x20000037ff397230 */ /* 0x000fe20000004100 */
[----:B------:R-:W-:Y:S01]  /*b0e0*/  F2FP.F16.E4M3.UNPACK_B R72, R52.H1 ;  /* 0x00000034ff48723e */ /* 0x000fe200030006ff */
[----:B------:R-:W-:-:S02]  /*b0f0*/  HADD2.F32 R52, -RZ, R59.H0_H0 ;  /* 0x2000003bff347230 */ /* 0x000fc40000004100 */
[-C--:B------:R-:W-:Y:S01]  /*b100*/  FMUL.FTZ R87, R71, R77.reuse ;  /* 0x0000004d47577220 */ /* 0x080fe20000410000 */
[----:B------:R-:W-:Y:S02]  /*b110*/  HADD2.F32 R78, -RZ, R76.H0_H0 ;  /* 0x2000004cff4e7230 */ /* 0x000fe40000004100 */
[C---:B------:R-:W-:Y:S01]  /*b120*/  FMUL.FTZ R86, R56.reuse, R77 ;  /* 0x0000004d38567220 */ /* 0x040fe20000410000 */
[----:B------:R-:W-:Y:S01]  /*b130*/  HADD2.F32 R73, -RZ, R54.H0_H0 ;  /* 0x20000036ff497230 */ /* 0x000fe20000004100 */
[----:B------:R-:W-:Y:S01]  /*b140*/  F2FP.SATFINITE.E4M3.F32.PACK_AB_MERGE_C R82, R85, R82, RZ ;  /* 0x000000525552723e */ /* 0x000fe200048070ff */
[----:B------:R-:W-:Y:S02]  /*b150*/  HADD2.F32 R59, -RZ, R59.H1_H1 ;  /* 0x3000003bff3b7230 */ /* 0x000fe40000004100 */
[----:B------:R-:W-:Y:S01]  /*b160*/  FMUL.FTZ R77, R57, R78 ;  /* 0x0000004e394d7220 */ /* 0x000fe20000410000 */
[----:B------:R-:W-:Y:S02]  /*b170*/  HADD2.F32 R76, -RZ, R76.H1_H1 ;  /* 0x3000004cff4c7230 */ /* 0x000fe40000004100 */
[----:B------:R-:W-:Y:S01]  /*b180*/  FFMA.FTZ R87, R56, R73, -R87 ;  /* 0x0000004938577223 */ /* 0x000fe20000010857 */
[----:B------:R-:W-:-:S02]  /*b190*/  HADD2.F32 R55, -RZ, R55.H1_H1 ;  /* 0x30000037ff377230 */ /* 0x000fc40000004100 */
[C---:B------:R-:W-:Y:S01]  /*b1a0*/  FMUL.FTZ R88, R52.reuse, R78 ;  /* 0x0000004e34587220 */ /* 0x040fe20000410000 */
[----:B------:R-:W-:Y:S02]  /*b1b0*/  HADD2.F32 R74, -RZ, R72.H0_H0 ;  /* 0x20000048ff4a7230 */ /* 0x000fe40000004100 */
[-C--:B------:R-:W-:Y:S01]  /*b1c0*/  FMUL.FTZ R56, R59, R76.reuse ;  /* 0x0000004c3b387220 */ /* 0x080fe20000410000 */
[----:B------:R-:W-:Y:S02]  /*b1d0*/  HADD2.F32 R58, -RZ, R58.H1_H1 ;  /* 0x3000003aff3a7230 */ /* 0x000fe40000004100 */
[----:B------:R-:W-:Y:S01]  /*b1e0*/  FMUL.FTZ R76, R55, R76 ;  /* 0x0000004c374c7220 */ /* 0x000fe20000410000 */
[----:B------:R-:W-:Y:S02]  /*b1f0*/  HADD2.F32 R75, -RZ, R75.H1_H1 ;  /* 0x3000004bff4b7230 */ /* 0x000fe40000004100 */
[----:B------:R-:W-:Y:S01]  /*b200*/  FFMA.FTZ R77, R52, R74, R77 ;  /* 0x0000004a344d7223 */ /* 0x000fe2000001004d */
[----:B------:R-:W-:-:S02]  /*b210*/  HADD2.F32 R72, -RZ, R72.H1_H1 ;  /* 0x30000048ff487230 */ /* 0x000fc40000004100 */
[----:B------:R-:W-:Y:S01]  /*b220*/  FFMA.FTZ R88, R57, R74, -R88 ;  /* 0x0000004a39587223 */ /* 0x000fe20000010858 */
[----:B------:R-:W-:Y:S02]  /*b230*/  HADD2.F32 R53, -RZ, R53.H1_H1 ;  /* 0x30000035ff357230 */ /* 0x000fe40000004100 */
[CC--:B------:R-:W-:Y:S01]  /*b240*/  FMUL.FTZ R52, R58.reuse, R75.reuse ;  /* 0x0000004b3a347220 */ /* 0x0c0fe20000410000 */
[----:B------:R-:W-:Y:S02]  /*b250*/  HADD2.F32 R54, -RZ, R54.H1_H1 ;  /* 0x30000036ff367230 */ /* 0x000fe40000004100 */
[-C--:B------:R-:W-:Y:S01]  /*b260*/  FFMA.FTZ R55, R55, R72.reuse, -R56 ;  /* 0x0000004837377223 */ /* 0x080fe20000010838 */
[----:B------:R-:W-:Y:S01]  /*b270*/  FFMA.FTZ R76, R59, R72, R76 ;  /* 0x000000483b4c7223 */ /* 0x000fe2000001004c */
[----:B------:R-:W-:Y:S01]  /*b280*/  FMUL.FTZ R75, R53, R75 ;  /* 0x0000004b354b7220 */ /* 0x000fe20000410000 */
[----:B------:R-:W-:Y:S01]  /*b290*/  FFMA.FTZ R86, R71, R73, R86 ;  /* 0x0000004947567223 */ /* 0x000fe20000010056 */
[----:B------:R-:W-:Y:S01]  /*b2a0*/  FFMA.FTZ R52, R53, R54, -R52 ;  /* 0x0000003635347223 */ /* 0x000fe20000010834 */
[----:B------:R-:W-:Y:S01]  /*b2b0*/  F2FP.SATFINITE.E4M3.F32.PACK_AB_MERGE_C R55, R55, R88, RZ ;  /* 0x000000583737723e */ /* 0x000fe200048070ff */
[----:B------:R-:W-:Y:S01]  /*b2c0*/  FFMA.FTZ R75, R58, R54, R75 ;  /* 0x000000363a4b7223 */ /* 0x000fe2000001004b */
[----:B------:R-:W-:Y:S01]  /*b2d0*/  F2FP.SATFINITE.E4M3.F32.PACK_AB_MERGE_C R83, R84, R83, RZ ;  /* 0x000000535453723e */ /* 0x000fe200048070ff */
[----:B------:R-:W-:Y:S01]  /*b2e0*/  IMAD.MOV.U32 R56, RZ, RZ, R68 ;  /* 0x000000ffff387224 */ /* 0x000fe200078e0044 */
[----:B------:R-:W-:Y:S01]  /*b2f0*/  F2FP.SATFINITE.E4M3.F32.PACK_AB_MERGE_C R76, R76, R77, RZ ;  /* 0x0000004d4c4c723e */ /* 0x000fe200048070ff */
[----:B------:R-:W-:Y:S01]  /*b300*/  IMAD.MOV.U32 R54, RZ, RZ, R67 ;  /* 0x000000ffff367224 */ /* 0x000fe200078e0043 */
[----:B------:R-:W-:Y:S01]  /*b310*/  F2FP.SATFINITE.E4M3.F32.PACK_AB_MERGE_C R55, R52, R87, R55 ;  /* 0x000000573437723e */ /* 0x000fe20004807037 */
[----:B------:R-:W-:Y:S01]  /*b320*/  IMAD.MOV.U32 R52, RZ, RZ, R69 ;  /* 0x000000ffff347224 */ /* 0x000fe200078e0045 */
[----:B------:R-:W-:-:S02]  /*b330*/  F2FP.SATFINITE.E4M3.F32.PACK_AB_MERGE_C R53, R81, R70, R82 ;  /* 0x000000465135723e */ /* 0x000fc40004807052 */
[----:B------:R-:W-:Y:S02]  /*b340*/  F2FP.SATFINITE.E4M3.F32.PACK_AB_MERGE_C R57, R80, R79, R83 ;  /* 0x0000004f5039723e */ /* 0x000fe40004807053 */
[----:B------:R-:W-:Y:S02]  /*b350*/  F2FP.SATFINITE.E4M3.F32.PACK_AB_MERGE_C R59, R75, R86, R76 ;  /* 0x000000564b3b723e */ /* 0x000fe4000480704c */
[----:B------:R-:W-:-:S07]  /*b360*/  MOV R58, R66 ;  /* 0x00000042003a7202 */ /* 0x000fce0000000f00 */
.L_x_355:
[----:B------:R-:W-:Y:S05]  /*b370*/  BSYNC B1 ;  /* 0x0000000000017941 */ /* 0x000fea0003800000 */
.L_x_354:
[----:B-1----:R3:W-:Y:S01]  /*b380*/  STG.E.128 desc[UR60][R62.64], R52 ;  /* 0x000000343e007986 */ /* 0x0027e2000c101d3c */
[----:B------:R-:W-:-:S13]  /*b390*/  ISETP.GE.AND P2, PT, R65, R147, PT ;  /* 0x000000934100720c */ /* 0x000fda0003f46270 */
[----:B------:R-:W-:Y:S05]  /*b3a0*/  @P2 BRA `(.L_x_332) ;  /* 0x0000000400d42947 */ /* 0x000fea0003800000 */
[--C-:B---3--:R-:W-:Y:S02]  /*b3b0*/  SHF.R.S32.HI R52, RZ, 0x1f, R65.reuse ;  /* 0x0000001fff347819 */ /* 0x108fe40000011441 */
[----:B------:R-:W-:-:S04]  /*b3c0*/  IADD3 R65, P2, P3, R46, R128, R65 ;  /* 0x000000802e417210 */ /* 0x000fc80007b5e041 */
[----:B------:R-:W-:Y:S02]  /*b3d0*/  IADD3.X R64, R21, R64, R52, P2, P3 ;  /* 0x0000004015407210 */ /* 0x000fe400017e6434 */
[----:B------:R-:W-:-:S05]  /*b3e0*/  IADD3 R60, P2, R65, R60, RZ ;  /* 0x0000003c413c7210 */ /* 0x000fca0007f5e0ff */
[----:B------:R-:W-:-:S05]  /*b3f0*/  IMAD.X R61, R64, 0x1, R61, P2 ;  /* 0x00000001403d7824 */ /* 0x000fca00010e063d */
[----:B--2---:R4:W-:Y:S01]  /*b400*/  STG.E.128 desc[UR60][R60.64], R56 ;  /* 0x000000383c007986 */ /* 0x0049e2000c101d3c */
[----:B------:R-:W-:Y:S05]  /*b410*/  BRA `(.L_x_332) ;  /* 0x0000000400b87947 */ /* 0x000fea0003800000 */
.L_x_295:
[----:B------:R-:W2:Y:S02]  /*b420*/  LDL R52, [R1+0x40] ;  /* 0x0000400001347983 */ /* 0x000ea40000100800 */
[----:B--2---:R-:W-:-:S13]  /*b430*/  R2UR UR4, R52 ;  /* 0x00000000340472ca */ /* 0x004fda00000e0000 */
[----:B------:R-:W-:-:S06]  /*b440*/  UISETP.NE.AND UP0, UPT, UR4, 0x3, UPT ;  /* 0x000000030400788c */ /* 0x000fcc000bf05270 */
[----:B------:R-:W-:-:S13]  /*b450*/  PLOP3.LUT P5, PT, PT, PT, UP0, 0x80, 0x0 ;  /* 0x000000000000781c */ /* 0x000fda0003faf008 */
[----:B------:R-:W-:Y:S05]  /*b460*/  @!P5 BRA `(.L_x_356) ;  /* 0x000000000004d947 */ /* 0x000fea0003800000 */
[----:B------:R-:W-:Y:S01]  /*b470*/  BPT.TRAP 0x1 ;  /* 0x000000040000795c */ /* 0x000fe20000300000 */
.L_x_356:
[----:B------:R-:W-:Y:S01]  /*b480*/  IMAD R111, R17, 0x8, R16 ;  /* 0x00000008116f7824 */ /* 0x000fe200078e0210 */
[----:B------:R-:W-:Y:S01]  /*b490*/  SHF.L.U32 R127, R231, 0x1f, RZ ;  /* 0x0000001fe77f7819 */ /* 0x000fe200000006ff */
[----:B------:R-:W-:Y:S01]  /*b4a0*/  IMAD R120, R25, -0xe0, R2 ;  /* 0xffffff2019787824 */ /* 0x000fe200078e0202 */
[----:B------:R-:W-:Y:S01]  /*b4b0*/  BSSY B1, `(.L_x_357) ;  /* 0x0000006000017945 */ /* 0x000fe20003800000 */
[----:B------:R-:W-:Y:S01]  /*b4c0*/  SHF.R.S32.HI R53, RZ, 0x1f, R25 ;  /* 0x0000001fff357819 */ /* 0x000fe20000011419 */
[----:B------:R-:W0:Y:S01]  /*b4d0*/  SYNCS.PHASECHK.TRANS64.TRYWAIT P2, [R111+URZ+0x2e890], R127 ;  /* 0x02e8907f6f0075a7 */ /* 0x000e22000804017f */
[----:B------:R-:W-:Y:S01]  /*b4e0*/  IMAD R52, R40, R25, RZ ;  /* 0x0000001928347224 */ /* 0x000fe200078e02ff */
[----:B------:R-:W-:Y:S01]  /*b4f0*/  VIMNMX R120, R120, 0xe0, PT ;  /* 0x000000e078787848 */ /* 0x000fe20003fe0100 */
[----:B0-----:R-:W-:Y:S06]  /*b500*/  @!P2 BRA `(.L_x_358) ;  /* 0x0000018800a8a947 */ /* 0x001fec0003800000 */
.L_x_578:
[----:B------:R-:W-:Y:S05]  /*b510*/  BSYNC B1 ;  /* 0x0000000000017941 */ /* 0x000fea0003800000 */
.L_x_357:
[----:B------:R-:W-:Y:S01]  /*b520*/  ISETP.GE.AND P2, PT, R228, R120, PT ;  /* 0x00000078e400720c */ /* 0x000fe20003f46270 */
[----:B------:R-:W-:Y:S01]  /*b530*/  IMAD R53, R53, R132, R52 ;  /* 0x0000008435357224 */ /* 0x000fe200078e0234 */
[----:B------:R-:W-:Y:S01]  /*b540*/  BSSY B1, `(.L_x_359) ;  /* 0x0000014000017945 */ /* 0x000fe20003800000 */
[----:B------:R-:W-:-:S04]  /*b550*/  IMAD.WIDE.U32 R56, R132, R25, RZ ;  /* 0x0000001984387225 */ /* 0x000fc800078e00ff */
[----:B------:R-:W-:-:S06]  /*b560*/  IMAD.IADD R60, R53, 0x1, R57 ;  /* 0x00000001353c7824 */ /* 0x000fcc00078e0239 */
[----:B------:R-:W-:Y:S05]  /*b570*/  @P2 BRA `(.L_x_360) ;  /* 0x0000000000402947 */ /* 0x000fea0003800000 */
[----:B------:R-:W1:Y:S01]  /*b580*/  @!P0 LDS.128 R52, [R119+0x20400] ;  /* 0x0204000077348984 */ /* 0x000e620000000c00 */
[----:B------:R-:W2:Y:S02]  /*b590*/  @!P0 LDC.64 R58, c[0x0][0x2d8] ;  /* 0x0000b600ff3a8b82 */ /* 0x000ea40000000a00 */
[----:B--2---:R-:W-:-:S04]  /*b5a0*/  @!P0 IADD3 R58, P2, P3, R56, R58, R20 ;  /* 0x0000003a383a8210 */ /* 0x004fc80007b5e014 */
[----:B------:R-:W-:-:S05]  /*b5b0*/  @!P0 IADD3.X R59, R60, R59, R14, P2, P3 ;  /* 0x0000003b3c3b8210 */ /* 0x000fca00017e640e */
[----:B-1----:R1:W-:Y:S01]  /*b5c0*/  @!P0 STG.E.128 desc[UR60][R58.64], R52 ;  /* 0x000000343a008986 */ /* 0x0023e2000c101d3c */
[----:B------:R-:W-:Y:S05]  /*b5d0*/  @P1 BRA `(.L_x_360) ;  /* 0x0000000000281947 */ /* 0x000fea0003800000 */
[----:B------:R-:W-:Y:S01]  /*b5e0*/  ULDC.64 UR4, c[0x0][0x2d8] ;  /* 0x0000b60000047ab9 */ /* 0x000fe20000000a00 */
[----:B-1----:R-:W-:Y:S02]  /*b5f0*/  IADD3 R52, R34, 0x40, RZ ;  /* 0x0000004022347810 */ /* 0x002fe40007ffe0ff */
[----:B------:R-:W-:-:S04]  /*b600*/  IADD3 R58, P2, P3, R13, UR4, R56 ;  /* 0x000000040d3a7c10 */ /* 0x000fc8000fb5e038 */
[----:B------:R-:W-:Y:S02]  /*b610*/  IADD3.X R59, R109, UR5, R60, P2, P3 ;  /* 0x000000056d3b7c10 */ /* 0x000fe400097e643c */
[----:B------:R-:W-:-:S13]  /*b620*/  LOP3.LUT P2, RZ, R229, 0x4, RZ, 0xc0, !PT ;  /* 0x00000004e5ff7812 */ /* 0x000fda000784c0ff */
[----:B------:R-:W-:-:S04]  /*b630*/  @P2 VIADD R52, R34, 0xffffffc0 ;  /* 0xffffffc022342836 */ /* 0x000fc80000000000 */
[----:B------:R-:W-:-:S04]  /*b640*/  IMAD R53, R17, 0x7000, R52 ;  /* 0x0000700011357824 */ /* 0x000fc800078e0234 */
[----:B------:R-:W-:-:S06]  /*b650*/  IMAD.IADD R53, R16, 0x1, R53 ;  /* 0x0000000110357824 */ /* 0x000fcc00078e0235 */
[----:B------:R-:W1:Y:S04]  /*b660*/  LDS.128 R52, [R53+0x20400] ;  /* 0x0204000035347984 */ /* 0x000e680000000c00 */
[----:B-1----:R2:W-:Y:S02]  /*b670*/  STG.E.128 desc[UR60][R58.64], R52 ;  /* 0x000000343a007986 */ /* 0x0025e4000c101d3c */
.L_x_360:
[----:B------:R-:W-:Y:S05]  /*b680*/  BSYNC B1 ;  /* 0x0000000000017941 */ /* 0x000fea0003800000 */
.L_x_359:
[----:B-12---:R-:W-:Y:S01]  /*b690*/  VIADD R52, R228, 0x40 ;  /* 0x00000040e4347836 */ /* 0x006fe20000000000 */
[----:B------:R-:W-:Y:S04]  /*b6a0*/  BSSY B1, `(.L_x_361) ;  /* 0x0000015000017945 */ /* 0x000fe80003800000 */
[----:B------:R-:W-:-:S13]  /*b6b0*/  ISETP.GE.AND P2, PT, R52, R120, PT ;  /* 0x000000783400720c */ /* 0x000fda0003f46270 */
[----:B------:R-:W-:Y:S05]  /*b6c0*/  @P2 BRA `(.L_x_362) ;  /* 0x0000000000482947 */ /* 0x000fea0003800000 */
[----:B------:R-:W1:Y:S01]  /*b6d0*/  @!P0 LDS.128 R52, [R119+0x22400] ;  /* 0x0224000077348984 */ /* 0x000e620000000c00 */
[----:B------:R-:W2:Y:S01]  /*b6e0*/  @!P0 LDC.64 R58, c[0x0][0x2d8] ;  /* 0x0000b600ff3a8b82 */ /* 0x000ea20000000a00 */
[----:B------:R-:W-:-:S04]  /*b6f0*/  IADD3 R61, P2, R106, R56, RZ ;  /* 0x000000386a3d7210 */ /* 0x000fc80007f5e0ff */
[----:B------:R-:W-:Y:S02]  /*b700*/  IADD3.X R62, R60, R107, RZ, P2, !PT ;  /* 0x0000006b3c3e7210 */ /* 0x000fe400017fe4ff */
[----:B--2---:R-:W-:-:S04]  /*b710*/  @!P0 IADD3 R58, P2, P3, R61, R58, R20 ;  /* 0x0000003a3d3a8210 */ /* 0x004fc80007b5e014 */
[----:B------:R-:W-:-:S05]  /*b720*/  @!P0 IADD3.X R59, R62, R59, R14, P2, P3 ;  /* 0x0000003b3e3b8210 */ /* 0x000fca00017e640e */
[----:B-1----:R1:W-:Y:S01]  /*b730*/  @!P0 STG.E.128 desc[UR60][R58.64], R52 ;  /* 0x000000343a008986 */ /* 0x0023e2000c101d3c */
[----:B------:R-:W-:Y:S05]  /*b740*/  @P1 BRA `(.L_x_362) ;  /* 0x0000000000281947 */ /* 0x000fea0003800000 */
[----:B------:R-:W-:Y:S01]  /*b750*/  ULDC.64 UR4, c[0x0][0x2d8] ;  /* 0x0000b60000047ab9 */ /* 0x000fe20000000a00 */
[----:B-1----:R-:W-:Y:S01]  /*b760*/  VIADD R52, R34, 0x40 ;  /* 0x0000004022347836 */ /* 0x002fe20000000000 */
        /* <DEDUP_REMOVED lines=8> */
.L_x_362:
[----:B------:R-:W-:Y:S05]  /*b7f0*/  BSYNC B1 ;  /* 0x0000000000017941 */ /* 0x000fea0003800000 */
.L_x_361:
[----:B-12---:R-:W-:Y:S01]  /*b800*/  IADD3 R52, R228, 0x80, RZ ;  /* 0x00000080e4347810 */ /* 0x006fe20007ffe0ff */
[----:B------:R-:W-:Y:S03]  /*b810*/  BSSY B1, `(.L_x_363) ;  /* 0x0000015000017945 */ /* 0x000fe60003800000 */
[----:B------:R-:W-:-:S13]  /*b820*/  ISETP.GE.AND P2, PT, R52, R120, PT ;  /* 0x000000783400720c */ /* 0x000fda0003f46270 */
[----:B------:R-:W-:Y:S05]  /*b830*/  @P2 BRA `(.L_x_364) ;  /* 0x0000000000482947 */ /* 0x000fea0003800000 */
[----:B------:R-:W1:Y:S01]  /*b840*/  @!P0 LDS.128 R52, [R119+0x24400] ;  /* 0x0244000077348984 */ /* 0x000e620000000c00 */
[----:B------:R-:W2:Y:S01]  /*b850*/  @!P0 LDC.64 R58, c[0x0][0x2d8] ;  /* 0x0000b600ff3a8b82 */ /* 0x000ea20000000a00 */
[----:B------:R-:W-:-:S05]  /*b860*/  LEA R61, P2, R44, R56, 0x7 ;  /* 0x000000382c3d7211 */ /* 0x000fca00078438ff */
[----:B------:R-:W-:Y:S01]  /*b870*/  IMAD.X R62, R60, 0x1, R45, P2 ;  /* 0x000000013c3e7824 */ /* 0x000fe200010e062d */
        /* <DEDUP_REMOVED lines=10> */
[----:B------:R-:W-:-:S05]  /*b920*/  IMAD R53, R17, 0x7000, R52 ;  /* 0x0000700011357824 */ /* 0x000fca00078e0234 */
[----:B------:R-:W-:-:S06]  /*b930*/  IADD3 R53, R16, R53, RZ ;  /* 0x0000003510357210 */ /* 0x000fcc0007ffe0ff */
[----:B------:R-:W1:Y:S04]  /*b940*/  LDS.128 R52, [R53+0x24400] ;  /* 0x0244000035347984 */ /* 0x000e680000000c00 */
[----:B-1----:R2:W-:Y:S02]  /*b950*/  STG.E.128 desc[UR60][R58.64], R52 ;  /* 0x000000343a007986 */ /* 0x0025e4000c101d3c */
.L_x_364:
[----:B------:R-:W-:Y:S05]  /*b960*/  BSYNC B1 ;  /* 0x0000000000017941 */ /* 0x000fea0003800000 */
.L_x_363:
[----:B-12---:R-:W-:-:S05]  /*b970*/  VIADD R52, R228, 0xc0 ;  /* 0x000000c0e4347836 */ /* 0x006fca0000000000 */
[----:B------:R-:W-:-:S13]  /*b980*/  ISETP.GE.AND P2, PT, R52, R120, PT ;  /* 0x000000783400720c */ /* 0x000fda0003f46270 */
[----:B------:R-:W-:Y:S05]  /*b990*/  @P2 BRA `(.L_x_332) ;  /* 0x0000000000582947 */ /* 0x000fea0003800000 */
[----:B------:R-:W1:Y:S01]  /*b9a0*/  LDC.64 R54, c[0x0][0x2f0] ;  /* 0x0000bc00ff367b82 */ /* 0x000e620000000a00 */
[----:B------:R-:W-:Y:S02]  /*b9b0*/  IMAD.MOV.U32 R58, RZ, RZ, R56 ;  /* 0x000000ffff3a7224 */ /* 0x000fe400078e0038 */
[----:B------:R-:W-:-:S05]  /*b9c0*/  IMAD.MOV.U32 R59, RZ, RZ, R60 ;  /* 0x000000ffff3b7224 */ /* 0x000fca00078e003c */
[----:B------:R-:W2:Y:S01]  /*b9d0*/  @!P0 LDC.64 R52, c[0x0][0x2d8] ;  /* 0x0000b600ff348b82 */ /* 0x000ea20000000a00 */
[----:B-1----:R-:W-:-:S04]  /*b9e0*/  IMAD.WIDE.U32 R58, R54, 0xc0, R58 ;  /* 0x000000c0363a7825 */ /* 0x002fc800078e003a */
[----:B------:R-:W-:Y:S01]  /*b9f0*/  IMAD R55, R55, 0xc0, RZ ;  /* 0x000000c037377824 */ /* 0x000fe200078e02ff */
[----:B--2---:R-:W-:-:S04]  /*ba00*/  @!P0 IADD3 R56, P2, P3, R58, R52, R20 ;  /* 0x000000343a388210 */ /* 0x004fc80007b5e014 */
[----:B------:R-:W-:-:S04]  /*ba10*/  IADD3 R60, R59, R55, RZ ;  /* 0x000000373b3c7210 */ /* 0x000fc80007ffe0ff */
[----:B------:R-:W-:Y:S02]  /*ba20*/  @!P0 IADD3.X R57, R60, R53, R14, P2, P3 ;  /* 0x000000353c398210 */ /* 0x000fe400017e640e */
[----:B------:R-:W1:Y:S04]  /*ba30*/  @!P0 LDS.128 R52, [R119+0x26400] ;  /* 0x0264000077348984 */ /* 0x000e680000000c00 */
        /* <DEDUP_REMOVED lines=12> */
.L_x_332:
[----:B------:R-:W-:Y:S05]  /*bb00*/  BSYNC B0 ;  /* 0x0000000000007941 */ /* 0x000fea0003800000 */
.L_x_294:
[----:B-1234-:R-:W1:Y:S01]  /*bb10*/  S2R R52, SR_TID.X ;  /* 0x0000000000347919 */ /* 0x01ee620000002100 */
[----:B------:R-:W-:Y:S01]  /*bb20*/  @!PT LDS RZ, [RZ] ;  /* 0x00000000fffff984 */ /* 0x000fe20000000800 */
[----:B------:R-:W-:Y:S01]  /*bb30*/  @!PT LDS RZ, [RZ] ;  /* 0x00000000fffff984 */ /* 0x000fe20000000800 */
[----:B------:R-:W-:Y:S01]  /*bb40*/  @!PT LDS RZ, [RZ] ;  /* 0x00000000fffff984 */ /* 0x000fe20000000800 */
[----:B------:R-:W-:Y:S01]  /*bb50*/  @!PT LDS RZ, [RZ] ;  /* 0x00000000fffff984 */ /* 0x000fe20000000800 */
[----:B------:R2:W-:Y:S06]  /*bb60*/  MEMBAR.ALL.CTA ;  /* 0x0000000000007992 */ /* 0x0005ec0000008000 */
[----:B--2---:R-:W2:Y:S01]  /*bb70*/  FENCE.VIEW.ASYNC.S ;  /* 0x00000000000073c6 */ /* 0x004ea20000000000 */
[----:B------:R-:W-:Y:S05]  /*bb80*/  WARPSYNC.ALL ;  /* 0x0000000000007948 */ /* 0x000fea0003800000 */
[----:B------:R-:W-:Y:S01]  /*bb90*/  BSSY B0, `(.L_x_365) ;  /* 0x0000009000007945 */ /* 0x000fe20003800000 */
[----:B-1----:R-:W-:Y:S01]  /*bba0*/  LOP3.LUT R52, R52, 0x7f, RZ, 0xc0, !PT ;  /* 0x0000007f34347812 */ /* 0x002fe200078ec0ff */
[----:B--2---:R1:W-:Y:S03]  /*bbb0*/  BAR.SYNC.DEFER_BLOCKING R140, 0x80 ;  /* 0x0002008c0000751d */ /* 0x0043e60000010000 */
[----:B------:R-:W-:-:S13]  /*bbc0*/  ISETP.NE.AND P2, PT, R52, RZ, PT ;  /* 0x000000ff3400720c */ /* 0x000fda0003f45270 */
[----:B------:R-:W-:-:S04]  /*bbd0*/  @!P2 IADD3 R52, R111, 0x2e8a0, RZ ;  /* 0x0002e8a06f34a810 */ /* 0x000fc80007ffe0ff */
[----:B------:R-:W-:-:S04]  /*bbe0*/  @!P2 PRMT R52, RZ, 0x654, R52 ;  /* 0x00000654ff34a816 */ /* 0x000fc80000000034 */
[----:B------:R1:W-:Y:S01]  /*bbf0*/  @!P2 SYNCS.ARRIVE.TRANS64.RED.A1T0 RZ, [R52+URZ], RZ ;  /* 0x000000ff34ffa9a7 */ /* 0x0003e2000810043f */
[----:B------:R-:W-:Y:S05]  /*bc00*/  @!P5 BRA `(.L_x_366) ;  /* 0x000000000004d947 */ /* 0x000fea0003800000 */
[----:B------:R-:W-:Y:S01]  /*bc10*/  BPT.TRAP 0x1 ;  /* 0x000000040000795c */ /* 0x000fe20000300000 */
.L_x_366:
[----:B------:R-:W-:Y:S05]  /*bc20*/  BSYNC B0 ;  /* 0x0000000000007941 */ /* 0x000fea0003800000 */
.L_x_365:
[----:B------:R-:W2:Y:S01]  /*bc30*/  SYNCS.PHASECHK.TRANS64.TRYWAIT P3, [R111+URZ+0x2e8b0], R127 ;  /* 0x02e8b07f6f0075a7 */ /* 0x000ea2000806017f */
[----:B------:R-:W-:Y:S01]  /*bc40*/  ULDC.64 UR38, c[0x0][0x318] ;  /* 0x0000c60000267ab9 */ /* 0x000fe20000000a00 */
[----:B------:R-:W-:Y:S01]  /*bc50*/  ULDC.64 UR36, c[0x0][0x308] ;  /* 0x0000c20000247ab9 */ /* 0x000fe20000000a00 */
[----:B------:R-:W-:Y:S04]  /*bc60*/  BSSY B0, `(.L_x_367) ;  /* 0x0000002000007945 */ /* 0x000fe80003800000 */
[----:B--2---:R-:W-:Y:S05]  /*bc70*/  @!P3 BRA `(.L_x_368) ;  /* 0x0000018000e0b947 */ /* 0x004fea0003800000 */
.L_x_579:
[----:B------:R-:W-:Y:S05]  /*bc80*/  BSYNC B0 ;  /* 0x0000000000007941 */ /* 0x000fea0003800000 */
.L_x_367:
[----:B------:R-:W-:Y:S01]  /*bc90*/  ISETP.GE.AND P3, PT, R228, R120, PT ;  /* 0x00000078e400720c */ /* 0x000fe20003f66270 */
[----:B------:R-:W-:Y:S01]  /*bca0*/  BSSY B0, `(.L_x_369) ;  /* 0x0000017000007945 */ /* 0x000fe20003800000 */
[----:B------:R-:W-:-:S11]  /*bcb0*/  IMAD.WIDE R56, R25, 0xe0, R102 ;  /* 0x000000e019387825 */ /* 0x000fd600078e0266 */
[----:B------:R-:W-:Y:S05]  /*bcc0*/  @P3 BRA `(.L_x_370) ;  /* 0x0000000000503947 */ /* 0x000fea0003800000 */
[----:B------:R-:W-:Y:S01]  /*bcd0*/  ULDC UR4, c[0x0][0x2e4] ;  /* 0x0000b90000047ab9 */ /* 0x000fe20000000800 */
[----:B------:R-:W-:Y:S01]  /*bce0*/  PLOP3.LUT P4, PT, PT, PT, PT, 0x8, 0x0 ;  /* 0x000000000000781c */ /* 0x000fe20003f8e170 */
[----:B-1----:R-:W-:Y:S01]  /*bcf0*/  IMAD.MOV.U32 R52, RZ, RZ, R48 ;  /* 0x000000ffff347224 */ /* 0x002fe200078e0030 */
[----:B------:R-:W-:Y:S01]  /*bd00*/  ISETP.GE.AND P3, PT, R4, UR4, PT ;  /* 0x0000000404007c0c */ /* 0x000fe2000bf66270 */
[----:B------:R-:W-:Y:S02]  /*bd10*/  IMAD.MOV.U32 R53, RZ, RZ, R110 ;  /* 0x000000ffff357224 */ /* 0x000fe400078e006e */
[----:B------:R-:W-:Y:S02]  /*bd20*/  IMAD R55, R57, UR38, RZ ;  /* 0x0000002639377c24 */ /* 0x000fe4000f8e02ff */
[----:B------:R-:W-:-:S04]  /*bd30*/  IMAD.WIDE.U32 R52, R56, UR38, R52 ;  /* 0x0000002638347c25 */ /* 0x000fc8000f8e0034 */
[----:B------:R-:W-:-:S04]  /*bd40*/  IMAD R55, R56, UR39, R55 ;  /* 0x0000002738377c24 */ /* 0x000fc8000f8e0237 */
[----:B------:R-:W-:Y:S01]  /*bd50*/  @!P3 LOP3.LUT P5, RZ, R229, 0x4, RZ, 0xc0, !PT ;  /* 0x00000004e5ffb812 */ /* 0x000fe200078ac0ff */
[----:B------:R-:W-:-:S03]  /*bd60*/  @!P3 VIADD R60, R118, 0x40 ;  /* 0x00000040763cb836 */ /* 0x000fc60000000000 */
[----:B------:R-:W-:Y:S02]  /*bd70*/  @!P3 PLOP3.LUT P4, PT, P5, PT, PT, 0x80, 0x0 ;  /* 0x000000000000b81c */ /* 0x000fe40002f8f070 */
[----:B------:R-:W-:-:S04]  /*bd80*/  IADD3 R58, P5, R52, UR36, RZ ;  /* 0x00000024343a7c10 */ /* 0x000fc8000ffbe0ff */
[----:B------:R-:W-:-:S07]  /*bd90*/  IADD3.X R59, R53, UR37, R55, P5, !PT ;  /* 0x00000025353b7c10 */ /* 0x000fce000affe437 */
[----:B------:R-:W-:Y:S02]  /*bda0*/  @P4 IADD3 R60, R118, -0x40, RZ ;  /* 0xffffffc0763c4810 */ /* 0x000fe40007ffe0ff */
[----:B------:R-:W-:-:S03]  /*bdb0*/  ISETP.GE.AND P4, PT, R18, UR4, PT ;  /* 0x0000000412007c0c */ /* 0x000fc6000bf86270 */
[----:B------:R-:W-:-:S10]  /*bdc0*/  @!P3 IMAD.IADD R60, R16, 0x1, R60 ;  /* 0x00000001103cb824 */ /* 0x000fd400078e023c */
[----:B------:R-:W1:Y:S04]  /*bdd0*/  @!P4 LDS.128 R52, [R119+0xe400] ;  /* 0x00e400007734c984 */ /* 0x000e680000000c00 */
[----:B-1----:R-:W-:Y:S04]  /*bde0*/  @!P4 STG.E.128 desc[UR60][R58.64], R52 ;  /* 0x000000343a00c986 */ /* 0x002fe8000c101d3c */
[----:B------:R-:W1:Y:S04]  /*bdf0*/  @!P3 LDS.128 R52, [R60+0xe400] ;  /* 0x00e400003c34b984 */ /* 0x000e680000000c00 */
[----:B-1----:R3:W-:Y:S02]  /*be00*/  @!P3 STG.E.128 desc[UR60][R58.64+0x40], R52 ;  /* 0x000040343a00b986 */ /* 0x0027e4000c101d3c */
.L_x_370:
[----:B------:R-:W-:Y:S05]  /*be10*/  BSYNC B0 ;  /* 0x0000000000007941 */ /* 0x000fea0003800000 */
.L_x_369:
[----:B-1-3--:R-:W-:Y:S01]  /*be20*/  VIADD R52, R228, 0x40 ;  /* 0x00000040e4347836 */ /* 0x00afe20000000000 */
[----:B------:R-:W-:Y:S04]  /*be30*/  BSSY B0, `(.L_x_371) ;  /* 0x0000019000007945 */ /* 0x000fe80003800000 */
[----:B------:R-:W-:-:S13]  /*be40*/  ISETP.GE.AND P3, PT, R52, R120, PT ;  /* 0x000000783400720c */ /* 0x000fda0003f66270 */
[----:B------:R-:W-:Y:S05]  /*be50*/  @P3 BRA `(.L_x_372) ;  /* 0x0000000000583947 */ /* 0x000fea0003800000 */
[----:B------:R-:W-:Y:S01]  /*be60*/  ULDC UR4, c[0x0][0x2e4] ;  /* 0x0000b90000047ab9 */ /* 0x000fe20000000800 */
[----:B------:R-:W-:Y:S01]  /*be70*/  PLOP3.LUT P4, PT, PT, PT, PT, 0x8, 0x0 ;  /* 0x000000000000781c */ /* 0x000fe20003f8e170 */
[----:B------:R-:W-:Y:S01]  /*be80*/  IMAD.MOV.U32 R52, RZ, RZ, R48 ;  /* 0x000000ffff347224 */ /* 0x000fe200078e0030 */
[----:B------:R-:W-:Y:S01]  /*be90*/  ISETP.GE.AND P3, PT, R4, UR4, PT ;  /* 0x0000000404007c0c */ /* 0x000fe2000bf66270 */
[----:B------:R-:W-:-:S12]  /*bea0*/  IMAD.MOV.U32 R53, RZ, RZ, R110 ;  /* 0x000000ffff357224 */ /* 0x000fd800078e006e */
[----:B------:R-:W-:Y:S02]  /*beb0*/  @!P3 LOP3.LUT P5, RZ, R229, 0x4, RZ, 0xc0, !PT ;  /* 0x00000004e5ffb812 */ /* 0x000fe400078ac0ff */
[----:B------:R-:W-:Y:S02]  /*bec0*/  @!P3 IADD3 R60, R118, 0x40, RZ ;  /* 0x00000040763cb810 */ /* 0x000fe40007ffe0ff */
[----:B------:R-:W-:Y:S02]  /*bed0*/  @!P3 PLOP3.LUT P4, PT, P5, PT, PT, 0x80, 0x0 ;  /* 0x000000000000b81c */ /* 0x000fe40002f8f070 */
[----:B------:R-:W-:-:S05]  /*bee0*/  IADD3 R55, P5, R56, 0x40, RZ ;  /* 0x0000004038377810 */ /* 0x000fca0007fbe0ff */
[----:B------:R-:W-:Y:S02]  /*bef0*/  IMAD.X R54, RZ, RZ, R57, P5 ;  /* 0x000000ffff367224 */ /* 0x000fe400028e0639 */
[----:B------:R-:W-:-:S04]  /*bf00*/  IMAD.WIDE.U32 R52, R55, UR38, R52 ;  /* 0x0000002637347c25 */ /* 0x000fc8000f8e0034 */
[----:B------:R-:W-:Y:S02]  /*bf10*/  IMAD R54, R54, UR38, RZ ;  /* 0x0000002636367c24 */ /* 0x000fe4000f8e02ff */
[----:B------:R-:W-:Y:S01]  /*bf20*/  @P4 VIADD R60, R118, 0xffffffc0 ;  /* 0xffffffc0763c4836 */ /* 0x000fe20000000000 */
[----:B------:R-:W-:Y:S01]  /*bf30*/  IADD3 R58, P4, R52, UR36, RZ ;  /* 0x00000024343a7c10 */ /* 0x000fe2000ff9e0ff */
[----:B------:R-:W-:-:S03]  /*bf40*/  IMAD R55, R55, UR39, R54 ;  /* 0x0000002737377c24 */ /* 0x000fc6000f8e0236 */
[----:B------:R-:W-:Y:S02]  /*bf50*/  @!P3 IADD3 R60, R16, R60, RZ ;  /* 0x0000003c103cb210 */ /* 0x000fe40007ffe0ff */
[----:B------:R-:W-:Y:S02]  /*bf60*/  IADD3.X R59, R53, UR37, R55, P4, !PT ;  /* 0x00000025353b7c10 */ /* 0x000fe4000a7fe437 */
[----:B------:R-:W-:-:S13]  /*bf70*/  ISETP.GE.AND P4, PT, R18, UR4, PT ;  /* 0x0000000412007c0c */ /* 0x000fda000bf86270 */
[----:B------:R-:W1:Y:S04]  /*bf80*/  @!P4 LDS.128 R52, [R119+0x10400] ;  /* 0x010400007734c984 */ /* 0x000e680000000c00 */
[----:B-1----:R-:W-:Y:S04]  /*bf90*/  @!P4 STG.E.128 desc[UR60][R58.64], R52 ;  /* 0x000000343a00c986 */ /* 0x002fe8000c101d3c */
[----:B------:R-:W1:Y:S04]  /*bfa0*/  @!P3 LDS.128 R52, [R60+0x10400] ;  /* 0x010400003c34b984 */ /* 0x000e680000000c00 */
[----:B-1----:R1:W-:Y:S02]  /*bfb0*/  @!P3 STG.E.128 desc[UR60][R58.64+0x40], R52 ;  /* 0x000040343a00b986 */ /* 0x0023e4000c101d3c */
.L_x_372:
[----:B------:R-:W-:Y:S05]  /*bfc0*/  BSYNC B0 ;  /* 0x0000000000007941 */ /* 0x000fea0003800000 */
.L_x_371:
[----:B-1----:R-:W-:Y:S01]  /*bfd0*/  VIADD R52, R228, 0x80 ;  /* 0x00000080e4347836 */ /* 0x002fe20000000000 */
        /* <DEDUP_REMOVED lines=8> */
[----:B------:R-:W-:Y:S01]  /*c060*/  @!P3 LOP3.LUT P5, RZ, R229, 0x4, RZ, 0xc0, !PT ;  /* 0x00000004e5ffb812 */ /* 0x000fe200078ac0ff */
[----:B------:R-:W-:-:S03]  /*c070*/  @!P3 VIADD R60, R118, 0x40 ;  /* 0x00000040763cb836 */ /* 0x000fc60000000000 */
[----:B------:R-:W-:Y:S02]  /*c080*/  @!P3 PLOP3.LUT P4, PT, P5, PT, PT, 0x80, 0x0 ;  /* 0x000000000000b81c */ /* 0x000fe40002f8f070 */
[----:B------:R-:W-:-:S05]  /*c090*/  IADD3 R55, P5, R56, 0x80, RZ ;  /* 0x0000008038377810 */ /* 0x000fca0007fbe0ff */
[----:B------:R-:W-:Y:S02]  /*c0a0*/  IMAD.X R54, RZ, RZ, R57, P5 ;  /* 0x000000ffff367224 */ /* 0x000fe400028e0639 */
[----:B------:R-:W-:-:S04]  /*c0b0*/  IMAD.WIDE.U32 R52, R55, UR38, R52 ;  /* 0x0000002637347c25 */ /* 0x000fc8000f8e0034 */
[----:B------:R-:W-:Y:S01]  /*c0c0*/  IMAD R54, R54, UR38, RZ ;  /* 0x0000002636367c24 */ /* 0x000fe2000f8e02ff */
[----:B------:R-:W-:Y:S02]  /*c0d0*/  @P4 IADD3 R60, R118, -0x40, RZ ;  /* 0xffffffc0763c4810 */ /* 0x000fe40007ffe0ff */
[----:B------:R-:W-:Y:S01]  /*c0e0*/  IADD3 R58, P4, R52, UR36, RZ ;  /* 0x00000024343a7c10 */ /* 0x000fe2000ff9e0ff */
[----:B------:R-:W-:Y:S02]  /*c0f0*/  IMAD R55, R55, UR39, R54 ;  /* 0x0000002737377c24 */ /* 0x000fe4000f8e0236 */
[----:B------:R-:W-:-:S03]  /*c100*/  @!P3 IMAD.IADD R60, R16, 0x1, R60 ;  /* 0x00000001103cb824 */ /* 0x000fc600078e023c */
[----:B------:R-:W-:Y:S02]  /*c110*/  IADD3.X R59, R53, UR37, R55, P4, !PT ;  /* 0x00000025353b7c10 */ /* 0x000fe4000a7fe437 */
[----:B------:R-:W-:-:S13]  /*c120*/  ISETP.GE.AND P4, PT, R18, UR4, PT ;  /* 0x0000000412007c0c */ /* 0x000fda000bf86270 */
[----:B------:R-:W1:Y:S04]  /*c130*/  @!P4 LDS.128 R52, [R119+0x12400] ;  /* 0x012400007734c984 */ /* 0x000e680000000c00 */
[----:B-1----:R-:W-:Y:S04]  /*c140*/  @!P4 STG.E.128 desc[UR60][R58.64], R52 ;  /* 0x000000343a00c986 */ /* 0x002fe8000c101d3c */
[----:B------:R-:W1:Y:S04]  /*c150*/  @!P3 LDS.128 R52, [R60+0x12400] ;  /* 0x012400003c34b984 */ /* 0x000e680000000c00 */
[----:B-1----:R1:W-:Y:S02]  /*c160*/  @!P3 STG.E.128 desc[UR60][R58.64+0x40], R52 ;  /* 0x000040343a00b986 */ /* 0x0023e4000c101d3c */
.L_x_374:
[----:B------:R-:W-:Y:S05]  /*c170*/  BSYNC B0 ;  /* 0x0000000000007941 */ /* 0x000fea0003800000 */
.L_x_373:
[----:B-1----:R-:W-:Y:S01]  /*c180*/  IADD3 R52, R228, 0xc0, RZ ;  /* 0x000000c0e4347810 */ /* 0x002fe20007ffe0ff */
[----:B------:R-:W-:Y:S03]  /*c190*/  BSSY B0, `(.L_x_375) ;  /* 0x0000019000007945 */ /* 0x000fe60003800000 */
[----:B------:R-:W-:-:S13]  /*c1a0*/  ISETP.GE.AND P3, PT, R52, R120, PT ;  /* 0x000000783400720c */ /* 0x000fda0003f66270 */
[----:B------:R-:W-:Y:S05]  /*c1b0*/  @P3 BRA `(.L_x_376) ;  /* 0x0000000000583947 */ /* 0x000fea0003800000 */
[----:B------:R-:W-:Y:S01]  /*c1c0*/  ULDC UR4, c[0x0][0x2e4] ;  /* 0x0000b90000047ab9 */ /* 0x000fe20000000800 */
[----:B------:R-:W-:Y:S01]  /*c1d0*/  PLOP3.LUT P4, PT, PT, PT, PT, 0x8, 0x0 ;  /* 0x000000000000781c */ /* 0x000fe20003f8e170 */
[----:B------:R-:W-:Y:S01]  /*c1e0*/  IMAD.MOV.U32 R53, RZ, RZ, R110 ;  /* 0x000000ffff357224 */ /* 0x000fe200078e006e */
[----:B------:R-:W-:Y:S02]  /*c1f0*/  ISETP.GE.AND P3, PT, R4, UR4, PT ;  /* 0x0000000404007c0c */ /* 0x000fe4000bf66270 */
[----:B------:R-:W-:-:S11]  /*c200*/  MOV R52, R48 ;  /* 0x0000003000347202 */ /* 0x000fd60000000f00 */
[----:B------:R-:W-:Y:S01]  /*c210*/  @!P3 LOP3.LUT P5, RZ, R229, 0x4, RZ, 0xc0, !PT ;  /* 0x00000004e5ffb812 */ /* 0x000fe200078ac0ff */
[----:B------:R-:W-:-:S03]  /*c220*/  @!P3 VIADD R58, R118, 0x40 ;  /* 0x00000040763ab836 */ /* 0x000fc60000000000 */
[----:B------:R-:W-:Y:S02]  /*c230*/  @!P3 PLOP3.LUT P4, PT, P5, PT, PT, 0x80, 0x0 ;  /* 0x000000000000b81c */ /* 0x000fe40002f8f070 */
[----:B------:R-:W-:-:S05]  /*c240*/  IADD3 R55, P5, R56, 0xc0, RZ ;  /* 0x000000c038377810 */ /* 0x000fca0007fbe0ff */
[----:B------:R-:W-:Y:S02]  /*c250*/  IMAD.X R56, RZ, RZ, R57, P5 ;  /* 0x000000ffff387224 */ /* 0x000fe400028e0639 */
[----:B------:R-:W-:-:S04]  /*c260*/  IMAD.WIDE.U32 R52, R55, UR38, R52 ;  /* 0x0000002637347c25 */ /* 0x000fc8000f8e0034 */
[----:B------:R-:W-:Y:S02]  /*c270*/  IMAD R56, R56, UR38, RZ ;  /* 0x0000002638387c24 */ /* 0x000fe4000f8e02ff */
[----:B------:R-:W-:Y:S02]  /*c280*/  @P4 VIADD R58, R118, 0xffffffc0 ;  /* 0xffffffc0763a4836 */ /* 0x000fe40000000000 */
[----:B------:R-:W-:Y:S01]  /*c290*/  IMAD R55, R55, UR39, R56 ;  /* 0x0000002737377c24 */ /* 0x000fe2000f8e0238 */
[----:B------:R-:W-:Y:S01]  /*c2a0*/  IADD3 R56, P4, R52, UR36, RZ ;  /* 0x0000002434387c10 */ /* 0x000fe2000ff9e0ff */
[----:B------:R-:W-:-:S03]  /*c2b0*/  @!P3 IMAD.IADD R58, R16, 0x1, R58 ;  /* 0x00000001103ab824 */ /* 0x000fc600078e023a */
[----:B------:R-:W-:Y:S02]  /*c2c0*/  IADD3.X R57, R53, UR37, R55, P4, !PT ;  /* 0x0000002535397c10 */ /* 0x000fe4000a7fe437 */
[----:B------:R-:W-:-:S13]  /*c2d0*/  ISETP.GE.AND P4, PT, R18, UR4, PT ;  /* 0x0000000412007c0c */ /* 0x000fda000bf86270 */
[----:B------:R-:W1:Y:S04]  /*c2e0*/  @!P4 LDS.128 R52, [R119+0x14400] ;  /* 0x014400007734c984 */ /* 0x000e680000000c00 */
[----:B-1----:R-:W-:Y:S04]  /*c2f0*/  @!P4 STG.E.128 desc[UR60][R56.64], R52 ;  /* 0x000000343800c986 */ /* 0x002fe8000c101d3c */
[----:B------:R-:W1:Y:S04]  /*c300*/  @!P3 LDS.128 R52, [R58+0x14400] ;  /* 0x014400003a34b984 */ /* 0x000e680000000c00 */
[----:B-1----:R1:W-:Y:S02]  /*c310*/  @!P3 STG.E.128 desc[UR60][R56.64+0x40], R52 ;  /* 0x000040343800b986 */ /* 0x0023e4000c101d3c */
.L_x_376:
[----:B------:R-:W-:Y:S05]  /*c320*/  BSYNC B0 ;  /* 0x0000000000007941 */ /* 0x000fea0003800000 */
.L_x_375:
[----:B------:R-:W-:Y:S01]  /*c330*/  @!PT LDS RZ, [RZ] ;  /* 0x00000000fffff984 */ /* 0x000fe20000000800 */
[----:B------:R-:W-:Y:S01]  /*c340*/  @!PT LDS RZ, [RZ] ;  /* 0x00000000fffff984 */ /* 0x000fe20000000800 */
[----:B------:R-:W-:Y:S01]  /*c350*/  @!PT LDS RZ, [RZ] ;  /* 0x00000000fffff984 */ /* 0x000fe20000000800 */
[----:B------:R-:W-:Y:S01]  /*c360*/  @!PT LDS RZ, [RZ] ;  /* 0x00000000fffff984 */ /* 0x000fe20000000800 */
[----:B------:R3:W-:Y:S06]  /*c370*/  MEMBAR.ALL.CTA ;  /* 0x0000000000007992 */ /* 0x0007ec0000008000 */
[----:B---3--:R-:W3:Y:S01]  /*c380*/  FENCE.VIEW.ASYNC.S ;  /* 0x00000000000073c6 */ /* 0x008ee20000000000 */
[----:B0-2---:R-:W-:Y:S01]  /*c390*/  @!P2 VIADD R111, R111, 0x2e8c0 ;  /* 0x0002e8c06f6fa836 */ /* 0x005fe20000000000 */
[----:B---3--:R0:W-:Y:S01]  /*c3a0*/  BAR.SYNC.DEFER_BLOCKING R140, 0x80 ;  /* 0x0002008c0000751d */ /* 0x0081e20000010000 */
[----:B------:R-:W-:-:S03]  /*c3b0*/  ISETP.NE.AND P3, PT, R112, RZ, PT ;  /* 0x000000ff7000720c */ /* 0x000fc60003f65270 */
[----:B------:R-:W-:Y:S02]  /*c3c0*/  @!P2 PRMT R111, RZ, 0x654, R111 ;  /* 0x00000654ff6fa816 */ /* 0x000fe4000000006f */
[----:B------:R-:W-:Y:S02]  /*c3d0*/  IADD3 R17, R17, 0x1, RZ ;  /* 0x0000000111117810 */ /* 0x000fe40007ffe0ff */
[----:B------:R0:W-:Y:S02]  /*c3e0*/  @!P2 SYNCS.ARRIVE.TRANS64.RED.A1T0 RZ, [R111+URZ], RZ ;  /* 0x000000ff6fffa9a7 */ /* 0x0001e4000810043f */
[----:B------:R-:W-:-:S04]  /*c3f0*/  ISETP.NE.AND P2, PT, R17, 0x2, PT ;  /* 0x000000021100780c */ /* 0x000fc80003f45270 */
[----:B-1----:R-:W-:Y:S02]  /*c400*/  SEL R52, RZ, 0x1, P2 ;  /* 0x00000001ff347807 */ /* 0x002fe40001000000 */
[----:B------:R-:W-:Y:S02]  /*c410*/  SEL R17, R17, RZ, P2 ;  /* 0x000000ff11117207 */ /* 0x000fe40001000000 */
[----:B------:R-:W-:Y:S01]  /*c420*/  LOP3.LUT R231, R231, R52, RZ, 0x3c, !PT ;  /* 0x00000034e7e77212 */ /* 0x000fe200078e3cff */
[----:B0-----:R-:W-:Y:S06]  /*c430*/  @P3 BRA `(.L_x_377) ;  /* 0xffffff6000a43947 */ /* 0x001fec000383ffff */
[----:B------:R-:W0:Y:S01]  /*c440*/  S2R R53, SR_TID.X ;  /* 0x0000000000357919 */ /* 0x000e220000002100 */
[----:B------:R-:W-:Y:S02]  /*c450*/  PLOP3.LUT P0, PT, PT, PT, PT, 0x8, 0x0 ;  /* 0x000000000000781c */ /* 0x000fe40003f0e170 */
[----:B0-----:R-:W-:-:S04]  /*c460*/  SHF.R.U32.HI R53, RZ, 0x7, R53 ;  /* 0x00000007ff357819 */ /* 0x001fc80000011635 */
[----:B------:R-:W-:-:S13]  /*c470*/  ISETP.NE.AND P3, PT, R53, 0x1, PT ;  /* 0x000000013500780c */ /* 0x000fda0003f65270 */
[----:B------:R-:W-:Y:S06]  /*c480*/  @!P3 BAR.ARV 0x9, 0x100 ;  /* 0x024400000000bb1d */ /* 0x000fec0000002000 */
.L_x_289:
[----:B------:R-:W0:Y:S01]  /*c490*/  LDC R0, c[0x0][0x428] ;  /* 0x00010a00ff007b82 */ /* 0x000e220000000800 */
[----:B------:R-:W-:Y:S01]  /*c4a0*/  IMAD.MOV.U32 R50, RZ, RZ, R126 ;  /* 0x000000ffff327224 */ /* 0x000fe200078e007e */
[----:B------:R-:W-:Y:S02]  /*c4b0*/  ISETP.GE.AND P2, PT, R139, 0x1, PT ;  /* 0x000000018b00780c */ /* 0x000fe40003f46270 */
[----:B------:R-:W-:Y:S02]  /*c4c0*/  CS2R R90, SRZ ;  /* 0x00000000005a7805 */ /* 0x000fe4000001ff00 */
[----:B------:R-:W-:Y:S02]  /*c4d0*/  PLOP3.LUT P1, PT, PT, PT, PT, 0x80, 0x0 ;  /* 0x000000000000781c */ /* 0x000fe40003f2f070 */
        /* <DEDUP_REMOVED lines=19> */
[----:B0-----:R-:W-:Y:S02]  /*c610*/  ISETP.NE.AND P3, PT, R0, 0x1, PT ;  /* 0x000000010000780c */ /* 0x001fe40003f65270 */
        /* <DEDUP_REMOVED lines=10> */
[----:B------:R-:W-:Y:S01]  /*c6c0*/  CS2R R98, SRZ ;  /* 0x0000000000627805 */ /* 0x000fe2000001ff00 */
[----:B------:R-:W-:Y:S01]  /*c6d0*/  IMAD.MOV.U32 R68, RZ, RZ, RZ ;  /* 0x000000ffff447224 */ /* 0x000fe200078e00ff */
[----:B------:R-:W0:Y:S01]  /*c6e0*/  @P3 LDC R3, c[0x0][0x42c] ;  /* 0x00010b00ff033b82 */ /* 0x000e220000000800 */
[----:B------:R-:W-:Y:S01]  /*c6f0*/  MOV R101, RZ ;  /* 0x000000ff00657202 */ /* 0x000fe20000000f00 */
[----:B------:R-:W-:-:S06]  /*c700*/  IMAD.MOV.U32 R72, RZ, RZ, RZ ;  /* 0x000000ffff487224 */ /* 0x000fcc00078e00ff */
[----:B------:R-:W1:Y:S01]  /*c710*/  @P3 LDC R0, c[0x0][0x430] ;  /* 0x00010c00ff003b82 */ /* 0x000e620000000800 */
[----:B0-----:R-:W-:-:S05]  /*c720*/  @P3 IMAD.HI.U32 R3, R126, R3, RZ ;  /* 0x000000037e033227 */ /* 0x001fca00078e00ff */
[----:B-1----:R-:W-:-:S05]  /*c730*/  @P3 SHF.R.U32.HI R50, RZ, R0, R3 ;  /* 0x00000000ff323219 */ /* 0x002fca0000011603 */
[----:B------:R0:W-:Y:S01]  /*c740*/  STL [R1+0x5c], R50 ;  /* 0x00005c3201007387 */ /* 0x0001e20000100800 */
[----:B------:R-:W-:Y:S05]  /*c750*/  @P0 BRA `(.L_x_378) ;  /* 0x00000000000c0947 */ /* 0x000fea0003800000 */
[----:B------:R-:W1:Y:S01]  /*c760*/  FENCE.VIEW.ASYNC.G ;  /* 0x00000000000073c6 */ /* 0x000e620000000100 */
[----:B------:R-:W-:Y:S05]  /*c770*/  WARPSYNC.ALL ;  /* 0x0000000000007948 */ /* 0x000fea0003800000 */
[----:B-1----:R-:W-:Y:S06]  /*c780*/  BAR.ARV 0xc, 0x180 ;  /* 0x0306000000007b1d */ /* 0x002fec0000002000 */
.L_x_378:
[----:B------:R-:W-:Y:S02]  /*c790*/  IMAD.MOV.U32 R100, RZ, RZ, RZ ;  /* 0x000000ffff647224 */ /* 0x000fe400078e00ff */
[----:B------:R-:W-:Y:S01]  /*c7a0*/  IMAD.MOV.U32 R103, RZ, RZ, RZ ;  /* 0x000000ffff677224 */ /* 0x000fe200078e00ff */
[----:B------:R-:W-:Y:S06]  /*c7b0*/  @!P2 BRA `(.L_x_379) ;  /* 0x000000f000e0a947 */ /* 0x000fec0003800000 */
[----:B------:R-:W-:-:S03]  /*c7c0*/  UMOV UR4, 0xffffffff ;  /* 0xffffffff00047882 */ /* 0x000fc60000000000 */
[----:B------:R-:W-:Y:S05]  /*c7d0*/  BRA.DIV UR4, `(.L_x_380) ;  /* 0x0000017a041c7947 */ /* 0x000fea000b800000 */
[----:B------:R-:W1:Y:S02]  /*c7e0*/  S2R R0, SR_TID.X ;  /* 0x0000000000007919 */ /* 0x000e640000002100 */
[----:B-1----:R-:W-:-:S04]  /*c7f0*/  IADD3 R2, R0, -0x80, RZ ;  /* 0xffffff8000027810 */ /* 0x002fc80007ffe0ff */
[----:B------:R-:W-:-:S04]  /*c800*/  SHF.R.S32.HI R0, RZ, 0x1f, R2 ;  /* 0x0000001fff007819 */ /* 0x000fc80000011402 */
[----:B------:R-:W-:-:S04]  /*c810*/  LEA.HI R0, R0, R2, RZ, 0x7 ;  /* 0x0000000200007211 */ /* 0x000fc800078f38ff */
[----:B------:R-:W-:-:S06]  /*c820*/  SHF.R.S32.HI R0, RZ, 0x7, R0 ;  /* 0x00000007ff007819 */ /* 0x000fcc0000011400 */
[----:B------:R-:W1:Y:S04]  /*c830*/  SHFL.IDX PT, R0, R0, RZ, 0x1f ;  /* 0x00001fff00007589 */ /* 0x000e6800000e0000 */
[----:B-1----:R1:W-:Y:S02]  /*c840*/  STL [R1+0x44], R0 ;  /* 0x0000440001007387 */ /* 0x0023e40000100800 */
.L_x_582:
[----:B------:R-:W1:Y:S01]  /*c850*/  LDL R2, [R1+0x44] ;  /* 0x0000440001027983 */ /* 0x000e620000100800 */
[----:B------:R-:W-:Y:S01]  /*c860*/  VIADD R27, R16, 0x1c400 ;  /* 0x0001c400101b7836 */ /* 0x000fe20000000000 */
[----:B------:R-:W-:Y:S04]  /*c870*/  BSSY B6, `(.L_x_381) ;  /* 0x0000019000067945 */ /* 0x000fe80003800000 */
[----:B------:R-:W-:Y:S02]  /*c880*/  LOP3.LUT P0, RZ, R27, 0x9f, RZ, 0xc0, !PT ;  /* 0x0000009f1bff7812 */ /* 0x000fe4000780c0ff */
[----:B-1----:R-:W-:-:S04]  /*c890*/  LEA.HI R0, R2, R2, RZ, 0x1 ;  /* 0x0000000202007211 */ /* 0x002fc800078f08ff */
[----:B------:R-:W-:-:S05]  /*c8a0*/  LOP3.LUT R0, R0, 0x1e, RZ, 0xc0, !PT ;  /* 0x0000001e00007812 */ /* 0x000fca00078ec0ff */
[----:B------:R-:W-:-:S04]  /*c8b0*/  IMAD.IADD R0, R2, 0x1, -R0 ;  /* 0x0000000102007824 */ /* 0x000fc800078e0a00 */
[----:B------:R-:W-:-:S05]  /*c8c0*/  IMAD R0, R0, 0x2000, R27 ;  /* 0x0000200000007824 */ /* 0x000fca00078e021b */
[----:B------:R-:W-:-:S04]  /*c8d0*/  SHF.R.U32.HI R0, RZ, 0x4, R0 ;  /* 0x00000004ff007819 */ /* 0x000fc80000011600 */
[----:B------:R-:W-:Y:S01]  /*c8e0*/  LOP3.LUT R30, R0, 0x3fff, RZ, 0xc0, !PT ;  /* 0x00003fff001e7812 */ /* 0x000fe200078ec0ff */
[----:B------:R-:W-:Y:S06]  /*c8f0*/  @!P0 BRA `(.L_x_382) ;  /* 0x0000000000408947 */ /* 0x000fec0003800000 */
[----:B------:R-:W-:Y:S01]  /*c900*/  MOV R0, 0x0 ;  /* 0x0000000000007802 */ /* 0x000fe20000000f00 */
[----:B------:R-:W-:Y:S01]  /*c910*/  ULDC.64 UR4, c[0x4][0xc0] ;  /* 0x0100300000047ab9 */ /* 0x000fe20000000a00 */
[----:B------:R-:W-:Y:S01]  /*c920*/  ULDC.64 UR6, c[0x4][0xc8] ;  /* 0x0100320000067ab9 */ /* 0x000fe20000000a00 */
[----:B------:R-:W-:Y:S01]  /*c930*/  MOV R4, UR4 ;  /* 0x0000000400047c02 */ /* 0x000fe20008000f00 */
[----:B------:R1:W3:Y:S01]  /*c940*/  LDC.64 R2, c[0x4][R0] ;  /* 0x0100000000027b82 */ /* 0x0002e20000000a00 */
[----:B------:R-:W-:Y:S01]  /*c950*/  IMAD.U32 R5, RZ, RZ, UR5 ;  /* 0x00000005ff057e24 */ /* 0x000fe2000f8e00ff */
[----:B------:R-:W-:Y:S01]  /*c960*/  ULDC.64 UR4, c[0x4][0x28] ;  /* 0x01000a0000047ab9 */ /* 0x000fe20000000a00 */
[----:B------:R-:W-:Y:S01]  /*c970*/  IMAD.U32 R6, RZ, RZ, UR6 ;  /* 0x00000006ff067e24 */ /* 0x000fe2000f8e00ff */
[----:B------:R-:W-:Y:S01]  /*c980*/  MOV R10, UR4 ;  /* 0x00000004000a7c02 */ /* 0x000fe20008000f00 */
[----:B------:R-:W-:Y:S01]  /*c990*/  IMAD.U32 R7, RZ, RZ, UR7 ;  /* 0x00000007ff077e24 */ /* 0x000fe2000f8e00ff */
[----:B------:R-:W-:Y:S01]  /*c9a0*/  MOV R13, RZ ;  /* 0x000000ff000d7202 */ /* 0x000fe20000000f00 */
[----:B------:R-:W-:-:S02]  /*c9b0*/  IMAD.U32 R11, RZ, RZ, UR5 ;  /* 0x00000005ff0b7e24 */ /* 0x000fc4000f8e00ff */
[----:B------:R-:W-:Y:S02]  /*c9c0*/  IMAD.MOV.U32 R8, RZ, RZ, 0x70 ;  /* 0x00000070ff087424 */ /* 0x000fe400078e00ff */
[----:B-1----:R-:W-:-:S07]  /*c9d0*/  IMAD.MOV.U32 R12, RZ, RZ, 0x1 ;  /* 0x00000001ff0c7424 */ /* 0x002fce00078e00ff */
[----:B------:R-:W-:-:S07]  /*c9e0*/  LEPC R20, `(.L_x_382) ;  /* 0x000000001014794e */ /* 0x000fce0000000000 */
[----:B0-23-5:R-:W-:Y:S05]  /*c9f0*/  CALL.ABS.NOINC R2 ;  /* 0x0000000002007343 */ /* 0x02dfea0003c00000 */
.L_x_382:
[----:B------:R-:W-:Y:S05]  /*ca00*/  BSYNC B6 ;  /* 0x0000000000067941 */ /* 0x000fea0003800000 */
.L_x_381:
[----:B------:R-:W3:Y:S01]  /*ca10*/  LDL R2, [R1+0x7c] ;  /* 0x00007c0001027983 */ /* 0x000ee20000100800 */
[----:B------:R-:W-:Y:S01]  /*ca20*/  ULDC.64 UR4, c[0x0][0x990] ;  /* 0x0002640000047ab9 */ /* 0x000fe20000000a00 */
[----:B------:R-:W-:Y:S02]  /*ca30*/  ULDC.64 UR6, c[0x0][0x998] ;  /* 0x0002660000067ab9 */ /* 0x000fe40000000a00 */
[----:B------:R-:W4:Y:S01]  /*ca40*/  LDL R20, [R1+0x6c] ;  /* 0x00006c0001147983 */ /* 0x000f220000100800 */
[----:B------:R-:W-:Y:S02]  /*ca50*/  ISETP.NE.U32.AND P0, PT, RZ, UR4, PT ;  /* 0x00000004ff007c0c */ /* 0x000fe4000bf05070 */
[----:B------:R-:W-:Y:S02]  /*ca60*/  ISETP.NE.U32.AND P1, PT, RZ, UR6, PT ;  /* 0x00000006ff007c0c */ /* 0x000fe4000bf25070 */
[----:B------:R-:W-:Y:S02]  /*ca70*/  ISETP.NE.AND.EX P0, PT, RZ, UR5, PT, P0 ;  /* 0x00000005ff007c0c */ /* 0x000fe4000bf05300 */
[----:B------:R-:W-:-:S11]  /*ca80*/  ISETP.NE.AND.EX P1, PT, RZ, UR7, PT, P1 ;  /* 0x00000007ff007c0c */ /* 0x000fd6000bf25310 */
[----:B------:R-:W3:Y:S01]  /*ca90*/  @P0 LDC.64 R8, c[0x0][0x9a8] ;  /* 0x00026a00ff080b82 */ /* 0x000ee20000000a00 */
[----:B------:R-:W-:-:S07]  /*caa0*/  @P0 SHF.R.S32.HI R7, RZ, 0x1f, R50 ;  /* 0x0000001fff070819 */ /* 0x000fce0000011432 */
[----:B------:R-:W1:Y:S08]  /*cab0*/  @P1 LDC.64 R10, c[0x0][0x9b8] ;  /* 0x00026e00ff0a1b82 */ /* 0x000e700000000a00 */
[----:B--2---:R-:W2:Y:S08]  /*cac0*/  @P1 LDC.64 R14, c[0x0][0x9c0] ;  /* 0x00027000ff0e1b82 */ /* 0x004eb00000000a00 */
[----:B------:R-:W0:Y:S01]  /*cad0*/  @P0 LDC.64 R12, c[0x0][0x9b0] ;  /* 0x00026c00ff0c0b82 */ /* 0x000e220000000a00 */
[----:B---3--:R-:W-:-:S02]  /*cae0*/  @P0 IMAD R0, R2, R8, RZ ;  /* 0x0000000802000224 */ /* 0x008fc400078e02ff */
[----:B-1----:R-:W-:Y:S02]  /*caf0*/  @P1 IMAD R4, R2, R10, RZ ;  /* 0x0000000a02041224 */ /* 0x002fe400078e02ff */
[C---:B----4-:R-:W-:Y:S02]  /*cb00*/  @P0 IMAD R9, R20.reuse, R9, R0 ;  /* 0x0000000914090224 */ /* 0x050fe400078e0200 */
[----:B------:R-:W-:-:S04]  /*cb10*/  @P0 IMAD.WIDE.U32 R2, R20, R8, RZ ;  /* 0x0000000814020225 */ /* 0x000fc800078e00ff */
[----:B------:R-:W-:Y:S01]  /*cb20*/  @P0 IMAD.IADD R3, R3, 0x1, R9 ;  /* 0x0000000103030824 */ /* 0x000fe200078e0209 */
[----:B------:R-:W-:Y:S01]  /*cb30*/  @P1 SHF.R.S32.HI R9, RZ, 0x1f, R50 ;  /* 0x0000001fff091819 */ /* 0x000fe20000011432 */
[C---:B------:R-:W-:Y:S02]  /*cb40*/  @P1 IMAD R11, R20.reuse, R11, R4 ;  /* 0x0000000b140b1224 */ /* 0x040fe400078e0204 */
[----:B------:R-:W-:-:S04]  /*cb50*/  @P1 IMAD.WIDE.U32 R4, R20, R10, RZ ;  /* 0x0000000a14041225 */ /* 0x000fc800078e00ff */
[----:B--2---:R-:W-:Y:S02]  /*cb60*/  @P1 IMAD R6, R9, R14, RZ ;  /* 0x0000000e09061224 */ /* 0x004fe400078e02ff */
[-C--:B0-----:R-:W-:Y:S02]  /*cb70*/  @P0 IMAD R0, R7, R12.reuse, RZ ;  /* 0x0000000c07000224 */ /* 0x081fe400078e02ff */
[----:B------:R-:W-:Y:S02]  /*cb80*/  @P1 IMAD.IADD R5, R5, 0x1, R11 ;  /* 0x0000000105051824 */ /* 0x000fe400078e020b */
[C---:B------:R-:W-:Y:S02]  /*cb90*/  @P1 IMAD R11, R50.reuse, R15, R6 ;  /* 0x0000000f320b1224 */ /* 0x040fe400078e0206 */
[C---:B------:R-:W-:Y:S02]  /*cba0*/  @P0 IMAD R9, R50.reuse, R13, R0 ;  /* 0x0000000d32090224 */ /* 0x040fe400078e0200 */
[----:B------:R-:W-:-:S04]  /*cbb0*/  @P0 IMAD.WIDE.U32 R2, R50, R12, R2 ;  /* 0x0000000c32020225 */ /* 0x000fc800078e0002 */
[----:B------:R-:W-:Y:S01]  /*cbc0*/  @P1 IMAD.WIDE.U32 R6, R50, R14, R4 ;  /* 0x0000000e32061225 */ /* 0x000fe200078e0004 */
[----:B------:R-:W-:Y:S01]  /*cbd0*/  @P0 LEA R4, P2, R2, UR4, 0x2 ;  /* 0x0000000402040c11 */ /* 0x000fe2000f8410ff */
[----:B------:R-:W-:Y:S02]  /*cbe0*/  ULDC UR4, c[0x0][0x3d4] ;  /* 0x0000f50000047ab9 */ /* 0x000fe40000000800 */
[----:B------:R-:W-:Y:S01]  /*cbf0*/  @P0 IMAD.IADD R5, R3, 0x1, R9 ;  /* 0x0000000103050824 */ /* 0x000fe200078e0209 */
[----:B------:R-:W-:Y:S01]  /*cc00*/  @P1 IADD3 R3, R7, R11, RZ ;  /* 0x0000000b07031210 */ /* 0x000fe20007ffe0ff */
[----:B------:R-:W-:Y:S01]  /*cc10*/  IMAD.MOV.U32 R0, RZ, RZ, 0x3f800000 ;  /* 0x3f800000ff007424 */ /* 0x000fe200078e00ff */
[----:B------:R-:W-:Y:S02]  /*cc20*/  @P1 LEA R8, P3, R6, UR6, 0x2 ;  /* 0x0000000606081c11 */ /* 0x000fe4000f8610ff */
[----:B------:R-:W-:Y:S02]  /*cc30*/  @P0 LEA.HI.X R5, R2, UR5, R5, 0x2, P2 ;  /* 0x0000000502050c11 */ /* 0x000fe400090f1405 */
[----:B------:R-:W-:Y:S01]  /*cc40*/  @P1 LEA.HI.X R9, R6, UR7, R3, 0x2, P3 ;  /* 0x0000000706091c11 */ /* 0x000fe200098f1403 */
[----:B------:R-:W-:-:S04]  /*cc50*/  IMAD.MOV.U32 R3, RZ, RZ, 0x3f800000 ;  /* 0x3f800000ff037424 */ /* 0x000fc800078e00ff */
[----:B------:R-:W2:Y:S04]  /*cc60*/  @P1 LDG.E R0, desc[UR60][R8.64] ;  /* 0x0000003c08001981 */ /* 0x000ea8000c1e1900 */
[----:B------:R-:W2:Y:S01]  /*cc70*/  @P0 LDG.E R3, desc[UR60][R4.64] ;  /* 0x0000003c04030981 */ /* 0x000ea2000c1e1900 */
[----:B------:R-:W-:Y:S01]  /*cc80*/  ISETP.LT.AND P0, PT, RZ, UR4, PT ;  /* 0x00000004ff007c0c */ /* 0x000fe2000bf01270 */
[----:B------:R-:W-:Y:S01]  /*cc90*/  ULDC UR4, c[0x0][0x9d8] ;  /* 0x0002760000047ab9 */ /* 0x000fe20000000800 */
[----:B--2---:R-:W-:-:S04]  /*cca0*/  FMUL.FTZ R0, R3, R0 ;  /* 0x0000000003007220 */ /* 0x004fc80000410000 */
[----:B------:R-:W-:-:S07]  /*ccb0*/  FMUL.FTZ R2, R0, UR4 ;  /* 0x0000000400027c20 */ /* 0x000fce0008410000 */
[----:B------:R-:W-:Y:S05]  /*ccc0*/  @P0 BRA `(.L_x_383) ;  /* 0x0000000000480947 */ /* 0x000fea0003800000 */
[----:B------:R-:W2:Y:S02]  /*ccd0*/  LDL R20, [R1+0x84] ;  /* 0x0000840001147983 */ /* 0x000ea40000100800 */
[----:B--2---:R-:W-:-:S13]  /*cce0*/  R2UR UR5, R20 ;  /* 0x00000000140572ca */ /* 0x004fda00000e0000 */
[----:B------:R-:W-:-:S04]  /*ccf0*/  ULEA.HI UR4, UR5, UR5, URZ, 0x1 ;  /* 0x0000000505047291 */ /* 0x000fc8000f8f083f */
[----:B------:R-:W-:-:S04]  /*cd00*/  ULOP3.LUT UR4, UR4, 0xfffffffe, URZ, 0xc0, !UPT ;  /* 0xfffffffe04047892 */ /* 0x000fc8000f8ec03f */
[----:B------:R-:W-:-:S06]  /*cd10*/  UIADD3 UR4, UR5, -UR4, URZ ;  /* 0x8000000405047290 */ /* 0x000fcc000fffe03f */
[----:B------:R-:W-:-:S05]  /*cd20*/  IMAD.U32 R3, RZ, RZ, UR4 ;  /* 0x00000004ff037e24 */ /* 0x000fca000f8e00ff */
[----:B------:R-:W-:-:S04]  /*cd30*/  SHF.L.U32 R3, R3, 0x1f, RZ ;  /* 0x0000001f03037819 */ /* 0x000fc800000006ff */
[----:B------:R0:W1:Y:S03]  /*cd40*/  SYNCS.PHASECHK.TRANS64.TRYWAIT P0, [R16+URZ+0x2e800], R3 ;  /* 0x02e80003100075a7 */ /* 0x000066000800017f */
[----:B-1----:R-:W-:Y:S05]  /*cd50*/  @!P0 NANOSLEEP.SYNCS 0x989680 ;  /* 0x009896800000895d */ /* 0x002fea0003900000 */
[----:B------:R-:W1:Y:S01]  /*cd60*/  @!P0 SYNCS.PHASECHK.TRANS64 P0, [R16+URZ+0x2e800], R3 ;  /* 0x02e80003100085a7 */ /* 0x000e62000800007f */
[----:B------:R-:W-:Y:S04]  /*cd70*/  BSSY B0, `(.L_x_384) ;  /* 0x0000006000007945 */ /* 0x000fe80003800000 */
[----:B-1----:R-:W-:Y:S05]  /*cd80*/  @P0 BRA `(.L_x_385) ;  /* 0x0000000000100947 */ /* 0x002fea0003800000 */
.L_x_386:
[----:B-1----:R1:W2:Y:S02]  /*cd90*/  SYNCS.PHASECHK.TRANS64.TRYWAIT P0, [R16+URZ+0x2e800], R3 ;  /* 0x02e80003100075a7 */ /* 0x0022a4000800017f */
[----:B--2---:R-:W-:Y:S05]  /*cda0*/  @!P0 NANOSLEEP.SYNCS 0x989680 ;  /* 0x009896800000895d */ /* 0x004fea0003900000 */
[----:B------:R-:W2:Y:S02]  /*cdb0*/  @!P0 SYNCS.PHASECHK.TRANS64 P0, [R16+URZ+0x2e800], R3 ;  /* 0x02e80003100085a7 */ /* 0x000ea4000800007f */
[----:B--2---:R-:W-:Y:S05]  /*cdc0*/  @!P0 BRA `(.L_x_386) ;  /* 0xfffffffc00f08947 */ /* 0x004fea000383ffff */
.L_x_385:
[----:B------:R-:W-:Y:S05]  /*cdd0*/  BSYNC B0 ;  /* 0x0000000000007941 */ /* 0x000fea0003800000 */
.L_x_384:
[----:B------:R-:W-:Y:S05]  /*cde0*/  BRA `(.L_x_387) ;  /* 0x0000004000387947 */ /* 0x000fea0003800000 */
.L_x_383:
[----:B------:R-:W0:Y:S01]  /*cdf0*/  LDC.64 R24, c[0x0][0x3c8] ;  /* 0x0000f200ff187b82 */ /* 0x000e220000000a00 */
[----:B-----5:R-:W-:Y:S01]  /*ce00*/  SHF.R.S32.HI R0, RZ, 0x1f, R117 ;  /* 0x0000001fff007819 */ /* 0x020fe20000011475 */
[----:B------:R-:W-:Y:S01]  /*ce10*/  IMAD.MOV.U32 R9, RZ, RZ, R19 ;  /* 0x000000ffff097224 */ /* 0x000fe200078e0013 */
[----:B------:R-:W-:Y:S01]  /*ce20*/  MOV R8, R18 ;  /* 0x0000001200087202 */ /* 0x000fe20000000f00 */
[----:B------:R-:W-:Y:S01]  /*ce30*/  ULDC.64 UR4, c[0x0][0x3d8] ;  /* 0x0000f60000047ab9 */ /* 0x000fe20000000a00 */
[----:B------:R-:W-:Y:S01]  /*ce40*/  ULDC.64 UR8, c[0x0][0x3c8] ;  /* 0x0000f20000087ab9 */ /* 0x000fe20000000a00 */
[----:B------:R-:W-:Y:S01]  /*ce50*/  IMAD R6, R0, UR4, RZ ;  /* 0x0000000400067c24 */ /* 0x000fe2000f8e02ff */
[----:B------:R-:W-:Y:S01]  /*ce60*/  SHF.R.S32.HI R7, RZ, 0x1f, R22 ;  /* 0x0000001fff077819 */ /* 0x000fe20000011416 */
[----:B------:R-:W1:Y:S01]  /*ce70*/  LDC.64 R28, c[0x0][0x3e0] ;  /* 0x0000f800ff1c7b82 */ /* 0x000e620000000a00 */
[----:B------:R-:W-:Y:S01]  /*ce80*/  IMAD.WIDE.U32 R4, R117, UR4, R8 ;  /* 0x0000000475047c25 */ /* 0x000fe2000f8e0008 */
[----:B------:R-:W-:Y:S01]  /*ce90*/  LOP3.LUT P0, RZ, R27, 0x3ff, RZ, 0xc0, !PT ;  /* 0x000003ff1bff7812 */ /* 0x000fe2000780c0ff */
[----:B------:R-:W-:Y:S01]  /*cea0*/  ULDC.64 UR6, c[0x0][0x3e8] ;  /* 0x0000fa0000067ab9 */ /* 0x000fe20000000a00 */
[----:B------:R-:W-:Y:S01]  /*ceb0*/  BSSY B6, `(.L_x_388) ;  /* 0x0000026000067945 */ /* 0x000fe20003800000 */
[----:B------:R-:W-:Y:S01]  /*cec0*/  IMAD R3, R117, UR5, R6 ;  /* 0x0000000575037c24 */ /* 0x000fe2000f8e0206 */
[----:B------:R-:W-:Y:S01]  /*ced0*/  IADD3 R36, P1, R4, UR8, RZ ;  /* 0x0000000804247c10 */ /* 0x000fe2000ff3e0ff */
[----:B------:R-:W-:-:S02]  /*cee0*/  IMAD.MOV.U32 R6, RZ, RZ, R22 ;  /* 0x000000ffff067224 */ /* 0x000fc400078e0016 */
[----:B------:R-:W-:Y:S01]  /*cef0*/  IMAD R0, R0, UR6, RZ ;  /* 0x0000000600007c24 */ /* 0x000fe2000f8e02ff */
[----:B------:R-:W-:Y:S01]  /*cf00*/  IADD3.X R37, R3, UR9, R5, P1, !PT ;  /* 0x0000000903257c10 */ /* 0x000fe20008ffe405 */
[----:B------:R-:W-:-:S04]  /*cf10*/  IMAD.WIDE.U32 R4, R117, UR4, R6 ;  /* 0x0000000475047c25 */ /* 0x000fc8000f8e0006 */
[----:B------:R-:W-:Y:S01]  /*cf20*/  IMAD.WIDE.U32 R6, R117, UR6, R6 ;  /* 0x0000000675067c25 */ /* 0x000fe2000f8e0006 */
[----:B------:R-:W-:-:S03]  /*cf30*/  IADD3 R34, P1, R4, UR8, RZ ;  /* 0x0000000804227c10 */ /* 0x000fc6000ff3e0ff */
[----:B------:R-:W-:Y:S01]  /*cf40*/  IMAD.WIDE.U32 R8, R117, UR6, R8 ;  /* 0x0000000675087c25 */ /* 0x000fe2000f8e0008 */
[----:B------:R-:W-:-:S03]  /*cf50*/  IADD3.X R35, R3, UR9, R5, P1, !PT ;  /* 0x0000000903237c10 */ /* 0x000fc60008ffe405 */
[C---:B0-----:R-:W-:Y:S01]  /*cf60*/  IMAD.WIDE.U32 R24, R117.reuse, UR4, R24 ;  /* 0x0000000475187c25 */ /* 0x041fe2000f8e0018 */
[----:B------:R-:W-:Y:S02]  /*cf70*/  ULDC.64 UR4, c[0x0][0x3e0] ;  /* 0x0000f80000047ab9 */ /* 0x000fe40000000a00 */
[----:B------:R-:W-:Y:S01]  /*cf80*/  IADD3 R38, P2, R6, UR4, RZ ;  /* 0x0000000406267c10 */ /* 0x000fe2000ff5e0ff */
[C---:B------:R-:W-:Y:S01]  /*cf90*/  IMAD R27, R117.reuse, UR7, R0 ;  /* 0x00000007751b7c24 */ /* 0x040fe2000f8e0200 */
[----:B------:R-:W-:Y:S01]  /*cfa0*/  IADD3 R40, P3, R8, UR4, RZ ;  /* 0x0000000408287c10 */ /* 0x000fe2000ff7e0ff */
[----:B-1----:R-:W-:-:S03]  /*cfb0*/  IMAD.WIDE.U32 R28, R117, UR6, R28 ;  /* 0x00000006751c7c25 */ /* 0x002fc6000f8e001c */
[----:B------:R-:W-:Y:S01]  /*cfc0*/  IADD3.X R39, R27, UR5, R7, P2, !PT ;  /* 0x000000051b277c10 */ /* 0x000fe200097fe407 */
[----:B------:R-:W-:Y:S01]  /*cfd0*/  IMAD.IADD R26, R3, 0x1, R25 ;  /* 0x00000001031a7824 */ /* 0x000fe200078e0219 */
[C---:B------:R-:W-:Y:S02]  /*cfe0*/  IADD3.X R41, R27.reuse, UR5, R9, P3, !PT ;  /* 0x000000051b297c10 */ /* 0x040fe40009ffe409 */
[----:B------:R-:W-:Y:S01]  /*cff0*/  IADD3 R27, R27, R29, RZ ;  /* 0x0000001d1b1b7210 */ /* 0x000fe20007ffe0ff */
[----:B------:R-:W-:Y:S06]  /*d000*/  @!P0 BRA `(.L_x_389) ;  /* 0x0000000000408947 */ /* 0x000fec0003800000 */
        /* <DEDUP_REMOVED lines=15> */
[----:B-1----:R-:W-:Y:S05]  /*d100*/  CALL.ABS.NOINC R14 ;  /* 0x000000000e007343 */ /* 0x002fea0003c00000 */
.L_x_389:
[----:B------:R-:W-:Y:S05]  /*d110*/  BSYNC B6 ;  /* 0x0000000000067941 */ /* 0x000fea0003800000 */
.L_x_388:
[----:B------:R-:W-:Y:S01]  /*d120*/  ULDC.U8 UR4, c[0x0][0x3f0] ;  /* 0x0000fc0000047ab9 */ /* 0x000fe20000000000 */
[----:B------:R-:W-:Y:S01]  /*d130*/  IMAD R3, R125, -0x80, R138 ;  /* 0xffffff807d037824 */ /* 0x000fe200078e028a */
[----:B------:R-:W-:Y:S01]  /*d140*/  ISETP.NE.AND P0, PT, RZ, UR4, PT ;  /* 0x00000004ff007c0c */ /* 0x000fe2000bf05270 */
[----:B------:R-:W-:Y:S03]  /*d150*/  BSSY B0, `(.L_x_390) ;  /* 0x00003cf000007945 */ /* 0x000fe60003800000 */
[----:B------:R-:W-:-:S09]  /*d160*/  VIMNMX R3, R3, 0x80, PT ;  /* 0x0000008003037848 */ /* 0x000fd20003fe0100 */
[----:B------:R-:W-:Y:S05]  /*d170*/  @!P0 BRA `(.L_x_391) ;  /* 0x0000001c00ac8947 */ /* 0x000fea0003800000 */
[C---:B------:R-:W-:Y:S01]  /*d180*/  IMAD.SHL.U32 R0, R229.reuse, 0x80, RZ ;  /* 0x00000080e5007824 */ /* 0x040fe200078e00ff */
[----:B------:R-:W-:Y:S01]  /*d190*/  ISETP.GE.AND P0, PT, R228, R3, PT ;  /* 0x00000003e400720c */ /* 0x000fe20003f06270 */
[----:B------:R-:W-:Y:S01]  /*d1a0*/  BSSY B1, `(.L_x_392) ;  /* 0x0000016000017945 */ /* 0x000fe20003800000 */
[----:B------:R-:W-:Y:S02]  /*d1b0*/  LOP3.LUT P3, RZ, R229, 0x4, RZ, 0xc0, !PT ;  /* 0x00000004e5ff7812 */ /* 0x000fe4000786c0ff */
[----:B------:R-:W-:Y:S02]  /*d1c0*/  CS2R R20, SRZ ;  /* 0x0000000000147805 */ /* 0x000fe4000001ff00 */
[----:B------:R-:W-:Y:S02]  /*d1d0*/  LOP3.LUT R5, R0, 0x380, RZ, 0xc0, !PT ;  /* 0x0000038000057812 */ /* 0x000fe400078ec0ff */
[----:B------:R-:W-:Y:S02]  /*d1e0*/  CS2R R32, SRZ ;  /* 0x0000000000207805 */ /* 0x000fe4000001ff00 */
[----:B------:R-:W-:-:S02]  /*d1f0*/  CS2R R6, SRZ ;  /* 0x0000000000067805 */ /* 0x000fc4000001ff00 */
[----:B------:R-:W-:Y:S02]  /*d200*/  LOP3.LUT R0, R5, 0x30, R18, 0xf8, !PT ;  /* 0x0000003005007812 */ /* 0x000fe400078ef812 */
[----:B------:R-:W-:-:S04]  /*d210*/  SHF.R.U32.HI R5, RZ, 0x3, R5 ;  /* 0x00000003ff057819 */ /* 0x000fc80000011605 */
[----:B------:R-:W-:Y:S02]  /*d220*/  LOP3.LUT R9, R0, R5, RZ, 0x3c, !PT ;  /* 0x0000000500097212 */ /* 0x000fe400078e3cff */
[----:B------:R-:W-:Y:S01]  /*d230*/  CS2R R4, SRZ ;  /* 0x0000000000047805 */ /* 0x000fe2000001ff00 */
[----:B------:R-:W-:Y:S06]  /*d240*/  @P0 BRA `(.L_x_393) ;  /* 0x00000000002c0947 */ /* 0x000fec0003800000 */
[----:B------:R-:W-:Y:S01]  /*d250*/  ULDC UR4, c[0x0][0x3d4] ;  /* 0x0000f50000047ab9 */ /* 0x000fe20000000800 */
[----:B------:R-:W-:Y:S02]  /*d260*/  CS2R R32, SRZ ;  /* 0x0000000000207805 */ /* 0x000fe4000001ff00 */
[----:B------:R-:W-:Y:S02]  /*d270*/  ISETP.GE.AND P1, PT, R22, UR4, PT ;  /* 0x0000000416007c0c */ /* 0x000fe4000bf26270 */
[----:B------:R-:W-:Y:S02]  /*d280*/  CS2R R6, SRZ ;  /* 0x0000000000067805 */ /* 0x000fe4000001ff00 */
[----:B------:R-:W-:Y:S02]  /*d290*/  ISETP.GE.AND P2, PT, R230, UR4, PT ;  /* 0x00000004e6007c0c */ /* 0x000fe4000bf46270 */
[----:B------:R-:W-:Y:S02]  /*d2a0*/  CS2R R20, SRZ ;  /* 0x0000000000147805 */ /* 0x000fe4000001ff00 */
[----:B------:R-:W-:-:S05]  /*d2b0*/  CS2R R4, SRZ ;  /* 0x0000000000047805 */ /* 0x000fca000001ff00 */
[----:B------:R0:W5:Y:S04]  /*d2c0*/  @!P1 LDG.E.64 R32, desc[UR60][R34.64] ;  /* 0x0000003c22209981 */ /* 0x000168000c1e1b00 */
[----:B------:R0:W5:Y:S04]  /*d2d0*/  @!P2 LDG.E.64 R6, desc[UR60][R34.64+0x20] ;  /* 0x0000203c2206a981 */ /* 0x000168000c1e1b00 */
[----:B------:R0:W5:Y:S04]  /*d2e0*/  @!P1 LDG.E.64 R20, desc[UR60][R38.64] ;  /* 0x0000003c26149981 */ /* 0x000168000c1e1b00 */
[----:B------:R0:W5:Y:S02]  /*d2f0*/  @!P2 LDG.E.64 R4, desc[UR60][R38.64+0x20] ;  /* 0x0000203c2604a981 */ /* 0x000164000c1e1b00 */
.L_x_393:
[----:B------:R-:W-:Y:S05]  /*d300*/  BSYNC B1 ;  /* 0x0000000000017941 */ /* 0x000fea0003800000 */
.L_x_392:
[----:B------:R-:W1:Y:S01]  /*d310*/  S2R R0, SR_TID.X ;  /* 0x0000000000007919 */ /* 0x000e620000002100 */
[----:B------:R-:W-:Y:S01]  /*d320*/  UMOV UR4, 0xffffffff ;  /* 0xffffffff00047882 */ /* 0x000fe20000000000 */
[----:B-1----:R-:W-:-:S05]  /*d330*/  VIADD R8, R0, 0xffffff80 ;  /* 0xffffff8000087836 */ /* 0x002fca0000000000 */
[----:B------:R-:W-:-:S04]  /*d340*/  SHF.R.S32.HI R0, RZ, 0x1f, R8 ;  /* 0x0000001fff007819 */ /* 0x000fc80000011408 */
[----:B------:R-:W-:-:S04]  /*d350*/  LEA.HI R0, R0, R8, RZ, 0x5 ;  /* 0x0000000800007211 */ /* 0x000fc800078f28ff */
[----:B------:R-:W-:-:S04]  /*d360*/  SHF.L.U32 R0, R0, 0x5, RZ ;  /* 0x0000000500007819 */ /* 0x000fc800000006ff */
[----:B------:R-:W-:-:S04]  /*d370*/  LOP3.LUT R0, R0, 0xfffffc00, RZ, 0xc0, !PT ;  /* 0xfffffc0000007812 */ /* 0x000fc800078ec0ff */
[----:B------:R-:W-:Y:S01]  /*d380*/  IADD3 R0, R16, R9, R0 ;  /* 0x0000000910007210 */ /* 0x000fe20007ffe000 */
[----:B------:R-:W-:Y:S06]  /*d390*/  BRA.DIV UR4, `(.L_x_394) ;  /* 0x0000016e046c7947 */ /* 0x000fec000b800000 */
.L_x_585:
[----:B------:R-:W-:-:S03]  /*d3a0*/  UMOV UR4, 0xffffffff ;  /* 0xffffffff00047882 */ /* 0x000fc60000000000 */
[----:B------:R-:W-:Y:S05]  /*d3b0*/  BRA.DIV UR4, `(.L_x_395) ;  /* 0x0000016e048c7947 */ /* 0x000fea000b800000 */
.L_x_588:
[----:B------:R-:W-:-:S03]  /*d3c0*/  UMOV UR4, 0xffffffff ;  /* 0xffffffff00047882 */ /* 0x000fc60000000000 */
[----:B------:R-:W-:Y:S05]  /*d3d0*/  BRA.DIV UR4, `(.L_x_396) ;  /* 0x0000016e04ac7947 */ /* 0x000fea000b800000 */
.L_x_591:
[----:B------:R-:W-:Y:S01]  /*d3e0*/  UMOV UR4, 0xffffffff ;  /* 0xffffffff00047882 */ /* 0x000fe20000000000 */
[----:B-----5:R-:W-:Y:S02]  /*d3f0*/  SHF.R.U32.HI R8, RZ, 0x8, R33 ;  /* 0x00000008ff087819 */ /* 0x020fe40000011621 */
[----:B------:R-:W-:Y:S05]  /*d400*/  BRA.DIV UR4, `(.L_x_397) ;  /* 0x0000016e04c87947 */ /* 0x000fea000b800000 */
.L_x_594:
[----:B------:R-:W2:Y:S01]  /*d410*/  LDL R9, [R1+0x84] ;  /* 0x0000840001097983 */ /* 0x000ea20000100800 */
[----:B------:R-:W-:Y:S01]  /*d420*/  VIADD R12, R0, 0x1c400 ;  /* 0x0001c400000c7836 */ /* 0x000fe20000000000 */
[----:B------:R-:W-:Y:S01]  /*d430*/  LOP3.LUT R11, R8, 0xff, RZ, 0xc0, !PT ;  /* 0x000000ff080b7812 */ /* 0x000fe200078ec0ff */
[----:B------:R-:W-:Y:S01]  /*d440*/  VIADD R8, R0, 0x1c440 ;  /* 0x0001c44000087836 */ /* 0x000fe20000000000 */
[----:B------:R-:W-:Y:S01]  /*d450*/  LOP3.LUT R10, R33, 0xff, RZ, 0xc0, !PT ;  /* 0x000000ff210a7812 */ /* 0x000fe200078ec0ff */
[----:B------:R-:W-:Y:S01]  /*d460*/  @P3 VIADD R8, R12, 0xffffffc0 ;  /* 0xffffffc00c083836 */ /* 0x000fe20000000000 */
[----:B------:R-:W-:Y:S01]  /*d470*/  SHF.R.U32.HI R14, RZ, 0x8, R7 ;  /* 0x00000008ff0e7819 */ /* 0x000fe20000011607 */
[----:B------:R-:W-:Y:S01]  /*d480*/  BSSY B1, `(.L_x_398) ;  /* 0x000003b000017945 */ /* 0x000fe20003800000 */
[----:B------:R-:W-:Y:S02]  /*d490*/  PRMT R12, R11, 0x7604, R10 ;  /* 0x000076040b0c7816 */ /* 0x000fe4000000000a */
[----:B------:R-:W-:-:S02]  /*d4a0*/  LOP3.LUT R10, R32, 0xff, RZ, 0xc0, !PT ;  /* 0x000000ff200a7812 */ /* 0x000fc400078ec0ff */
[----:B------:R-:W-:Y:S02]  /*d4b0*/  LOP3.LUT R14, R14, 0xff, RZ, 0xc0, !PT ;  /* 0x000000ff0e0e7812 */ /* 0x000fe400078ec0ff */
[----:B------:R-:W-:Y:S02]  /*d4c0*/  LOP3.LUT R13, R7, 0xff, RZ, 0xc0, !PT ;  /* 0x000000ff070d7812 */ /* 0x000fe400078ec0ff */
[----:B------:R-:W-:Y:S02]  /*d4d0*/  SHF.R.U32.HI R15, RZ, 0x8, R21 ;  /* 0x00000008ff0f7819 */ /* 0x000fe40000011615 */
[----:B------:R-:W-:Y:S02]  /*d4e0*/  PRMT R14, R14, 0x7604, R13 ;  /* 0x000076040e0e7816 */ /* 0x000fe4000000000d */
[----:B------:R-:W-:Y:S02]  /*d4f0*/  LOP3.LUT R15, R15, 0xff, RZ, 0xc0, !PT ;  /* 0x000000ff0f0f7812 */ /* 0x000fe400078ec0ff */
[----:B------:R-:W-:-:S02]  /*d500*/  SHF.R.U32.HI R28, RZ, 0x8, R5 ;  /* 0x00000008ff1c7819 */ /* 0x000fc40000011605 */
[----:B------:R-:W-:Y:S02]  /*d510*/  LOP3.LUT R27, R5, 0xff, RZ, 0xc0, !PT ;  /* 0x000000ff051b7812 */ /* 0x000fe400078ec0ff */
[----:B------:R-:W-:Y:S02]  /*d520*/  LOP3.LUT R28, R28, 0xff, RZ, 0xc0, !PT ;  /* 0x000000ff1c1c7812 */ /* 0x000fe400078ec0ff */
[----:B------:R-:W-:Y:S02]  /*d530*/  SHF.R.U32.HI R31, RZ, 0x10, R5 ;  /* 0x00000010ff1f7819 */ /* 0x000fe40000011605 */
[----:B------:R-:W-:Y:S02]  /*d540*/  PRMT R28, R28, 0x7604, R27 ;  /* 0x000076041c1c7816 */ /* 0x000fe4000000001b */
[----:B------:R-:W-:Y:S02]  /*d550*/  SHF.R.U32.HI R27, RZ, 0x10, R21 ;  /* 0x00000010ff1b7819 */ /* 0x000fe40000011615 */
[----:B------:R-:W-:-:S03]  /*d560*/  SHF.L.U32 R31, R31, 0x10, RZ ;  /* 0x000000101f1f7819 */ /* 0x000fc600000006ff */
[----:B------:R-:W-:Y:S01]  /*d570*/  IMAD.U32 R27, R27, 0x10000, RZ ;  /* 0x000100001b1b7824 */ /* 0x000fe200078e00ff */
[----:B------:R-:W-:Y:S02]  /*d580*/  LOP3.LUT R31, R28, 0xff0000, R31, 0xf8, !PT ;  /* 0x00ff00001c1f7812 */ /* 0x000fe400078ef81f */
[----:B--2---:R-:W-:Y:S02]  /*d590*/  R2UR UR5, R9 ;  /* 0x00000000090572ca */ /* 0x004fe400000e0000 */
[----:B------:R-:W-:-:S04]  /*d5a0*/  SHF.R.U32.HI R9, RZ, 0x8, R32 ;  /* 0x00000008ff097819 */ /* 0x000fc80000011620 */
[----:B------:R-:W-:Y:S02]  /*d5b0*/  LOP3.LUT R11, R9, 0xff, RZ, 0xc0, !PT ;  /* 0x000000ff090b7812 */ /* 0x000fe400078ec0ff */
[----:B------:R-:W-:Y:S02]  /*d5c0*/  SHF.R.U32.HI R9, RZ, 0x8, R6 ;  /* 0x00000008ff097819 */ /* 0x000fe40000011606 */
[----:B------:R-:W-:Y:S02]  /*d5d0*/  PRMT R11, R11, 0x7604, R10 ;  /* 0x000076040b0b7816 */ /* 0x000fe4000000000a */
[----:B------:R-:W-:Y:S01]  /*d5e0*/  LOP3.LUT R10, R9, 0xff, RZ, 0xc0, !PT ;  /* 0x000000ff090a7812 */ /* 0x000fe200078ec0ff */
[----:B------:R-:W-:Y:S01]  /*d5f0*/  ULEA.HI UR4, UR5, UR5, URZ, 0x1 ;  /* 0x0000000505047291 */ /* 0x000fe2000f8f083f */
[----:B------:R-:W-:Y:S02]  /*d600*/  LOP3.LUT R9, R6, 0xff, RZ, 0xc0, !PT ;  /* 0x000000ff06097812 */ /* 0x000fe400078ec0ff */
[----:B------:R-:W-:Y:S01]  /*d610*/  LOP3.LUT R11, R11, 0xff0000, R32, 0xf8, !PT ;  /* 0x00ff00000b0b7812 */ /* 0x000fe200078ef820 */
[----:B------:R-:W-:Y:S01]  /*d620*/  ULOP3.LUT UR4, UR4, 0xfffffffe, URZ, 0xc0, !UPT ;  /* 0xfffffffe04047892 */ /* 0x000fe2000f8ec03f */
[----:B------:R-:W-:-:S02]  /*d630*/  PRMT R13, R10, 0x7604, R9 ;  /* 0x000076040a0d7816 */ /* 0x000fc40000000009 */
[----:B------:R-:W-:Y:S01]  /*d640*/  LOP3.LUT R10, R21, 0xff, RZ, 0xc0, !PT ;  /* 0x000000ff150a7812 */ /* 0x000fe200078ec0ff */
[----:B------:R-:W-:Y:S01]  /*d650*/  UIADD3 UR4, UR5, -UR4, URZ ;  /* 0x8000000405047290 */ /* 0x000fe2000fffe03f */
[----:B------:R-:W-:Y:S02]  /*d660*/  SHF.R.U32.HI R9, RZ, 0x8, R20 ;  /* 0x00000008ff097819 */ /* 0x000fe40000011614 */
[----:B------:R-:W-:Y:S02]  /*d670*/  PRMT R26, R15, 0x7604, R10 ;  /* 0x000076040f1a7816 */ /* 0x000fe4000000000a */
[----:B------:R-:W-:Y:S02]  /*d680*/  SHF.R.U32.HI R10, RZ, 0x8, R4 ;  /* 0x00000008ff0a7819 */ /* 0x000fe40000011604 */
[----:B0-----:R-:W-:Y:S02]  /*d690*/  MOV R35, UR4 ;  /* 0x0000000400237c02 */ /* 0x001fe40008000f00 */
[----:B------:R-:W-:-:S02]  /*d6a0*/  LOP3.LUT R24, R9, 0xff, RZ, 0xc0, !PT ;  /* 0x000000ff09187812 */ /* 0x000fc400078ec0ff */
[----:B------:R-:W-:Y:S02]  /*d6b0*/  SHF.L.U32 R35, R35, 0x1f, RZ ;  /* 0x0000001f23237819 */ /* 0x000fe400000006ff */
[----:B------:R-:W-:Y:S02]  /*d6c0*/  LOP3.LUT R9, R20, 0xff, RZ, 0xc0, !PT ;  /* 0x000000ff14097812 */ /* 0x000fe400078ec0ff */
[----:B------:R-:W0:Y:S01]  /*d6d0*/  SYNCS.PHASECHK.TRANS64.TRYWAIT P1, [R16+URZ+0x2e800], R35 ;  /* 0x02e80023100075a7 */ /* 0x000e22000802017f */
[----:B------:R-:W-:Y:S02]  /*d6e0*/  LOP3.LUT R15, R10, 0xff, RZ, 0xc0, !PT ;  /* 0x000000ff0a0f7812 */ /* 0x000fe400078ec0ff */
[----:B------:R-:W-:Y:S02]  /*d6f0*/  LOP3.LUT R10, R4, 0xff, RZ, 0xc0, !PT ;  /* 0x000000ff040a7812 */ /* 0x000fe400078ec0ff */
[----:B------:R-:W-:Y:S02]  /*d700*/  PRMT R25, R24, 0x7604, R9 ;  /* 0x0000760418197816 */ /* 0x000fe40000000009 */
[----:B------:R-:W-:-:S02]  /*d710*/  SHF.R.U32.HI R9, RZ, 0x10, R33 ;  /* 0x00000010ff097819 */ /* 0x000fc40000011621 */
[----:B------:R-:W-:Y:S02]  /*d720*/  PRMT R29, R15, 0x7604, R10 ;  /* 0x000076040f1d7816 */ /* 0x000fe4000000000a */
[----:B------:R-:W-:Y:S01]  /*d730*/  SHF.R.U32.HI R15, RZ, 0x10, R7 ;  /* 0x00000010ff0f7819 */ /* 0x000fe20000011607 */
[----:B------:R-:W-:Y:S01]  /*d740*/  IMAD.U32 R9, R9, 0x10000, RZ ;  /* 0x0001000009097824 */ /* 0x000fe200078e00ff */
[----:B------:R-:W-:Y:S02]  /*d750*/  LOP3.LUT R13, R13, 0xff0000, R6, 0xf8, !PT ;  /* 0x00ff00000d0d7812 */ /* 0x000fe400078ef806 */
[----:B------:R-:W-:Y:S01]  /*d760*/  LOP3.LUT R25, R25, 0xff0000, R20, 0xf8, !PT ;  /* 0x00ff000019197812 */ /* 0x000fe200078ef814 */
[----:B------:R-:W-:Y:S01]  /*d770*/  IMAD.U32 R15, R15, 0x10000, RZ ;  /* 0x000100000f0f7824 */ /* 0x000fe200078e00ff */
[----:B------:R-:W-:Y:S02]  /*d780*/  LOP3.LUT R9, R12, 0xff0000, R9, 0xf8, !PT ;  /* 0x00ff00000c097812 */ /* 0x000fe400078ef809 */
[----:B------:R-:W-:-:S02]  /*d790*/  LOP3.LUT R27, R26, 0xff0000, R27, 0xf8, !PT ;  /* 0x00ff00001a1b7812 */ /* 0x000fc400078ef81b */
[----:B------:R-:W-:Y:S02]  /*d7a0*/  LOP3.LUT R15, R14, 0xff0000, R15, 0xf8, !PT ;  /* 0x00ff00000e0f7812 */ /* 0x000fe400078ef80f */
[----:B------:R-:W-:Y:S02]  /*d7b0*/  LOP3.LUT R12, R9, 0xff000000, R33, 0xf8, !PT ;  /* 0xff000000090c7812 */ /* 0x000fe400078ef821 */
[----:B------:R-:W-:Y:S02]  /*d7c0*/  LOP3.LUT R9, R13, 0xff000000, R6, 0xf8, !PT ;  /* 0xff0000000d097812 */ /* 0x000fe400078ef806 */
[----:B------:R-:W-:Y:S02]  /*d7d0*/  LOP3.LUT R14, R25, 0xff000000, R20, 0xf8, !PT ;  /* 0xff000000190e7812 */ /* 0x000fe400078ef814 */
[----:B------:R-:W-:Y:S02]  /*d7e0*/  LOP3.LUT R11, R11, 0xff000000, R32, 0xf8, !PT ;  /* 0xff0000000b0b7812 */ /* 0x000fe400078ef820 */
[----:B------:R-:W-:-:S02]  /*d7f0*/  LOP3.LUT R10, R15, 0xff000000, R7, 0xf8, !PT ;  /* 0xff0000000f0a7812 */ /* 0x000fc400078ef807 */
[----:B------:R-:W-:Y:S02]  /*d800*/  LOP3.LUT R20, R27, 0xff000000, R21, 0xf8, !PT ;  /* 0xff0000001b147812 */ /* 0x000fe400078ef815 */
[----:B------:R-:W-:Y:S01]  /*d810*/  LOP3.LUT R13, R29, 0xff0000, R4, 0xf8, !PT ;  /* 0x00ff00001d0d7812 */ /* 0x000fe200078ef804 */
[----:B0-----:R-:W-:Y:S06]  /*d820*/  @!P1 BRA `(.L_x_399) ;  /* 0x0000016800e89947 */ /* 0x001fec0003800000 */
.L_x_595:
[----:B------:R-:W-:Y:S05]  /*d830*/  BSYNC B1 ;  /* 0x0000000000017941 */ /* 0x000fea0003800000 */
.L_x_398:
[----:B------:R-:W-:Y:S01]  /*d840*/  BSSY B1, `(.L_x_400) ;  /* 0x00000bf000017945 */ /* 0x000fe20003800000 */
[----:B------:R-:W-:Y:S02]  /*d850*/  LOP3.LUT R13, R13, 0xff000000, R4, 0xf8, !PT ;  /* 0xff0000000d0d7812 */ /* 0x000fe400078ef804 */
[----:B------:R-:W-:Y:S01]  /*d860*/  LOP3.LUT R15, R31, 0xff000000, R5, 0xf8, !PT ;  /* 0xff0000001f0f7812 */ /* 0x000fe200078ef805 */
[----:B------:R-:W-:Y:S06]  /*d870*/  @P0 BRA `(.L_x_401) ;  /* 0x0000000800ec0947 */ /* 0x000fec0003800000 */
[----:B------:R-:W1:Y:S01]  /*d880*/  LDC R5, c[0x0][0x3d4] ;  /* 0x0000f500ff057b82 */ /* 0x000e620000000800 */
[----:B------:R-:W-:Y:S01]  /*d890*/  BSSY B2, `(.L_x_402) ;  /* 0x000005e000027945 */ /* 0x000fe20003800000 */
[-C--:B-1----:R-:W-:Y:S02]  /*d8a0*/  ISETP.GE.AND P0, PT, R22, R5.reuse, PT ;  /* 0x000000051600720c */ /* 0x082fe40003f06270 */
[----:B------:R-:W-:-:S11]  /*d8b0*/  ISETP.GE.AND P1, PT, R230, R5, PT ;  /* 0x00000005e600720c */ /* 0x000fd60003f26270 */
[----:B------:R-:W-:Y:S05]  /*d8c0*/  @P0 BRA `(.L_x_403) ;  /* 0x0000000400680947 */ /* 0x000fea0003800000 */
[----:B------:R-:W1:Y:S01]  /*d8d0*/  LDS.128 R4, [R0+0x1c400] ;  /* 0x01c4000000047984 */ /* 0x000e620000000c00 */
[----:B------:R-:W-:Y:S02]  /*d8e0*/  F2FP.F16.E4M3.UNPACK_B R31, R14 ;  /* 0x0000000eff1f723e */ /* 0x000fe400020006ff */
[----:B------:R-:W-:-:S03]  /*d8f0*/  F2FP.F16.E4M3.UNPACK_B R28, R11 ;  /* 0x0000000bff1c723e */ /* 0x000fc600020006ff */
[--C-:B------:R-:W-:Y:S02]  /*d900*/  HADD2.F32 R32, -RZ, R31.reuse.H1_H1 ;  /* 0x3000001fff207230 */ /* 0x100fe40000004100 */
[--C-:B------:R-:W-:Y:S02]  /*d910*/  HADD2.F32 R29, -RZ, R28.reuse.H1_H1 ;  /* 0x3000001cff1d7230 */ /* 0x100fe40000004100 */
[----:B------:R-:W-:Y:S02]  /*d920*/  HADD2.F32 R31, -RZ, R31.H0_H0 ;  /* 0x2000001fff1f7230 */ /* 0x000fe40000004100 */
[----:B------:R-:W-:Y:S01]  /*d930*/  HADD2.F32 R28, -RZ, R28.H0_H0 ;  /* 0x2000001cff1c7230 */ /* 0x000fe20000004100 */
[-C--:B-1----:R-:W-:Y:S02]  /*d940*/  F2FP.F16.E4M3.UNPACK_B R21, R4.reuse.H1 ;  /* 0x00000004ff15723e */ /* 0x082fe400030006ff */
[-C--:B------:R-:W-:Y:S02]  /*d950*/  F2FP.F16.E4M3.UNPACK_B R25, R5.reuse ;  /* 0x00000005ff19723e */ /* 0x080fe400020006ff */
[----:B------:R-:W-:Y:S01]  /*d960*/  F2FP.F16.E4M3.UNPACK_B R26, R5.H1 ;  /* 0x00000005ff1a723e */ /* 0x000fe200030006ff */
[--C-:B------:R-:W-:Y:S01]  /*d970*/  HADD2.F32 R24, -RZ, R21.reuse.H0_H0 ;  /* 0x20000015ff187230 */ /* 0x100fe20000004100 */
[----:B------:R-:W-:Y:S01]  /*d980*/  F2FP.F16.E4M3.UNPACK_B R4, R4 ;  /* 0x00000004ff04723e */ /* 0x000fe200020006ff */
[----:B------:R-:W-:Y:S01]  /*d990*/  HADD2.F32 R21, -RZ, R21.H1_H1 ;  /* 0x30000015ff157230 */ /* 0x000fe20000004100 */
[----:B------:R-:W-:-:S02]  /*d9a0*/  F2FP.F16.E4M3.UNPACK_B R27, R6 ;  /* 0x00000006ff1b723e */ /* 0x000fc400020006ff */
[----:B------:R-:W-:Y:S02]  /*d9b0*/  F2FP.F16.E4M3.UNPACK_B R6, R6.H1 ;  /* 0x00000006ff06723e */ /* 0x000fe400030006ff */
[C---:B------:R-:W-:Y:S01]  /*d9c0*/  FMUL.FTZ R5, R21.reuse, R32 ;  /* 0x0000002015057220 */ /* 0x040fe20000410000 */
[----:B------:R-:W-:Y:S01]  /*d9d0*/  FMUL.FTZ R33, R21, R29 ;  /* 0x0000001d15217220 */ /* 0x000fe20000410000 */
[----:B------:R-:W-:Y:S02]  /*d9e0*/  F2FP.F16.E4M3.UNPACK_B R21, R7 ;  /* 0x00000007ff15723e */ /* 0x000fe400020006ff */
[C---:B0-----:R-:W-:Y:S01]  /*d9f0*/  FFMA.FTZ R35, R24.reuse, R29, -R5 ;  /* 0x0000001d18237223 */ /* 0x041fe20000010805 */
[--C-:B------:R-:W-:Y:S01]  /*da00*/  HADD2.F32 R5, -RZ, R4.reuse.H1_H1 ;  /* 0x30000004ff057230 */ /* 0x100fe20000004100 */
[----:B------:R-:W-:Y:S01]  /*da10*/  F2FP.F16.E4M3.UNPACK_B R29, R14.H1 ;  /* 0x0000000eff1d723e */ /* 0x000fe200030006ff */
[----:B------:R-:W-:Y:S01]  /*da20*/  FFMA.FTZ R36, R24, R32, R33 ;  /* 0x0000002018247223 */ /* 0x000fe20000010021 */
[----:B------:R-:W-:Y:S01]  /*da30*/  HADD2.F32 R4, -RZ, R4.H0_H0 ;  /* 0x20000004ff047230 */ /* 0x000fe20000004100 */
[----:B------:R-:W-:Y:S01]  /*da40*/  F2FP.F16.E4M3.UNPACK_B R24, R11.H1 ;  /* 0x0000000bff18723e */ /* 0x000fe200030006ff */
[C---:B------:R-:W-:Y:S01]  /*da50*/  FMUL.FTZ R33, R5.reuse, R31 ;  /* 0x0000001f05217220 */ /* 0x040fe20000410000 */
[----:B------:R-:W-:Y:S01]  /*da60*/  FMUL.FTZ R34, R5, R28 ;  /* 0x0000001c05227220 */ /* 0x000fe20000410000 */
[----:B------:R-:W-:Y:S01]  /*da70*/  HADD2.F32 R32, -RZ, R29.H1_H1 ;  /* 0x3000001dff207230 */ /* 0x000fe20000004100 */
[----:B------:R-:W-:Y:S01]  /*da80*/  F2FP.F16.E4M3.UNPACK_B R7, R7.H1 ;  /* 0x00000007ff07723e */ /* 0x000fe200030006ff */
[----:B------:R-:W-:-:S02]  /*da90*/  HADD2.F32 R5, -RZ, R26.H1_H1 ;  /* 0x3000001aff057230 */ /* 0x000fc40000004100 */
[C---:B------:R-:W-:Y:S01]  /*daa0*/  FFMA.FTZ R33, R4.reuse, R28, -R33 ;  /* 0x0000001c04217223 */ /* 0x040fe20000010821 */
[----:B------:R-:W-:Y:S01]  /*dab0*/  FFMA.FTZ R34, R4, R31, R34 ;  /* 0x0000001f04227223 */ /* 0x000fe20000010022 */
[----:B------:R-:W-:Y:S02]  /*dac0*/  HADD2.F32 R28, -RZ, R24.H1_H1 ;  /* 0x30000018ff1c7230 */ /* 0x000fe40000004100 */
[----:B------:R-:W-:Y:S02]  /*dad0*/  HADD2.F32 R26, -RZ, R26.H0_H0 ;  /* 0x2000001aff1a7230 */ /* 0x000fe40000004100 */
[C---:B------:R-:W-:Y:S01]  /*dae0*/  FMUL.FTZ R31, R5.reuse, R32 ;  /* 0x00000020051f7220 */ /* 0x040fe20000410000 */
[----:B------:R-:W-:Y:S02]  /*daf0*/  HADD2.F32 R29, -RZ, R29.H0_H0 ;  /* 0x2000001dff1d7230 */ /* 0x000fe40000004100 */
[----:B------:R-:W-:Y:S01]  /*db00*/  FMUL.FTZ R5, R5, R28 ;  /* 0x0000001c05057220 */ /* 0x000fe20000410000 */
[----:B------:R-:W-:-:S02]  /*db10*/  HADD2.F32 R4, -RZ, R25.H1_H1 ;  /* 0x30000019ff047230 */ /* 0x000fc40000004100 */
[C---:B------:R-:W-:Y:S01]  /*db20*/  FFMA.FTZ R37, R26.reuse, R28, -R31 ;  /* 0x0000001c1a257223 */ /* 0x040fe2000001081f */
[----:B------:R-:W-:Y:S01]  /*db30*/  HADD2.F32 R24, -RZ, R24.H0_H0 ;  /* 0x20000018ff187230 */ /* 0x000fe20000004100 */
[----:B------:R-:W-:Y:S01]  /*db40*/  F2FP.F16.E4M3.UNPACK_B R28, R20 ;  /* 0x00000014ff1c723e */ /* 0x000fe200020006ff */
[----:B------:R-:W-:Y:S02]  /*db50*/  HADD2.F32 R25, -RZ, R25.H0_H0 ;  /* 0x20000019ff197230 */ /* 0x000fe40000004100 */
[----:B------:R-:W-:Y:S01]  /*db60*/  FFMA.FTZ R32, R26, R32, R5 ;  /* 0x000000201a207223 */ /* 0x000fe20000010005 */
[C---:B------:R-:W-:Y:S01]  /*db70*/  FMUL.FTZ R38, R4.reuse, R29 ;  /* 0x0000001d04267220 */ /* 0x040fe20000410000 */
[----:B------:R-:W-:Y:S01]  /*db80*/  F2FP.F16.E4M3.UNPACK_B R26, R12 ;  /* 0x0000000cff1a723e */ /* 0x000fe200020006ff */
[-C--:B------:R-:W-:Y:S01]  /*db90*/  FMUL.FTZ R4, R4, R24.reuse ;  /* 0x0000001804047220 */ /* 0x080fe20000410000 */
[----:B------:R-:W-:Y:S02]  /*dba0*/  HADD2.F32 R31, -RZ, R28.H1_H1 ;  /* 0x3000001cff1f7230 */ /* 0x000fe40000004100 */
[----:B------:R-:W-:Y:S01]  /*dbb0*/  FFMA.FTZ R38, R25, R24, -R38 ;  /* 0x0000001819267223 */ /* 0x000fe20000010826 */
[----:B------:R-:W-:-:S02]  /*dbc0*/  HADD2.F32 R5, -RZ, R6.H1_H1 ;  /* 0x30000006ff057230 */ /* 0x000fc40000004100 */
[----:B------:R-:W-:Y:S01]  /*dbd0*/  FFMA.FTZ R29, R25, R29, R4 ;  /* 0x0000001d191d7223 */ /* 0x000fe20000010004 */
[----:B------:R-:W-:Y:S01]  /*dbe0*/  HADD2.F32 R24, -RZ, R26.H1_H1 ;  /* 0x3000001aff187230 */ /* 0x000fe20000004100 */
[----:B------:R-:W-:Y:S01]  /*dbf0*/  F2FP.SATFINITE.E4M3.F32.PACK_AB_MERGE_C R32, R32, R37, RZ ;  /* 0x000000252020723e */ /* 0x000fe200048070ff */
[----:B------:R-:W-:Y:S02]  /*dc00*/  HADD2.F32 R6, -RZ, R6.H0_H0 ;  /* 0x20000006ff067230 */ /* 0x000fe40000004100 */
[C---:B------:R-:W-:Y:S01]  /*dc10*/  FMUL.FTZ R25, R5.reuse, R31 ;  /* 0x0000001f05197220 */ /* 0x040fe20000410000 */
[----:B------:R-:W-:Y:S02]  /*dc20*/  HADD2.F32 R26, -RZ, R26.H0_H0 ;  /* 0x2000001aff1a7230 */ /* 0x000fe40000004100 */
[-C--:B------:R-:W-:Y:S01]  /*dc30*/  FMUL.FTZ R41, R5, R24.reuse ;  /* 0x0000001805297220 */ /* 0x080fe20000410000 */
[----:B------:R-:W-:Y:S02]  /*dc40*/  HADD2.F32 R28, -RZ, R28.H0_H0 ;  /* 0x2000001cff1c7230 */ /* 0x000fe40000004100 */
[----:B------:R-:W-:Y:S01]  /*dc50*/  FFMA.FTZ R39, R6, R24, -R25 ;  /* 0x0000001806277223 */ /* 0x000fe20000010819 */
[--C-:B------:R-:W-:Y:S01]  /*dc60*/  HADD2.F32 R4, -RZ, R27.reuse.H1_H1 ;  /* 0x3000001bff047230 */ /* 0x100fe20000004100 */
[----:B------:R-:W-:Y:S01]  /*dc70*/  F2FP.F16.E4M3.UNPACK_B R5, R12.H1 ;  /* 0x0000000cff05723e */ /* 0x000fe200030006ff */
[----:B------:R-:W-:-:S02]  /*dc80*/  HADD2.F32 R27, -RZ, R27.H0_H0 ;  /* 0x2000001bff1b7230 */ /* 0x000fc40000004100 */
[----:B------:R-:W-:Y:S01]  /*dc90*/  FFMA.FTZ R40, R6, R31, R41 ;  /* 0x0000001f06287223 */ /* 0x000fe20000010029 */
[C---:B------:R-:W-:Y:S01]  /*dca0*/  FMUL.FTZ R24, R4.reuse, R28 ;  /* 0x0000001c04187220 */ /* 0x040fe20000410000 */
[----:B------:R-:W-:Y:S01]  /*dcb0*/  FMUL.FTZ R25, R4, R26 ;  /* 0x0000001a04197220 */ /* 0x000fe20000410000 */
[----:B------:R-:W-:Y:S01]  /*dcc0*/  F2FP.F16.E4M3.UNPACK_B R4, R20.H1 ;  /* 0x00000014ff04723e */ /* 0x000fe200030006ff */
[--C-:B------:R-:W-:Y:S02]  /*dcd0*/  HADD2.F32 R6, -RZ, R5.reuse.H0_H0 ;  /* 0x20000005ff067230 */ /* 0x100fe40000004100 */
[C---:B------:R-:W-:Y:S01]  /*dce0*/  FFMA.FTZ R31, R27.reuse, R26, -R24 ;  /* 0x0000001a1b1f7223 */ /* 0x040fe20000010818 */
[----:B------:R-:W-:Y:S02]  /*dcf0*/  HADD2.F32 R24, -RZ, R5.H1_H1 ;  /* 0x30000005ff187230 */ /* 0x000fe40000004100 */
[----:B------:R-:W-:Y:S01]  /*dd00*/  FFMA.FTZ R28, R27, R28, R25 ;  /* 0x0000001c1b1c7223 */ /* 0x000fe20000010019 */
[----:B------:R-:W-:-:S02]  /*dd10*/  HADD2.F32 R26, -RZ, R4.H1_H1 ;  /* 0x30000004ff1a7230 */ /* 0x000fc40000004100 */
[----:B------:R-:W-:Y:S02]  /*dd20*/  HADD2.F32 R5, -RZ, R7.H1_H1 ;  /* 0x30000007ff057230 */ /* 0x000fe40000004100 */
[----:B------:R-:W-:Y:S02]  /*dd30*/  HADD2.F32 R25, -RZ, R4.H0_H0 ;  /* 0x20000004ff197230 */ /* 0x000fe40000004100 */
[----:B------:R-:W-:Y:S02]  /*dd40*/  HADD2.F32 R4, -RZ, R21.H1_H1 ;  /* 0x30000015ff047230 */ /* 0x000fe40000004100 */
[C---:B------:R-:W-:Y:S01]  /*dd50*/  FMUL.FTZ R44, R5.reuse, R26 ;  /* 0x0000001a052c7220 */ /* 0x040fe20000410000 */
[----:B------:R-:W-:Y:S02]  /*dd60*/  HADD2.F32 R7, -RZ, R7.H0_H0 ;  /* 0x20000007ff077230 */ /* 0x000fe40000004100 */
[----:B------:R-:W-:Y:S01]  /*dd70*/  FMUL.FTZ R5, R5, R24 ;  /* 0x0000001805057220 */ /* 0x000fe20000410000 */
[----:B------:R-:W-:-:S02]  /*dd80*/  HADD2.F32 R21, -RZ, R21.H0_H0 ;  /* 0x20000015ff157230 */ /* 0x000fc40000004100 */
[CC--:B------:R-:W-:Y:S01]  /*dd90*/  FMUL.FTZ R42, R4.reuse, R25.reuse ;  /* 0x00000019042a7220 */ /* 0x0c0fe20000410000 */
[----:B------:R-:W-:Y:S01]  /*dda0*/  FMUL.FTZ R4, R4, R6 ;  /* 0x0000000604047220 */ /* 0x000fe20000410000 */
[C---:B------:R-:W-:Y:S01]  /*ddb0*/  FFMA.FTZ R44, R7.reuse, R24, -R44 ;  /* 0x00000018072c7223 */ /* 0x040fe2000001082c */
[----:B------:R-:W-:Y:S01]  /*ddc0*/  FFMA.FTZ R5, R7, R26, R5 ;  /* 0x0000001a07057223 */ /* 0x000fe20000010005 */
[C---:B------:R-:W-:Y:S01]  /*ddd0*/  FFMA.FTZ R7, R21.reuse, R6, -R42 ;  /* 0x0000000615077223 */ /* 0x040fe2000001082a */
[----:B------:R-:W-:Y:S01]  /*dde0*/  FFMA.FTZ R24, R21, R25, R4 ;  /* 0x0000001915187223 */ /* 0x000fe20000010004 */
[----:B------:R-:W-:Y:S02]  /*ddf0*/  F2FP.SATFINITE.E4M3.F32.PACK_AB_MERGE_C R4, R36, R35, RZ ;  /* 0x000000232404723e */ /* 0x000fe400048070ff */
[----:B------:R-:W-:Y:S02]  /*de00*/  F2FP.SATFINITE.E4M3.F32.PACK_AB_MERGE_C R6, R40, R39, RZ ;  /* 0x000000272806723e */ /* 0x000fe400048070ff */
[----:B------:R-:W-:-:S02]  /*de10*/  F2FP.SATFINITE.E4M3.F32.PACK_AB_MERGE_C R44, R5, R44, RZ ;  /* 0x0000002c052c723e */ /* 0x000fc400048070ff */
[----:B------:R-:W-:Y:S02]  /*de20*/  F2FP.SATFINITE.E4M3.F32.PACK_AB_MERGE_C R4, R34, R33, R4 ;  /* 0x000000212204723e */ /* 0x000fe40004807004 */
[----:B------:R-:W-:Y:S02]  /*de30*/  F2FP.SATFINITE.E4M3.F32.PACK_AB_MERGE_C R5, R29, R38, R32 ;  /* 0x000000261d05723e */ /* 0x000fe40004807020 */
[----:B------:R-:W-:Y:S02]  /*de40*/  F2FP.SATFINITE.E4M3.F32.PACK_AB_MERGE_C R6, R28, R31, R6 ;  /* 0x0000001f1c06723e */ /* 0x000fe40004807006 */
[----:B------:R-:W-:-:S05]  /*de50*/  F2FP.SATFINITE.E4M3.F32.PACK_AB_MERGE_C R7, R24, R7, R44 ;  /* 0x000000071807723e */ /* 0x000fca000480702c */
[----:B------:R1:W-:Y:S02]  /*de60*/  STS.128 [R0+0x1c400], R4 ;  /* 0x01c4000400007388 */ /* 0x0003e40000000c00 */
.L_x_403:
[----:B------:R-:W-:Y:S05]  /*de70*/  BSYNC B2 ;  /* 0x0000000000027941 */ /* 0x000fea0003800000 */
.L_x_402:
[----:B------:R-:W-:Y:S05]  /*de80*/  @P1 BRA `(.L_x_401) ;  /* 0x0000000400681947 */ /* 0x000fea0003800000 */
[----:B-1----:R-:W1:Y:S01]  /*de90*/  LDS.128 R4, [R8] ;  /* 0x0000000008047984 */ /* 0x002e620000000c00 */
        /* <DEDUP_REMOVED lines=14> */
[CC--:B------:R-:W-:Y:S01]  /*df80*/  FMUL.FTZ R5, R21.reuse, R32.reuse ;  /* 0x0000002015057220 */ /* 0x0c0fe20000410000 */
        /* <DEDUP_REMOVED lines=46> */
[-C--:B------:R-:W-:Y:S01]  /*e270*/  FMUL.FTZ R25, R4, R26.reuse ;  /* 0x0000001a04197220 */ /* 0x080fe20000410000 */
        /* <DEDUP_REMOVED lines=26> */
[----:B------:R2:W-:Y:S02]  /*e420*/  STS.128 [R8], R4 ;  /* 0x0000000408007388 */ /* 0x0005e40000000c00 */
.L_x_401:
[----:B------:R-:W-:Y:S05]  /*e430*/  BSYNC B1 ;  /* 0x0000000000017941 */ /* 0x000fea0003800000 */
.L_x_400:
[----:B-12---:R-:W-:-:S05]  /*e440*/  VIADD R4, R228, 0x40 ;  /* 0x00000040e4047836 */ /* 0x006fca0000000000 */
[----:B------:R-:W-:-:S13]  /*e450*/  ISETP.GE.AND P0, PT, R4, R3, PT ;  /* 0x000000030400720c */ /* 0x000fda0003f06270 */
[----:B------:R-:W-:Y:S05]  /*e460*/  @P0 BRA `(.L_x_404) ;  /* 0x0000002800740947 */ /* 0x000fea0003800000 */
        /* <DEDUP_REMOVED lines=8> */
[----:B0-----:R-:W-:Y:S02]  /*e4f0*/  HADD2.F32 R35, -RZ, R33.H1_H1 ;  /* 0x30000021ff237230 */ /* 0x001fe40000004100 */
[----:B------:R-:W-:Y:S02]  /*e500*/  HADD2.F32 R31, -RZ, R29.H1_H1 ;  /* 0x3000001dff1f7230 */ /* 0x000fe40000004100 */
[----:B------:R-:W-:Y:S01]  /*e510*/  HADD2.F32 R34, -RZ, R33.H0_H0 ;  /* 0x20000021ff227230 */ /* 0x000fe20000004100 */
[----:B------:R-:W-:Y:S02]  /*e520*/  F2FP.F16.E4M3.UNPACK_B R33, R14.H1 ;  /* 0x0000000eff21723e */ /* 0x000fe400030006ff */
[----:B-1----:R-:W-:Y:S02]  /*e530*/  F2FP.F16.E4M3.UNPACK_B R3, R4.H1 ;  /* 0x00000004ff03723e */ /* 0x002fe400030006ff */
[-C--:B------:R-:W-:Y:S02]  /*e540*/  F2FP.F16.E4M3.UNPACK_B R25, R6.reuse ;  /* 0x00000006ff19723e */ /* 0x080fe400020006ff */
[----:B------:R-:W-:Y:S01]  /*e550*/  F2FP.F16.E4M3.UNPACK_B R26, R6.H1 ;  /* 0x00000006ff1a723e */ /* 0x000fe200030006ff */
[--C-:B------:R-:W-:Y:S01]  /*e560*/  HADD2.F32 R21, -RZ, R3.reuse.H0_H0 ;  /* 0x20000003ff157230 */ /* 0x100fe20000004100 */
[----:B------:R-:W-:Y:S01]  /*e570*/  F2FP.F16.E4M3.UNPACK_B R4, R4 ;  /* 0x00000004ff04723e */ /* 0x000fe200020006ff */
[----:B------:R-:W-:Y:S01]  /*e580*/  HADD2.F32 R3, -RZ, R3.H1_H1 ;  /* 0x30000003ff037230 */ /* 0x000fe20000004100 */
[----:B------:R-:W-:-:S02]  /*e590*/  F2FP.F16.E4M3.UNPACK_B R24, R5 ;  /* 0x00000005ff18723e */ /* 0x000fc400020006ff */
[----:B------:R-:W-:Y:S02]  /*e5a0*/  F2FP.F16.E4M3.UNPACK_B R5, R5.H1 ;  /* 0x00000005ff05723e */ /* 0x000fe400030006ff */
[-C--:B------:R-:W-:Y:S01]  /*e5b0*/  FMUL.FTZ R6, R35, R3.reuse ;  /* 0x0000000323067220 */ /* 0x080fe20000410000 */
[C---:B------:R-:W-:Y:S01]  /*e5c0*/  FMUL.FTZ R32, R31.reuse, R3 ;  /* 0x000000031f207220 */ /* 0x040fe20000410000 */
[--C-:B------:R-:W-:Y:S01]  /*e5d0*/  HADD2.F32 R3, -RZ, R4.reuse.H1_H1 ;  /* 0x30000004ff037230 */ /* 0x100fe20000004100 */
[----:B------:R-:W-:Y:S01]  /*e5e0*/  F2FP.F16.E4M3.UNPACK_B R27, R7 ;  /* 0x00000007ff1b723e */ /* 0x000fe200020006ff */
[-C--:B------:R-:W-:Y:S01]  /*e5f0*/  FFMA.FTZ R28, R31, R21.reuse, -R6 ;  /* 0x000000151f1c7223 */ /* 0x080fe20000010806 */
[----:B------:R-:W-:Y:S01]  /*e600*/  FFMA.FTZ R21, R35, R21, R32 ;  /* 0x0000001523157223 */ /* 0x000fe20000010020 */
[----:B------:R-:W-:Y:S01]  /*e610*/  HADD2.F32 R32, -RZ, R29.H0_H0 ;  /* 0x2000001dff207230 */ /* 0x000fe20000004100 */
[----:B------:R-:W-:Y:S01]  /*e620*/  F2FP.F16.E4M3.UNPACK_B R29, R11.H1 ;  /* 0x0000000bff1d723e */ /* 0x000fe200030006ff */
[----:B------:R-:W-:-:S02]  /*e630*/  HADD2.F32 R4, -RZ, R4.H0_H0 ;  /* 0x20000004ff047230 */ /* 0x000fc40000004100 */
[-C--:B------:R-:W-:Y:S01]  /*e640*/  FMUL.FTZ R11, R34, R3.reuse ;  /* 0x00000003220b7220 */ /* 0x080fe20000410000 */
[----:B------:R-:W-:Y:S02]  /*e650*/  HADD2.F32 R35, -RZ, R33.H1_H1 ;  /* 0x30000021ff237230 */ /* 0x000fe40000004100 */
[C---:B------:R-:W-:Y:S01]  /*e660*/  FMUL.FTZ R3, R32.reuse, R3 ;  /* 0x0000000320037220 */ /* 0x040fe20000410000 */
[----:B------:R-:W-:Y:S02]  /*e670*/  HADD2.F32 R6, -RZ, R5.H1_H1 ;  /* 0x30000005ff067230 */ /* 0x000fe40000004100 */
[-C--:B------:R-:W-:Y:S01]  /*e680*/  FFMA.FTZ R11, R32, R4.reuse, -R11 ;  /* 0x00000004200b7223 */ /* 0x080fe2000001080b */
[----:B------:R-:W-:Y:S02]  /*e690*/  HADD2.F32 R31, -RZ, R29.H1_H1 ;  /* 0x3000001dff1f7230 */ /* 0x000fe40000004100 */
[----:B------:R-:W-:Y:S01]  /*e6a0*/  FFMA.FTZ R14, R34, R4, R3 ;  /* 0x00000004220e7223 */ /* 0x000fe20000010003 */
[----:B------:R-:W-:-:S02]  /*e6b0*/  HADD2.F32 R5, -RZ, R5.H0_H0 ;  /* 0x20000005ff057230 */ /* 0x000fc40000004100 */
[-C--:B------:R-:W-:Y:S01]  /*e6c0*/  FMUL.FTZ R4, R35, R6.reuse ;  /* 0x0000000623047220 */ /* 0x080fe20000410000 */
[----:B------:R-:W-:Y:S02]  /*e6d0*/  HADD2.F32 R34, -RZ, R33.H0_H0 ;  /* 0x20000021ff227230 */ /* 0x000fe40000004100 */
[C---:B------:R-:W-:Y:S01]  /*e6e0*/  FMUL.FTZ R32, R31.reuse, R6 ;  /* 0x000000061f207220 */ /* 0x040fe20000410000 */
[--C-:B------:R-:W-:Y:S02]  /*e6f0*/  HADD2.F32 R3, -RZ, R24.reuse.H1_H1 ;  /* 0x30000018ff037230 */ /* 0x100fe40000004100 */
[----:B------:R-:W-:Y:S01]  /*e700*/  FFMA.FTZ R6, R31, R5, -R4 ;  /* 0x000000051f067223 */ /* 0x000fe20000010804 */
[----:B------:R-:W-:Y:S01]  /*e710*/  HADD2.F32 R4, -RZ, R29.H0_H0 ;  /* 0x2000001dff047230 */ /* 0x000fe20000004100 */
[----:B------:R-:W-:Y:S01]  /*e720*/  F2FP.F16.E4M3.UNPACK_B R33, R20 ;  /* 0x00000014ff21723e */ /* 0x000fe200020006ff */
[----:B------:R-:W-:Y:S02]  /*e730*/  HADD2.F32 R24, -RZ, R24.H0_H0 ;  /* 0x20000018ff187230 */ /* 0x000fe40000004100 */
[----:B------:R-:W-:Y:S01]  /*e740*/  FMUL.FTZ R29, R34, R3 ;  /* 0x00000003221d7220 */ /* 0x000fe20000410000 */
[----:B------:R-:W-:Y:S01]  /*e750*/  FFMA.FTZ R31, R35, R5, R32 ;  /* 0x00000005231f7223 */ /* 0x000fe20000010020 */
[----:B------:R-:W-:Y:S01]  /*e760*/  F2FP.F16.E4M3.UNPACK_B R32, R12 ;  /* 0x0000000cff20723e */ /* 0x000fe200020006ff */
[C---:B------:R-:W-:Y:S01]  /*e770*/  FMUL.FTZ R3, R4.reuse, R3 ;  /* 0x0000000304037220 */ /* 0x040fe20000410000 */
[----:B------:R-:W-:Y:S01]  /*e780*/  FFMA.FTZ R5, R4, R24, -R29 ;  /* 0x0000001804057223 */ /* 0x000fe2000001081d */
[----:B------:R-:W-:Y:S01]  /*e790*/  HADD2.F32 R36, -RZ, R33.H1_H1 ;  /* 0x30000021ff247230 */ /* 0x000fe20000004100 */
[----:B------:R-:W-:Y:S01]  /*e7a0*/  F2FP.F16.E4M3.UNPACK_B R7, R7.H1 ;  /* 0x00000007ff07723e */ /* 0x000fe200030006ff */
[----:B------:R-:W-:-:S02]  /*e7b0*/  HADD2.F32 R4, -RZ, R26.H1_H1 ;  /* 0x3000001aff047230 */ /* 0x000fc40000004100 */
[----:B------:R-:W-:Y:S01]  /*e7c0*/  FFMA.FTZ R24, R34, R24, R3 ;  /* 0x0000001822187223 */ /* 0x000fe20000010003 */
[----:B------:R-:W-:Y:S01]  /*e7d0*/  HADD2.F32 R34, -RZ, R32.H1_H1 ;  /* 0x30000020ff227230 */ /* 0x000fe20000004100 */
[----:B------:R-:W-:Y:S01]  /*e7e0*/  F2FP.F16.E4M3.UNPACK_B R20, R20.H1 ;  /* 0x00000014ff14723e */ /* 0x000fe200030006ff */
[----:B------:R-:W-:Y:S02]  /*e7f0*/  HADD2.F32 R26, -RZ, R26.H0_H0 ;  /* 0x2000001aff1a7230 */ /* 0x000fe40000004100 */
[-C--:B------:R-:W-:Y:S01]  /*e800*/  FMUL.FTZ R29, R36, R4.reuse ;  /* 0x00000004241d7220 */ /* 0x080fe20000410000 */
[----:B------:R-:W-:Y:S02]  /*e810*/  HADD2.F32 R37, -RZ, R33.H0_H0 ;  /* 0x20000021ff257230 */ /* 0x000fe40000004100 */
[C---:B------:R-:W-:Y:S01]  /*e820*/  FMUL.FTZ R33, R34.reuse, R4 ;  /* 0x0000000422217220 */ /* 0x040fe20000410000 */
[--C-:B------:R-:W-:Y:S02]  /*e830*/  HADD2.F32 R3, -RZ, R25.reuse.H1_H1 ;  /* 0x30000019ff037230 */ /* 0x100fe40000004100 */
[----:B------:R-:W-:Y:S01]  /*e840*/  FFMA.FTZ R29, R34, R26, -R29 ;  /* 0x0000001a221d7223 */ /* 0x000fe2000001081d */
[----:B------:R-:W-:Y:S01]  /*e850*/  HADD2.F32 R35, -RZ, R32.H0_H0 ;  /* 0x20000020ff237230 */ /* 0x000fe20000004100 */
[----:B------:R-:W-:Y:S01]  /*e860*/  F2FP.F16.E4M3.UNPACK_B R34, R12.H1 ;  /* 0x0000000cff22723e */ /* 0x000fe200030006ff */
[----:B------:R-:W-:-:S02]  /*e870*/  HADD2.F32 R25, -RZ, R25.H0_H0 ;  /* 0x20000019ff197230 */ /* 0x000fc40000004100 */
[-C--:B------:R-:W-:Y:S01]  /*e880*/  FMUL.FTZ R4, R37, R3.reuse ;  /* 0x0000000325047220 */ /* 0x080fe20000410000 */
[----:B------:R-:W-:Y:S02]  /*e890*/  HADD2.F32 R39, -RZ, R20.H1_H1 ;  /* 0x30000014ff277230 */ /* 0x000fe40000004100 */
[C---:B------:R-:W-:Y:S01]  /*e8a0*/  FMUL.FTZ R32, R35.reuse, R3 ;  /* 0x0000000323207220 */ /* 0x040fe20000410000 */
[----:B------:R-:W-:Y:S01]  /*e8b0*/  FFMA.FTZ R26, R36, R26, R33 ;  /* 0x0000001a241a7223 */ /* 0x000fe20000010021 */
[-C--:B------:R-:W-:Y:S01]  /*e8c0*/  FFMA.FTZ R12, R35, R25.reuse, -R4 ;  /* 0x00000019230c7223 */ /* 0x080fe20000010804 */
[--C-:B------:R-:W-:Y:S02]  /*e8d0*/  HADD2.F32 R35, -RZ, R34.reuse.H1_H1 ;  /* 0x30000022ff237230 */ /* 0x100fe40000004100 */
[----:B------:R-:W-:Y:S01]  /*e8e0*/  FFMA.FTZ R25, R37, R25, R32 ;  /* 0x0000001925197223 */ /* 0x000fe20000010020 */
[----:B------:R-:W-:Y:S01]  /*e8f0*/  HADD2.F32 R4, -RZ, R7.H1_H1 ;  /* 0x30000007ff047230 */ /* 0x000fe20000004100 */
[----:B------:R-:W-:Y:S01]  /*e900*/  F2FP.SATFINITE.E4M3.F32.PACK_AB_MERGE_C R6, R31, R6, RZ ;  /* 0x000000061f06723e */ /* 0x000fe200048070ff */
[----:B------:R-:W-:Y:S01]  /*e910*/  HADD2.F32 R33, -RZ, R34.H0_H0 ;  /* 0x20000022ff217230 */ /* 0x000fe20000004100 */
[----:B------:R-:W-:Y:S01]  /*e920*/  F2FP.SATFINITE.E4M3.F32.PACK_AB_MERGE_C R26, R26, R29, RZ ;  /* 0x0000001d1a1a723e */ /* 0x000fe200048070ff */
[----:B------:R-:W-:-:S02]  /*e930*/  HADD2.F32 R37, -RZ, R20.H0_H0 ;  /* 0x20000014ff257230 */ /* 0x000fc40000004100 */
[-C--:B------:R-:W-:Y:S01]  /*e940*/  FMUL.FTZ R32, R39, R4.reuse ;  /* 0x0000000427207220 */ /* 0x080fe20000410000 */
[----:B------:R-:W-:Y:S02]  /*e950*/  HADD2.F32 R3, -RZ, R27.H1_H1 ;  /* 0x3000001bff037230 */ /* 0x000fe40000004100 */
[----:B------:R-:W-:Y:S01]  /*e960*/  FMUL.FTZ R34, R35, R4 ;  /* 0x0000000423227220 */ /* 0x000fe20000410000 */
[----:B------:R-:W-:Y:S01]  /*e970*/  HADD2.F32 R7, -RZ, R7.H0_H0 ;  /* 0x20000007ff077230 */ /* 0x000fe20000004100 */
[----:B------:R-:W-:Y:S01]  /*e980*/  F2FP.SATFINITE.E4M3.F32.PACK_AB_MERGE_C R5, R24, R5, R6 ;  /* 0x000000051805723e */ /* 0x000fe20004807006 */
        /* <DEDUP_REMOVED lines=8> */
[----:B------:R-:W-:Y:S02]  /*ea10*/  F2FP.SATFINITE.E4M3.F32.PACK_AB_MERGE_C R3, R3, R32, RZ ;  /* 0x000000200303723e */ /* 0x000fe400048070ff */
[----:B------:R-:W-:Y:S02]  /*ea20*/  F2FP.SATFINITE.E4M3.F32.PACK_AB_MERGE_C R4, R14, R11, R4 ;  /* 0x0000000b0e04723e */ /* 0x000fe40004807004 */
[----:B------:R-:W-:Y:S02]  /*ea30*/  F2FP.SATFINITE.E4M3.F32.PACK_AB_MERGE_C R6, R25, R12, R26 ;  /* 0x0000000c1906723e */ /* 0x000fe4000480701a */
[----:B------:R-:W-:-:S05]  /*ea40*/  F2FP.SATFINITE.E4M3.F32.PACK_AB_MERGE_C R7, R20, R7, R3 ;  /* 0x000000071407723e */ /* 0x000fca0004807003 */
[----:B------:R1:W-:Y:S02]  /*ea50*/  STS.128 [R0+0x1e400], R4 ;  /* 0x01e4000400007388 */ /* 0x0003e40000000c00 */
.L_x_406:
[----:B------:R-:W-:Y:S05]  /*ea60*/  BSYNC B1 ;  /* 0x0000000000017941 */ /* 0x000fea0003800000 */
.L_x_405:
[----:B------:R-:W-:Y:S05]  /*ea70*/  @P1 BRA `(.L_x_404) ;  /* 0x0000002000f01947 */ /* 0x000fea0003800000 */
[----:B-1----:R-:W1:Y:S01]  /*ea80*/  LDS.128 R4, [R8+0x2000] ;  /* 0x0020000008047984 */ /* 0x002e620000000c00 */
[----:B------:R-:W-:Y:S02]  /*ea90*/  F2FP.F16.E4M3.UNPACK_B R25, R13 ;  /* 0x0000000dff19723e */ /* 0x000fe400020006ff */
[----:B------:R-:W-:Y:S02]  /*eaa0*/  F2FP.F16.E4M3.UNPACK_B R24, R9 ;  /* 0x00000009ff18723e */ /* 0x000fe400020006ff */
[----:B------:R-:W-:Y:S01]  /*eab0*/  F2FP.F16.E4M3.UNPACK_B R26, R13.H1 ;  /* 0x0000000dff1a723e */ /* 0x000fe200030006ff */
[--C-:B------:R-:W-:Y:S01]  /*eac0*/  HADD2.F32 R27, -RZ, R25.reuse.H1_H1 ;  /* 0x30000019ff1b7230 */ /* 0x100fe20000004100 */
[-C--:B------:R-:W-:Y:S01]  /*ead0*/  F2FP.F16.E4M3.UNPACK_B R31, R15.reuse ;  /* 0x0000000fff1f723e */ /* 0x080fe200020006ff */
[--C-:B------:R-:W-:Y:S01]  /*eae0*/  HADD2.F32 R21, -RZ, R24.reuse.H1_H1 ;  /* 0x30000018ff157230 */ /* 0x100fe20000004100 */
[----:B------:R-:W-:Y:S01]  /*eaf0*/  F2FP.F16.E4M3.UNPACK_B R15, R15.H1 ;  /* 0x0000000fff0f723e */ /* 0x000fe200030006ff */
[----:B------:R-:W-:Y:S01]  /*eb00*/  HADD2.F32 R28, -RZ, R25.H0_H0 ;  /* 0x20000019ff1c7230 */ /* 0x000fe20000004100 */
[----:B------:R-:W-:Y:S01]  /*eb10*/  F2FP.F16.E4M3.UNPACK_B R25, R9.H1 ;  /* 0x00000009ff19723e */ /* 0x000fe200030006ff */
[----:B------:R-:W-:-:S02]  /*eb20*/  HADD2.F32 R24, -RZ, R24.H0_H0 ;  /* 0x20000018ff187230 */ /* 0x000fc40000004100 */
[----:B------:R-:W-:Y:S02]  /*eb30*/  HADD2.F32 R29, -RZ, R26.H0_H0 ;  /* 0x2000001aff1d7230 */ /* 0x000fe40000004100 */
[--C-:B------:R-:W-:Y:S02]  /*eb40*/  HADD2.F32 R36, -RZ, R31.reuse.H1_H1 ;  /* 0x3000001fff247230 */ /* 0x100fe40000004100 */
[----:B------:R-:W-:Y:S01]  /*eb50*/  HADD2.F32 R34, -RZ, R31.H0_H0 ;  /* 0x2000001fff227230 */ /* 0x000fe20000004100 */
[-C--:B-1----:R-:W-:Y:S02]  /*eb60*/  F2FP.F16.E4M3.UNPACK_B R0, R4.reuse.H1 ;  /* 0x00000004ff00723e */ /* 0x082fe400030006ff */
[----:B------:R-:W-:Y:S02]  /*eb70*/  F2FP.F16.E4M3.UNPACK_B R4, R4 ;  /* 0x00000004ff04723e */ /* 0x000fe400020006ff */
[-C--:B------:R-:W-:Y:S01]  /*eb80*/  F2FP.F16.E4M3.UNPACK_B R11, R5.reuse ;  /* 0x00000005ff0b723e */ /* 0x080fe200020006ff */
[--C-:B------:R-:W-:Y:S01]  /*eb90*/  HADD2.F32 R3, -RZ, R0.reuse.H0_H0 ;  /* 0x20000000ff037230 */ /* 0x100fe20000004100 */
[----:B------:R-:W-:Y:S01]  /*eba0*/  F2FP.F16.E4M3.UNPACK_B R5, R5.H1 ;  /* 0x00000005ff05723e */ /* 0x000fe200030006ff */
[----:B------:R-:W-:Y:S01]  /*ebb0*/  HADD2.F32 R0, -RZ, R0.H1_H1 ;  /* 0x30000000ff007230 */ /* 0x000fe20000004100 */
[----:B------:R-:W-:-:S02]  /*ebc0*/  F2FP.F16.E4M3.UNPACK_B R12, R6 ;  /* 0x00000006ff0c723e */ /* 0x000fc400020006ff */
[----:B------:R-:W-:Y:S02]  /*ebd0*/  F2FP.F16.E4M3.UNPACK_B R6, R6.H1 ;  /* 0x00000006ff06723e */ /* 0x000fe400030006ff */
[-C--:B------:R-:W-:Y:S01]  /*ebe0*/  FMUL.FTZ R20, R27, R0.reuse ;  /* 0x000000001b147220 */ /* 0x080fe20000410000 */
[C---:B------:R-:W-:Y:S01]  /*ebf0*/  FMUL.FTZ R0, R21.reuse, R0 ;  /* 0x0000000015007220 */ /* 0x040fe20000410000 */
[----:B------:R-:W-:Y:S02]  /*ec00*/  F2FP.F16.E4M3.UNPACK_B R14, R7 ;  /* 0x00000007ff0e723e */ /* 0x000fe400020006ff */
[-C--:B------:R-:W-:Y:S01]  /*ec10*/  FFMA.FTZ R20, R21, R3.reuse, -R20 ;  /* 0x0000000315147223 */ /* 0x080fe20000010814 */
[----:B------:R-:W-:Y:S01]  /*ec20*/  FFMA.FTZ R21, R27, R3, R0 ;  /* 0x000000031b157223 */ /* 0x000fe20000010000 */
[--C-:B------:R-:W-:Y:S01]  /*ec30*/  HADD2.F32 R0, -RZ, R4.reuse.H1_H1 ;  /* 0x30000004ff007230 */ /* 0x100fe20000004100 */
[----:B------:R-:W-:Y:S01]  /*ec40*/  F2FP.F16.E4M3.UNPACK_B R7, R7.H1 ;  /* 0x00000007ff07723e */ /* 0x000fe200030006ff */
[----:B------:R-:W-:-:S02]  /*ec50*/  HADD2.F32 R4, -RZ, R4.H0_H0 ;  /* 0x20000004ff047230 */ /* 0x000fc40000004100 */
[----:B------:R-:W-:Y:S02]  /*ec60*/  HADD2.F32 R27, -RZ, R26.H1_H1 ;  /* 0x3000001aff1b7230 */ /* 0x000fe40000004100 */
[-C--:B------:R-:W-:Y:S01]  /*ec70*/  FMUL.FTZ R9, R28, R0.reuse ;  /* 0x000000001c097220 */ /* 0x080fe20000410000 */
[C---:B------:R-:W-:Y:S01]  /*ec80*/  FMUL.FTZ R13, R24.reuse, R0 ;  /* 0x00000000180d7220 */ /* 0x040fe20000410000 */
[----:B------:R-:W-:Y:S01]  /*ec90*/  HADD2.F32 R3, -RZ, R5.H1_H1 ;  /* 0x30000005ff037230 */ /* 0x000fe20000004100 */
[----:B------:R-:W-:Y:S01]  /*eca0*/  F2FP.SATFINITE.E4M3.F32.PACK_AB_MERGE_C R20, R21, R20, RZ ;  /* 0x000000141514723e */ /* 0x000fe200048070ff */
[-C--:B------:R-:W-:Y:S01]  /*ecb0*/  FFMA.FTZ R9, R24, R4.reuse, -R9 ;  /* 0x0000000418097223 */ /* 0x080fe20000010809 */
[----:B------:R-:W-:Y:S01]  /*ecc0*/  FFMA.FTZ R4, R28, R4, R13 ;  /* 0x000000041c047223 */ /* 0x000fe2000001000d */
[----:B------:R-:W-:Y:S02]  /*ecd0*/  HADD2.F32 R13, -RZ, R25.H1_H1 ;  /* 0x30000019ff0d7230 */ /* 0x000fe40000004100 */
[----:B------:R-:W-:Y:S01]  /*ece0*/  FMUL.FTZ R24, R27, R3 ;  /* 0x000000031b187220 */ /* 0x000fe20000410000 */
[----:B------:R-:W-:-:S02]  /*ecf0*/  HADD2.F32 R5, -RZ, R5.H0_H0 ;  /* 0x20000005ff057230 */ /* 0x000fc40000004100 */
[----:B------:R-:W-:Y:S02]  /*ed00*/  HADD2.F32 R0, -RZ, R11.H1_H1 ;  /* 0x3000000bff007230 */ /* 0x000fe40000004100 */
[C---:B------:R-:W-:Y:S01]  /*ed10*/  FMUL.FTZ R26, R13.reuse, R3 ;  /* 0x000000030d1a7220 */ /* 0x040fe20000410000 */
[----:B------:R-:W-:Y:S02]  /*ed20*/  HADD2.F32 R25, -RZ, R25.H0_H0 ;  /* 0x20000019ff197230 */ /* 0x000fe40000004100 */
[-C--:B------:R-:W-:Y:S01]  /*ed30*/  FFMA.FTZ R13, R13, R5.reuse, -R24 ;  /* 0x000000050d0d7223 */ /* 0x080fe20000010818 */
[----:B------:R-:W-:Y:S02]  /*ed40*/  HADD2.F32 R11, -RZ, R11.H0_H0 ;  /* 0x2000000bff0b7230 */ /* 0x000fe40000004100 */
[----:B------:R-:W-:Y:S01]  /*ed50*/  FFMA.FTZ R26, R27, R5, R26 ;  /* 0x000000051b1a7223 */ /* 0x000fe2000001001a */
[----:B------:R-:W-:Y:S01]  /*ed60*/  FMUL.FTZ R24, R29, R0 ;  /* 0x000000001d187220 */ /* 0x000fe20000410000 */
[----:B------:R-:W-:Y:S01]  /*ed70*/  F2FP.F16.E4M3.UNPACK_B R27, R10 ;  /* 0x0000000aff1b723e */ /* 0x000fe200020006ff */
[----:B------:R-:W-:Y:S01]  /*ed80*/  FMUL.FTZ R0, R25, R0 ;  /* 0x0000000019007220 */ /* 0x000fe20000410000 */
[----:B------:R-:W-:-:S02]  /*ed90*/  HADD2.F32 R3, -RZ, R6.H1_H1 ;  /* 0x30000006ff037230 */ /* 0x000fc40000004100 */
[-C--:B------:R-:W-:Y:S01]  /*eda0*/  FFMA.FTZ R5, R25, R11.reuse, -R24 ;  /* 0x0000000b19057223 */ /* 0x080fe20000010818 */
[----:B------:R-:W-:Y:S02]  /*edb0*/  HADD2.F32 R6, -RZ, R6.H0_H0 ;  /* 0x20000006ff067230 */ /* 0x000fe40000004100 */
[----:B------:R-:W-:Y:S01]  /*edc0*/  FFMA.FTZ R24, R29, R11, R0 ;  /* 0x0000000b1d187223 */ /* 0x000fe20000010000 */
[--C-:B------:R-:W-:Y:S02]  /*edd0*/  HADD2.F32 R28, -RZ, R27.reuse.H1_H1 ;  /* 0x3000001bff1c7230 */ /* 0x100fe40000004100 */
[----:B------:R-:W-:Y:S01]  /*ede0*/  FMUL.FTZ R11, R36, R3 ;  /* 0x00000003240b7220 */ /* 0x000fe20000410000 */
[--C-:B------:R-:W-:Y:S01]  /*edf0*/  HADD2.F32 R0, -RZ, R12.reuse.H1_H1 ;  /* 0x3000000cff007230 */ /* 0x100fe20000004100 */
[----:B------:R-:W-:Y:S01]  /*ee00*/  F2FP.SATFINITE.E4M3.F32.PACK_AB_MERGE_C R13, R26, R13, RZ ;  /* 0x0000000d1a0d723e */ /* 0x000fe200048070ff */
[----:B------:R-:W-:Y:S02]  /*ee10*/  HADD2.F32 R32, -RZ, R27.H0_H0 ;  /* 0x2000001bff207230 */ /* 0x000fe40000004100 */
[----:B------:R-:W-:Y:S01]  /*ee20*/  FMUL.FTZ R27, R28, R3 ;  /* 0x000000031c1b7220 */ /* 0x000fe20000410000 */
[----:B------:R-:W-:-:S02]  /*ee30*/  HADD2.F32 R12, -RZ, R12.H0_H0 ;  /* 0x2000000cff0c7230 */ /* 0x000fc40000004100 */
[----:B------:R-:W-:Y:S01]  /*ee40*/  FFMA.FTZ R25, R28, R6, -R11 ;  /* 0x000000061c197223 */ /* 0x000fe2000001080b */
[----:B------:R-:W-:Y:S01]  /*ee50*/  FMUL.FTZ R3, R34, R0 ;  /* 0x0000000022037220 */ /* 0x000fe20000410000 */
[----:B------:R-:W-:Y:S01]  /*ee60*/  F2FP.F16.E4M3.UNPACK_B R28, R10.H1 ;  /* 0x0000000aff1c723e */ /* 0x000fe200030006ff */
[----:B------:R-:W-:Y:S01]  /*ee70*/  FFMA.FTZ R10, R36, R6, R27 ;  /* 0x00000006240a7223 */ /* 0x000fe2000001001b */
[C---:B------:R-:W-:Y:S01]  /*ee80*/  FMUL.FTZ R11, R32.reuse, R0 ;  /* 0x00000000200b7220 */ /* 0x040fe20000410000 */
[-C--:B------:R-:W-:Y:S01]  /*ee90*/  FFMA.FTZ R6, R32, R12.reuse, -R3 ;  /* 0x0000000c20067223 */ /* 0x080fe20000010803 */
[----:B------:R-:W-:Y:S01]  /*eea0*/  HADD2.F32 R29, -RZ, R15.H1_H1 ;  /* 0x3000000fff1d7230 */ /* 0x000fe20000004100 */
[----:B------:R-:W-:Y:S01]  /*eeb0*/  F2FP.SATFINITE.E4M3.F32.PACK_AB_MERGE_C R4, R4, R9, R20 ;  /* 0x000000090404723e */ /* 0x000fe20004807014 */
[----:B------:R-:W-:Y:S02]  /*eec0*/  HADD2.F32 R3, -RZ, R7.H1_H1 ;  /* 0x30000007ff037230 */ /* 0x000fe40000004100 */
[----:B------:R-:W-:Y:S01]  /*eed0*/  FFMA.FTZ R11, R34, R12, R11 ;  /* 0x0000000c220b7223 */ /* 0x000fe2000001000b */
[----:B------:R-:W-:Y:S01]  /*eee0*/  HADD2.F32 R27, -RZ, R28.H1_H1 ;  /* 0x3000001cff1b7230 */ /* 0x000fe20000004100 */
[----:B------:R-:W-:Y:S01]  /*eef0*/  F2FP.SATFINITE.E4M3.F32.PACK_AB_MERGE_C R10, R10, R25, RZ ;  /* 0x000000190a0a723e */ /* 0x000fe200048070ff */
[----:B------:R-:W-:-:S02]  /*ef00*/  HADD2.F32 R34, -RZ, R15.H0_H0 ;  /* 0x2000000fff227230 */ /* 0x000fc40000004100 */
[----:B------:R-:W-:Y:S01]  /*ef10*/  FMUL.FTZ R12, R29, R3 ;  /* 0x000000031d0c7220 */ /* 0x000fe20000410000 */
[----:B------:R-:W-:Y:S01]  /*ef20*/  HADD2.F32 R0, -RZ, R14.H1_H1 ;  /* 0x3000000eff007230 */ /* 0x000fe20000004100 */
[----:B------:R-:W-:Y:S01]  /*ef30*/  F2FP.SATFINITE.E4M3.F32.PACK_AB_MERGE_C R5, R24, R5, R13 ;  /* 0x000000051805723e */ /* 0x000fe2000480700d */
[----:B------:R-:W-:Y:S01]  /*ef40*/  HADD2.F32 R7, -RZ, R7.H0_H0 ;  /* 0x20000007ff077230 */ /* 0x000fe20000004100 */
[----:B------:R-:W-:Y:S01]  /*ef50*/  F2FP.SATFINITE.E4M3.F32.PACK_AB_MERGE_C R6, R11, R6, R10 ;  /* 0x000000060b06723e */ /* 0x000fe2000480700a */
[----:B------:R-:W-:Y:S02]  /*ef60*/  HADD2.F32 R32, -RZ, R28.H0_H0 ;  /* 0x2000001cff207230 */ /* 0x000fe40000004100 */
[C---:B------:R-:W-:Y:S01]  /*ef70*/  FMUL.FTZ R28, R27.reuse, R3 ;  /* 0x000000031b1c7220 */ /* 0x040fe20000410000 */
[----:B------:R-:W-:Y:S02]  /*ef80*/  HADD2.F32 R14, -RZ, R14.H0_H0 ;  /* 0x2000000eff0e7230 */ /* 0x000fe40000004100 */
[-C--:B------:R-:W-:Y:S01]  /*ef90*/  FMUL.FTZ R3, R34, R0.reuse ;  /* 0x0000000022037220 */ /* 0x080fe20000410000 */
[-C--:B------:R-:W-:Y:S01]  /*efa0*/  FFMA.FTZ R12, R27, R7.reuse, -R12 ;  /* 0x000000071b0c7223 */ /* 0x080fe2000001080c */
[C---:B------:R-:W-:Y:S01]  /*efb0*/  FMUL.FTZ R15, R32.reuse, R0 ;  /* 0x00000000200f7220 */ /* 0x040fe20000410000 */
[----:B------:R-:W-:Y:S01]  /*efc0*/  FFMA.FTZ R7, R29, R7, R28 ;  /* 0x000000071d077223 */ /* 0x000fe2000001001c */
[----:B------:R-:W-:-:S02]  /*efd0*/  FFMA.FTZ R3, R32, R14, -R3 ;  /* 0x0000000e20037223 */ /* 0x000fc40000010803 */
[----:B------:R-:W-:Y:S02]  /*efe0*/  FFMA.FTZ R14, R34, R14, R15 ;  /* 0x0000000e220e7223 */ /* 0x000fe4000001000f */
[----:B------:R-:W-:-:S04]  /*eff0*/  F2FP.SATFINITE.E4M3.F32.PACK_AB_MERGE_C R7, R7, R12, RZ ;  /* 0x0000000c0707723e */ /* 0x000fc800048070ff */
[----:B------:R-:W-:-:S05]  /*f000*/  F2FP.SATFINITE.E4M3.F32.PACK_AB_MERGE_C R7, R14, R3, R7 ;  /* 0x000000030e07723e */ /* 0x000fca0004807007 */
[----:B------:R2:W-:Y:S01]  /*f010*/  STS.128 [R8+0x2000], R4 ;  /* 0x0020000408007388 */ /* 0x0005e20000000c00 */
[----:B------:R-:W-:Y:S05]  /*f020*/  BRA `(.L_x_404) ;  /* 0x0000001c00847947 */ /* 0x000fea0003800000 */
.L_x_391:
[----:B------:R-:W0:Y:S01]  /*f030*/  LDC R21, c[0x0][0x3d4] ;  /* 0x0000f500ff157b82 */ /* 0x000e220000000800 */
[----:B------:R-:W-:Y:S02]  /*f040*/  ISETP.GE.AND P0, PT, R228, R3, PT ;  /* 0x00000003e400720c */ /* 0x000fe40003f06270 */
[----:B------:R-:W-:Y:S02]  /*f050*/  CS2R R4, SRZ ;  /* 0x0000000000047805 */ /* 0x000fe4000001ff00 */
[----:B------:R-:W-:Y:S02]  /*f060*/  CS2R R6, SRZ ;  /* 0x0000000000067805 */ /* 0x000fe4000001ff00 */
[----:B------:R-:W-:Y:S02]  /*f070*/  CS2R R32, SRZ ;  /* 0x0000000000207805 */ /* 0x000fe4000001ff00 */
[----:B------:R-:W-:Y:S01]  /*f080*/  CS2R R34, SRZ ;  /* 0x0000000000227805 */ /* 0x000fe2000001ff00 */
[----:B------:R-:W-:Y:S01]  /*f090*/  UMOV UR4, 0xffffffff ;  /* 0xffffffff00047882 */ /* 0x000fe20000000000 */
[----:B0-----:R-:W-:-:S13]  /*f0a0*/  ISETP.GE.OR P0, PT, R18, R21, P0 ;  /* 0x000000151200720c */ /* 0x001fda0000706670 */
[----:B------:R0:W5:Y:S04]  /*f0b0*/  @!P0 LDG.E.128 R4, desc[UR60][R36.64] ;  /* 0x0000003c24048981 */ /* 0x000168000c1e1d00 */
[----:B------:R0:W5:Y:S01]  /*f0c0*/  @!P0 LDG.E.128 R32, desc[UR60][R40.64] ;  /* 0x0000003c28208981 */ /* 0x000162000c1e1d00 */
[----:B------:R-:W-:Y:S01]  /*f0d0*/  ISETP.GE.AND P0, PT, R18, R21, PT ;  /* 0x000000151200720c */ /* 0x000fe20003f06270 */
[----:B------:R-:W-:-:S12]  /*f0e0*/  BRA.DIV UR4, `(.L_x_407) ;  /* 0x0000015204cc7947 */ /* 0x000fd8000b800000 */
.L_x_598:
[----:B------:R-:W-:-:S03]  /*f0f0*/  UMOV UR4, 0xffffffff ;  /* 0xffffffff00047882 */ /* 0x000fc60000000000 */
[----:B------:R-:W-:Y:S05]  /*f100*/  BRA.DIV UR4, `(.L_x_408) ;  /* 0x0000015204ec7947 */ /* 0x000fea000b800000 */
.L_x_601:
[----:B------:R-:W-:Y:S01]  /*f110*/  UMOV UR4, 0xffffffff ;  /* 0xffffffff00047882 */ /* 0x000fe20000000000 */
[----:B-----5:R-:W-:Y:S02]  /*f120*/  SHF.R.U32.HI R9, RZ, 0x8, R5 ;  /* 0x00000008ff097819 */ /* 0x020fe40000011605 */
[----:B------:R-:W-:Y:S05]  /*f130*/  BRA.DIV UR4, `(.L_x_409) ;  /* 0x0000015604087947 */ /* 0x000fea000b800000 */
.L_x_604:
[----:B------:R-:W-:Y:S01]  /*f140*/  UMOV UR4, 0xffffffff ;  /* 0xffffffff00047882 */ /* 0x000fe20000000000 */
[----:B------:R-:W-:Y:S02]  /*f150*/  LOP3.LUT R0, R5, 0xff, RZ, 0xc0, !PT ;  /* 0x000000ff05007812 */ /* 0x000fe400078ec0ff */
[----:B------:R-:W-:Y:S01]  /*f160*/  LOP3.LUT R9, R9, 0xff, RZ, 0xc0, !PT ;  /* 0x000000ff09097812 */ /* 0x000fe200078ec0ff */
[----:B------:R-:W-:Y:S06]  /*f170*/  BRA.DIV UR4, `(.L_x_410) ;  /* 0x0000015604207947 */ /* 0x000fec000b800000 */
.L_x_607:
[----:B------:R-:W2:Y:S01]  /*f180*/  LDL R10, [R1+0x84] ;  /* 0x00008400010a7983 */ /* 0x000ea20000100800 */
[C---:B------:R-:W-:Y:S01]  /*f190*/  VIADD R8, R228.reuse, 0x40 ;  /* 0x00000040e4087836 */ /* 0x040fe20000000000 */
[----:B------:R-:W-:Y:S01]  /*f1a0*/  PRMT R9, R9, 0x7604, R0 ;  /* 0x0000760409097816 */ /* 0x000fe20000000000 */
[----:B------:R-:W-:Y:S01]  /*f1b0*/  BSSY B1, `(.L_x_411) ;  /* 0x000003f000017945 */ /* 0x000fe20003800000 */
[----:B------:R-:W-:Y:S02]  /*f1c0*/  SHF.R.U32.HI R0, RZ, 0x8, R4 ;  /* 0x00000008ff007819 */ /* 0x000fe40000011604 */
[----:B------:R-:W-:Y:S02]  /*f1d0*/  SHF.R.U32.HI R11, RZ, 0x8, R7 ;  /* 0x00000008ff0b7819 */ /* 0x000fe40000011607 */
[-C--:B------:R-:W-:Y:S02]  /*f1e0*/  ISETP.GE.OR P2, PT, R228, R3.reuse, P0 ;  /* 0x00000003e400720c */ /* 0x080fe40000746670 */
[----:B------:R-:W-:-:S02]  /*f1f0*/  ISETP.GE.OR P0, PT, R8, R3, P0 ;  /* 0x000000030800720c */ /* 0x000fc40000706670 */
[----:B------:R-:W-:Y:S02]  /*f200*/  LOP3.LUT R8, R0, 0xff, RZ, 0xc0, !PT ;  /* 0x000000ff00087812 */ /* 0x000fe400078ec0ff */
[----:B------:R-:W-:Y:S02]  /*f210*/  LOP3.LUT R11, R11, 0xff, RZ, 0xc0, !PT ;  /* 0x000000ff0b0b7812 */ /* 0x000fe400078ec0ff */
[----:B------:R-:W-:Y:S02]  /*f220*/  SHF.R.U32.HI R0, RZ, 0x8, R6 ;  /* 0x00000008ff007819 */ /* 0x000fe40000011606 */
[----:B------:R-:W-:Y:S02]  /*f230*/  LOP3.LUT R3, R4, 0xff, RZ, 0xc0, !PT ;  /* 0x000000ff04037812 */ /* 0x000fe400078ec0ff */
[----:B------:R-:W-:Y:S02]  /*f240*/  SHF.R.U32.HI R13, RZ, 0x10, R7 ;  /* 0x00000010ff0d7819 */ /* 0x000fe40000011607 */
[----:B------:R-:W-:-:S02]  /*f250*/  PRMT R3, R8, 0x7604, R3 ;  /* 0x0000760408037816 */ /* 0x000fc40000000003 */
[----:B------:R-:W-:Y:S01]  /*f260*/  LOP3.LUT R8, R6, 0xff, RZ, 0xc0, !PT ;  /* 0x000000ff06087812 */ /* 0x000fe200078ec0ff */
[----:B------:R-:W-:Y:S01]  /*f270*/  IMAD.U32 R13, R13, 0x10000, RZ ;  /* 0x000100000d0d7824 */ /* 0x000fe200078e00ff */
[----:B------:R-:W-:Y:S02]  /*f280*/  LOP3.LUT R3, R3, 0xff0000, R4, 0xf8, !PT ;  /* 0x00ff000003037812 */ /* 0x000fe400078ef804 */
[----:B--2---:R-:W-:Y:S02]  /*f290*/  R2UR UR5, R10 ;  /* 0x000000000a0572ca */ /* 0x004fe400000e0000 */
[----:B------:R-:W-:-:S04]  /*f2a0*/  LOP3.LUT R10, R7, 0xff, RZ, 0xc0, !PT ;  /* 0x000000ff070a7812 */ /* 0x000fc800078ec0ff */
[----:B------:R-:W-:Y:S02]  /*f2b0*/  PRMT R10, R11, 0x7604, R10 ;  /* 0x000076040b0a7816 */ /* 0x000fe4000000000a */
[----:B------:R-:W-:Y:S02]  /*f2c0*/  LOP3.LUT R11, R0, 0xff, RZ, 0xc0, !PT ;  /* 0x000000ff000b7812 */ /* 0x000fe400078ec0ff */
[----:B------:R-:W-:Y:S02]  /*f2d0*/  SHF.R.U32.HI R0, RZ, 0x10, R5 ;  /* 0x00000010ff007819 */ /* 0x000fe40000011605 */
[----:B------:R-:W-:Y:S01]  /*f2e0*/  PRMT R11, R11, 0x7604, R8 ;  /* 0x000076040b0b7816 */ /* 0x000fe20000000008 */
[----:B------:R-:W-:Y:S01]  /*f2f0*/  ULEA.HI UR4, UR5, UR5, URZ, 0x1 ;  /* 0x0000000505047291 */ /* 0x000fe2000f8f083f */
[----:B------:R-:W-:Y:S02]  /*f300*/  SHF.L.U32 R0, R0, 0x10, RZ ;  /* 0x0000001000007819 */ /* 0x000fe400000006ff */
[----:B------:R-:W-:Y:S01]  /*f310*/  LOP3.LUT R13, R10, 0xff0000, R13, 0xf8, !PT ;  /* 0x00ff00000a0d7812 */ /* 0x000fe200078ef80d */
[----:B------:R-:W-:Y:S01]  /*f320*/  ULOP3.LUT UR4, UR4, 0xfffffffe, URZ, 0xc0, !UPT ;  /* 0xfffffffe04047892 */ /* 0x000fe2000f8ec03f */
[----:B------:R-:W-:-:S02]  /*f330*/  LOP3.LUT R9, R9, 0xff0000, R0, 0xf8, !PT ;  /* 0x00ff000009097812 */ /* 0x000fc400078ef800 */
[----:B------:R-:W-:Y:S01]  /*f340*/  LOP3.LUT R0, R3, 0xff000000, R4, 0xf8, !PT ;  /* 0xff00000003007812 */ /* 0x000fe200078ef804 */
[----:B------:R-:W-:Y:S01]  /*f350*/  UIADD3 UR4, UR5, -UR4, URZ ;  /* 0x8000000405047290 */ /* 0x000fe2000fffe03f */
[----:B------:R-:W-:Y:S02]  /*f360*/  SHF.R.U32.HI R4, RZ, 0x8, R32 ;  /* 0x00000008ff047819 */ /* 0x000fe40000011620 */
[----:B------:R-:W-:Y:S02]  /*f370*/  LOP3.LUT R3, R9, 0xff000000, R5, 0xf8, !PT ;  /* 0xff00000009037812 */ /* 0x000fe400078ef805 */
[----:B------:R-:W-:Y:S01]  /*f380*/  SHF.R.U32.HI R9, RZ, 0x8, R33 ;  /* 0x00000008ff097819 */ /* 0x000fe20000011621 */
[----:B------:R-:W-:Y:S01]  /*f390*/  IMAD.U32 R25, RZ, RZ, UR4 ;  /* 0x00000004ff197e24 */ /* 0x000fe2000f8e00ff */
[----:B------:R-:W-:Y:S02]  /*f3a0*/  LOP3.LUT R5, R32, 0xff, RZ, 0xc0, !PT ;  /* 0x000000ff20057812 */ /* 0x000fe400078ec0ff */
[----:B------:R-:W-:-:S02]  /*f3b0*/  LOP3.LUT R4, R4, 0xff, RZ, 0xc0, !PT ;  /* 0x000000ff04047812 */ /* 0x000fc400078ec0ff */
[----:B------:R-:W-:Y:S02]  /*f3c0*/  SHF.L.U32 R25, R25, 0x1f, RZ ;  /* 0x0000001f19197819 */ /* 0x000fe400000006ff */
[----:B------:R-:W-:Y:S02]  /*f3d0*/  LOP3.LUT R8, R33, 0xff, RZ, 0xc0, !PT ;  /* 0x000000ff21087812 */ /* 0x000fe400078ec0ff */
[----:B------:R-:W1:Y:S01]  /*f3e0*/  SYNCS.PHASECHK.TRANS64.TRYWAIT P1, [R16+URZ+0x2e800], R25 ;  /* 0x02e80019100075a7 */ /* 0x000e62000802017f */
[----:B------:R-:W-:Y:S02]  /*f3f0*/  LOP3.LUT R11, R11, 0xff0000, R6, 0xf8, !PT ;  /* 0x00ff00000b0b7812 */ /* 0x000fe400078ef806 */
[----:B------:R-:W-:Y:S02]  /*f400*/  LOP3.LUT R9, R9, 0xff, RZ, 0xc0, !PT ;  /* 0x000000ff09097812 */ /* 0x000fe400078ec0ff */
[----:B------:R-:W-:Y:S02]  /*f410*/  PRMT R5, R4, 0x7604, R5 ;  /* 0x0000760404057816 */ /* 0x000fe40000000005 */
[----:B------:R-:W-:-:S02]  /*f420*/  SHF.R.U32.HI R10, RZ, 0x8, R35 ;  /* 0x00000008ff0a7819 */ /* 0x000fc40000011623 */
[----:B------:R-:W-:Y:S02]  /*f430*/  SHF.R.U32.HI R4, RZ, 0x8, R34 ;  /* 0x00000008ff047819 */ /* 0x000fe40000011622 */
[----:B------:R-:W-:Y:S02]  /*f440*/  LOP3.LUT R12, R11, 0xff000000, R6, 0xf8, !PT ;  /* 0xff0000000b0c7812 */ /* 0x000fe400078ef806 */
[----:B------:R-:W-:Y:S02]  /*f450*/  LOP3.LUT R13, R13, 0xff000000, R7, 0xf8, !PT ;  /* 0xff0000000d0d7812 */ /* 0x000fe400078ef807 */
[----:B------:R-:W-:Y:S02]  /*f460*/  PRMT R8, R9, 0x7604, R8 ;  /* 0x0000760409087816 */ /* 0x000fe40000000008 */
[----:B------:R-:W-:Y:S02]  /*f470*/  SHF.R.U32.HI R11, RZ, 0x10, R33 ;  /* 0x00000010ff0b7819 */ /* 0x000fe40000011621 */
[----:B------:R-:W-:-:S02]  /*f480*/  LOP3.LUT R7, R35, 0xff, RZ, 0xc0, !PT ;  /* 0x000000ff23077812 */ /* 0x000fc400078ec0ff */
[----:B------:R-:W-:Y:S02]  /*f490*/  LOP3.LUT R10, R10, 0xff, RZ, 0xc0, !PT ;  /* 0x000000ff0a0a7812 */ /* 0x000fe400078ec0ff */
[----:B------:R-:W-:Y:S02]  /*f4a0*/  LOP3.LUT R9, R4, 0xff, RZ, 0xc0, !PT ;  /* 0x000000ff04097812 */ /* 0x000fe400078ec0ff */
[----:B------:R-:W-:Y:S02]  /*f4b0*/  SHF.R.U32.HI R4, RZ, 0x10, R35 ;  /* 0x00000010ff047819 */ /* 0x000fe40000011623 */
[----:B------:R-:W-:Y:S02]  /*f4c0*/  LOP3.LUT R6, R34, 0xff, RZ, 0xc0, !PT ;  /* 0x000000ff22067812 */ /* 0x000fe400078ec0ff */
[----:B------:R-:W-:Y:S01]  /*f4d0*/  PRMT R10, R10, 0x7604, R7 ;  /* 0x000076040a0a7816 */ /* 0x000fe20000000007 */
[----:B------:R-:W-:Y:S01]  /*f4e0*/  IMAD.U32 R7, R11, 0x10000, RZ ;  /* 0x000100000b077824 */ /* 0x000fe200078e00ff */
[----:B------:R-:W-:Y:S01]  /*f4f0*/  PRMT R9, R9, 0x7604, R6 ;  /* 0x0000760409097816 */ /* 0x000fe20000000006 */
[----:B------:R-:W-:Y:S01]  /*f500*/  IMAD.U32 R11, R4, 0x10000, RZ ;  /* 0x00010000040b7824 */ /* 0x000fe200078e00ff */
[----:B------:R-:W-:-:S02]  /*f510*/  LOP3.LUT R5, R5, 0xff0000, R32, 0xf8, !PT ;  /* 0x00ff000005057812 */ /* 0x000fc400078ef820 */
[----:B------:R-:W-:Y:S02]  /*f520*/  LOP3.LUT R9, R9, 0xff0000, R34, 0xf8, !PT ;  /* 0x00ff000009097812 */ /* 0x000fe400078ef822 */
[----:B------:R-:W-:Y:S02]  /*f530*/  LOP3.LUT R7, R8, 0xff0000, R7, 0xf8, !PT ;  /* 0x00ff000008077812 */ /* 0x000fe400078ef807 */
[----:B------:R-:W-:Y:S02]  /*f540*/  LOP3.LUT R11, R10, 0xff0000, R11, 0xf8, !PT ;  /* 0x00ff00000a0b7812 */ /* 0x000fe400078ef80b */
[----:B------:R-:W-:Y:S02]  /*f550*/  LOP3.LUT R14, R5, 0xff000000, R32, 0xf8, !PT ;  /* 0xff000000050e7812 */ /* 0x000fe400078ef820 */
[----:B------:R-:W-:Y:S02]  /*f560*/  LOP3.LUT R15, R9, 0xff000000, R34, 0xf8, !PT ;  /* 0xff000000090f7812 */ /* 0x000fe400078ef822 */
[----:B------:R-:W-:-:S02]  /*f570*/  LOP3.LUT R32, R7, 0xff000000, R33, 0xf8, !PT ;  /* 0xff00000007207812 */ /* 0x000fc400078ef821 */
[----:B------:R-:W-:Y:S01]  /*f580*/  LOP3.LUT R34, R11, 0xff000000, R35, 0xf8, !PT ;  /* 0xff0000000b227812 */ /* 0x000fe200078ef823 */
[----:B-1----:R-:W-:Y:S06]  /*f590*/  @!P1 BRA `(.L_x_412) ;  /* 0x0000015000409947 */ /* 0x002fec0003800000 */
.L_x_608:
[----:B------:R-:W-:Y:S05]  /*f5a0*/  BSYNC B1 ;  /* 0x0000000000017941 */ /* 0x000fea0003800000 */
.L_x_411:
[----:B------:R-:W-:Y:S04]  /*f5b0*/  BSSY B1, `(.L_x_413) ;  /* 0x00000c6000017945 */ /* 0x000fe80003800000 */
[----:B------:R-:W-:Y:S05]  /*f5c0*/  @P2 BRA `(.L_x_414) ;  /* 0x0000000c00102947 */ /* 0x000fea0003800000 */
[----:B------:R-:W2:Y:S01]  /*f5d0*/  S2R R5, SR_TID.X ;  /* 0x0000000000057919 */ /* 0x000ea20000002100 */
[----:B------:R-:W-:Y:S01]  /*f5e0*/  SHF.L.U32 R4, R229, 0x7, RZ ;  /* 0x00000007e5047819 */ /* 0x000fe200000006ff */
[----:B------:R-:W-:Y:S01]  /*f5f0*/  IMAD.IADD R6, R18, 0x1, R21 ;  /* 0x0000000112067824 */ /* 0x000fe200078e0215 */
[----:B------:R-:W-:Y:S02]  /*f600*/  F2FP.F16.E4M3.UNPACK_B R39, R14.H1 ;  /* 0x0000000eff27723e */ /* 0x000fe400030006ff */
[----:B------:R-:W-:Y:S02]  /*f610*/  LOP3.LUT R7, R4, 0x380, RZ, 0xc0, !PT ;  /* 0x0000038004077812 */ /* 0x000fe400078ec0ff */
[----:B------:R-:W-:Y:S01]  /*f620*/  F2FP.F16.E4M3.UNPACK_B R38, R0.H1 ;  /* 0x00000000ff26723e */ /* 0x000fe200030006ff */
[----:B------:R-:W-:Y:S01]  /*f630*/  HADD2.F32 R42, -RZ, R39.H0_H0 ;  /* 0x20000027ff2a7230 */ /* 0x000fe20000004100 */
[C---:B------:R-:W-:Y:S02]  /*f640*/  LOP3.LUT R4, R7.reuse, 0x70, R18, 0xf8, !PT ;  /* 0x0000007007047812 */ /* 0x040fe400078ef812 */
[----:B------:R-:W-:Y:S01]  /*f650*/  SHF.R.U32.HI R9, RZ, 0x3, R7 ;  /* 0x00000003ff097819 */ /* 0x000fe20000011607 */
[----:B0-----:R-:W-:Y:S01]  /*f660*/  HADD2.F32 R40, -RZ, R38.H0_H0 ;  /* 0x20000026ff287230 */ /* 0x001fe20000004100 */
[----:B------:R-:W-:-:S02]  /*f670*/  LOP3.LUT R6, R7, 0x70, R6, 0xf8, !PT ;  /* 0x0000007007067812 */ /* 0x000fc400078ef806 */
[----:B------:R-:W-:Y:S01]  /*f680*/  F2FP.F16.E4M3.UNPACK_B R41, R14 ;  /* 0x0000000eff29723e */ /* 0x000fe200020006ff */
[----:B--2---:R-:W-:-:S05]  /*f690*/  VIADD R5, R5, 0xffffff80 ;  /* 0xffffff8005057836 */ /* 0x004fca0000000000 */
[----:B------:R-:W-:-:S04]  /*f6a0*/  SHF.R.S32.HI R8, RZ, 0x1f, R5 ;  /* 0x0000001fff087819 */ /* 0x000fc80000011405 */
[----:B------:R-:W-:Y:S02]  /*f6b0*/  LEA.HI R8, R8, R5, RZ, 0x5 ;  /* 0x0000000508087211 */ /* 0x000fe400078f28ff */
[-C--:B------:R-:W-:Y:S02]  /*f6c0*/  LOP3.LUT R5, R4, R9.reuse, RZ, 0x3c, !PT ;  /* 0x0000000904057212 */ /* 0x080fe400078e3cff */
[----:B------:R-:W-:Y:S01]  /*f6d0*/  LOP3.LUT R9, R6, R9, RZ, 0x3c, !PT ;  /* 0x0000000906097212 */ /* 0x000fe200078e3cff */
[----:B------:R-:W-:-:S05]  /*f6e0*/  IMAD.SHL.U32 R8, R8, 0x20, RZ ;  /* 0x0000002008087824 */ /* 0x000fca00078e00ff */
[----:B------:R-:W-:-:S04]  /*f6f0*/  LOP3.LUT R8, R8, 0xfffffc00, RZ, 0xc0, !PT ;  /* 0xfffffc0008087812 */ /* 0x000fc800078ec0ff */
[C-C-:B------:R-:W-:Y:S02]  /*f700*/  IADD3 R24, R16.reuse, R9, R8.reuse ;  /* 0x0000000910187210 */ /* 0x140fe40007ffe008 */
[----:B------:R-:W-:-:S03]  /*f710*/  IADD3 R20, R16, R5, R8 ;  /* 0x0000000510147210 */ /* 0x000fc60007ffe008 */
[----:B------:R-:W0:Y:S04]  /*f720*/  LDS.128 R8, [R24+0x1c400] ;  /* 0x01c4000018087984 */ /* 0x000e280000000c00 */
[----:B------:R-:W1:Y:S01]  /*f730*/  LDS.128 R4, [R20+0x1c400] ;  /* 0x01c4000014047984 */ /* 0x000e620000000c00 */
[----:B0-----:R-:W-:Y:S02]  /*f740*/  F2FP.F16.E4M3.UNPACK_B R31, R8.H1 ;  /* 0x00000008ff1f723e */ /* 0x001fe400030006ff */
[----:B------:R-:W-:Y:S02]  /*f750*/  F2FP.F16.E4M3.UNPACK_B R35, R9 ;  /* 0x00000009ff23723e */ /* 0x000fe400020006ff */
[-C--:B-1----:R-:W-:Y:S01]  /*f760*/  F2FP.F16.E4M3.UNPACK_B R25, R4.reuse ;  /* 0x00000004ff19723e */ /* 0x082fe200020006ff */
[--C-:B------:R-:W-:Y:S01]  /*f770*/  HADD2.F32 R33, -RZ, R31.reuse.H0_H0 ;  /* 0x2000001fff217230 */ /* 0x100fe20000004100 */
[----:B------:R-:W-:Y:S01]  /*f780*/  F2FP.F16.E4M3.UNPACK_B R4, R4.H1 ;  /* 0x00000004ff04723e */ /* 0x000fe200030006ff */
[----:B------:R-:W-:Y:S01]  /*f790*/  HADD2.F32 R31, -RZ, R31.H1_H1 ;  /* 0x3000001fff1f7230 */ /* 0x000fe20000004100 */
[----:B------:R-:W-:-:S02]  /*f7a0*/  F2FP.F16.E4M3.UNPACK_B R26, R5 ;  /* 0x00000005ff1a723e */ /* 0x000fc400020006ff */
[----:B------:R-:W-:Y:S01]  /*f7b0*/  F2FP.F16.E4M3.UNPACK_B R27, R5.H1 ;  /* 0x00000005ff1b723e */ /* 0x000fe200030006ff */
[----:B------:R-:W-:Y:S02]  /*f7c0*/  HADD2.F32 R5, -RZ, R4.H0_H0 ;  /* 0x20000004ff057230 */ /* 0x000fe40000004100 */
[C---:B------:R-:W-:Y:S01]  /*f7d0*/  FMUL.FTZ R44, R33.reuse, R42 ;  /* 0x0000002a212c7220 */ /* 0x040fe20000410000 */
[----:B------:R-:W-:Y:S01]  /*f7e0*/  F2FP.F16.E4M3.UNPACK_B R36, R9.H1 ;  /* 0x00000009ff24723e */ /* 0x000fe200030006ff */
[----:B------:R-:W-:Y:S01]  /*f7f0*/  FMUL.FTZ R9, R33, R40 ;  /* 0x0000002821097220 */ /* 0x000fe20000410000 */
[----:B------:R-:W-:Y:S01]  /*f800*/  F2FP.F16.E4M3.UNPACK_B R8, R8 ;  /* 0x00000008ff08723e */ /* 0x000fe200020006ff */
[C---:B------:R-:W-:Y:S01]  /*f810*/  FFMA.FTZ R45, R5.reuse, R40, -R44 ;  /* 0x00000028052d7223 */ /* 0x040fe2000001082c */
[----:B------:R-:W-:Y:S02]  /*f820*/  HADD2.F32 R40, -RZ, R38.H1_H1 ;  /* 0x30000026ff287230 */ /* 0x000fe40000004100 */
[----:B------:R-:W-:Y:S01]  /*f830*/  FFMA.FTZ R46, R5, R42, R9 ;  /* 0x0000002a052e7223 */ /* 0x000fe20000010009 */
[----:B------:R-:W-:Y:S01]  /*f840*/  HADD2.F32 R44, -RZ, R39.H1_H1 ;  /* 0x30000027ff2c7230 */ /* 0x000fe20000004100 */
[----:B------:R-:W-:Y:S01]  /*f850*/  F2FP.F16.E4M3.UNPACK_B R38, R0 ;  /* 0x00000000ff26723e */ /* 0x000fe200020006ff */
[----:B------:R-:W-:-:S02]  /*f860*/  HADD2.F32 R42, -RZ, R41.H0_H0 ;  /* 0x20000029ff2a7230 */ /* 0x000fc40000004100 */
[C---:B------:R-:W-:Y:S01]  /*f870*/  FMUL.FTZ R43, R31.reuse, R40 ;  /* 0x000000281f2b7220 */ /* 0x040fe20000410000 */
[----:B------:R-:W-:Y:S02]  /*f880*/  HADD2.F32 R9, -RZ, R8.H0_H0 ;  /* 0x20000008ff097230 */ /* 0x000fe40000004100 */
[----:B------:R-:W-:Y:S01]  /*f890*/  FMUL.FTZ R48, R31, R44 ;  /* 0x0000002c1f307220 */ /* 0x000fe20000410000 */
[----:B------:R-:W-:Y:S01]  /*f8a0*/  HADD2.F32 R5, -RZ, R4.H1_H1 ;  /* 0x30000004ff057230 */ /* 0x000fe20000004100 */
[----:B------:R-:W-:Y:S01]  /*f8b0*/  F2FP.F16.E4M3.UNPACK_B R37, R10 ;  /* 0x0000000aff25723e */ /* 0x000fe200020006ff */
[----:B------:R-:W-:Y:S02]  /*f8c0*/  HADD2.F32 R39, -RZ, R38.H0_H0 ;  /* 0x20000026ff277230 */ /* 0x000fe40000004100 */
[----:B------:R-:W-:Y:S01]  /*f8d0*/  FMUL.FTZ R31, R9, R42 ;  /* 0x0000002a091f7220 */ /* 0x000fe20000410000 */
[----:B------:R-:W-:Y:S02]  /*f8e0*/  HADD2.F32 R4, -RZ, R25.H0_H0 ;  /* 0x20000019ff047230 */ /* 0x000fe40000004100 */
[C---:B------:R-:W-:Y:S01]  /*f8f0*/  FFMA.FTZ R47, R5.reuse, R44, R43 ;  /* 0x0000002c052f7223 */ /* 0x040fe2000001002b */
[----:B------:R-:W-:Y:S01]  /*f900*/  FFMA.FTZ R48, R5, R40, -R48 ;  /* 0x0000002805307223 */ /* 0x000fe20000010830 */
[----:B------:R-:W-:Y:S01]  /*f910*/  FMUL.FTZ R9, R9, R39 ;  /* 0x0000002709097220 */ /* 0x000fe20000410000 */
[----:B------:R-:W-:-:S02]  /*f920*/  HADD2.F32 R5, -RZ, R36.H0_H0 ;  /* 0x20000024ff057230 */ /* 0x000fc40000004100 */
[C---:B------:R-:W-:Y:S01]  /*f930*/  FFMA.FTZ R43, R4.reuse, R39, -R31 ;  /* 0x00000027042b7223 */ /* 0x040fe2000001081f */
[----:B------:R-:W-:Y:S01]  /*f940*/  F2FP.F16.E4M3.UNPACK_B R39, R32.H1 ;  /* 0x00000020ff27723e */ /* 0x000fe200030006ff */
[----:B------:R-:W-:Y:S01]  /*f950*/  FFMA.FTZ R42, R4, R42, R9 ;  /* 0x0000002a042a7223 */ /* 0x000fe20000010009 */
[----:B------:R-:W-:Y:S01]  /*f960*/  F2FP.F16.E4M3.UNPACK_B R9, R3.H1 ;  /* 0x00000003ff09723e */ /* 0x000fe200030006ff */
[----:B------:R-:W-:Y:S01]  /*f970*/  HADD2.F32 R41, -RZ, R41.H1_H1 ;  /* 0x30000029ff297230 */ /* 0x000fe20000004100 */
[----:B------:R-:W-:Y:S01]  /*f980*/  F2FP.F16.E4M3.UNPACK_B R10, R10.H1 ;  /* 0x0000000aff0a723e */ /* 0x000fe200030006ff */
[----:B------:R-:W-:Y:S01]  /*f990*/  HADD2.F32 R40, -RZ, R39.H0_H0 ;  /* 0x20000027ff287230 */ /* 0x000fe20000004100 */
[-C--:B------:R-:W-:Y:S01]  /*f9a0*/  F2FP.F16.E4M3.UNPACK_B R28, R6.reuse ;  /* 0x00000006ff1c723e */ /* 0x080fe200020006ff */
[----:B------:R-:W-:Y:S01]  /*f9b0*/  HADD2.F32 R8, -RZ, R8.H1_H1 ;  /* 0x30000008ff087230 */ /* 0x000fe20000004100 */
[----:B------:R-:W-:Y:S01]  /*f9c0*/  F2FP.F16.E4M3.UNPACK_B R6, R6.H1 ;  /* 0x00000006ff06723e */ /* 0x000fe200030006ff */
[----:B------:R-:W-:-:S02]  /*f9d0*/  HADD2.F32 R38, -RZ, R38.H1_H1 ;  /* 0x30000026ff267230 */ /* 0x000fc40000004100 */
[C---:B------:R-:W-:Y:S01]  /*f9e0*/  FMUL.FTZ R49, R5.reuse, R40 ;  /* 0x0000002805317220 */ /* 0x040fe20000410000 */
[----:B------:R-:W-:Y:S02]  /*f9f0*/  HADD2.F32 R31, -RZ, R9.H0_H0 ;  /* 0x20000009ff1f7230 */ /* 0x000fe40000004100 */
[C---:B------:R-:W-:Y:S01]  /*fa00*/  FMUL.FTZ R44, R8.reuse, R41 ;  /* 0x00000029082c7220 */ /* 0x040fe20000410000 */
[----:B------:R-:W-:Y:S02]  /*fa10*/  HADD2.F32 R4, -RZ, R27.H0_H0 ;  /* 0x2000001bff047230 */ /* 0x000fe40000004100 */
[----:B------:R-:W-:Y:S01]  /*fa20*/  FMUL.FTZ R8, R8, R38 ;  /* 0x0000002608087220 */ /* 0x000fe20000410000 */
[----:B------:R-:W-:Y:S02]  /*fa30*/  HADD2.F32 R25, -RZ, R25.H1_H1 ;  /* 0x30000019ff197230 */ /* 0x000fe40000004100 */
[----:B------:R-:W-:Y:S01]  /*fa40*/  FMUL.FTZ R5, R5, R31 ;  /* 0x0000001f05057220 */ /* 0x000fe20000410000 */
[----:B------:R-:W-:-:S02]  /*fa50*/  HADD2.F32 R39, -RZ, R39.H1_H1 ;  /* 0x30000027ff277230 */ /* 0x000fc40000004100 */
[C---:B------:R-:W-:Y:S01]  /*fa60*/  FFMA.FTZ R51, R4.reuse, R31, -R49 ;  /* 0x0000001f04337223 */ /* 0x040fe20000010831 */
[----:B------:R-:W-:Y:S01]  /*fa70*/  F2FP.F16.E4M3.UNPACK_B R31, R32 ;  /* 0x00000020ff1f723e */ /* 0x000fe200020006ff */
[C---:B------:R-:W-:Y:S01]  /*fa80*/  FFMA.FTZ R44, R25.reuse, R38, -R44 ;  /* 0x00000026192c7223 */ /* 0x040fe2000001082c */
[----:B------:R-:W-:Y:S01]  /*fa90*/  FFMA.FTZ R41, R25, R41, R8 ;  /* 0x0000002919297223 */ /* 0x000fe20000010008 */
[----:B------:R-:W-:Y:S01]  /*faa0*/  HADD2.F32 R36, -RZ, R36.H1_H1 ;  /* 0x30000024ff247230 */ /* 0x000fe20000004100 */
[----:B------:R-:W-:Y:S01]  /*fab0*/  F2FP.F16.E4M3.UNPACK_B R8, R3 ;  /* 0x00000003ff08723e */ /* 0x000fe200020006ff */
[----:B------:R-:W-:Y:S02]  /*fac0*/  HADD2.F32 R25, -RZ, R9.H1_H1 ;  /* 0x30000009ff197230 */ /* 0x000fe40000004100 */
[----:B------:R-:W-:Y:S01]  /*fad0*/  FFMA.FTZ R52, R4, R40, R5 ;  /* 0x0000002804347223 */ /* 0x000fe20000010005 */
[----:B------:R-:W-:Y:S02]  /*fae0*/  HADD2.F32 R38, -RZ, R31.H0_H0 ;  /* 0x2000001fff267230 */ /* 0x000fe40000004100 */
[----:B------:R-:W-:Y:S01]  /*faf0*/  FMUL.FTZ R40, R36, R39 ;  /* 0x0000002724287220 */ /* 0x000fe20000410000 */
[----:B------:R-:W-:-:S02]  /*fb00*/  HADD2.F32 R5, -RZ, R35.H0_H0 ;  /* 0x20000023ff057230 */ /* 0x000fc40000004100 */
[----:B------:R-:W-:Y:S01]  /*fb10*/  FMUL.FTZ R36, R36, R25 ;  /* 0x0000001924247220 */ /* 0x000fe20000410000 */
[----:B------:R-:W-:Y:S01]  /*fb20*/  HADD2.F32 R27, -RZ, R27.H1_H1 ;  /* 0x3000001bff1b7230 */ /* 0x000fe20000004100 */
[----:B------:R-:W-:Y:S01]  /*fb30*/  F2FP.F16.E4M3.UNPACK_B R33, R11 ;  /* 0x0000000bff21723e */ /* 0x000fe200020006ff */
[----:B------:R-:W-:Y:S02]  /*fb40*/  HADD2.F32 R9, -RZ, R8.H0_H0 ;  /* 0x20000008ff097230 */ /* 0x000fe40000004100 */
[----:B------:R-:W-:Y:S01]  /*fb50*/  FMUL.FTZ R49, R5, R38 ;  /* 0x0000002605317220 */ /* 0x000fe20000410000 */
[----:B------:R-:W-:Y:S02]  /*fb60*/  HADD2.F32 R4, -RZ, R26.H0_H0 ;  /* 0x2000001aff047230 */ /* 0x000fe40000004100 */
[C---:B------:R-:W-:Y:S01]  /*fb70*/  FFMA.FTZ R54, R27.reuse, R25, -R40 ;  /* 0x000000191b367223 */ /* 0x040fe20000010828 */
[----:B------:R-:W-:Y:S01]  /*fb80*/  FFMA.FTZ R53, R27, R39, R36 ;  /* 0x000000271b357223 */ /* 0x000fe20000010024 */
[----:B------:R-:W-:Y:S01]  /*fb90*/  FMUL.FTZ R5, R5, R9 ;  /* 0x0000000905057220 */ /* 0x000fe20000410000 */
[----:B------:R-:W-:Y:S01]  /*fba0*/  F2FP.F16.E4M3.UNPACK_B R27, R15.H1 ;  /* 0x0000000fff1b723e */ /* 0x000fe200030006ff */
[C---:B------:R-:W-:Y:S01]  /*fbb0*/  FFMA.FTZ R49, R4.reuse, R9, -R49 ;  /* 0x0000000904317223 */ /* 0x040fe20000010831 */
[----:B------:R-:W-:Y:S01]  /*fbc0*/  F2FP.F16.E4M3.UNPACK_B R9, R12.H1 ;  /* 0x0000000cff09723e */ /* 0x000fe200030006ff */
[----:B------:R-:W-:Y:S01]  /*fbd0*/  FFMA.FTZ R38, R4, R38, R5 ;  /* 0x0000002604267223 */ /* 0x000fe20000010005 */
[----:B------:R-:W-:Y:S01]  /*fbe0*/  HADD2.F32 R8, -RZ, R8.H1_H1 ;  /* 0x30000008ff087230 */ /* 0x000fe20000004100 */
[----:B------:R-:W-:Y:S01]  /*fbf0*/  F2FP.F16.E4M3.UNPACK_B R11, R11.H1 ;  /* 0x0000000bff0b723e */ /* 0x000fe200030006ff */
[----:B------:R-:W-:Y:S01]  /*fc00*/  HADD2.F32 R31, -RZ, R31.H1_H1 ;  /* 0x3000001fff1f7230 */ /* 0x000fe20000004100 */
[-C--:B------:R-:W-:Y:S01]  /*fc10*/  F2FP.F16.E4M3.UNPACK_B R29, R7.reuse ;  /* 0x00000007ff1d723e */ /* 0x080fe200020006ff */
[----:B------:R-:W-:Y:S01]  /*fc20*/  HADD2.F32 R35, -RZ, R35.H1_H1 ;  /* 0x30000023ff237230 */ /* 0x000fe20000004100 */
[----:B------:R-:W-:Y:S01]  /*fc30*/  F2FP.F16.E4M3.UNPACK_B R7, R7.H1 ;  /* 0x00000007ff07723e */ /* 0x000fe200030006ff */
[----:B------:R-:W-:-:S02]  /*fc40*/  HADD2.F32 R36, -RZ, R27.H0_H0 ;  /* 0x2000001bff247230 */ /* 0x000fc40000004100 */
[----:B------:R-:W-:Y:S02]  /*fc50*/  HADD2.F32 R5, -RZ, R10.H0_H0 ;  /* 0x2000000aff057230 */ /* 0x000fe40000004100 */
[C---:B------:R-:W-:Y:S01]  /*fc60*/  FMUL.FTZ R39, R35.reuse, R31 ;  /* 0x0000001f23277220 */ /* 0x040fe20000410000 */
[----:B------:R-:W-:Y:S02]  /*fc70*/  HADD2.F32 R25, -RZ, R9.H0_H0 ;  /* 0x20000009ff197230 */ /* 0x000fe40000004100 */
[----:B------:R-:W-:Y:S01]  /*fc80*/  FMUL.FTZ R50, R35, R8 ;  /* 0x0000000823327220 */ /* 0x000fe20000410000 */
[----:B------:R-:W-:Y:S02]  /*fc90*/  HADD2.F32 R26, -RZ, R26.H1_H1 ;  /* 0x3000001aff1a7230 */ /* 0x000fe40000004100 */
[C---:B------:R-:W-:Y:S01]  /*fca0*/  FMUL.FTZ R35, R5.reuse, R36 ;  /* 0x0000002405237220 */ /* 0x040fe20000410000 */
[----:B------:R-:W-:Y:S02]  /*fcb0*/  HADD2.F32 R4, -RZ, R6.H0_H0 ;  /* 0x20000006ff047230 */ /* 0x000fe40000004100 */
[----:B------:R-:W-:Y:S01]  /*fcc0*/  FMUL.FTZ R5, R5, R25 ;  /* 0x0000001905057220 */ /* 0x000fe20000410000 */
[----:B------:R-:W-:-:S02]  /*fcd0*/  HADD2.F32 R27, -RZ, R27.H1_H1 ;  /* 0x3000001bff1b7230 */ /* 0x000fc40000004100 */
[----:B------:R-:W-:Y:S01]  /*fce0*/  FFMA.FTZ R31, R26, R31, R50 ;  /* 0x0000001f1a1f7223 */ /* 0x000fe20000010032 */
[----:B------:R-:W-:Y:S02]  /*fcf0*/  HADD2.F32 R10, -RZ, R10.H1_H1 ;  /* 0x3000000aff0a7230 */ /* 0x000fe40000004100 */
[----:B------:R-:W-:Y:S01]  /*fd00*/  FFMA.FTZ R50, R4, R25, -R35 ;  /* 0x0000001904327223 */ /* 0x000fe20000010823 */
[----:B------:R-:W-:Y:S01]  /*fd10*/  HADD2.F32 R9, -RZ, R9.H1_H1 ;  /* 0x30000009ff097230 */ /* 0x000fe20000004100 */
[----:B------:R-:W-:Y:S01]  /*fd20*/  F2FP.F16.E4M3.UNPACK_B R25, R15 ;  /* 0x0000000fff19723e */ /* 0x000fe200020006ff */
[----:B------:R-:W-:Y:S01]  /*fd30*/  FFMA.FTZ R40, R26, R8, -R39 ;  /* 0x000000081a287223 */ /* 0x000fe20000010827 */
[----:B------:R-:W-:Y:S01]  /*fd40*/  FFMA.FTZ R55, R4, R36, R5 ;  /* 0x0000002404377223 */ /* 0x000fe20000010005 */
[----:B------:R-:W-:Y:S01]  /*fd50*/  HADD2.F32 R6, -RZ, R6.H1_H1 ;  /* 0x30000006ff067230 */ /* 0x000fe20000004100 */
[----:B------:R-:W-:Y:S01]  /*fd60*/  F2FP.F16.E4M3.UNPACK_B R8, R12 ;  /* 0x0000000cff08723e */ /* 0x000fe200020006ff */
[C---:B------:R-:W-:Y:S01]  /*fd70*/  FMUL.FTZ R35, R10.reuse, R27 ;  /* 0x0000001b0a237220 */ /* 0x040fe20000410000 */
[----:B------:R-:W-:Y:S01]  /*fd80*/  FMUL.FTZ R4, R10, R9 ;  /* 0x000000090a047220 */ /* 0x000fe20000410000 */
[----:B------:R-:W-:-:S02]  /*fd90*/  HADD2.F32 R10, -RZ, R25.H0_H0 ;  /* 0x20000019ff0a7230 */ /* 0x000fc40000004100 */
[----:B------:R-:W-:Y:S02]  /*fda0*/  HADD2.F32 R5, -RZ, R37.H0_H0 ;  /* 0x20000025ff057230 */ /* 0x000fe40000004100 */
[C---:B------:R-:W-:Y:S01]  /*fdb0*/  FFMA.FTZ R57, R6.reuse, R9, -R35 ;  /* 0x0000000906397223 */ /* 0x040fe20000010823 */
[----:B------:R-:W-:Y:S01]  /*fdc0*/  FFMA.FTZ R56, R6, R27, R4 ;  /* 0x0000001b06387223 */ /* 0x000fe20000010004 */
[----:B------:R-:W-:Y:S02]  /*fdd0*/  HADD2.F32 R6, -RZ, R8.H0_H0 ;  /* 0x20000008ff067230 */ /* 0x000fe40000004100 */
[----:B------:R-:W-:Y:S02]  /*fde0*/  HADD2.F32 R4, -RZ, R28.H0_H0 ;  /* 0x2000001cff047230 */ /* 0x000fe40000004100 */
[C---:B------:R-:W-:Y:S01]  /*fdf0*/  FMUL.FTZ R9, R5.reuse, R10 ;  /* 0x0000000a05097220 */ /* 0x040fe20000410000 */
[----:B------:R-:W-:Y:S02]  /*fe00*/  HADD2.F32 R25, -RZ, R25.H1_H1 ;  /* 0x30000019ff197230 */ /* 0x000fe40000004100 */
[----:B------:R-:W-:Y:S01]  /*fe10*/  FMUL.FTZ R5, R5, R6 ;  /* 0x0000000605057220 */ /* 0x000fe20000410000 */
[----:B------:R-:W-:-:S02]  /*fe20*/  HADD2.F32 R37, -RZ, R37.H1_H1 ;  /* 0x30000025ff257230 */ /* 0x000fc40000004100 */
[C---:B------:R-:W-:Y:S01]  /*fe30*/  FFMA.FTZ R27, R4.reuse, R6, -R9 ;  /* 0x00000006041b7223 */ /* 0x040fe20000010809 */
[----:B------:R-:W-:Y:S01]  /*fe40*/  HADD2.F32 R8, -RZ, R8.H1_H1 ;  /* 0x30000008ff087230 */ /* 0x000fe20000004100 */
[----:B------:R-:W-:Y:S01]  /*fe50*/  F2FP.F16.E4M3.UNPACK_B R9, R34.H1 ;  /* 0x00000022ff09723e */ /* 0x000fe200030006ff */
[----:B------:R-:W-:Y:S02]  /*fe60*/  HADD2.F32 R28, -RZ, R28.H1_H1 ;  /* 0x3000001cff1c7230 */ /* 0x000fe40000004100 */
[C---:B------:R-:W-:Y:S01]  /*fe70*/  FMUL.FTZ R39, R37.reuse, R25 ;  /* 0x0000001925277220 */ /* 0x040fe20000410000 */
[----:B------:R-:W-:Y:S01]  /*fe80*/  FFMA.FTZ R35, R4, R10, R5 ;  /* 0x0000000a04237223 */ /* 0x000fe20000010005 */
[----:B------:R-:W-:Y:S01]  /*fe90*/  F2FP.F16.E4M3.UNPACK_B R4, R13.H1 ;  /* 0x0000000dff04723e */ /* 0x000fe200030006ff */
[-C--:B------:R-:W-:Y:S01]  /*fea0*/  FMUL.FTZ R6, R37, R8.reuse ;  /* 0x0000000825067220 */ /* 0x080fe20000410000 */
[----:B------:R-:W-:Y:S01]  /*feb0*/  FFMA.FTZ R36, R28, R8, -R39 ;  /* 0x000000081c247223 */ /* 0x000fe20000010827 */
[----:B------:R-:W-:-:S02]  /*fec0*/  HADD2.F32 R10, -RZ, R9.H0_H0 ;  /* 0x20000009ff0a7230 */ /* 0x000fc40000004100 */
[----:B------:R-:W-:Y:S02]  /*fed0*/  HADD2.F32 R5, -RZ, R11.H0_H0 ;  /* 0x2000000bff057230 */ /* 0x000fe40000004100 */
[----:B------:R-:W-:Y:S01]  /*fee0*/  FFMA.FTZ R28, R28, R25, R6 ;  /* 0x000000191c1c7223 */ /* 0x000fe20000010006 */
[--C-:B------:R-:W-:Y:S02]  /*fef0*/  HADD2.F32 R6, -RZ, R4.reuse.H0_H0 ;  /* 0x20000004ff067230 */ /* 0x100fe40000004100 */
[----:B------:R-:W-:Y:S02]  /*ff00*/  HADD2.F32 R8, -RZ, R4.H1_H1 ;  /* 0x30000004ff087230 */ /* 0x000fe40000004100 */
[----:B------:R-:W-:Y:S01]  /*ff10*/  FMUL.FTZ R25, R5, R10 ;  /* 0x0000000a05197220 */ /* 0x000fe20000410000 */
[----:B------:R-:W-:Y:S02]  /*ff20*/  HADD2.F32 R4, -RZ, R7.H0_H0 ;  /* 0x20000007ff047230 */ /* 0x000fe40000004100 */
[----:B------:R-:W-:-:S02]  /*ff30*/  HADD2.F32 R26, -RZ, R9.H1_H1 ;  /* 0x30000009ff1a7230 */ /* 0x000fc40000004100 */
[-C--:B------:R-:W-:Y:S01]  /*ff40*/  FMUL.FTZ R9, R5, R6.reuse ;  /* 0x0000000605097220 */ /* 0x080fe20000410000 */
[----:B------:R-:W-:Y:S02]  /*ff50*/  HADD2.F32 R11, -RZ, R11.H1_H1 ;  /* 0x3000000bff0b7230 */ /* 0x000fe40000004100 */
[C---:B------:R-:W-:Y:S01]  /*ff60*/  FFMA.FTZ R25, R4.reuse, R6, -R25 ;  /* 0x0000000604197223 */ /* 0x040fe20000010819 */
[----:B------:R-:W-:Y:S01]  /*ff70*/  HADD2.F32 R7, -RZ, R7.H1_H1 ;  /* 0x30000007ff077230 */ /* 0x000fe20000004100 */
[----:B------:R-:W-:Y:S01]  /*ff80*/  F2FP.F16.E4M3.UNPACK_B R5, R13 ;  /* 0x0000000dff05723e */ /* 0x000fe200020006ff */
[----:B------:R-:W-:Y:S01]  /*ff90*/  FFMA.FTZ R37, R4, R10, R9 ;  /* 0x0000000a04257223 */ /* 0x000fe20000010009 */
[C---:B------:R-:W-:Y:S01]  /*ffa0*/  FMUL.FTZ R6, R11.reuse, R26 ;  /* 0x0000001a0b067220 */ /* 0x040fe20000410000 */
[----:B------:R-:W-:Y:S01]  /*ffb0*/  FMUL.FTZ R11, R11, R8 ;  /* 0x000000080b0b7220 */ /* 0x000fe20000410000 */
[----:B------:R-:W-:Y:S02]  /*ffc0*/  F2FP.F16.E4M3.UNPACK_B R4, R34 ;  /* 0x00000022ff04723e */ /* 0x000fe400020006ff */
[----:B------:R-:W-:Y:S01]  /*ffd0*/  FFMA.FTZ R60, R7, R8, -R6 ;  /* 0x00000008073c7223 */ /* 0x000fe20000010806 */
[----:B------:R-:W-:-:S02]  /*ffe0*/  HADD2.F32 R6, -RZ, R5.H0_H0 ;  /* 0x20000005ff067230 */ /* 0x000fc40000004100 */
[----:B------:R-:W-:Y:S01]  /*fff0*/  FFMA.FTZ R62, R7, R26, R11 ;  /* 0x0000001a073e7223 */ /* 0x000fe2000001000b */
[----:B------:R-:W-:Y:S02]  /*10000*/  HADD2.F32 R8, -RZ, R5.H1_H1 ;  /* 0x30000005ff087230 */ /* 0x000fe40000004100 */
[--C-:B------:R-:W-:Y:S02]  /*10010*/  HADD2.F32 R5, -RZ, R33.reuse.H0_H0 ;  /* 0x20000021ff057230 */ /* 0x100fe40000004100 */
[--C-:B------:R-:W-:Y:S01]  /*10020*/  HADD2.F32 R7, -RZ, R4.reuse.H0_H0 ;  /* 0x20000004ff077230 */ /* 0x100fe20000004100 */
[----:B------:R-:W-:Y:S01]  /*10030*/  F2FP.SATFINITE.E4M3.F32.PACK_AB_MERGE_C R37, R62, R37, RZ ;  /* 0x000000253e25723e */ /* 0x000fe200048070ff */
[----:B------:R-:W-:Y:S02]  /*10040*/  HADD2.F32 R10, -RZ, R4.H1_H1 ;  /* 0x30000004ff0a7230 */ /* 0x000fe40000004100 */
[----:B------:R-:W-:Y:S01]  /*10050*/  FMUL.FTZ R26, R5, R6 ;  /* 0x00000006051a7220 */ /* 0x000fe20000410000 */
[----:B------:R-:W-:-:S02]  /*10060*/  HADD2.F32 R33, -RZ, R33.H1_H1 ;  /* 0x30000021ff217230 */ /* 0x000fc40000004100 */
[----:B------:R-:W-:Y:S01]  /*10070*/  FMUL.FTZ R9, R5, R7 ;  /* 0x0000000705097220 */ /* 0x000fe20000410000 */
[--C-:B------:R-:W-:Y:S01]  /*10080*/  HADD2.F32 R4, -RZ, R29.reuse.H0_H0 ;  /* 0x2000001dff047230 */ /* 0x100fe20000004100 */
[----:B------:R-:W-:Y:S01]  /*10090*/  F2FP.SATFINITE.E4M3.F32.PACK_AB_MERGE_C R5, R54, R51, RZ ;  /* 0x000000333605723e */ /* 0x000fe200048070ff */
[----:B------:R-:W-:Y:S02]  /*100a0*/  HADD2.F32 R29, -RZ, R29.H1_H1 ;  /* 0x3000001dff1d7230 */ /* 0x000fe40000004100 */
[C---:B------:R-:W-:Y:S01]  /*100b0*/  FMUL.FTZ R58, R33.reuse, R10 ;  /* 0x0000000a213a7220 */ /* 0x040fe20000410000 */
[----:B------:R-:W-:Y:S01]  /*100c0*/  FMUL.FTZ R33, R33, R8 ;  /* 0x0000000821217220 */ /* 0x000fe20000410000 */
[C---:B------:R-:W-:Y:S01]  /*100d0*/  FFMA.FTZ R11, R4.reuse, R6, -R9 ;  /* 0x00000006040b7223 */ /* 0x040fe20000010809 */
[----:B------:R-:W-:Y:S01]  /*100e0*/  FFMA.FTZ R26, R4, R7, R26 ;  /* 0x00000007041a7223 */ /* 0x000fe2000001001a */
[C---:B------:R-:W-:Y:S01]  /*100f0*/  FFMA.FTZ R58, R29.reuse, R8, -R58 ;  /* 0x000000081d3a7223 */ /* 0x040fe2000001083a */
[----:B------:R-:W-:Y:S01]  /*10100*/  FFMA.FTZ R33, R29, R10, R33 ;  /* 0x0000000a1d217223 */ /* 0x000fe20000010021 */
[----:B------:R-:W-:-:S02]  /*10110*/  F2FP.SATFINITE.E4M3.F32.PACK_AB_MERGE_C R4, R48, R45, RZ ;  /* 0x0000002d3004723e */ /* 0x000fc400048070ff */
[----:B------:R-:W-:Y:S02]  /*10120*/  F2FP.SATFINITE.E4M3.F32.PACK_AB_MERGE_C R6, R57, R50, RZ ;  /* 0x000000323906723e */ /* 0x000fe400048070ff */
[----:B------:R-:W-:Y:S02]  /*10130*/  F2FP.SATFINITE.E4M3.F32.PACK_AB_MERGE_C R7, R60, R25, RZ ;  /* 0x000000193c07723e */ /* 0x000fe400048070ff */
[----:B------:R-:W-:Y:S02]  /*10140*/  F2FP.SATFINITE.E4M3.F32.PACK_AB_MERGE_C R8, R47, R46, RZ ;  /* 0x0000002e2f08723e */ /* 0x000fe400048070ff */
[----:B------:R-:W-:Y:S02]  /*10150*/  F2FP.SATFINITE.E4M3.F32.PACK_AB_MERGE_C R9, R53, R52, RZ ;  /* 0x000000343509723e */ /* 0x000fe400048070ff */
[----:B------:R-:W-:Y:S02]  /*10160*/  F2FP.SATFINITE.E4M3.F32.PACK_AB_MERGE_C R10, R56, R55, RZ ;  /* 0x00000037380a723e */ /* 0x000fe400048070ff */
[----:B------:R-:W-:-:S02]  /*10170*/  F2FP.SATFINITE.E4M3.F32.PACK_AB_MERGE_C R4, R44, R43, R4 ;  /* 0x0000002b2c04723e */ /* 0x000fc40004807004 */
[----:B------:R-:W-:Y:S02]  /*10180*/  F2FP.SATFINITE.E4M3.F32.PACK_AB_MERGE_C R5, R40, R49, R5 ;  /* 0x000000312805723e */ /* 0x000fe40004807005 */
[----:B------:R-:W-:Y:S02]  /*10190*/  F2FP.SATFINITE.E4M3.F32.PACK_AB_MERGE_C R6, R36, R27, R6 ;  /* 0x0000001b2406723e */ /* 0x000fe40004807006 */
[----:B------:R-:W-:Y:S02]  /*101a0*/  F2FP.SATFINITE.E4M3.F32.PACK_AB_MERGE_C R7, R58, R11, R7 ;  /* 0x0000000b3a07723e */ /* 0x000fe40004807007 */
[----:B------:R-:W-:Y:S02]  /*101b0*/  F2FP.SATFINITE.E4M3.F32.PACK_AB_MERGE_C R8, R41, R42, R8 ;  /* 0x0000002a2908723e */ /* 0x000fe40004807008 */
[----:B------:R-:W-:Y:S01]  /*101c0*/  F2FP.SATFINITE.E4M3.F32.PACK_AB_MERGE_C R9, R31, R38, R9 ;  /* 0x000000261f09723e */ /* 0x000fe20004807009 */
[----:B------:R2:W-:Y:S01]  /*101d0*/  STS.128 [R20+0x1c400], R4 ;  /* 0x01c4000414007388 */ /* 0x0005e20000000c00 */
[----:B------:R-:W-:-:S02]  /*101e0*/  F2FP.SATFINITE.E4M3.F32.PACK_AB_MERGE_C R10, R28, R35, R10 ;  /* 0x000000231c0a723e */ /* 0x000fc4000480700a */
[----:B------:R-:W-:-:S05]  /*101f0*/  F2FP.SATFINITE.E4M3.F32.PACK_AB_MERGE_C R11, R33, R26, R37 ;  /* 0x0000001a210b723e */ /* 0x000fca0004807025 */
[----:B------:R2:W-:Y:S02]  /*10200*/  STS.128 [R24+0x1c400], R8 ;  /* 0x01c4000818007388 */ /* 0x0005e40000000c00 */
.L_x_414:
[----:B------:R-:W-:Y:S05]  /*10210*/  BSYNC B1 ;  /* 0x0000000000017941 */ /* 0x000fea0003800000 */
.L_x_413:
[----:B------:R-:W-:Y:S05]  /*10220*/  @P0 BRA `(.L_x_404) ;  /* 0x0000000c00040947 */ /* 0x000fea0003800000 */
[----:B--2---:R-:W2:Y:S01]  /*10230*/  LDL R8, [R1+0x58] ;  /* 0x0000580001087983 */ /* 0x004ea20000100800 */
[C---:B------:R-:W-:Y:S01]  /*10240*/  IADD3 R5, R228.reuse, 0x40, RZ ;  /* 0x00000040e4057810 */ /* 0x040fe20007ffe0ff */
[----:B------:R-:W-:Y:S02]  /*10250*/  VIADD R6, R228, 0x40 ;  /* 0x00000040e4067836 */ /* 0x000fe40000000000 */
[----:B------:R-:W3:Y:S02]  /*10260*/  LDL R50, [R1+0x88] ;  /* 0x0000880001327983 */ /* 0x000ee40000100800 */
[----:B------:R-:W-:Y:S02]  /*10270*/  IMAD.SHL.U32 R5, R5, 0x80, RZ ;  /* 0x0000008005057824 */ /* 0x000fe400078e00ff */
[----:B------:R-:W-:Y:S01]  /*10280*/  IMAD.SHL.U32 R6, R6, 0x80, RZ ;  /* 0x0000008006067824 */ /* 0x000fe200078e00ff */
[----:B------:R-:W-:Y:S02]  /*10290*/  IADD3 R4, R18, R21, RZ ;  /* 0x0000001512047210 */ /* 0x000fe40007ffe0ff */
[----:B------:R-:W-:-:S02]  /*102a0*/  LOP3.LUT R5, R5, 0x380, RZ, 0xc0, !PT ;  /* 0x0000038005057812 */ /* 0x000fc400078ec0ff */
[----:B------:R-:W-:Y:S02]  /*102b0*/  LOP3.LUT R6, R6, 0x380, RZ, 0xc0, !PT ;  /* 0x0000038006067812 */ /* 0x000fe400078ec0ff */
[----:B------:R-:W-:Y:S02]  /*102c0*/  SHF.R.U32.HI R5, RZ, 0x3, R5 ;  /* 0x00000003ff057819 */ /* 0x000fe40000011605 */
[----:B------:R-:W-:-:S04]  /*102d0*/  LOP3.LUT R4, R6, 0x70, R4, 0xf8, !PT ;  /* 0x0000007006047812 */ /* 0x000fc800078ef804 */
[----:B------:R-:W-:Y:S02]  /*102e0*/  LOP3.LUT R9, R4, R5, RZ, 0x3c, !PT ;  /* 0x0000000504097212 */ /* 0x000fe400078e3cff */
[----:B------:R-:W-:Y:S02]  /*102f0*/  F2FP.F16.E4M3.UNPACK_B R35, R0.H1 ;  /* 0x00000000ff23723e */ /* 0x000fe400030006ff */
[----:B------:R-:W-:-:S03]  /*10300*/  F2FP.F16.E4M3.UNPACK_B R39, R14.H1 ;  /* 0x0000000eff27723e */ /* 0x000fc600030006ff */
[----:B0-----:R-:W-:Y:S02]  /*10310*/  HADD2.F32 R37, -RZ, R35.H0_H0 ;  /* 0x20000023ff257230 */ /* 0x001fe40000004100 */
[----:B------:R-:W-:Y:S02]  /*10320*/  HADD2.F32 R41, -RZ, R39.H0_H0 ;  /* 0x20000027ff297230 */ /* 0x000fe40000004100 */
[----:B------:R-:W-:Y:S02]  /*10330*/  HADD2.F32 R42, -RZ, R35.H1_H1 ;  /* 0x30000023ff2a7230 */ /* 0x000fe40000004100 */
[----:B------:R-:W-:Y:S01]  /*10340*/  HADD2.F32 R46, -RZ, R39.H1_H1 ;  /* 0x30000027ff2e7230 */ /* 0x000fe20000004100 */
[----:B--2---:R-:W-:Y:S01]  /*10350*/  IADD3 R20, R16, R9, R8 ;  /* 0x0000000910147210 */ /* 0x004fe20007ffe008 */
[----:B---3--:R-:W0:Y:S04]  /*10360*/  LDS.128 R4, [R50+0x1c400] ;  /* 0x01c4000032047984 */ /* 0x008e280000000c00 */
[----:B------:R-:W2:Y:S01]  /*10370*/  LDS.128 R8, [R20+0x1c400] ;  /* 0x01c4000014087984 */ /* 0x000ea20000000c00 */
[----:B0-----:R-:W-:-:S02]  /*10380*/  F2FP.F16.E4M3.UNPACK_B R21, R4 ;  /* 0x00000004ff15723e */ /* 0x001fc400020006ff */
[----:B--2---:R-:W-:Y:S02]  /*10390*/  F2FP.F16.E4M3.UNPACK_B R28, R8.H1 ;  /* 0x00000008ff1c723e */ /* 0x004fe400030006ff */
[----:B------:R-:W-:-:S03]  /*103a0*/  F2FP.F16.E4M3.UNPACK_B R4, R4.H1 ;  /* 0x00000004ff04723e */ /* 0x000fc600030006ff */
[----:B------:R-:W-:Y:S01]  /*103b0*/  HADD2.F32 R29, -RZ, R28.H0_H0 ;  /* 0x2000001cff1d7230 */ /* 0x000fe20000004100 */
[-C--:B------:R-:W-:Y:S02]  /*103c0*/  F2FP.F16.E4M3.UNPACK_B R24, R5.reuse ;  /* 0x00000005ff18723e */ /* 0x080fe400020006ff */
[----:B-1----:R-:W-:Y:S01]  /*103d0*/  F2FP.F16.E4M3.UNPACK_B R25, R5.H1 ;  /* 0x00000005ff19723e */ /* 0x002fe200030006ff */
[----:B------:R-:W-:Y:S02]  /*103e0*/  HADD2.F32 R5, -RZ, R4.H0_H0 ;  /* 0x20000004ff057230 */ /* 0x000fe40000004100 */
[-C--:B------:R-:W-:Y:S01]  /*103f0*/  FMUL.FTZ R38, R37, R29.reuse ;  /* 0x0000001d25267220 */ /* 0x080fe20000410000 */
[C---:B------:R-:W-:Y:S01]  /*10400*/  FMUL.FTZ R36, R41.reuse, R29 ;  /* 0x0000001d29247220 */ /* 0x040fe20000410000 */
[----:B------:R-:W-:Y:S02]  /*10410*/  F2FP.F16.E4M3.UNPACK_B R8, R8 ;  /* 0x00000008ff08723e */ /* 0x000fe400020006ff */
[-C--:B------:R-:W-:Y:S01]  /*10420*/  FFMA.FTZ R38, R41, R5.reuse, R38 ;  /* 0x0000000529267223 */ /* 0x080fe20000010026 */
[----:B------:R-:W-:Y:S01]  /*10430*/  F2FP.F16.E4M3.UNPACK_B R41, R14 ;  /* 0x0000000eff29723e */ /* 0x000fe200020006ff */
[----:B------:R-:W-:Y:S01]  /*10440*/  FFMA.FTZ R36, R37, R5, -R36 ;  /* 0x0000000525247223 */ /* 0x000fe20000010824 */
[----:B------:R-:W-:Y:S01]  /*10450*/  F2FP.F16.E4M3.UNPACK_B R14, R0 ;  /* 0x00000000ff0e723e */ /* 0x000fe200020006ff */
[----:B------:R-:W-:-:S02]  /*10460*/  HADD2.F32 R28, -RZ, R28.H1_H1 ;  /* 0x3000001cff1c7230 */ /* 0x000fc40000004100 */
[----:B------:R-:W-:Y:S02]  /*10470*/  HADD2.F32 R44, -RZ, R41.H0_H0 ;  /* 0x20000029ff2c7230 */ /* 0x000fe40000004100 */
[----:B------:R-:W-:Y:S01]  /*10480*/  HADD2.F32 R5, -RZ, R8.H0_H0 ;  /* 0x20000008ff057230 */ /* 0x000fe20000004100 */
[-C--:B------:R-:W-:Y:S01]  /*10490*/  F2FP.F16.E4M3.UNPACK_B R31, R9.reuse ;  /* 0x00000009ff1f723e */ /* 0x080fe200020006ff */
[----:B------:R-:W-:Y:S02]  /*104a0*/  HADD2.F32 R4, -RZ, R4.H1_H1 ;  /* 0x30000004ff047230 */ /* 0x000fe40000004100 */
[-C--:B------:R-:W-:Y:S01]  /*104b0*/  FMUL.FTZ R37, R46, R28.reuse ;  /* 0x0000001c2e257220 */ /* 0x080fe20000410000 */
[----:B------:R-:W-:Y:S02]  /*104c0*/  HADD2.F32 R40, -RZ, R14.H0_H0 ;  /* 0x2000000eff287230 */ /* 0x000fe40000004100 */
[----:B------:R-:W-:Y:S01]  /*104d0*/  FMUL.FTZ R39, R42, R28 ;  /* 0x0000001c2a277220 */ /* 0x000fe20000410000 */
[----:B------:R-:W-:Y:S01]  /*104e0*/  HADD2.F32 R0, -RZ, R21.H0_H0 ;  /* 0x20000015ff007230 */ /* 0x000fe20000004100 */
[----:B------:R-:W-:Y:S01]  /*104f0*/  F2FP.F16.E4M3.UNPACK_B R9, R9.H1 ;  /* 0x00000009ff09723e */ /* 0x000fe200030006ff */
[----:B------:R-:W-:Y:S01]  /*10500*/  FMUL.FTZ R35, R44, R5 ;  /* 0x000000052c237220 */ /* 0x000fe20000410000 */
[----:B------:R-:W-:Y:S01]  /*10510*/  F2FP.F16.E4M3.UNPACK_B R28, R3.H1 ;  /* 0x00000003ff1c723e */ /* 0x000fe200030006ff */
[-C--:B------:R-:W-:Y:S01]  /*10520*/  FFMA.FTZ R37, R42, R4.reuse, -R37 ;  /* 0x000000042a257223 */ /* 0x080fe20000010825 */
[----:B------:R-:W-:Y:S01]  /*10530*/  FMUL.FTZ R5, R40, R5 ;  /* 0x0000000528057220 */ /* 0x000fe20000410000 */
[----:B------:R-:W-:Y:S01]  /*10540*/  FFMA.FTZ R39, R46, R4, R39 ;  /* 0x000000042e277223 */ /* 0x000fe20000010027 */
[----:B------:R-:W-:Y:S01]  /*10550*/  FFMA.FTZ R35, R40, R0, -R35 ;  /* 0x0000000028237223 */ /* 0x000fe20000010823 */
[----:B------:R-:W-:Y:S01]  /*10560*/  F2FP.F16.E4M3.UNPACK_B R42, R32.H1 ;  /* 0x00000020ff2a723e */ /* 0x000fe200030006ff */
[----:B------:R-:W-:-:S02]  /*10570*/  HADD2.F32 R4, -RZ, R9.H0_H0 ;  /* 0x20000009ff047230 */ /* 0x000fc40000004100 */
[----:B------:R-:W-:Y:S02]  /*10580*/  HADD2.F32 R40, -RZ, R28.H0_H0 ;  /* 0x2000001cff287230 */ /* 0x000fe40000004100 */
[----:B------:R-:W-:Y:S01]  /*10590*/  FFMA.FTZ R5, R44, R0, R5 ;  /* 0x000000002c057223 */ /* 0x000fe20000010005 */
[----:B------:R-:W-:Y:S02]  /*105a0*/  HADD2.F32 R47, -RZ, R41.H1_H1 ;  /* 0x30000029ff2f7230 */ /* 0x000fe40000004100 */
[----:B------:R-:W-:Y:S02]  /*105b0*/  HADD2.F32 R8, -RZ, R8.H1_H1 ;  /* 0x30000008ff087230 */ /* 0x000fe40000004100 */
[----:B------:R-:W-:Y:S01]  /*105c0*/  FMUL.FTZ R43, R40, R4 ;  /* 0x00000004282b7220 */ /* 0x000fe20000410000 */
[----:B------:R-:W-:Y:S02]  /*105d0*/  HADD2.F32 R45, -RZ, R14.H1_H1 ;  /* 0x3000000eff2d7230 */ /* 0x000fe40000004100 */
[----:B------:R-:W-:-:S02]  /*105e0*/  HADD2.F32 R44, -RZ, R42.H0_H0 ;  /* 0x2000002aff2c7230 */ /* 0x000fc40000004100 */
[----:B------:R-:W-:Y:S02]  /*105f0*/  HADD2.F32 R0, -RZ, R25.H0_H0 ;  /* 0x20000019ff007230 */ /* 0x000fe40000004100 */
[-C--:B------:R-:W-:Y:S01]  /*10600*/  FMUL.FTZ R14, R47, R8.reuse ;  /* 0x000000082f0e7220 */ /* 0x080fe20000410000 */
[----:B------:R-:W-:Y:S02]  /*10610*/  HADD2.F32 R21, -RZ, R21.H1_H1 ;  /* 0x30000015ff157230 */ /* 0x000fe40000004100 */
[C---:B------:R-:W-:Y:S01]  /*10620*/  FMUL.FTZ R8, R45.reuse, R8 ;  /* 0x000000082d087220 */ /* 0x040fe20000410000 */
[C---:B------:R-:W-:Y:S01]  /*10630*/  FMUL.FTZ R41, R44.reuse, R4 ;  /* 0x000000042c297220 */ /* 0x040fe20000410000 */
[----:B------:R-:W-:Y:S01]  /*10640*/  FFMA.FTZ R43, R44, R0, R43 ;  /* 0x000000002c2b7223 */ /* 0x000fe2000001002b */
[----:B------:R-:W-:Y:S01]  /*10650*/  F2FP.F16.E4M3.UNPACK_B R44, R32 ;  /* 0x00000020ff2c723e */ /* 0x000fe200020006ff */
[-C--:B------:R-:W-:Y:S01]  /*10660*/  FFMA.FTZ R4, R45, R21.reuse, -R14 ;  /* 0x000000152d047223 */ /* 0x080fe2000001080e */
[----:B------:R-:W-:Y:S01]  /*10670*/  FFMA.FTZ R8, R47, R21, R8 ;  /* 0x000000152f087223 */ /* 0x000fe20000010008 */
[----:B------:R-:W-:Y:S01]  /*10680*/  HADD2.F32 R45, -RZ, R28.H1_H1 ;  /* 0x3000001cff2d7230 */ /* 0x000fe20000004100 */
[----:B------:R-:W-:Y:S01]  /*10690*/  F2FP.F16.E4M3.UNPACK_B R21, R3 ;  /* 0x00000003ff15723e */ /* 0x000fe200020006ff */
[----:B------:R-:W-:-:S02]  /*106a0*/  HADD2.F32 R47, -RZ, R42.H1_H1 ;  /* 0x3000002aff2f7230 */ /* 0x000fc40000004100 */
[----:B------:R-:W-:Y:S02]  /*106b0*/  HADD2.F32 R9, -RZ, R9.H1_H1 ;  /* 0x30000009ff097230 */ /* 0x000fe40000004100 */
[----:B------:R-:W-:Y:S02]  /*106c0*/  HADD2.F32 R46, -RZ, R44.H0_H0 ;  /* 0x2000002cff2e7230 */ /* 0x000fe40000004100 */
[----:B------:R-:W-:Y:S02]  /*106d0*/  HADD2.F32 R3, -RZ, R31.H0_H0 ;  /* 0x2000001fff037230 */ /* 0x000fe40000004100 */
[----:B------:R-:W-:Y:S01]  /*106e0*/  FFMA.FTZ R41, R40, R0, -R41 ;  /* 0x0000000028297223 */ /* 0x000fe20000010829 */
[----:B------:R-:W-:Y:S02]  /*106f0*/  HADD2.F32 R25, -RZ, R25.H1_H1 ;  /* 0x30000019ff197230 */ /* 0x000fe40000004100 */
[----:B------:R-:W-:Y:S01]  /*10700*/  FMUL.FTZ R14, R47, R9 ;  /* 0x000000092f0e7220 */ /* 0x000fe20000410000 */
[----:B------:R-:W-:-:S02]  /*10710*/  HADD2.F32 R42, -RZ, R21.H0_H0 ;  /* 0x20000015ff2a7230 */ /* 0x000fc40000004100 */
[C---:B------:R-:W-:Y:S01]  /*10720*/  FMUL.FTZ R28, R45.reuse, R9 ;  /* 0x000000092d1c7220 */ /* 0x040fe20000410000 */
[----:B------:R-:W-:Y:S02]  /*10730*/  HADD2.F32 R0, -RZ, R24.H0_H0 ;  /* 0x20000018ff007230 */ /* 0x000fe40000004100 */
[----:B------:R-:W-:Y:S01]  /*10740*/  FMUL.FTZ R9, R46, R3 ;  /* 0x000000032e097220 */ /* 0x000fe20000410000 */
[-C--:B------:R-:W-:Y:S01]  /*10750*/  F2FP.F16.E4M3.UNPACK_B R33, R10.reuse ;  /* 0x0000000aff21723e */ /* 0x080fe200020006ff */
[----:B------:R-:W-:Y:S01]  /*10760*/  FFMA.FTZ R32, R45, R25, -R14 ;  /* 0x000000192d207223 */ /* 0x000fe2000001080e */
[----:B------:R-:W-:Y:S01]  /*10770*/  F2FP.F16.E4M3.UNPACK_B R10, R10.H1 ;  /* 0x0000000aff0a723e */ /* 0x000fe200030006ff */
[C---:B------:R-:W-:Y:S01]  /*10780*/  FMUL.FTZ R3, R42.reuse, R3 ;  /* 0x000000032a037220 */ /* 0x040fe20000410000 */
[----:B------:R-:W-:Y:S01]  /*10790*/  FFMA.FTZ R9, R42, R0, -R9 ;  /* 0x000000002a097223 */ /* 0x000fe20000010809 */
[----:B------:R-:W-:Y:S02]  /*107a0*/  F2FP.F16.E4M3.UNPACK_B R45, R15.H1 ;  /* 0x0000000fff2d723e */ /* 0x000fe400030006ff */
[----:B------:R-:W-:Y:S01]  /*107b0*/  F2FP.F16.E4M3.UNPACK_B R42, R12.H1 ;  /* 0x0000000cff2a723e */ /* 0x000fe200030006ff */
[----:B------:R-:W-:Y:S01]  /*107c0*/  FFMA.FTZ R14, R46, R0, R3 ;  /* 0x000000002e0e7223 */ /* 0x000fe20000010003 */
[-C--:B------:R-:W-:Y:S01]  /*107d0*/  F2FP.F16.E4M3.UNPACK_B R26, R6.reuse ;  /* 0x00000006ff1a723e */ /* 0x080fe200020006ff */
[----:B------:R-:W-:Y:S01]  /*107e0*/  FFMA.FTZ R40, R47, R25, R28 ;  /* 0x000000192f287223 */ /* 0x000fe2000001001c */
[----:B------:R-:W-:Y:S01]  /*107f0*/  F2FP.F16.E4M3.UNPACK_B R6, R6.H1 ;  /* 0x00000006ff06723e */ /* 0x000fe200030006ff */
[----:B------:R-:W-:-:S02]  /*10800*/  HADD2.F32 R46, -RZ, R44.H1_H1 ;  /* 0x3000002cff2e7230 */ /* 0x000fc40000004100 */
[----:B------:R-:W-:Y:S02]  /*10810*/  HADD2.F32 R31, -RZ, R31.H1_H1 ;  /* 0x3000001fff1f7230 */ /* 0x000fe40000004100 */
[----:B------:R-:W-:Y:S02]  /*10820*/  HADD2.F32 R48, -RZ, R45.H0_H0 ;  /* 0x2000002dff307230 */ /* 0x000fe40000004100 */
[----:B------:R-:W-:Y:S02]  /*10830*/  HADD2.F32 R3, -RZ, R10.H0_H0 ;  /* 0x2000000aff037230 */ /* 0x000fe40000004100 */
[----:B------:R-:W-:Y:S02]  /*10840*/  HADD2.F32 R28, -RZ, R21.H1_H1 ;  /* 0x30000015ff1c7230 */ /* 0x000fe40000004100 */
[----:B------:R-:W-:Y:S02]  /*10850*/  HADD2.F32 R44, -RZ, R42.H0_H0 ;  /* 0x2000002aff2c7230 */ /* 0x000fe40000004100 */
[----:B------:R-:W-:Y:S01]  /*10860*/  FMUL.FTZ R21, R46, R31 ;  /* 0x0000001f2e157220 */ /* 0x000fe20000410000 */
[----:B------:R-:W-:-:S02]  /*10870*/  HADD2.F32 R24, -RZ, R24.H1_H1 ;  /* 0x30000018ff187230 */ /* 0x000fc40000004100 */
[----:B------:R-:W-:Y:S01]  /*10880*/  FMUL.FTZ R25, R48, R3 ;  /* 0x0000000330197220 */ /* 0x000fe20000410000 */
[----:B------:R-:W-:Y:S02]  /*10890*/  HADD2.F32 R0, -RZ, R6.H0_H0 ;  /* 0x20000006ff007230 */ /* 0x000fe40000004100 */
[----:B------:R-:W-:Y:S01]  /*108a0*/  FMUL.FTZ R31, R28, R31 ;  /* 0x0000001f1c1f7220 */ /* 0x000fe20000410000 */
[----:B------:R-:W-:Y:S01]  /*108b0*/  FMUL.FTZ R3, R44, R3 ;  /* 0x000000032c037220 */ /* 0x000fe20000410000 */
[-C--:B------:R-:W-:Y:S01]  /*108c0*/  FFMA.FTZ R28, R28, R24.reuse, -R21 ;  /* 0x000000181c1c7223 */ /* 0x080fe20000010815 */
[----:B------:R-:W-:Y:S02]  /*108d0*/  HADD2.F32 R10, -RZ, R10.H1_H1 ;  /* 0x3000000aff0a7230 */ /* 0x000fe40000004100 */
[----:B------:R-:W-:Y:S01]  /*108e0*/  FFMA.FTZ R31, R46, R24, R31 ;  /* 0x000000182e1f7223 */ /* 0x000fe2000001001f */
[-C--:B------:R-:W-:Y:S01]  /*108f0*/  FFMA.FTZ R25, R44, R0.reuse, -R25 ;  /* 0x000000002c197223 */ /* 0x080fe20000010819 */
[----:B------:R-:W-:Y:S01]  /*10900*/  FFMA.FTZ R21, R48, R0, R3 ;  /* 0x0000000030157223 */ /* 0x000fe20000010003 */
[----:B------:R-:W-:-:S02]  /*10910*/  HADD2.F32 R24, -RZ, R45.H1_H1 ;  /* 0x3000002dff187230 */ /* 0x000fc40000004100 */
[----:B------:R-:W-:Y:S01]  /*10920*/  HADD2.F32 R0, -RZ, R42.H1_H1 ;  /* 0x3000002aff007230 */ /* 0x000fe20000004100 */
[----:B------:R-:W-:Y:S01]  /*10930*/  F2FP.F16.E4M3.UNPACK_B R44, R15 ;  /* 0x0000000fff2c723e */ /* 0x000fe200020006ff */
[----:B------:R-:W-:Y:S01]  /*10940*/  HADD2.F32 R6, -RZ, R6.H1_H1 ;  /* 0x30000006ff067230 */ /* 0x000fe20000004100 */
[----:B------:R-:W-:Y:S01]  /*10950*/  F2FP.F16.E4M3.UNPACK_B R42, R12 ;  /* 0x0000000cff2a723e */ /* 0x000fe200020006ff */
[-C--:B------:R-:W-:Y:S01]  /*10960*/  FMUL.FTZ R15, R24, R10.reuse ;  /* 0x0000000a180f7220 */ /* 0x080fe20000410000 */
[C---:B------:R-:W-:Y:S01]  /*10970*/  FMUL.FTZ R45, R0.reuse, R10 ;  /* 0x0000000a002d7220 */ /* 0x040fe20000410000 */
[----:B------:R-:W-:Y:S02]  /*10980*/  HADD2.F32 R10, -RZ, R44.H0_H0 ;  /* 0x2000002cff0a7230 */ /* 0x000fe40000004100 */
[----:B------:R-:W-:Y:S02]  /*10990*/  HADD2.F32 R3, -RZ, R33.H0_H0 ;  /* 0x20000021ff037230 */ /* 0x000fe40000004100 */
[-C--:B------:R-:W-:Y:S01]  /*109a0*/  FFMA.FTZ R12, R0, R6.reuse, -R15 ;  /* 0x00000006000c7223 */ /* 0x080fe2000001080f */
[----:B------:R-:W-:Y:S01]  /*109b0*/  FFMA.FTZ R24, R24, R6, R45 ;  /* 0x0000000618187223 */ /* 0x000fe2000001002d */
[----:B------:R-:W-:-:S02]  /*109c0*/  HADD2.F32 R6, -RZ, R42.H0_H0 ;  /* 0x2000002aff067230 */ /* 0x000fc40000004100 */
[----:B------:R-:W-:Y:S02]  /*109d0*/  HADD2.F32 R0, -RZ, R26.H0_H0 ;  /* 0x2000001aff007230 */ /* 0x000fe40000004100 */
[-C--:B------:R-:W-:Y:S01]  /*109e0*/  FMUL.FTZ R15, R10, R3.reuse ;  /* 0x000000030a0f7220 */ /* 0x080fe20000410000 */
[----:B------:R-:W-:Y:S02]  /*109f0*/  HADD2.F32 R44, -RZ, R44.H1_H1 ;  /* 0x3000002cff2c7230 */ /* 0x000fe40000004100 */
[----:B------:R-:W-:Y:S02]  /*10a00*/  HADD2.F32 R33, -RZ, R33.H1_H1 ;  /* 0x30000021ff217230 */ /* 0x000fe40000004100 */
[C---:B------:R-:W-:Y:S01]  /*10a10*/  FMUL.FTZ R3, R6.reuse, R3 ;  /* 0x0000000306037220 */ /* 0x040fe20000410000 */
[----:B------:R-:W-:Y:S01]  /*10a20*/  HADD2.F32 R42, -RZ, R42.H1_H1 ;  /* 0x3000002aff2a7230 */ /* 0x000fe20000004100 */
[-C--:B------:R-:W-:Y:S01]  /*10a30*/  F2FP.F16.E4M3.UNPACK_B R29, R11.reuse ;  /* 0x0000000bff1d723e */ /* 0x080fe200020006ff */
[----:B------:R-:W-:Y:S01]  /*10a40*/  FFMA.FTZ R6, R6, R0, -R15 ;  /* 0x0000000006067223 */ /* 0x000fe2000001080f */
[----:B------:R-:W-:Y:S01]  /*10a50*/  HADD2.F32 R26, -RZ, R26.H1_H1 ;  /* 0x3000001aff1a7230 */ /* 0x000fe20000004100 */
[----:B------:R-:W-:Y:S01]  /*10a60*/  F2FP.F16.E4M3.UNPACK_B R11, R11.H1 ;  /* 0x0000000bff0b723e */ /* 0x000fe200030006ff */
[----:B------:R-:W-:Y:S01]  /*10a70*/  FMUL.FTZ R15, R44, R33 ;  /* 0x000000212c0f7220 */ /* 0x000fe20000410000 */
[----:B------:R-:W-:Y:S01]  /*10a80*/  F2FP.F16.E4M3.UNPACK_B R46, R34.H1 ;  /* 0x00000022ff2e723e */ /* 0x000fe200030006ff */
[----:B------:R-:W-:Y:S01]  /*10a90*/  FFMA.FTZ R10, R10, R0, R3 ;  /* 0x000000000a0a7223 */ /* 0x000fe20000010003 */
[----:B------:R-:W-:Y:S01]  /*10aa0*/  F2FP.F16.E4M3.UNPACK_B R27, R7 ;  /* 0x00000007ff1b723e */ /* 0x000fe200020006ff */
[C---:B------:R-:W-:Y:S01]  /*10ab0*/  FMUL.FTZ R33, R42.reuse, R33 ;  /* 0x000000212a217220 */ /* 0x040fe20000410000 */
[----:B------:R-:W-:Y:S01]  /*10ac0*/  F2FP.F16.E4M3.UNPACK_B R0, R13.H1 ;  /* 0x0000000dff00723e */ /* 0x000fe200030006ff */
[----:B------:R-:W-:Y:S01]  /*10ad0*/  FFMA.FTZ R15, R42, R26, -R15 ;  /* 0x0000001a2a0f7223 */ /* 0x000fe2000001080f */
[----:B------:R-:W-:Y:S01]  /*10ae0*/  F2FP.F16.E4M3.UNPACK_B R7, R7.H1 ;  /* 0x00000007ff07723e */ /* 0x000fe200030006ff */
        /* <DEDUP_REMOVED lines=8> */
[----:B------:R-:W-:Y:S02]  /*10b70*/  HADD2.F32 R11, -RZ, R11.H1_H1 ;  /* 0x3000000bff0b7230 */ /* 0x000fe40000004100 */
[C---:B------:R-:W-:Y:S01]  /*10b80*/  FMUL.FTZ R3, R26.reuse, R3 ;  /* 0x000000031a037220 */ /* 0x040fe20000410000 */
[----:B------:R-:W-:Y:S01]  /*10b90*/  FFMA.FTZ R45, R26, R0, -R45 ;  /* 0x000000001a2d7223 */ /* 0x000fe2000001082d */
[----:B------:R-:W-:Y:S01]  /*10ba0*/  HADD2.F32 R7, -RZ, R7.H1_H1 ;  /* 0x30000007ff077230 */ /* 0x000fe20000004100 */
[----:B------:R-:W-:Y:S01]  /*10bb0*/  F2FP.F16.E4M3.UNPACK_B R13, R13 ;  /* 0x0000000dff0d723e */ /* 0x000fe200020006ff */
[-C--:B------:R-:W-:Y:S01]  /*10bc0*/  FMUL.FTZ R26, R49, R11.reuse ;  /* 0x0000000b311a7220 */ /* 0x080fe20000410000 */
[----:B------:R-:W-:Y:S01]  /*10bd0*/  F2FP.F16.E4M3.UNPACK_B R34, R34 ;  /* 0x00000022ff22723e */ /* 0x000fe200020006ff */
[C---:B------:R-:W-:Y:S01]  /*10be0*/  FMUL.FTZ R44, R47.reuse, R11 ;  /* 0x0000000b2f2c7220 */ /* 0x040fe20000410000 */
[----:B------:R-:W-:Y:S01]  /*10bf0*/  FFMA.FTZ R11, R42, R0, R3 ;  /* 0x000000002a0b7223 */ /* 0x000fe20000010003 */
[----:B------:R-:W-:Y:S01]  /*10c00*/  FFMA.FTZ R42, R47, R7, -R26 ;  /* 0x000000072f2a7223 */ /* 0x000fe2000001081a */
[----:B------:R-:W-:-:S02]  /*10c10*/  HADD2.F32 R3, -RZ, R29.H0_H0 ;  /* 0x2000001dff037230 */ /* 0x000fc40000004100 */
[----:B------:R-:W-:Y:S02]  /*10c20*/  HADD2.F32 R46, -RZ, R13.H0_H0 ;  /* 0x2000000dff2e7230 */ /* 0x000fe40000004100 */
[--C-:B------:R-:W-:Y:S02]  /*10c30*/  HADD2.F32 R48, -RZ, R34.reuse.H0_H0 ;  /* 0x20000022ff307230 */ /* 0x100fe40000004100 */
[----:B------:R-:W-:Y:S02]  /*10c40*/  HADD2.F32 R47, -RZ, R34.H1_H1 ;  /* 0x30000022ff2f7230 */ /* 0x000fe40000004100 */
[----:B------:R-:W-:Y:S02]  /*10c50*/  HADD2.F32 R29, -RZ, R29.H1_H1 ;  /* 0x3000001dff1d7230 */ /* 0x000fe40000004100 */
[----:B------:R-:W-:Y:S02]  /*10c60*/  HADD2.F32 R13, -RZ, R13.H1_H1 ;  /* 0x3000000dff0d7230 */ /* 0x000fe40000004100 */
[----:B------:R-:W-:Y:S01]  /*10c70*/  FFMA.FTZ R44, R49, R7, R44 ;  /* 0x00000007312c7223 */ /* 0x000fe2000001002c */
[----:B------:R-:W-:-:S02]  /*10c80*/  HADD2.F32 R0, -RZ, R27.H0_H0 ;  /* 0x2000001bff007230 */ /* 0x000fc40000004100 */
[----:B------:R-:W-:Y:S01]  /*10c90*/  FMUL.FTZ R7, R48, R3 ;  /* 0x0000000330077220 */ /* 0x000fe20000410000 */
[----:B------:R-:W-:Y:S02]  /*10ca0*/  HADD2.F32 R27, -RZ, R27.H1_H1 ;  /* 0x3000001bff1b7230 */ /* 0x000fe40000004100 */
[----:B------:R-:W-:Y:S01]  /*10cb0*/  FMUL.FTZ R26, R47, R29 ;  /* 0x0000001d2f1a7220 */ /* 0x000fe20000410000 */
[C---:B------:R-:W-:Y:S01]  /*10cc0*/  FMUL.FTZ R3, R46.reuse, R3 ;  /* 0x000000032e037220 */ /* 0x040fe20000410000 */
[C---:B------:R-:W-:Y:S01]  /*10cd0*/  FMUL.FTZ R34, R13.reuse, R29 ;  /* 0x0000001d0d227220 */ /* 0x040fe20000410000 */
[----:B------:R-:W-:Y:S01]  /*10ce0*/  FFMA.FTZ R7, R46, R0, -R7 ;  /* 0x000000002e077223 */ /* 0x000fe20000010807 */
[-C--:B------:R-:W-:Y:S01]  /*10cf0*/  FFMA.FTZ R26, R13, R27.reuse, -R26 ;  /* 0x0000001b0d1a7223 */ /* 0x080fe2000001081a */
[----:B------:R-:W-:Y:S01]  /*10d00*/  F2FP.SATFINITE.E4M3.F32.PACK_AB_MERGE_C R38, R39, R38, RZ ;  /* 0x000000262726723e */ /* 0x000fe200048070ff */
[----:B------:R-:W-:Y:S01]  /*10d10*/  FFMA.FTZ R3, R48, R0, R3 ;  /* 0x0000000030037223 */ /* 0x000fe20000010003 */
[----:B------:R-:W-:Y:S01]  /*10d20*/  FFMA.FTZ R34, R47, R27, R34 ;  /* 0x0000001b2f227223 */ /* 0x000fe20000010022 */
[----:B------:R-:W-:-:S02]  /*10d30*/  F2FP.SATFINITE.E4M3.F32.PACK_AB_MERGE_C R36, R37, R36, RZ ;  /* 0x000000242524723e */ /* 0x000fc400048070ff */
[----:B------:R-:W-:Y:S02]  /*10d40*/  F2FP.SATFINITE.E4M3.F32.PACK_AB_MERGE_C R32, R32, R41, RZ ;  /* 0x000000292020723e */ /* 0x000fe400048070ff */
[----:B------:R-:W-:Y:S02]  /*10d50*/  F2FP.SATFINITE.E4M3.F32.PACK_AB_MERGE_C R12, R12, R25, RZ ;  /* 0x000000190c0c723e */ /* 0x000fe400048070ff */
[----:B------:R-:W-:Y:S02]  /*10d60*/  F2FP.SATFINITE.E4M3.F32.PACK_AB_MERGE_C R42, R42, R45, RZ ;  /* 0x0000002d2a2a723e */ /* 0x000fe400048070ff */
[----:B------:R-:W-:Y:S02]  /*10d70*/  F2FP.SATFINITE.E4M3.F32.PACK_AB_MERGE_C R40, R40, R43, RZ ;  /* 0x0000002b2828723e */ /* 0x000fe400048070ff */
[----:B------:R-:W-:Y:S02]  /*10d80*/  F2FP.SATFINITE.E4M3.F32.PACK_AB_MERGE_C R21, R24, R21, RZ ;  /* 0x000000151815723e */ /* 0x000fe400048070ff */
[----:B------:R-:W-:-:S02]  /*10d90*/  F2FP.SATFINITE.E4M3.F32.PACK_AB_MERGE_C R11, R44, R11, RZ ;  /* 0x0000000b2c0b723e */ /* 0x000fc400048070ff */
[----:B------:R-:W-:Y:S02]  /*10da0*/  F2FP.SATFINITE.E4M3.F32.PACK_AB_MERGE_C R8, R8, R5, R38 ;  /* 0x000000050808723e */ /* 0x000fe40004807026 */
[----:B------:R-:W-:Y:S02]  /*10db0*/  F2FP.SATFINITE.E4M3.F32.PACK_AB_MERGE_C R4, R4, R35, R36 ;  /* 0x000000230404723e */ /* 0x000fe40004807024 */
[----:B------:R-:W-:Y:S02]  /*10dc0*/  F2FP.SATFINITE.E4M3.F32.PACK_AB_MERGE_C R5, R28, R9, R32 ;  /* 0x000000091c05723e */ /* 0x000fe40004807020 */
[----:B------:R-:W-:Y:S02]  /*10dd0*/  F2FP.SATFINITE.E4M3.F32.PACK_AB_MERGE_C R6, R15, R6, R12 ;  /* 0x000000060f06723e */ /* 0x000fe4000480700c */
[----:B------:R-:W-:Y:S02]  /*10de0*/  F2FP.SATFINITE.E4M3.F32.PACK_AB_MERGE_C R7, R26, R7, R42 ;  /* 0x000000071a07723e */ /* 0x000fe4000480702a */
[----:B------:R-:W-:-:S02]  /*10df0*/  F2FP.SATFINITE.E4M3.F32.PACK_AB_MERGE_C R9, R31, R14, R40 ;  /* 0x0000000e1f09723e */ /* 0x000fc40004807028 */
[----:B------:R-:W-:Y:S02]  /*10e00*/  F2FP.SATFINITE.E4M3.F32.PACK_AB_MERGE_C R10, R33, R10, R21 ;  /* 0x0000000a210a723e */ /* 0x000fe40004807015 */
[----:B------:R-:W-:Y:S01]  /*10e10*/  F2FP.SATFINITE.E4M3.F32.PACK_AB_MERGE_C R11, R34, R3, R11 ;  /* 0x00000003220b723e */ /* 0x000fe2000480700b */
[----:B------:R3:W-:Y:S04]  /*10e20*/  STS.128 [R50+0x1c400], R4 ;  /* 0x01c4000432007388 */ /* 0x0007e80000000c00 */
[----:B------:R3:W-:Y:S02]  /*10e30*/  STS.128 [R20+0x1c400], R8 ;  /* 0x01c4000814007388 */ /* 0x0007e40000000c00 */
.L_x_404:
[----:B------:R-:W-:Y:S05]  /*10e40*/  BSYNC B0 ;  /* 0x0000000000007941 */ /* 0x000fea0003800000 */
.L_x_390:
[----:B------:R-:W-:Y:S01]  /*10e50*/  @!PT LDS RZ, [RZ] ;  /* 0x00000000fffff984 */ /* 0x000fe20000000800 */
[----:B------:R-:W-:Y:S01]  /*10e60*/  @!PT LDS RZ, [RZ] ;  /* 0x00000000fffff984 */ /* 0x000fe20000000800 */
[----:B------:R-:W-:Y:S01]  /*10e70*/  @!PT LDS RZ, [RZ] ;  /* 0x00000000fffff984 */ /* 0x000fe20000000800 */
[----:B------:R-:W-:Y:S01]  /*10e80*/  @!PT LDS RZ, [RZ] ;  /* 0x00000000fffff984 */ /* 0x000fe20000000800 */
[----:B------:R4:W-:Y:S06]  /*10e90*/  MEMBAR.ALL.CTA ;  /* 0x0000000000007992 */ /* 0x0009ec0000008000 */
[----:B----4-:R-:W4:Y:S01]  /*10ea0*/  FENCE.VIEW.ASYNC.S ;  /* 0x00000000000073c6 */ /* 0x010f220000000000 */
[----:B------:R-:W-:Y:S05]  /*10eb0*/  WARPSYNC.ALL ;  /* 0x0000000000007948 */ /* 0x000fea0003800000 */
[----:B----4-:R-:W-:Y:S06]  /*10ec0*/  BAR.SYNC.DEFER_BLOCKING 0xd, 0x100 ;  /* 0x0344000000007b1d */ /* 0x010fec0000010000 */
.L_x_387:
[----:B-1----:R-:W4:Y:S02]  /*10ed0*/  LDL R0, [R1+0x40] ;  /* 0x0000400001007983 */ /* 0x002f240000100800 */
[----:B----4-:R-:W-:-:S13]  /*10ee0*/  R2UR UR4, R0 ;  /* 0x00000000000472ca */ /* 0x010fda00000e0000 */
[----:B------:R-:W-:-:S05]  /*10ef0*/  IMAD.U32 R0, RZ, RZ, UR4 ;  /* 0x00000004ff007e24 */ /* 0x000fca000f8e00ff */
[----:B------:R-:W-:-:S13]  /*10f00*/  ISETP.NE.AND P0, PT, R0, 0x3, PT ;  /* 0x000000030000780c */ /* 0x000fda0003f05270 */
[----:B------:R-:W-:Y:S05]  /*10f10*/  @!P0 BRA `(.L_x_415) ;  /* 0x0000000000048947 */ /* 0x000fea0003800000 */
[----:B------:R-:W-:Y:S01]  /*10f20*/  BPT.TRAP 0x1 ;  /* 0x000000040000795c */ /* 0x000fe20000300000 */
.L_x_415:
[----:B------:R-:W-:Y:S01]  /*10f30*/  IMAD R0, R233, 0x8, R16 ;  /* 0x00000008e9007824 */ /* 0x000fe200078e0210 */
[----:B--23--:R-:W-:-:S04]  /*10f40*/  SHF.L.U32 R7, R235, 0x1f, RZ ;  /* 0x0000001feb077819 */ /* 0x00cfc800000006ff */
[----:B------:R1:W2:Y:S01]  /*10f50*/  SYNCS.PHASECHK.TRANS64.TRYWAIT P1, [R0+URZ+0x2e830], R7 ;  /* 0x02e83007000075a7 */ /* 0x0002a2000802017f */
[----:B------:R-:W-:Y:S05]  /*10f60*/  @!P0 BRA `(.L_x_416) ;  /* 0x0000000000048947 */ /* 0x000fea0003800000 */
[----:B------:R-:W-:Y:S01]  /*10f70*/  BPT.TRAP 0x1 ;  /* 0x000000040000795c */ /* 0x000fe20000300000 */
.L_x_416:
[----:B0-----:R-:W-:Y:S01]  /*10f80*/  VIADD R3, R16, 0x20400 ;  /* 0x0002040010037836 */ /* 0x001fe20000000000 */
[----:B------:R-:W-:Y:S02]  /*10f90*/  LOP3.LUT R4, R30, 0x10000, RZ, 0xfc, !PT ;  /* 0x000100001e047812 */ /* 0x000fe400078efcff */
[----:B------:R-:W-:Y:S02]  /*10fa0*/  MOV R5, 0x40000040 ;  /* 0x4000004000057802 */ /* 0x000fe40000000f00 */
[----:B------:R-:W-:-:S04]  /*10fb0*/  SHF.R.U32.HI R3, RZ, 0x4, R3 ;  /* 0x00000004ff037819 */ /* 0x000fc80000011603 */
[----:B------:R-:W-:-:S04]  /*10fc0*/  LOP3.LUT R3, R3, 0x3fff, RZ, 0xc0, !PT ;  /* 0x00003fff03037812 */ /* 0x000fc800078ec0ff */
[----:B------:R-:W-:-:S05]  /*10fd0*/  LOP3.LUT R3, R3, 0x10000, RZ, 0xfc, !PT ;  /* 0x0001000003037812 */ /* 0x000fca00078efcff */
[----:B------:R0:W-:Y:S01]  /*10fe0*/  STL [R1+0x48], R3 ;  /* 0x0000480301007387 */ /* 0x0001e20000100800 */
[----:B--2---:R-:W-:Y:S05]  /*10ff0*/  @P1 BRA `(.L_x_417) ;  /* 0x0000000000081947 */ /* 0x004fea0003800000 */
[----:B------:R-:W2:Y:S02]  /*11000*/  SYNCS.PHASECHK.TRANS64.TRYWAIT P1, [R0+URZ+0x2e830], R7 ;  /* 0x02e83007000075a7 */ /* 0x000ea4000802017f */
[----:B--2---:R-:W-:Y:S05]  /*11010*/  @!P1 BRA `(.L_x_418) ;  /* 0x0000013400b49947 */ /* 0x004fea0003800000 */
.L_x_417:
[----:B0-----:R-:W3:Y:S01]  /*11020*/  LDL R3, [R1+0x48] ;  /* 0x0000480001037983 */ /* 0x001ee20000100800 */
[----:B------:R-:W-:Y:S01]  /*11030*/  IMAD.MOV.U32 R13, RZ, RZ, 0x40000040 ;  /* 0x40000040ff0d7424 */ /* 0x000fe200078e00ff */
[----:B------:R-:W-:Y:S05]  /*11040*/  WARPSYNC.ALL ;  /* 0x0000000000007948 */ /* 0x000fea0003800000 */
[----:B------:R-:W-:Y:S01]  /*11050*/  R2UR UR4, R4 ;  /* 0x00000000040472ca */ /* 0x000fe200000e0000 */
[----:B------:R-:W4:Y:S01]  /*11060*/  LDL R138, [R1+0x8c] ;  /* 0x00008c00018a7983 */ /* 0x000f220000100800 */
[----:B------:R-:W-:Y:S02]  /*11070*/  R2UR UR5, R5 ;  /* 0x00000000050572ca */ /* 0x000fe400000e0000 */
[----:B------:R-:W-:Y:S01]  /*11080*/  R2UR UR7, R13 ;  /* 0x000000000d0772ca */ /* 0x000fe200000e0000 */
[----:B------:R-:W-:Y:S01]  /*11090*/  WARPGROUP.ARRIVE ;  /* 0x00000000000079c5 */ /* 0x000fe20000000000 */
[----:B-12---:R-:W-:-:S02]  /*110a0*/  IMAD.MOV.U32 R7, RZ, RZ, 0x40000040 ;  /* 0x40000040ff077424 */ /* 0x006fc400078e00ff */
[----:B------:R-:W-:Y:S01]  /*110b0*/  IMAD.MOV.U32 R9, RZ, RZ, 0x40000040 ;  /* 0x40000040ff097424 */ /* 0x000fe200078e00ff */
[C---:B------:R-:W-:Y:S02]  /*110c0*/  R2UR UR8, R4.reuse ;  /* 0x00000000040872ca */ /* 0x040fe400000e0000 */
[----:B------:R-:W-:Y:S02]  /*110d0*/  R2UR UR9, R5 ;  /* 0x00000000050972ca */ /* 0x000fe400000e0000 */
[----:B------:R-:W-:Y:S02]  /*110e0*/  R2UR UR11, R9 ;  /* 0x00000000090b72ca */ /* 0x000fe400000e0000 */
[----:B------:R-:W-:Y:S02]  /*110f0*/  MOV R11, 0x40000040 ;  /* 0x40000040000b7802 */ /* 0x000fe40000000f00 */
[----:B------:R-:W-:Y:S02]  /*11100*/  R2UR UR12, R4 ;  /* 0x00000000040c72ca */ /* 0x000fe400000e0000 */
[----:B------:R-:W-:-:S02]  /*11110*/  R2UR UR15, R11 ;  /* 0x000000000b0f72ca */ /* 0x000fc400000e0000 */
[----:B------:R-:W-:Y:S01]  /*11120*/  R2UR UR13, R5 ;  /* 0x00000000050d72ca */ /* 0x000fe200000e0000 */
[----:B---3--:R-:W-:-:S05]  /*11130*/  IMAD R12, R233, 0x700, R3 ;  /* 0x00000700e90c7824 */ /* 0x008fca00078e0203 */
[----:B------:R-:W-:-:S13]  /*11140*/  R2UR UR6, R12 ;  /* 0x000000000c0672ca */ /* 0x000fda00000e0000 */
[----:B------:R-:W-:Y:S01]  /*11150*/  QGMMA.64x32x32.F32.E4M3.E4M3 R120, gdesc[UR4], RZ, !UPT, gsb0 ;  /* 0x00600000047879f3 */ /* 0x000fe2000c0008ff */
[----:B------:R-:W-:Y:S01]  /*11160*/  VIADD R6, R12, 0x100 ;  /* 0x000001000c067836 */ /* 0x000fe20000000000 */
[----:B------:R-:W-:Y:S02]  /*11170*/  R2UR UR7, R7 ;  /* 0x00000000070772ca */ /* 0x000fe400000e0000 */
[----:B------:R-:W-:Y:S02]  /*11180*/  R2UR UR4, R4 ;  /* 0x00000000040472ca */ /* 0x000fe400000e0000 */
[----:B------:R-:W-:Y:S02]  /*11190*/  R2UR UR6, R6 ;  /* 0x00000000060672ca */ /* 0x000fe400000e0000 */
[----:B------:R-:W-:Y:S01]  /*111a0*/  R2UR UR5, R5 ;  /* 0x00000000050572ca */ /* 0x000fe200000e0000 */
[----:B------:R-:W-:Y:S02]  /*111b0*/  WARPGROUP.DEPBAR.LE gsb0, 0x0 ;  /* 0x00008000000079c5 */ /* 0x000fe40000010000 */
[----:B-----5:R-:W-:-:S10]  /*111c0*/  WARPGROUP.ARRIVE ;  /* 0x00000000000079c5 */ /* 0x020fd40000000000 */
[----:B------:R-:W-:Y:S01]  /*111d0*/  QGMMA.64x32x32.F32.E4M3.E4M3 R104, gdesc[UR4], RZ, !UPT, gsb0 ;  /* 0x00600000046879f3 */ /* 0x000fe2000c0008ff */
[----:B------:R-:W-:-:S05]  /*111e0*/  VIADD R8, R12, 0x200 ;  /* 0x000002000c087836 */ /* 0x000fca0000000000 */
[----:B------:R-:W-:Y:S01]  /*111f0*/  R2UR UR10, R8 ;  /* 0x00000000080a72ca */ /* 0x000fe200000e0000 */
[----:B------:R-:W-:Y:S02]  /*11200*/  WARPGROUP.DEPBAR.LE gsb0, 0x0 ;  /* 0x00008000000079c5 */ /* 0x000fe40000010000 */
[----:B------:R-:W-:-:S10]  /*11210*/  WARPGROUP.ARRIVE ;  /* 0x00000000000079c5 */ /* 0x000fd40000000000 */
[----:B------:R-:W-:Y:S01]  /*11220*/  QGMMA.64x32x32.F32.E4M3.E4M3 R88, gdesc[UR8], RZ, !UPT, gsb0 ;  /* 0x00600000085879f3 */ /* 0x000fe2000c0008ff */
[----:B------:R-:W-:-:S04]  /*11230*/  IADD3 R10, R12, 0x300, RZ ;  /* 0x000003000c0a7810 */ /* 0x000fc80007ffe0ff */
[----:B------:R-:W-:Y:S01]  /*11240*/  R2UR UR14, R10 ;  /* 0x000000000a0e72ca */ /* 0x000fe200000e0000 */
[----:B------:R-:W-:Y:S02]  /*11250*/  WARPGROUP.DEPBAR.LE gsb0, 0x0 ;  /* 0x00008000000079c5 */ /* 0x000fe40000010000 */
[----:B------:R-:W-:-:S10]  /*11260*/  WARPGROUP.ARRIVE ;  /* 0x00000000000079c5 */ /* 0x000fd40000000000 */
[----:B------:R-:W-:Y:S01]  /*11270*/  QGMMA.64x32x32.F32.E4M3.E4M3 R72, gdesc[UR12], RZ, !UPT, gsb0 ;  /* 0x006000000c4879f3 */ /* 0x000fe2000c0008ff */
[----:B------:R-:W-:Y:S02]  /*11280*/  VIADD R6, R12, 0x400 ;  /* 0x000004000c067836 */ /* 0x000fe40000000000 */
[----:B------:R-:W-:Y:S01]  /*11290*/  IMAD.MOV.U32 R7, RZ, RZ, 0x40000040 ;  /* 0x40000040ff077424 */ /* 0x000fe200078e00ff */
[----:B------:R-:W-:Y:S02]  /*112a0*/  R2UR UR16, R4 ;  /* 0x00000000041072ca */ /* 0x000fe400000e0000 */
[----:B------:R-:W-:Y:S02]  /*112b0*/  R2UR UR18, R6 ;  /* 0x00000000061272ca */ /* 0x000fe400000e0000 */
[----:B------:R-:W-:Y:S02]  /*112c0*/  R2UR UR19, R7 ;  /* 0x00000000071372ca */ /* 0x000fe400000e0000 */
[----:B------:R-:W-:Y:S01]  /*112d0*/  R2UR UR17, R5 ;  /* 0x00000000051172ca */ /* 0x000fe200000e0000 */
[----:B------:R-:W-:-:S02]  /*112e0*/  WARPGROUP.DEPBAR.LE gsb0, 0x0 ;  /* 0x00008000000079c5 */ /* 0x000fc40000010000 */
        /* <DEDUP_REMOVED lines=20> */
[----:B------:R-:W-:Y:S01]  /*11430*/  VIADD R10, R4, 0x2 ;  /* 0x00000002040a7836 */ /* 0x000fe20000000000 */
[----:B------:R-:W-:Y:S01]  /*11440*/  IADD3 R14, R12, 0x2, RZ ;  /* 0x000000020c0e7810 */ /* 0x000fe20007ffe0ff */
[----:B------:R-:W-:Y:S01]  /*11450*/  IMAD.MOV.U32 R11, RZ, RZ, 0x40000040 ;  /* 0x40000040ff0b7424 */ /* 0x000fe200078e00ff */
[----:B------:R-:W-:Y:S02]  /*11460*/  MOV R15, 0x40000040 ;  /* 0x40000040000f7802 */ /* 0x000fe40000000f00 */
[----:B------:R-:W-:Y:S02]  /*11470*/  R2UR UR30, R14 ;  /* 0x000000000e1e72ca */ /* 0x000fe400000e0000 */
[----:B------:R-:W-:Y:S02]  /*11480*/  R2UR UR31, R15 ;  /* 0x000000000f1f72ca */ /* 0x000fe400000e0000 */
[----:B------:R-:W-:-:S02]  /*11490*/  R2UR UR28, R10 ;  /* 0x000000000a1c72ca */ /* 0x000fc400000e0000 */
[----:B------:R-:W-:Y:S01]  /*114a0*/  R2UR UR29, R11 ;  /* 0x000000000b1d72ca */ /* 0x000fe200000e0000 */
[----:B------:R-:W-:Y:S02]  /*114b0*/  WARPGROUP.DEPBAR.LE gsb0, 0x0 ;  /* 0x00008000000079c5 */ /* 0x000fe40000010000 */
[----:B------:R-:W-:-:S10]  /*114c0*/  WARPGROUP.ARRIVE ;  /* 0x00000000000079c5 */ /* 0x000fd40000000000 */
[----:B------:R-:W-:Y:S01]  /*114d0*/  QGMMA.64x32x32.F32.E4M3.E4M3 R120, gdesc[UR28], R120, gsb0 ;  /* 0x006000001c7879f3 */ /* 0x000fe20008000878 */
        /* <DEDUP_REMOVED lines=18> */
[----:B------:R-:W-:Y:S02]  /*11600*/  IADD3 R14, R12, 0x302, RZ ;  /* 0x000003020c0e7810 */ /* 0x000fe40007ffe0ff */
[----:B------:R-:W-:Y:S02]  /*11610*/  MOV R15, 0x40000040 ;  /* 0x40000040000f7802 */ /* 0x000fe40000000f00 */
        /* <DEDUP_REMOVED lines=119> */
[----:B------:R-:W-:Y:S01]  /*11d90*/  IMAD.MOV.U32 R15, RZ, RZ, 0x40000040 ;  /* 0x40000040ff0f7424 */ /* 0x000fe200078e00ff */
[----:B------:R-:W-:Y:S02]  /*11da0*/  IADD3 R14, R12, 0x206, RZ ;  /* 0x000002060c0e7810 */ /* 0x000fe40007ffe0ff */
        /* <DEDUP_REMOVED lines=34> */
[C---:B------:R-:W-:Y:S01]  /*11fd0*/  FMUL.FTZ R20, R2.reuse, R121 ;  /* 0x0000007902147220 */ /* 0x040fe20000410000 */
        /* <DEDUP_REMOVED lines=10> */
[----:B------:R-:W-:Y:S01]  /*12080*/  MUFU.TANH R3, R3 ;  /* 0x0000000300037308 */ /* 0x000fe20000002400 */
[C---:B------:R-:W-:Y:S01]  /*12090*/  FMUL.FTZ R106, R2.reuse, R106 ;  /* 0x0000006a026a7220 */ /* 0x040fe20000410000 */
[C---:B------:R-:W-:Y:S01]  /*120a0*/  FMUL.FTZ R127, R2.reuse, R130 ;  /* 0x00000082027f7220 */ /* 0x040fe20000410000 */
[----:B------:R-:W-:Y:S01]  /*120b0*/  FMUL.FTZ R130, R2, R133 ;  /* 0x0000008502827220 */ /* 0x000fe20000410000 */
[----:B----4-:R-:W-:-:S04]  /*120c0*/  IADD3 R133, R138, R139, RZ ;  /* 0x0000008b8a857210 */ /* 0x010fc80007ffe0ff */
[----:B------:R-:W0:Y:S01]  /*120d0*/  MUFU.TANH R21, R21 ;  /* 0x0000001500157308 */ /* 0x000e220000002400 */
[C---:B------:R-:W-:Y:S01]  /*120e0*/  FMUL.FTZ R108, R2.reuse, R108 ;  /* 0x0000006c026c7220 */ /* 0x040fe20000410000 */
[----:B------:R-:W-:-:S06]  /*120f0*/  FMUL.FTZ R13, R2, R66 ;  /* 0x00000042020d7220 */ /* 0x000fcc0000410000 */
[----:B------:R-:W1:Y:S01]  /*12100*/  MUFU.TANH R122, R122 ;  /* 0x0000007a007a7308 */ /* 0x000e620000002400 */
[----:B------:R-:W-:-:S07]  /*12110*/  IMAD R66, R232, -0xe0, R133 ;  /* 0xffffff20e8427824 */ /* 0x000fce00078e0285 */
[----:B------:R-:W2:Y:S08]  /*12120*/  MUFU.TANH R124, R124 ;  /* 0x0000007c007c7308 */ /* 0x000eb00000002400 */
[----:B------:R-:W3:Y:S08]  /*12130*/  MUFU.TANH R20, R20 ;  /* 0x0000001400147308 */ /* 0x000ef00000002400 */
[----:B------:R-:W-:Y:S08]  /*12140*/  MUFU.TANH R126, R126 ;  /* 0x0000007e007e7308 */ /* 0x000ff00000002400 */
[----:B------:R-:W4:Y:S01]  /*12150*/  MUFU.TANH R128, R128 ;  /* 0x0000008000807308 */ /* 0x000f220000002400 */
[----:B------:R-:W-:-:S02]  /*12160*/  WARPGROUP.DEPBAR.LE gsb0, 0x0 ;  /* 0x00008000000079c5 */ /* 0x000fc40000010000 */
[----:B------:R-:W-:-:S05]  /*12170*/  FMUL.FTZ R133, R2, R40 ;  /* 0x0000002802857220 */ /* 0x000fca0000410000 */
[----:B------:R-:W4:Y:S01]  /*12180*/  MUFU.TANH R106, R106 ;  /* 0x0000006a006a7308 */ /* 0x000f220000002400 */
[----:B------:R-:W-:-:S07]  /*12190*/  ISETP.GT.AND P5, PT, R66, RZ, PT ;  /* 0x000000ff4200720c */ /* 0x000fce0003fa4270 */
[----:B------:R-:W4:Y:S01]  /*121a0*/  MUFU.TANH R121, R121 ;  /* 0x0000007900797308 */ /* 0x000f220000002400 */
[----:B------:R-:W-:-:S07]  /*121b0*/  ISETP.GT.AND P3, PT, R66, 0x9, PT ;  /* 0x000000094200780c */ /* 0x000fce0003f64270 */
[----:B------:R-:W4:Y:S01]  /*121c0*/  MUFU.TANH R108, R108 ;  /* 0x0000006c006c7308 */ /* 0x000f220000002400 */
[----:B------:R-:W-:Y:S01]  /*121d0*/  ISETP.GT.AND P1, PT, R66, 0x1, PT ;  /* 0x000000014200780c */ /* 0x000fe20003f24270 */
[----:B------:R-:W-:-:S06]  /*121e0*/  FMUL.FTZ R129, R2, R132 ;  /* 0x0000008402817220 */ /* 0x000fcc0000410000 */
[----:B------:R1:W-:Y:S01]  /*121f0*/  MUFU.TANH R40, R13 ;  /* 0x0000000d00287308 */ /* 0x0003e20000002400 */
[C---:B------:R-:W-:Y:S01]  /*12200*/  FMUL.FTZ R140, R2.reuse, R43 ;  /* 0x0000002b028c7220 */ /* 0x040fe20000410000 */
[----:B0-----:R-:W-:Y:S01]  /*12210*/  FSEL R21, R21, -INF , P5 ;  /* 0xff80000015157808 */ /* 0x001fe20002800000 */
[----:B------:R-:W-:Y:S01]  /*12220*/  FMUL.FTZ R14, R2, R85 ;  /* 0x00000055020e7220 */ /* 0x000fe20000410000 */
[----:B------:R-:W-:Y:S01]  /*12230*/  FSEL R3, R3, -INF , P5 ;  /* 0xff80000003037808 */ /* 0x000fe20002800000 */
[----:B-1----:R-:W-:-:S03]  /*12240*/  IMAD.MOV.U32 R13, RZ, RZ, 0x40000040 ;  /* 0x40000040ff0d7424 */ /* 0x002fc600078e00ff */
[----:B------:R-:W0:Y:S01]  /*12250*/  MUFU.TANH R125, R125 ;  /* 0x0000007d007d7308 */ /* 0x000e220000002400 */
[----:B------:R-:W-:Y:S01]  /*12260*/  ISETP.GT.AND P5, PT, R66, 0x11, PT ;  /* 0x000000114200780c */ /* 0x000fe20003fa4270 */
[----:B------:R-:W-:Y:S01]  /*12270*/  FMUL.FTZ R85, R2, R87 ;  /* 0x0000005702557220 */ /* 0x000fe20000410000 */
[----:B------:R-:W-:Y:S02]  /*12280*/  FSEL R43, R122, -INF , P3 ;  /* 0xff8000007a2b7808 */ /* 0x000fe40001800000 */
[----:B------:R-:W-:Y:S02]  /*12290*/  R2UR UR7, R13 ;  /* 0x000000000d0772ca */ /* 0x000fe400000e0000 */
[----:B--2---:R-:W-:Y:S01]  /*122a0*/  FSEL R13, R124, -INF , P3 ;  /* 0xff8000007c0d7808 */ /* 0x004fe20001800000 */
[----:B------:R-:W1:Y:S01]  /*122b0*/  MUFU.TANH R120, R120 ;  /* 0x0000007800787308 */ /* 0x000e620000002400 */
[----:B------:R-:W-:Y:S01]  /*122c0*/  ISETP.GT.AND P3, PT, R66, 0x20, PT ;  /* 0x000000204200780c */ /* 0x000fe20003f64270 */
[----:B------:R-:W-:Y:S01]  /*122d0*/  FMUL.FTZ R87, R2, R70 ;  /* 0x0000004602577220 */ /* 0x000fe20000410000 */
[----:B------:R-:W-:Y:S01]  /*122e0*/  VIADD R12, R12, 0x606 ;  /* 0x000006060c0c7836 */ /* 0x000fe20000000000 */
[----:B------:R-:W-:Y:S01]  /*122f0*/  ISETP.GT.AND P2, PT, R66, 0x8, PT ;  /* 0x000000084200780c */ /* 0x000fe20003f44270 */
[----:B------:R-:W-:Y:S01]  /*12300*/  FMUL.FTZ R225, R2, R45 ;  /* 0x0000002d02e17220 */ /* 0x000fe20000410000 */
[----:B---3--:R-:W-:Y:S01]  /*12310*/  FSEL R20, R20, -INF , P1 ;  /* 0xff80000014147808 */ /* 0x008fe20000800000 */
[C---:B------:R-:W-:Y:S01]  /*12320*/  FMUL.FTZ R183, R2.reuse, R47 ;  /* 0x0000002f02b77220 */ /* 0x040fe20000410000 */
[C---:B------:R-:W-:Y:S01]  /*12330*/  FMUL.FTZ R70, R2.reuse, R52 ;  /* 0x0000003402467220 */ /* 0x040fe20000410000 */
[----:B------:R-:W2:Y:S01]  /*12340*/  MUFU.TANH R123, R123 ;  /* 0x0000007b007b7308 */ /* 0x000ea20000002400 */
[C---:B------:R-:W-:Y:S01]  /*12350*/  FMUL.FTZ R69, R2.reuse, R69 ;  /* 0x0000004502457220 */ /* 0x040fe20000410000 */
[----:B------:R-:W-:Y:S01]  /*12360*/  FMUL.FTZ R52, R2, R53 ;  /* 0x0000003502347220 */ /* 0x000fe20000410000 */
[----:B----4-:R-:W-:-:S02]  /*12370*/  FSEL R45, R128, -INF , P5 ;  /* 0xff800000802d7808 */ /* 0x010fc40002800000 */
[----:B------:R-:W-:Y:S02]  /*12380*/  FSEL R47, R126, -INF , P5 ;  /* 0xff8000007e2f7808 */ /* 0x000fe40002800000 */
[----:B------:R-:W-:Y:S01]  /*12390*/  ISETP.GT.AND P5, PT, R66, 0x28, PT ;  /* 0x000000284200780c */ /* 0x000fe20003fa4270 */
[----:B------:R-:W3:Y:S01]  /*123a0*/  MUFU.TANH R129, R129 ;  /* 0x0000008100817308 */ /* 0x000ee20000002400 */
[----:B------:R-:W-:Y:S01]  /*123b0*/  FSEL R53, R106, -INF , P3 ;  /* 0xff8000006a357808 */ /* 0x000fe20001800000 */
[----:B------:R-:W-:Y:S01]  /*123c0*/  FMUL.FTZ R104, R2, R104 ;  /* 0x0000006802687220 */ /* 0x000fe20000410000 */
[----:B------:R-:W-:Y:S02]  /*123d0*/  FSEL R121, R121, -INF , P2 ;  /* 0xff80000079797808 */ /* 0x000fe40001000000 */
[----:B------:R-:W-:Y:S02]  /*123e0*/  FMNMX.FTZ R106, R3, R20, !PT ;  /* 0x00000014036a7209 */ /* 0x000fe40007810000 */
[----:B------:R-:W-:-:S02]  /*123f0*/  R2UR UR6, R12 ;  /* 0x000000000c0672ca */ /* 0x000fc400000e0000 */
[----:B------:R-:W-:Y:S01]  /*12400*/  R2UR UR4, R6 ;  /* 0x00000000060472ca */ /* 0x000fe200000e0000 */
[----:B------:R4:W-:Y:S01]  /*12410*/  MUFU.TANH R12, R69 ;  /* 0x00000045000c7308 */ /* 0x0009e20000002400 */
[----:B------:R-:W-:Y:S01]  /*12420*/  R2UR UR5, R7 ;  /* 0x00000000070572ca */ /* 0x000fe200000e0000 */
[----:B------:R-:W-:Y:S01]  /*12430*/  FMUL.FTZ R105, R2, R105 ;  /* 0x0000006902697220 */ /* 0x000fe20000410000 */
[----:B------:R-:W-:-:S05]  /*12440*/  ISETP.GT.AND P4, PT, R66, 0x10, PT ;  /* 0x000000104200780c */ /* 0x000fca0003f84270 */
[----:B------:R-:W3:Y:S01]  /*12450*/  MUFU.TANH R130, R130 ;  /* 0x0000008200827308 */ /* 0x000ee20000002400 */
[----:B----4-:R-:W-:Y:S02]  /*12460*/  FSEL R69, R108, -INF , P5 ;  /* 0xff8000006c457808 */ /* 0x010fe40002800000 */
[----:B------:R-:W-:Y:S01]  /*12470*/  FMNMX.FTZ R108, R121, R106, !PT ;  /* 0x0000006a796c7209 */ /* 0x000fe20007810000 */
[C---:B------:R-:W-:Y:S01]  /*12480*/  FMUL.FTZ R131, R2.reuse, R134 ;  /* 0x0000008602837220 */ /* 0x040fe20000410000 */
[----:B0-----:R-:W-:Y:S01]  /*12490*/  FSEL R125, R125, -INF , P4 ;  /* 0xff8000007d7d7808 */ /* 0x001fe20002000000 */
[----:B------:R-:W-:Y:S02]  /*124a0*/  WARPGROUP.ARRIVE ;  /* 0x00000000000079c5 */ /* 0x000fe40000000000 */
[----:B------:R-:W0:Y:S01]  /*124b0*/  MUFU.TANH R127, R127 ;  /* 0x0000007f007f7308 */ /* 0x000e220000002400 */
[----:B------:R-:W-:Y:S01]  /*124c0*/  FMNMX.FTZ R108, R43, R108, !PT ;  /* 0x0000006c2b6c7209 */ /* 0x000fe20007810000 */
[----:B------:R-:W-:Y:S01]  /*124d0*/  FMUL.FTZ R132, R2, R135 ;  /* 0x0000008702847220 */ /* 0x000fe20000410000 */
[----:B-1----:R-:W-:Y:S01]  /*124e0*/  FSEL R120, R120, -INF , P1 ;  /* 0xff80000078787808 */ /* 0x002fe20000800000 */
[----:B------:R-:W-:-:S04]  /*124f0*/  FMUL.FTZ R109, R2, R109 ;  /* 0x0000006d026d7220 */ /* 0x000fc80000410000 */
[----:B------:R-:W1:Y:S01]  /*12500*/  MUFU.TANH R104, R104 ;  /* 0x0000006800687308 */ /* 0x000e620000002400 */
[----:B------:R-:W-:Y:S01]  /*12510*/  ISETP.GT.AND P1, PT, R66, 0x18, PT ;  /* 0x000000184200780c */ /* 0x000fe20003f24270 */
[----:B------:R-:W-:Y:S01]  /*12520*/  QGMMA.64x32x32.F32.E4M3.E4M3 R24, gdesc[UR4], R24, gsb0 ;  /* 0x00600000041879f3 */ /* 0x000fe20008000818 */
[----:B------:R-:W-:-:S05]  /*12530*/  FMNMX.FTZ R108, R125, R108, !PT ;  /* 0x0000006c7d6c7209 */ /* 0x000fca0007810000 */
[----:B------:R-:W4:Y:S01]  /*12540*/  MUFU.TANH R105, R105 ;  /* 0x0000006900697308 */ /* 0x000f220000002400 */
[----:B--2---:R-:W-:Y:S01]  /*12550*/  FSEL R123, R123, -INF , P2 ;  /* 0xff8000007b7b7808 */ /* 0x004fe20001000000 */
[----:B------:R-:W-:Y:S01]  /*12560*/  FMUL.FTZ R112, R2, R112 ;  /* 0x0000007002707220 */ /* 0x000fe20000410000 */
[----:B------:R-:W-:Y:S01]  /*12570*/  ISETP.GT.AND P2, PT, R66, 0x19, PT ;  /* 0x000000194200780c */ /* 0x000fe20003f44270 */
[----:B------:R-:W-:Y:S01]  /*12580*/  FMUL.FTZ R15, R2, R86 ;  /* 0x00000056020f7220 */ /* 0x000fe20000410000 */
[----:B---3--:R-:W-:-:S03]  /*12590*/  FSEL R129, R129, -INF , P1 ;  /* 0xff80000081817808 */ /* 0x008fc60000800000 */
[----:B------:R-:W2:Y:S01]  /*125a0*/  MUFU.TANH R131, R131 ;  /* 0x0000008300837308 */ /* 0x000ea20000002400 */
[----:B------:R-:W-:Y:S01]  /*125b0*/  FMNMX.FTZ R108, R47, R108, !PT ;  /* 0x0000006c2f6c7209 */ /* 0x000fe20007810000 */
[C---:B------:R-:W-:Y:S01]  /*125c0*/  FMUL.FTZ R86, R2.reuse, R51 ;  /* 0x0000003302567220 */ /* 0x040fe20000410000 */
[----:B------:R-:W-:Y:S01]  /*125d0*/  FMUL.FTZ R107, R2, R107 ;  /* 0x0000006b026b7220 */ /* 0x000fe20000410000 */
[----:B------:R-:W-:Y:S01]  /*125e0*/  FSEL R51, R130, -INF , P2 ;  /* 0xff80000082337808 */ /* 0x000fe20001000000 */
[C---:B------:R-:W-:Y:S01]  /*125f0*/  FMUL.FTZ R113, R2.reuse, R113 ;  /* 0x0000007102717220 */ /* 0x040fe20000410000 */
[----:B------:R-:W-:Y:S01]  /*12600*/  FMNMX.FTZ R108, R129, R108, !PT ;  /* 0x0000006c816c7209 */ /* 0x000fe20007810000 */
[C---:B------:R-:W-:Y:S01]  /*12610*/  FMUL.FTZ R138, R2.reuse, R48 ;  /* 0x00000030028a7220 */ /* 0x040fe20000410000 */
[----:B------:R-:W3:Y:S01]  /*12620*/  MUFU.TANH R132, R132 ;  /* 0x0000008400847308 */ /* 0x000ee20000002400 */
[C---:B------:R-:W-:Y:S01]  /*12630*/  FMUL.FTZ R48, R2.reuse, R55 ;  /* 0x0000003702307220 */ /* 0x040fe20000410000 */
[----:B0-----:R-:W-:Y:S01]  /*12640*/  FSEL R127, R127, -INF , P4 ;  /* 0xff8000007f7f7808 */ /* 0x001fe20002000000 */
[----:B------:R-:W-:-:S05]  /*12650*/  FMUL.FTZ R110, R2, R110 ;  /* 0x0000006e026e7220 */ /* 0x000fca0000410000 */
[----:B------:R-:W0:Y:S01]  /*12660*/  MUFU.TANH R109, R109 ;  /* 0x0000006d006d7308 */ /* 0x000e220000002400 */
[----:B------:R-:W-:Y:S01]  /*12670*/  ISETP.GT.AND P4, PT, R66, 0x21, PT ;  /* 0x000000214200780c */ /* 0x000fe20003f84270 */
[----:B------:R-:W-:Y:S01]  /*12680*/  FMUL.FTZ R115, R2, R115 ;  /* 0x0000007302737220 */ /* 0x000fe20000410000 */
[----:B-1----:R-:W-:Y:S01]  /*12690*/  FSEL R55, R104, -INF , P3 ;  /* 0xff80000068377808 */ /* 0x002fe20001800000 */
[C---:B------:R-:W-:Y:S01]  /*126a0*/  FMUL.FTZ R116, R2.reuse, R116 ;  /* 0x0000007402747220 */ /* 0x040fe20000410000 */
[----:B------:R-:W-:Y:S01]  /*126b0*/  FMNMX.FTZ R108, R51, R108, !PT ;  /* 0x0000006c336c7209 */ /* 0x000fe20007810000 */
[C---:B------:R-:W-:Y:S01]  /*126c0*/  FMUL.FTZ R111, R2.reuse, R111 ;  /* 0x0000006f026f7220 */ /* 0x040fe20000410000 */
[C---:B------:R-:W-:Y:S01]  /*126d0*/  FMUL.FTZ R117, R2.reuse, R117 ;  /* 0x0000007502757220 */ /* 0x040fe20000410000 */
[----:B------:R-:W-:Y:S01]  /*126e0*/  MUFU.TANH R112, R112 ;  /* 0x0000007000707308 */ /* 0x000fe20000002400 */
[----:B----4-:R-:W-:Y:S01]  /*126f0*/  FSEL R105, R105, -INF , P4 ;  /* 0xff80000069697808 */ /* 0x010fe20002000000 */
[C---:B------:R-:W-:Y:S01]  /*12700*/  FMUL.FTZ R92, R2.reuse, R92 ;  /* 0x0000005c025c7220 */ /* 0x040fe20000410000 */
[----:B------:R-:W-:Y:S01]  /*12710*/  FMNMX.FTZ R108, R55, R108, !PT ;  /* 0x0000006c376c7209 */ /* 0x000fe20007810000 */
[C---:B------:R-:W-:Y:S01]  /*12720*/  FMUL.FTZ R94, R2.reuse, R94 ;  /* 0x0000005e025e7220 */ /* 0x040fe20000410000 */
[C---:B------:R-:W-:Y:S01]  /*12730*/  FMUL.FTZ R114, R2.reuse, R114 ;  /* 0x0000007202727220 */ /* 0x040fe20000410000 */
[C---:B------:R-:W-:Y:S01]  /*12740*/  FMUL.FTZ R88, R2.reuse, R88 ;  /* 0x0000005802587220 */ /* 0x040fe20000410000 */
[C---:B------:R-:W-:Y:S01]  /*12750*/  FMUL.FTZ R118, R2.reuse, R118 ;  /* 0x0000007602767220 */ /* 0x040fe20000410000 */
[----:B------:R-:W1:Y:S01]  /*12760*/  MUFU.TANH R107, R107 ;  /* 0x0000006b006b7308 */ /* 0x000e620000002400 */
[----:B--2---:R-:W-:Y:S01]  /*12770*/  FSEL R131, R131, -INF , P1 ;  /* 0xff80000083837808 */ /* 0x004fe20000800000 */
[----:B------:R-:W-:Y:S01]  /*12780*/  FMUL.FTZ R136, R2, R49 ;  /* 0x0000003102887220 */ /* 0x000fe20000410000 */
[----:B------:R-:W-:Y:S01]  /*12790*/  ISETP.GT.AND P1, PT, R66, 0x29, PT ;  /* 0x000000294200780c */ /* 0x000fe20003f24270 */
[C---:B------:R-:W-:Y:S01]  /*127a0*/  FMUL.FTZ R119, R2.reuse, R119 ;  /* 0x0000007702777220 */ /* 0x040fe20000410000 */
[C---:B------:R-:W-:Y:S01]  /*127b0*/  FMUL.FTZ R101, R2.reuse, R101 ;  /* 0x0000006502657220 */ /* 0x040fe20000410000 */
[C---:B------:R-:W-:Y:S01]  /*127c0*/  FMUL.FTZ R103, R2.reuse, R103 ;  /* 0x0000006702677220 */ /* 0x040fe20000410000 */
[C---:B------:R-:W-:Y:S01]  /*127d0*/  FMUL.FTZ R90, R2.reuse, R90 ;  /* 0x0000005a025a7220 */ /* 0x040fe20000410000 */
[----:B------:R-:W-:Y:S01]  /*127e0*/  MUFU.TANH R113, R113 ;  /* 0x0000007100717308 */ /* 0x000fe20000002400 */
[----:B------:R-:W-:Y:S01]  /*127f0*/  FMNMX.FTZ R108, R105, R108, !PT ;  /* 0x0000006c696c7209 */ /* 0x000fe20007810000 */
[----:B------:R-:W-:Y:S01]  /*12800*/  FMUL.FTZ R89, R2, R89 ;  /* 0x0000005902597220 */ /* 0x000fe20000410000 */
[----:B---3--:R-:W-:Y:S01]  /*12810*/  FSEL R49, R132, -INF , P2 ;  /* 0xff80000084317808 */ /* 0x008fe20001000000 */
[C---:B------:R-:W-:Y:S01]  /*12820*/  FMUL.FTZ R221, R2.reuse, R44 ;  /* 0x0000002c02dd7220 */ /* 0x040fe20000410000 */
[C---:B------:R-:W-:Y:S01]  /*12830*/  FMUL.FTZ R91, R2.reuse, R91 ;  /* 0x0000005b025b7220 */ /* 0x040fe20000410000 */
[C---:B------:R-:W-:Y:S01]  /*12840*/  FMUL.FTZ R93, R2.reuse, R93 ;  /* 0x0000005d025d7220 */ /* 0x040fe20000410000 */
[----:B------:R-:W-:Y:S01]  /*12850*/  FMUL.FTZ R96, R2, R96 ;  /* 0x0000006002607220 */ /* 0x000fe20000410000 */
[----:B------:R-:W-:Y:S01]  /*12860*/  MUFU.TANH R110, R110 ;  /* 0x0000006e006e7308 */ /* 0x000fe20000002400 */
[----:B------:R-:W-:Y:S01]  /*12870*/  ISETP.GT.AND P2, PT, R66, 0x30, PT ;  /* 0x000000304200780c */ /* 0x000fe20003f44270 */
[C---:B------:R-:W-:Y:S01]  /*12880*/  FMUL.FTZ R98, R2.reuse, R98 ;  /* 0x0000006202627220 */ /* 0x040fe20000410000 */
[----:B0-----:R-:W-:Y:S01]  /*12890*/  FSEL R109, R109, -INF , P1 ;  /* 0xff8000006d6d7808 */ /* 0x001fe20000800000 */
[C---:B------:R-:W-:Y:S01]  /*128a0*/  FMUL.FTZ R80, R2.reuse, R80 ;  /* 0x0000005002507220 */ /* 0x040fe20000410000 */
[C---:B------:R-:W-:Y:S01]  /*128b0*/  FMUL.FTZ R82, R2.reuse, R82 ;  /* 0x0000005202527220 */ /* 0x040fe20000410000 */
[C---:B------:R-:W-:Y:S01]  /*128c0*/  FMUL.FTZ R97, R2.reuse, R97 ;  /* 0x0000006102617220 */ /* 0x040fe20000410000 */
[C---:B------:R-:W-:Y:S01]  /*128d0*/  FMUL.FTZ R99, R2.reuse, R99 ;  /* 0x0000006302637220 */ /* 0x040fe20000410000 */
[----:B------:R-:W0:Y:S01]  /*128e0*/  MUFU.TANH R115, R115 ;  /* 0x0000007300737308 */ /* 0x000e220000002400 */
[----:B------:R-:W-:Y:S01]  /*128f0*/  FMNMX.FTZ R108, R69, R108, !PT ;  /* 0x0000006c456c7209 */ /* 0x000fe20007810000 */
[C---:B------:R-:W-:Y:S01]  /*12900*/  FMUL.FTZ R68, R2.reuse, R68 ;  /* 0x0000004402447220 */ /* 0x040fe20000410000 */
[C---:B------:R-:W-:Y:S01]  /*12910*/  FMUL.FTZ R67, R2.reuse, R67 ;  /* 0x0000004302437220 */ /* 0x040fe20000410000 */
[C---:B------:R-:W-:Y:S01]  /*12920*/  FMUL.FTZ R134, R2.reuse, R50 ;  /* 0x0000003202867220 */ /* 0x040fe20000410000 */
[C---:B------:R-:W-:Y:S01]  /*12930*/  FMUL.FTZ R135, R2.reuse, R41 ;  /* 0x0000002902877220 */ /* 0x040fe20000410000 */
[C---:B------:R-:W-:Y:S01]  /*12940*/  FMUL.FTZ R100, R2.reuse, R100 ;  /* 0x0000006402647220 */ /* 0x040fe20000410000 */
[----:B------:R-:W-:Y:S01]  /*12950*/  FMUL.FTZ R102, R2, R102 ;  /* 0x0000006602667220 */ /* 0x000fe20000410000 */
[----:B------:R-:W-:Y:S01]  /*12960*/  MUFU.TANH R116, R116 ;  /* 0x0000007400747308 */ /* 0x000fe20000002400 */
[----:B------:R-:W-:Y:S01]  /*12970*/  ISETP.GT.AND P3, PT, R66, 0x31, PT ;  /* 0x000000314200780c */ /* 0x000fe20003f64270 */
[C---:B------:R-:W-:Y:S01]  /*12980*/  FMUL.FTZ R95, R2.reuse, R95 ;  /* 0x0000005f025f7220 */ /* 0x040fe20000410000 */
[C---:B------:R-:W-:Y:S01]  /*12990*/  FMUL.FTZ R73, R2.reuse, R73 ;  /* 0x0000004902497220 */ /* 0x040fe20000410000 */
[C---:B------:R-:W-:Y:S01]  /*129a0*/  FMUL.FTZ R57, R2.reuse, R57 ;  /* 0x0000003902397220 */ /* 0x040fe20000410000 */
[C---:B------:R-:W-:Y:S01]  /*129b0*/  FMUL.FTZ R59, R2.reuse, R59 ;  /* 0x0000003b023b7220 */ /* 0x040fe20000410000 */
[C---:B------:R-:W-:Y:S01]  /*129c0*/  FMUL.FTZ R137, R2.reuse, R42 ;  /* 0x0000002a02897220 */ /* 0x040fe20000410000 */
[C---:B------:R-:W-:Y:S01]  /*129d0*/  FMUL.FTZ R76, R2.reuse, R76 ;  /* 0x0000004c024c7220 */ /* 0x040fe20000410000 */
[----:B------:R-:W2:Y:S01]  /*129e0*/  MUFU.TANH R111, R111 ;  /* 0x0000006f006f7308 */ /* 0x000ea20000002400 */
[----:B------:R-:W-:Y:S01]  /*129f0*/  FMNMX.FTZ R108, R109, R108, !PT ;  /* 0x0000006c6d6c7209 */ /* 0x000fe20007810000 */
[C---:B------:R-:W-:Y:S01]  /*12a00*/  FMUL.FTZ R78, R2.reuse, R78 ;  /* 0x0000004e024e7220 */ /* 0x040fe20000410000 */
[C---:B------:R-:W-:Y:S01]  /*12a10*/  FMUL.FTZ R77, R2.reuse, R77 ;  /* 0x0000004d024d7220 */ /* 0x040fe20000410000 */
[C---:B------:R-:W-:Y:S01]  /*12a20*/  FMUL.FTZ R79, R2.reuse, R79 ;  /* 0x0000004f024f7220 */ /* 0x040fe20000410000 */
[C---:B------:R-:W-:Y:S01]  /*12a30*/  FMUL.FTZ R72, R2.reuse, R72 ;  /* 0x0000004802487220 */ /* 0x040fe20000410000 */
[C---:B------:R-:W-:Y:S01]  /*12a40*/  FMUL.FTZ R74, R2.reuse, R74 ;  /* 0x0000004a024a7220 */ /* 0x040fe20000410000 */
[C---:B------:R-:W-:Y:S01]  /*12a50*/  FMUL.FTZ R71, R2.reuse, R71 ;  /* 0x0000004702477220 */ /* 0x040fe20000410000 */
[----:B------:R-:W-:Y:S01]  /*12a60*/  MUFU.TANH R117, R117 ;  /* 0x0000007500757308 */ /* 0x000fe20000002400 */
[----:B-1----:R-:W-:Y:S01]  /*12a70*/  FSEL R107, R107, -INF , P4 ;  /* 0xff8000006b6b7808 */ /* 0x002fe20002000000 */
        /* <DEDUP_REMOVED lines=9> */
[C---:B------:R-:W-:Y:S01]  /*12b10*/  FMUL.FTZ R60, R2.reuse, R60 ;  /* 0x0000003c023c7220 */ /* 0x040fe20000410000 */
[C---:B------:R-:W-:Y:S01]  /*12b20*/  FMUL.FTZ R62, R2.reuse, R62 ;  /* 0x0000003e023e7220 */ /* 0x040fe20000410000 */
[C---:B------:R-:W-:Y:S01]  /*12b30*/  FMUL.FTZ R61, R2.reuse, R61 ;  /* 0x0000003d023d7220 */ /* 0x040fe20000410000 */
[C---:B------:R-:W-:Y:S01]  /*12b40*/  FMUL.FTZ R64, R2.reuse, R64 ;  /* 0x0000004002407220 */ /* 0x040fe20000410000 */
[----:B------:R-:W-:Y:S01]  /*12b50*/  FMUL.FTZ R63, R2, R63 ;  /* 0x0000003f023f7220 */ /* 0x000fe20000410000 */
[----:B------:R-:W1:Y:S01]  /*12b60*/  MUFU.TANH R94, R94 ;  /* 0x0000005e005e7308 */ /* 0x000e620000002400 */
[----:B------:R-:W-:Y:S01]  /*12b70*/  ISETP.GT.AND P4, PT, R66, 0x38, PT ;  /* 0x000000384200780c */ /* 0x000fe20003f84270 */
[----:B------:R-:W-:Y:S01]  /*12b80*/  FMUL.FTZ R54, R2, R54 ;  /* 0x0000003602367220 */ /* 0x000fe20000410000 */
[----:B------:R-:W-:-:S05]  /*12b90*/  ULDC UR4, c[0x0][0x988] ;  /* 0x0002620000047ab9 */ /* 0x000fca0000000800 */
[----:B------:R-:W-:Y:S08]  /*12ba0*/  MUFU.TANH R114, R114 ;  /* 0x0000007200727308 */ /* 0x000ff00000002400 */
[----:B------:R-:W3:Y:S08]  /*12bb0*/  MUFU.TANH R88, R88 ;  /* 0x0000005800587308 */ /* 0x000ef00000002400 */
[----:B------:R4:W-:Y:S08]  /*12bc0*/  MUFU.TANH R44, R87 ;  /* 0x00000057002c7308 */ /* 0x0009f00000002400 */
[----:B------:R-:W3:Y:S01]  /*12bd0*/  MUFU.TANH R118, R118 ;  /* 0x0000007600767308 */ /* 0x000ee20000002400 */
[----:B----4-:R-:W-:-:S04]  /*12be0*/  FSEL R87, R112, -INF , P2 ;  /* 0xff80000070577808 */ /* 0x010fc80001000000 */
[----:B------:R-:W-:-:S03]  /*12bf0*/  FMNMX.FTZ R108, R87, R108, !PT ;  /* 0x0000006c576c7209 */ /* 0x000fc60007810000 */
[----:B------:R-:W4:Y:S01]  /*12c00*/  MUFU.TANH R119, R119 ;  /* 0x0000007700777308 */ /* 0x000f220000002400 */
[----:B0-----:R-:W-:-:S07]  /*12c10*/  FSEL R115, R115, -INF , P3 ;  /* 0xff80000073737808 */ /* 0x001fce0001800000 */
[----:B------:R-:W-:Y:S08]  /*12c20*/  MUFU.TANH R101, R101 ;  /* 0x0000006500657308 */ /* 0x000ff00000002400 */
[----:B------:R-:W0:Y:S08]  /*12c30*/  MUFU.TANH R103, R103 ;  /* 0x0000006700677308 */ /* 0x000e300000002400 */
[----:B------:R-:W-:Y:S08]  /*12c40*/  MUFU.TANH R90, R90 ;  /* 0x0000005a005a7308 */ /* 0x000ff00000002400 */
[----:B------:R-:W0:Y:S08]  /*12c50*/  MUFU.TANH R89, R89 ;  /* 0x0000005900597308 */ /* 0x000e300000002400 */
[----:B------:R1:W-:Y:S01]  /*12c60*/  MUFU.TANH R50, R133 ;  /* 0x0000008500327308 */ /* 0x0003e20000002400 */
[----:B--2---:R-:W-:-:S07]  /*12c70*/  FSEL R111, R111, -INF , P1 ;  /* 0xff8000006f6f7808 */ /* 0x004fce0000800000 */
[----:B------:R-:W2:Y:S01]  /*12c80*/  MUFU.TANH R91, R91 ;  /* 0x0000005b005b7308 */ /* 0x000ea20000002400 */
[----:B-1----:R-:W-:Y:S02]  /*12c90*/  FSEL R133, R113, -INF , P3 ;  /* 0xff80000071857808 */ /* 0x002fe40001800000 */
[----:B------:R-:W-:Y:S02]  /*12ca0*/  ISETP.GT.AND P3, PT, R66, 0x48, PT ;  /* 0x000000484200780c */ /* 0x000fe40003f64270 */
[----:B------:R-:W-:-:S03]  /*12cb0*/  FMNMX.FTZ R108, R133, R108, !PT ;  /* 0x0000006c856c7209 */ /* 0x000fc60007810000 */
[----:B------:R-:W1:Y:S01]  /*12cc0*/  MUFU.TANH R93, R93 ;  /* 0x0000005d005d7308 */ /* 0x000e620000002400 */
[----:B------:R-:W-:-:S07]  /*12cd0*/  ISETP.GT.AND P1, PT, R66, 0x40, PT ;  /* 0x000000404200780c */ /* 0x000fce0003f24270 */
[----:B------:R-:W-:Y:S01]  /*12ce0*/  MUFU.TANH R96, R96 ;  /* 0x0000006000607308 */ /* 0x000fe20000002400 */
[----:B------:R-:W-:-:S07]  /*12cf0*/  FSEL R143, R94, -INF , P3 ;  /* 0xff8000005e8f7808 */ /* 0x000fce0001800000 */
[----:B------:R-:W1:Y:S01]  /*12d00*/  MUFU.TANH R98, R98 ;  /* 0x0000006200627308 */ /* 0x000e620000002400 */
[----:B------:R-:W-:-:S07]  /*12d10*/  FSEL R147, R92, -INF , P3 ;  /* 0xff8000005c937808 */ /* 0x000fce0001800000 */
[----:B------:R-:W-:Y:S08]  /*12d20*/  MUFU.TANH R80, R80 ;  /* 0x0000005000507308 */ /* 0x000ff00000002400 */
[----:B------:R-:W1:Y:S08]  /*12d30*/  MUFU.TANH R82, R82 ;  /* 0x0000005200527308 */ /* 0x000e700000002400 */
[----:B------:R3:W-:Y:S08]  /*12d40*/  MUFU.TANH R41, R67 ;  /* 0x0000004300297308 */ /* 0x0007f00000002400 */
[----:B------:R-:W-:Y:S01]  /*12d50*/  MUFU.TANH R42, R68 ;  /* 0x00000044002a7308 */ /* 0x000fe20000002400 */
[----:B---3--:R-:W-:-:S02]  /*12d60*/  FSEL R67, R110, -INF , P5 ;  /* 0xff8000006e437808 */ /* 0x008fc40002800000 */
[----:B------:R-:W-:-:S05]  /*12d70*/  ISETP.GT.AND P5, PT, R66, 0x39, PT ;  /* 0x000000394200780c */ /* 0x000fca0003fa4270 */
[----:B------:R-:W-:Y:S01]  /*12d80*/  MUFU.TANH R97, R97 ;  /* 0x0000006100617308 */ /* 0x000fe20000002400 */
[----:B------:R-:W-:-:S07]  /*12d90*/  FSEL R117, R117, -INF , P5 ;  /* 0xff80000075757808 */ /* 0x000fce0002800000 */
[----:B------:R-:W3:Y:S01]  /*12da0*/  MUFU.TANH R99, R99 ;  /* 0x0000006300637308 */ /* 0x000ee20000002400 */
[----:B------:R-:W-:-:S07]  /*12db0*/  ISETP.GT.AND P3, PT, R66, 0x59, PT ;  /* 0x000000594200780c */ /* 0x000fce0003f64270 */
[----:B------:R4:W-:Y:S01]  /*12dc0*/  MUFU.TANH R68, R135 ;  /* 0x0000008700447308 */ /* 0x0009e20000002400 */
[----:B------:R-:W-:Y:S02]  /*12dd0*/  FSEL R141, R88, -INF , P1 ;  /* 0xff800000588d7808 */ /* 0x000fe40000800000 */
[----:B----4-:R-:W-:-:S05]  /*12de0*/  FSEL R135, R116, -INF , P4 ;  /* 0xff80000074877808 */ /* 0x010fca0002000000 */
[----:B------:R-:W-:Y:S01]  /*12df0*/  MUFU.TANH R100, R100 ;  /* 0x0000006400647308 */ /* 0x000fe20000002400 */
[----:B------:R-:W-:-:S07]  /*12e00*/  FMNMX.FTZ R108, R135, R108, !PT ;  /* 0x0000006c876c7209 */ /* 0x000fce0007810000 */
[----:B------:R-:W4:Y:S01]  /*12e10*/  MUFU.TANH R102, R102 ;  /* 0x0000006600667308 */ /* 0x000f220000002400 */
[----:B------:R-:W-:-:S07]  /*12e20*/  FMNMX.FTZ R108, R117, R108, !PT ;  /* 0x0000006c756c7209 */ /* 0x000fce0007810000 */
[----:B------:R-:W4:Y:S01]  /*12e30*/  MUFU.TANH R95, R95 ;  /* 0x0000005f005f7308 */ /* 0x000f220000002400 */
[----:B------:R-:W-:-:S07]  /*12e40*/  FSEL R113, R118, -INF , P4 ;  /* 0xff80000076717808 */ /* 0x000fce0002000000 */
[----:B------:R-:W4:Y:S01]  /*12e50*/  MUFU.TANH R73, R73 ;  /* 0x0000004900497308 */ /* 0x000f220000002400 */
[----:B------:R-:W-:-:S07]  /*12e60*/  ISETP.GT.AND P4, PT, R66, 0x49, PT ;  /* 0x000000494200780c */ /* 0x000fce0003f84270 */
[----:B------:R-:W-:Y:S01]  /*12e70*/  MUFU.TANH R57, R57 ;  /* 0x0000003900397308 */ /* 0x000fe20000002400 */
[----:B------:R-:W-:-:S07]  /*12e80*/  FSEL R119, R119, -INF , P5 ;  /* 0xff80000077777808 */ /* 0x000fce0002800000 */
[----:B------:R-:W4:Y:S01]  /*12e90*/  MUFU.TANH R59, R59 ;  /* 0x0000003b003b7308 */ /* 0x000f220000002400 */
[----:B0-----:R-:W-:-:S07]  /*12ea0*/  FSEL R103, R103, -INF , P3 ;  /* 0xff80000067677808 */ /* 0x001fce0001800000 */
[----:B------:R-:W-:Y:S01]  /*12eb0*/  MUFU.TANH R76, R76 ;  /* 0x0000004c004c7308 */ /* 0x000fe20000002400 */
[----:B------:R-:W-:-:S07]  /*12ec0*/  FSEL R157, R101, -INF , P3 ;  /* 0xff800000659d7808 */ /* 0x000fce0001800000 */
[----:B------:R-:W0:Y:S01]  /*12ed0*/  MUFU.TANH R78, R78 ;  /* 0x0000004e004e7308 */ /* 0x000e220000002400 */
[C---:B------:R-:W-:Y:S02]  /*12ee0*/  ISETP.GT.AND P5, PT, R66.reuse, 0x50, PT ;  /* 0x000000504200780c */ /* 0x040fe40003fa4270 */
[----:B------:R-:W-:-:S05]  /*12ef0*/  ISETP.GT.AND P3, PT, R66, 0x70, PT ;  /* 0x000000704200780c */ /* 0x000fca0003f64270 */
[----:B------:R2:W-:Y:S01]  /*12f00*/  MUFU.TANH R46, R71 ;  /* 0x00000047002e7308 */ /* 0x0005e20000002400 */
[----:B------:R-:W-:-:S07]  /*12f10*/  FMNMX.FTZ R108, R141, R108, !PT ;  /* 0x0000006c8d6c7209 */ /* 0x000fce0007810000 */
[----:B------:R-:W-:Y:S01]  /*12f20*/  MUFU.TANH R77, R77 ;  /* 0x0000004d004d7308 */ /* 0x000fe20000002400 */
[----:B--2---:R-:W-:Y:S02]  /*12f30*/  FSEL R71, R114, -INF , P2 ;  /* 0xff80000072477808 */ /* 0x004fe40001000000 */
[----:B------:R-:W-:-:S05]  /*12f40*/  ISETP.GT.AND P2, PT, R66, 0x41, PT ;  /* 0x000000414200780c */ /* 0x000fca0003f44270 */
[----:B------:R-:W2:Y:S01]  /*12f50*/  MUFU.TANH R79, R79 ;  /* 0x0000004f004f7308 */ /* 0x000ea20000002400 */
[----:B------:R-:W-:-:S07]  /*12f60*/  FSEL R145, R89, -INF , P2 ;  /* 0xff80000059917808 */ /* 0x000fce0001000000 */
[----:B------:R-:W-:Y:S01]  /*12f70*/  MUFU.TANH R72, R72 ;  /* 0x0000004800487308 */ /* 0x000fe20000002400 */
[----:B------:R-:W-:-:S07]  /*12f80*/  FSEL R91, R91, -INF , P2 ;  /* 0xff8000005b5b7808 */ /* 0x000fce0001000000 */
[----:B------:R-:W2:Y:S01]  /*12f90*/  MUFU.TANH R74, R74 ;  /* 0x0000004a004a7308 */ /* 0x000ea20000002400 */
[----:B-1----:R-:W-:-:S07]  /*12fa0*/  FSEL R149, R93, -INF , P4 ;  /* 0xff8000005d957808 */ /* 0x002fce0002000000 */
[----:B------:R-:W-:Y:S01]  /*12fb0*/  MUFU.TANH R14, R14 ;  /* 0x0000000e000e7308 */ /* 0x000fe20000002400 */
[----:B------:R-:W-:-:S07]  /*12fc0*/  ISETP.GT.AND P2, PT, R66, 0x58, PT ;  /* 0x000000584200780c */ /* 0x000fce0003f44270 */
[----:B------:R-:W1:Y:S01]  /*12fd0*/  MUFU.TANH R85, R85 ;  /* 0x0000005500557308 */ /* 0x000e620000002400 */
[----:B------:R-:W-:Y:S02]  /*12fe0*/  FSEL R93, R98, -INF , P5 ;  /* 0xff800000625d7808 */ /* 0x000fe40002800000 */
[----:B------:R-:W-:-:S05]  /*12ff0*/  FSEL R151, R96, -INF , P5 ;  /* 0xff80000060977808 */ /* 0x000fca0002800000 */
[----:B------:R3:W-:Y:S01]  /*13000*/  MUFU.TANH R104, R137 ;  /* 0x0000008900687308 */ /* 0x0007e20000002400 */
[----:B------:R-:W-:Y:S02]  /*13010*/  FSEL R165, R82, -INF , P3 ;  /* 0xff80000052a57808 */ /* 0x000fe40001800000 */
[----:B------:R-:W-:-:S05]  /*13020*/  FSEL R167, R80, -INF , P3 ;  /* 0xff80000050a77808 */ /* 0x000fca0001800000 */
[----:B------:R-:W1:Y:S01]  /*13030*/  MUFU.TANH R75, R75 ;  /* 0x0000004b004b7308 */ /* 0x000e620000002400 */
[----:B---3--:R-:W-:Y:S02]  /*13040*/  FSEL R137, R90, -INF , P1 ;  /* 0xff8000005a897808 */ /* 0x008fe40000800000 */
[----:B------:R-:W-:-:S05]  /*13050*/  ISETP.GT.AND P1, PT, R66, 0x51, PT ;  /* 0x000000514200780c */ /* 0x000fca0003f24270 */
[----:B------:R-:W-:Y:S01]  /*13060*/  MUFU.TANH R56, R56 ;  /* 0x0000003800387308 */ /* 0x000fe20000002400 */
[----:B------:R-:W-:Y:S02]  /*13070*/  ISETP.GT.AND P5, PT, R66, 0x61, PT ;  /* 0x000000614200780c */ /* 0x000fe40003fa4270 */
[----:B------:R-:W-:-:S05]  /*13080*/  FSEL R99, R99, -INF , P1 ;  /* 0xff80000063637808 */ /* 0x000fca0000800000 */
[----:B------:R-:W3:Y:S01]  /*13090*/  MUFU.TANH R58, R58 ;  /* 0x0000003a003a7308 */ /* 0x000ee20000002400 */
[----:B------:R-:W-:Y:S02]  /*130a0*/  FSEL R153, R97, -INF , P1 ;  /* 0xff80000061997808 */ /* 0x000fe40000800000 */
[----:B------:R-:W-:Y:S02]  /*130b0*/  FMNMX.FTZ R108, R145, R108, !PT ;  /* 0x0000006c916c7209 */ /* 0x000fe40007810000 */
[----:B------:R-:W-:-:S03]  /*130c0*/  ISETP.GT.AND P3, PT, R66, 0x81, PT ;  /* 0x000000814200780c */ /* 0x000fc60003f64270 */
[----:B------:R-:W-:Y:S01]  /*130d0*/  MUFU.TANH R81, R81 ;  /* 0x0000005100517308 */ /* 0x000fe20000002400 */
[----:B------:R-:W-:-:S07]  /*130e0*/  ISETP.GT.AND P1, PT, R66, 0x68, PT ;  /* 0x000000684200780c */ /* 0x000fce0003f24270 */
[----:B------:R-:W3:Y:S01]  /*130f0*/  MUFU.TANH R83, R83 ;  /* 0x0000005300537308 */ /* 0x000ee20000002400 */
[----:B----4-:R-:W-:Y:S02]  /*13100*/  FSEL R97, R102, -INF , P2 ;  /* 0xff80000066617808 */ /* 0x010fe40001000000 */
[----:B------:R-:W-:Y:S02]  /*13110*/  FSEL R155, R100, -INF , P2 ;  /* 0xff800000649b7808 */ /* 0x000fe40001000000 */
[----:B------:R-:W-:-:S03]  /*13120*/  FSEL R95, R95, -INF , P4 ;  /* 0xff8000005f5f7808 */ /* 0x000fc60002000000 */
[----:B------:R-:W-:Y:S01]  /*13130*/  MUFU.TANH R84, R84 ;  /* 0x0000005400547308 */ /* 0x000fe20000002400 */
[----:B------:R-:W-:Y:S02]  /*13140*/  ISETP.GT.AND P2, PT, R66, 0x69, PT ;  /* 0x000000694200780c */ /* 0x000fe40003f44270 */
[----:B------:R-:W-:Y:S02]  /*13150*/  FSEL R161, R73, -INF , P5 ;  /* 0xff80000049a17808 */ /* 0x000fe40002800000 */
[----:B------:R-:W-:-:S03]  /*13160*/  FMNMX.FTZ R108, R147, R108, !PT ;  /* 0x0000006c936c7209 */ /* 0x000fc60007810000 */
[----:B------:R-:W4:Y:S01]  /*13170*/  MUFU.TANH R15, R15 ;  /* 0x0000000f000f7308 */ /* 0x000f220000002400 */
[----:B------:R-:W-:Y:S02]  /*13180*/  FSEL R59, R59, -INF , P3 ;  /* 0xff8000003b3b7808 */ /* 0x000fe40001800000 */
[----:B------:R-:W-:-:S05]  /*13190*/  FSEL R177, R57, -INF , P3 ;  /* 0xff80000039b17808 */ /* 0x000fca0001800000 */
[----:B------:R-:W4:Y:S01]  /*131a0*/  MUFU.TANH R65, R65 ;  /* 0x0000004100417308 */ /* 0x000f220000002400 */
[----:B------:R-:W-:Y:S02]  /*131b0*/  ISETP.GT.AND P4, PT, R66, 0x60, PT ;  /* 0x000000604200780c */ /* 0x000fe40003f84270 */
[----:B0-----:R-:W-:Y:S02]  /*131c0*/  FSEL R73, R78, -INF , P1 ;  /* 0xff8000004e497808 */ /* 0x001fe40000800000 */
[----:B------:R-:W-:-:S03]  /*131d0*/  FSEL R163, R76, -INF , P1 ;  /* 0xff8000004ca37808 */ /* 0x000fc60000800000 */
[----:B------:R-:W-:Y:S01]  /*131e0*/  MUFU.TANH R60, R60 ;  /* 0x0000003c003c7308 */ /* 0x000fe20000002400 */
[C---:B------:R-:W-:Y:S02]  /*131f0*/  ISETP.GT.AND P3, PT, R66.reuse, 0x98, PT ;  /* 0x000000984200780c */ /* 0x040fe40003f64270 */
[----:B------:R-:W-:-:S05]  /*13200*/  ISETP.GT.AND P1, PT, R66, 0x79, PT ;  /* 0x000000794200780c */ /* 0x000fca0003f24270 */
[----:B------:R-:W0:Y:S01]  /*13210*/  MUFU.TANH R62, R62 ;  /* 0x0000003e003e7308 */ /* 0x000e220000002400 */
[----:B------:R-:W-:Y:S02]  /*13220*/  FMNMX.FTZ R108, R149, R108, !PT ;  /* 0x0000006c956c7209 */ /* 0x000fe40007810000 */
[----:B--2---:R-:W-:Y:S02]  /*13230*/  FSEL R79, R79, -INF , P2 ;  /* 0xff8000004f4f7808 */ /* 0x004fe40001000000 */
[----:B------:R-:W-:-:S03]  /*13240*/  FSEL R77, R77, -INF , P2 ;  /* 0xff8000004d4d7808 */ /* 0x000fc60001000000 */
[----:B------:R-:W2:Y:S01]  /*13250*/  MUFU.TANH R61, R61 ;  /* 0x0000003d003d7308 */ /* 0x000ea20000002400 */
[----:B------:R-:W-:Y:S01]  /*13260*/  FSEL R101, R74, -INF , P4 ;  /* 0xff8000004a657808 */ /* 0x000fe20002000000 */
[----:B------:R-:W-:Y:S02]  /*13270*/  WARPGROUP.DEPBAR.LE gsb0, 0x0 ;  /* 0x00008000000079c5 */ /* 0x000fe40000010000 */
[----:B------:R-:W-:-:S04]  /*13280*/  FSEL R159, R72, -INF , P4 ;  /* 0xff800000489f7808 */ /* 0x000fc80002000000 */
[----:B------:R-:W-:Y:S01]  /*13290*/  MUFU.TANH R221, R221 ;  /* 0x000000dd00dd7308 */ /* 0x000fe20000002400 */
[----:B------:R-:W-:Y:S02]  /*132a0*/  ISETP.GT.AND P2, PT, R66, 0x80, PT ;  /* 0x000000804200780c */ /* 0x000fe40003f44270 */
[----:B------:R-:W-:Y:S01]  /*132b0*/  FSEL R207, R42, -INF , P3 ;  /* 0xff8000002acf7808 */ /* 0x000fe20001800000 */
[----:B------:R-:W-:-:S04]  /*132c0*/  FMUL.FTZ R42, R2, R32 ;  /* 0x00000020022a7220 */ /* 0x000fc80000410000 */
[----:B------:R-:W2:Y:S01]  /*132d0*/  MUFU.TANH R181, R181 ;  /* 0x000000b500b57308 */ /* 0x000ea20000002400 */
[----:B------:R-:W-:Y:S02]  /*132e0*/  ISETP.GT.AND P4, PT, R66, 0x71, PT ;  /* 0x000000714200780c */ /* 0x000fe40003f84270 */
[----:B-1----:R-:W-:Y:S02]  /*132f0*/  FSEL R85, R85, -INF , P1 ;  /* 0xff80000055557808 */ /* 0x002fe40000800000 */
[----:B------:R-:W-:Y:S01]  /*13300*/  FSEL R173, R14, -INF , P1 ;  /* 0xff8000000ead7808 */ /* 0x000fe20000800000 */
[----:B------:R-:W-:Y:S01]  /*13310*/  FMUL.FTZ R14, R2, R25 ;  /* 0x00000019020e7220 */ /* 0x000fe20000410000 */
[----:B------:R-:W-:Y:S01]  /*13320*/  ISETP.GT.AND P1, PT, R66, 0x90, PT ;  /* 0x000000904200780c */ /* 0x000fe20003f24270 */
[----:B------:R-:W-:Y:S01]  /*13330*/  MUFU.TANH R52, R52 ;  /* 0x0000003400347308 */ /* 0x000fe20000002400 */
[----:B------:R-:W-:Y:S01]  /*13340*/  FMNMX.FTZ R108, R151, R108, !PT ;  /* 0x0000006c976c7209 */ /* 0x000fe20007810000 */
[C---:B------:R-:W-:Y:S01]  /*13350*/  FMUL.FTZ R24, R2.reuse, R24 ;  /* 0x0000001802187220 */ /* 0x040fe20000410000 */
[----:B------:R-:W-:Y:S01]  /*13360*/  FSEL R75, R75, -INF , P5 ;  /* 0xff8000004b4b7808 */ /* 0x000fe20002800000 */
[----:B------:R-:W-:Y:S01]  /*13370*/  FMUL.FTZ R26, R2, R26 ;  /* 0x0000001a021a7220 */ /* 0x000fe20000410000 */
[----:B---3--:R-:W-:-:S03]  /*13380*/  FSEL R171, R58, -INF , P2 ;  /* 0xff8000003aab7808 */ /* 0x008fc60001000000 */
[----:B------:R-:W1:Y:S01]  /*13390*/  MUFU.TANH R48, R48 ;  /* 0x0000003000307308 */ /* 0x000e620000002400 */
[----:B------:R-:W-:Y:S02]  /*133a0*/  FSEL R175, R56, -INF , P2 ;  /* 0xff80000038af7808 */ /* 0x000fe40001000000 */
[----:B------:R-:W-:Y:S02]  /*133b0*/  ISETP.GT.AND P5, PT, R66, 0x78, PT ;  /* 0x000000784200780c */ /* 0x000fe40003fa4270 */
[----:B------:R-:W-:-:S03]  /*133c0*/  FSEL R83, R83, -INF , P4 ;  /* 0xff80000053537808 */ /* 0x000fc60002000000 */
[----:B------:R-:W-:Y:S01]  /*133d0*/  MUFU.TANH R138, R138 ;  /* 0x0000008a008a7308 */ /* 0x000fe20000002400 */
[----:B------:R-:W-:Y:S02]  /*133e0*/  FSEL R81, R81, -INF , P4 ;  /* 0xff80000051517808 */ /* 0x000fe40002000000 */
[C---:B------:R-:W-:Y:S02]  /*133f0*/  ISETP.GT.AND P2, PT, R66.reuse, 0x91, PT ;  /* 0x000000914200780c */ /* 0x040fe40003f44270 */
[----:B------:R-:W-:-:S03]  /*13400*/  ISETP.GT.AND P4, PT, R66, 0x88, PT ;  /* 0x000000884200780c */ /* 0x000fc60003f84270 */
[----:B------:R-:W3:Y:S01]  /*13410*/  MUFU.TANH R134, R134 ;  /* 0x0000008600867308 */ /* 0x000ee20000002400 */
[----:B------:R-:W-:Y:S01]  /*13420*/  FSEL R25, R40, -INF , P1 ;  /* 0xff80000028197808 */ /* 0x000fe20000800000 */
[----:B------:R-:W-:Y:S01]  /*13430*/  FMUL.FTZ R40, R2, R27 ;  /* 0x0000001b02287220 */ /* 0x000fe20000410000 */
[----:B------:R-:W-:Y:S02]  /*13440*/  FMNMX.FTZ R108, R153, R108, !PT ;  /* 0x0000006c996c7209 */ /* 0x000fe40007810000 */
[----:B------:R-:W-:-:S03]  /*13450*/  FSEL R27, R44, -INF , P3 ;  /* 0xff8000002c1b7808 */ /* 0x000fc60001800000 */
[----:B------:R-:W-:Y:S01]  /*13460*/  MUFU.TANH R225, R225 ;  /* 0x000000e100e17308 */ /* 0x000fe20000002400 */
[----:B----4-:R-:W-:Y:S01]  /*13470*/  FSEL R15, R15, -INF , P5 ;  /* 0xff8000000f0f7808 */ /* 0x010fe20002800000 */
[----:B------:R-:W-:Y:S01]  /*13480*/  FMUL.FTZ R44, R2, R33 ;  /* 0x00000021022c7220 */ /* 0x000fe20000410000 */
[----:B------:R-:W-:-:S05]  /*13490*/  FSEL R169, R84, -INF , P5 ;  /* 0xff80000054a97808 */ /* 0x000fca0002800000 */
[----:B------:R-:W4:Y:S01]  /*134a0*/  MUFU.TANH R183, R183 ;  /* 0x000000b700b77308 */ /* 0x000f220000002400 */
[----:B------:R-:W-:Y:S02]  /*134b0*/  FSEL R41, R41, -INF , P2 ;  /* 0xff80000029297808 */ /* 0x000fe40001000000 */
[----:B------:R-:W-:Y:S02]  /*134c0*/  FSEL R205, R65, -INF , P2 ;  /* 0xff80000041cd7808 */ /* 0x000fe40001000000 */
[----:B------:R-:W-:-:S03]  /*134d0*/  ISETP.GT.AND P5, PT, R66, 0x89, PT ;  /* 0x000000894200780c */ /* 0x000fc60003fa4270 */
[----:B------:R-:W4:Y:S01]  /*134e0*/  MUFU.TANH R42, R42 ;  /* 0x0000002a002a7308 */ /* 0x000f220000002400 */
[----:B0-----:R-:W-:Y:S02]  /*134f0*/  FSEL R57, R62, -INF , P4 ;  /* 0xff8000003e397808 */ /* 0x001fe40002000000 */
[----:B------:R-:W-:Y:S02]  /*13500*/  FSEL R179, R60, -INF , P4 ;  /* 0xff8000003cb37808 */ /* 0x000fe40002000000 */
[----:B------:R-:W-:-:S03]  /*13510*/  ISETP.GT.AND P2, PT, R66, 0xa8, PT ;  /* 0x000000a84200780c */ /* 0x000fc60003f44270 */
[----:B------:R-:W0:Y:S01]  /*13520*/  MUFU.TANH R14, R14 ;  /* 0x0000000e000e7308 */ /* 0x000e220000002400 */
[----:B------:R-:W-:Y:S02]  /*13530*/  FMNMX.FTZ R108, R155, R108, !PT ;  /* 0x0000006c9b6c7209 */ /* 0x000fe40007810000 */
[----:B------:R-:W-:-:S05]  /*13540*/  ISETP.GT.AND P4, PT, R66, 0x99, PT ;  /* 0x000000994200780c */ /* 0x000fca0003f84270 */
[----:B------:R-:W0:Y:S01]  /*13550*/  MUFU.TANH R24, R24 ;  /* 0x0000001800187308 */ /* 0x000e220000002400 */
[----:B--2---:R-:W-:Y:S02]  /*13560*/  FSEL R197, R61, -INF , P5 ;  /* 0xff8000003dc57808 */ /* 0x004fe40002800000 */
[----:B------:R-:W-:-:S05]  /*13570*/  FSEL R181, R181, -INF , P2 ;  /* 0xff800000b5b57808 */ /* 0x000fca0001000000 */
[----:B------:R-:W2:Y:S01]  /*13580*/  MUFU.TANH R26, R26 ;  /* 0x0000001a001a7308 */ /* 0x000ea20000002400 */
[----:B------:R-:W-:Y:S02]  /*13590*/  FSEL R221, R221, -INF , P2 ;  /* 0xff800000dddd7808 */ /* 0x000fe40001000000 */
[----:B------:R-:W-:Y:S02]  /*135a0*/  FMNMX.FTZ R108, R157, R108, !PT ;  /* 0x0000006c9d6c7209 */ /* 0x000fe40007810000 */
[----:B------:R-:W-:Y:S02]  /*135b0*/  FSEL R61, R46, -INF , P4 ;  /* 0xff8000002e3d7808 */ /* 0x000fe40002000000 */
[----:B------:R-:W-:Y:S01]  /*135c0*/  FSEL R223, R12, -INF , P4 ;  /* 0xff8000000cdf7808 */ /* 0x000fe20002000000 */
[----:B------:R-:W2:Y:S01]  /*135d0*/  MUFU.TANH R44, R44 ;  /* 0x0000002c002c7308 */ /* 0x000ea20000002400 */
[C---:B------:R-:W-:Y:S02]  /*135e0*/  ISETP.GT.AND P2, PT, R66.reuse, 0xb9, PT ;  /* 0x000000b94200780c */ /* 0x040fe40003f44270 */
[----:B------:R-:W-:-:S02]  /*135f0*/  ISETP.GT.AND P4, PT, R66, 0xb0, PT ;  /* 0x000000b04200780c */ /* 0x000fc40003f84270 */
[----:B------:R-:W-:Y:S02]  /*13600*/  ISETP.GT.AND P3, PT, R66, 0xa9, PT ;  /* 0x000000a94200780c */ /* 0x000fe40003f64270 */
[----:B------:R-:W-:Y:S01]  /*13610*/  FMNMX.FTZ R108, R159, R108, !PT ;  /* 0x0000006c9f6c7209 */ /* 0x000fe20007810000 */
[----:B------:R4:W2:Y:S01]  /*13620*/  MUFU.TANH R193, R40 ;  /* 0x0000002800c17308 */ /* 0x0008a20000002400 */
[----:B-1----:R-:W-:Y:S02]  /*13630*/  FSEL R189, R48, -INF , P2 ;  /* 0xff80000030bd7808 */ /* 0x002fe40001000000 */
[----:B---3--:R-:W-:Y:S02]  /*13640*/  FSEL R185, R134, -INF , P4 ;  /* 0xff80000086b97808 */ /* 0x008fe40002000000 */
[----:B------:R-:W-:Y:S02]  /*13650*/  FSEL R227, R138, -INF , P4 ;  /* 0xff8000008ae37808 */ /* 0x000fe40002000000 */
[----:B------:R-:W-:-:S02]  /*13660*/  ISETP.GT.AND P4, PT, R66, 0xc1, PT ;  /* 0x000000c14200780c */ /* 0x000fc40003f84270 */
[----:B----4-:R-:W-:Y:S02]  /*13670*/  FSEL R40, R52, -INF , P2 ;  /* 0xff80000034287808 */ /* 0x010fe40001000000 */
[C---:B------:R-:W-:Y:S02]  /*13680*/  ISETP.GT.AND P2, PT, R66.reuse, 0xd0, PT ;  /* 0x000000d04200780c */ /* 0x040fe40003f44270 */
[----:B------:R-:W-:Y:S02]  /*13690*/  FSEL R183, R183, -INF , P3 ;  /* 0xff800000b7b77808 */ /* 0x000fe40001800000 */
[----:B------:R-:W-:Y:S02]  /*136a0*/  FSEL R225, R225, -INF , P3 ;  /* 0xff800000e1e17808 */ /* 0x000fe40001800000 */
[----:B------:R-:W-:Y:S02]  /*136b0*/  FMNMX.FTZ R108, R161, R108, !PT ;  /* 0x0000006ca16c7209 */ /* 0x000fe40007810000 */
[----:B------:R-:W-:Y:S01]  /*136c0*/  ISETP.GT.AND P3, PT, R66, 0xc0, PT ;  /* 0x000000c04200780c */ /* 0x000fe20003f64270 */
[----:B------:R-:W-:Y:S01]  /*136d0*/  FMUL.FTZ R46, R2, R36 ;  /* 0x00000024022e7220 */ /* 0x000fe20000410000 */
[----:B------:R-:W-:-:S02]  /*136e0*/  FSEL R209, R42, -INF , P2 ;  /* 0xff8000002ad17808 */ /* 0x000fc40001000000 */
[----:B0-----:R-:W-:Y:S01]  /*136f0*/  FSEL R215, R14, -INF , P4 ;  /* 0xff8000000ed77808 */ /* 0x001fe20002000000 */
[----:B------:R-:W-:Y:S01]  /*13700*/  FMUL.FTZ R14, R2, R37 ;  /* 0x00000025020e7220 */ /* 0x000fe20000410000 */
[----:B------:R-:W-:Y:S02]  /*13710*/  FMNMX.FTZ R42, R21, R120, !PT ;  /* 0x00000078152a7209 */ /* 0x000fe40007810000 */
[----:B------:R-:W-:Y:S02]  /*13720*/  FMNMX.FTZ R108, R163, R108, !PT ;  /* 0x0000006ca36c7209 */ /* 0x000fe40007810000 */
[----:B------:R-:W-:Y:S02]  /*13730*/  FSEL R36, R24, -INF , P3 ;  /* 0xff80000018247808 */ /* 0x000fe40001800000 */
[----:B--2---:R-:W-:Y:S02]  /*13740*/  FSEL R37, R26, -INF , P3 ;  /* 0xff8000001a257808 */ /* 0x004fe40001800000 */
[----:B------:R-:W-:-:S02]  /*13750*/  ISETP.GT.AND P3, PT, R66, 0xd1, PT ;  /* 0x000000d14200780c */ /* 0x000fc40003f64270 */
[----:B------:R-:W-:Y:S01]  /*13760*/  FMNMX.FTZ R42, R123, R42, !PT ;  /* 0x0000002a7b2a7209 */ /* 0x000fe20007810000 */
[----:B------:R-:W0:Y:S01]  /*13770*/  MUFU.TANH R46, R46 ;  /* 0x0000002e002e7308 */ /* 0x000e220000002400 */
[----:B------:R-:W-:Y:S02]  /*13780*/  FMNMX.FTZ R108, R77, R108, !PT ;  /* 0x0000006c4d6c7209 */ /* 0x000fe40007810000 */
[----:B------:R-:W-:Y:S02]  /*13790*/  FSEL R203, R44, -INF , P3 ;  /* 0xff8000002ccb7808 */ /* 0x000fe40001800000 */
[----:B------:R-:W-:Y:S02]  /*137a0*/  FMNMX.FTZ R44, R13, R42, !PT ;  /* 0x0000002a0d2c7209 */ /* 0x000fe40007810000 */
[----:B------:R-:W-:Y:S02]  /*137b0*/  FMNMX.FTZ R108, R167, R108, !PT ;  /* 0x0000006ca76c7209 */ /* 0x000fe40007810000 */
[----:B------:R-:W-:-:S02]  /*137c0*/  FMNMX.FTZ R44, R127, R44, !PT ;  /* 0x0000002c7f2c7209 */ /* 0x000fc40007810000 */
[----:B------:R-:W-:Y:S02]  /*137d0*/  FMNMX.FTZ R108, R81, R108, !PT ;  /* 0x0000006c516c7209 */ /* 0x000fe40007810000 */
[----:B------:R-:W-:Y:S02]  /*137e0*/  FMNMX.FTZ R44, R45, R44, !PT ;  /* 0x0000002c2d2c7209 */ /* 0x000fe40007810000 */
[----:B------:R-:W-:Y:S02]  /*137f0*/  FMNMX.FTZ R108, R169, R108, !PT ;  /* 0x0000006ca96c7209 */ /* 0x000fe40007810000 */
[----:B------:R-:W-:Y:S02]  /*13800*/  FSEL R193, R193, -INF , P4 ;  /* 0xff800000c1c17808 */ /* 0x000fe40002000000 */
[----:B------:R-:W-:Y:S01]  /*13810*/  ISETP.GT.AND P4, PT, R66, 0xd8, PT ;  /* 0x000000d84200780c */ /* 0x000fe20003f84270 */
[----:B------:R-:W1:Y:S01]  /*13820*/  MUFU.TANH R64, R64 ;  /* 0x0000004000407308 */ /* 0x000e620000002400 */
[----:B------:R-:W-:-:S02]  /*13830*/  FMNMX.FTZ R44, R131, R44, !PT ;  /* 0x0000002c832c7209 */ /* 0x000fc40007810000 */
[----:B------:R-:W-:Y:S02]  /*13840*/  FMNMX.FTZ R108, R173, R108, !PT ;  /* 0x0000006cad6c7209 */ /* 0x000fe40007810000 */
[----:B0-----:R-:W-:Y:S02]  /*13850*/  FSEL R201, R46, -INF , P4 ;  /* 0xff8000002ec97808 */ /* 0x001fe40002000000 */
[----:B------:R-:W-:Y:S02]  /*13860*/  FMNMX.FTZ R46, R49, R44, !PT ;  /* 0x0000002c312e7209 */ /* 0x000fe40007810000 */
[----:B------:R-:W-:Y:S02]  /*13870*/  FMNMX.FTZ R108, R175, R108, !PT ;  /* 0x0000006caf6c7209 */ /* 0x000fe40007810000 */
[----:B------:R-:W-:Y:S02]  /*13880*/  FMNMX.FTZ R46, R53, R46, !PT ;  /* 0x0000002e352e7209 */ /* 0x000fe40007810000 */
[----:B------:R-:W-:Y:S01]  /*13890*/  FMNMX.FTZ R108, R177, R108, !PT ;  /* 0x0000006cb16c7209 */ /* 0x000fe20007810000 */
[----:B------:R-:W0:Y:S01]  /*138a0*/  MUFU.TANH R63, R63 ;  /* 0x0000003f003f7308 */ /* 0x000e220000002400 */
[----:B------:R-:W-:-:S02]  /*138b0*/  FMNMX.FTZ R46, R107, R46, !PT ;  /* 0x0000002e6b2e7209 */ /* 0x000fc40007810000 */
[----:B------:R-:W-:Y:S02]  /*138c0*/  FMNMX.FTZ R108, R179, R108, !PT ;  /* 0x0000006cb36c7209 */ /* 0x000fe40007810000 */
[----:B------:R-:W-:Y:S02]  /*138d0*/  FMNMX.FTZ R46, R67, R46, !PT ;  /* 0x0000002e432e7209 */ /* 0x000fe40007810000 */
[----:B-1----:R-:W-:Y:S02]  /*138e0*/  FSEL R199, R64, -INF , P1 ;  /* 0xff80000040c77808 */ /* 0x002fe40000800000 */
[----:B------:R-:W-:Y:S02]  /*138f0*/  FMNMX.FTZ R108, R197, R108, !PT ;  /* 0x0000006cc56c7209 */ /* 0x000fe40007810000 */
[----:B------:R-:W-:Y:S02]  /*13900*/  FMNMX.FTZ R48, R111, R46, !PT ;  /* 0x0000002e6f307209 */ /* 0x000fe40007810000 */
[----:B------:R-:W-:-:S02]  /*13910*/  FMNMX.FTZ R108, R199, R108, !PT ;  /* 0x0000006cc76c7209 */ /* 0x000fc40007810000 */
[----:B------:R-:W-:Y:S02]  /*13920*/  FMNMX.FTZ R48, R71, R48, !PT ;  /* 0x0000003047307209 */ /* 0x000fe40007810000 */
[----:B------:R-:W-:Y:S02]  /*13930*/  FMNMX.FTZ R108, R205, R108, !PT ;  /* 0x0000006ccd6c7209 */ /* 0x000fe40007810000 */
[----:B------:R-:W-:Y:S02]  /*13940*/  FMNMX.FTZ R48, R115, R48, !PT ;  /* 0x0000003073307209 */ /* 0x000fe40007810000 */
[----:B0-----:R-:W-:Y:S02]  /*13950*/  FSEL R63, R63, -INF , P5 ;  /* 0xff8000003f3f7808 */ /* 0x001fe40002800000 */
[----:B------:R-:W-:Y:S02]  /*13960*/  ISETP.GT.AND P5, PT, R66, 0xa0, PT ;  /* 0x000000a04200780c */ /* 0x000fe40003fa4270 */
[----:B------:R-:W-:-:S02]  /*13970*/  FMNMX.FTZ R108, R207, R108, !PT ;  /* 0x0000006ccf6c7209 */ /* 0x000fc40007810000 */
[----:B------:R-:W-:Y:S02]  /*13980*/  FMNMX.FTZ R48, R113, R48, !PT ;  /* 0x0000003071307209 */ /* 0x000fe40007810000 */
[----:B------:R-:W-:Y:S02]  /*13990*/  ISETP.GT.AND P1, PT, R66, 0xa1, PT ;  /* 0x000000a14200780c */ /* 0x000fe40003f24270 */
[----:B------:R-:W-:Y:S02]  /*139a0*/  FSEL R217, R50, -INF , P5 ;  /* 0xff80000032d97808 */ /* 0x000fe40002800000 */
[----:B------:R-:W-:Y:S01]  /*139b0*/  FMNMX.FTZ R108, R223, R108, !PT ;  /* 0x0000006cdf6c7209 */ /* 0x000fe20007810000 */
[----:B------:R-:W0:Y:S01]  /*139c0*/  MUFU.TANH R106, R140 ;  /* 0x0000008c006a7308 */ /* 0x000e220000002400 */
[----:B------:R-:W-:Y:S02]  /*139d0*/  FMNMX.FTZ R50, R119, R48, !PT ;  /* 0x0000003077327209 */ /* 0x000fe40007810000 */
[----:B------:R-:W-:-:S02]  /*139e0*/  FSEL R211, R68, -INF , P1 ;  /* 0xff80000044d37808 */ /* 0x000fc40000800000 */
[----:B------:R-:W-:-:S03]  /*139f0*/  FMNMX.FTZ R108, R217, R108, !PT ;  /* 0x0000006cd96c7209 */ /* 0x000fc60007810000 */
[----:B------:R-:W1:Y:S01]  /*13a00*/  MUFU.TANH R136, R136 ;  /* 0x0000008800887308 */ /* 0x000e620000002400 */
[----:B------:R-:W-:Y:S02]  /*13a10*/  FMNMX.FTZ R50, R137, R50, !PT ;  /* 0x0000003289327209 */ /* 0x000fe40007810000 */
[----:B------:R-:W-:Y:S02]  /*13a20*/  FMNMX.FTZ R108, R211, R108, !PT ;  /* 0x0000006cd36c7209 */ /* 0x000fe40007810000 */
[----:B------:R-:W-:-:S03]  /*13a30*/  FMNMX.FTZ R50, R91, R50, !PT ;  /* 0x000000325b327209 */ /* 0x000fc60007810000 */
[----:B------:R-:W2:Y:S01]  /*13a40*/  MUFU.TANH R70, R70 ;  /* 0x0000004600467308 */ /* 0x000ea20000002400 */
[----:B------:R-:W-:Y:S01]  /*13a50*/  FMNMX.FTZ R108, R221, R108, !PT ;  /* 0x0000006cdd6c7209 */ /* 0x000fe20007810000 */
[----:B------:R-:W-:Y:S01]  /*13a60*/  FMUL.FTZ R12, R2, R29 ;  /* 0x0000001d020c7220 */ /* 0x000fe20000410000 */
[----:B------:R-:W-:Y:S02]  /*13a70*/  FMNMX.FTZ R50, R143, R50, !PT ;  /* 0x000000328f327209 */ /* 0x000fe40007810000 */
[----:B------:R-:W-:Y:S01]  /*13a80*/  FSEL R29, R104, -INF , P5 ;  /* 0xff800000681d7808 */ /* 0x000fe20002800000 */
[----:B------:R-:W-:Y:S01]  /*13a90*/  FMUL.FTZ R28, R2, R28 ;  /* 0x0000001c021c7220 */ /* 0x000fe20000410000 */
[----:B------:R-:W-:Y:S01]  /*13aa0*/  ISETP.GT.AND P5, PT, R66, 0xb1, PT ;  /* 0x000000b14200780c */ /* 0x000fe20003fa4270 */
[----:B------:R-:W3:Y:S01]  /*13ab0*/  MUFU.TANH R54, R54 ;  /* 0x0000003600367308 */ /* 0x000ee20000002400 */
[----:B------:R-:W-:Y:S02]  /*13ac0*/  FMNMX.FTZ R108, R225, R108, !PT ;  /* 0x0000006ce16c7209 */ /* 0x000fe40007810000 */
[----:B------:R-:W-:-:S02]  /*13ad0*/  FMNMX.FTZ R52, R95, R50, !PT ;  /* 0x000000325f347209 */ /* 0x000fc40007810000 */
[----:B0-----:R-:W-:-:S03]  /*13ae0*/  FSEL R65, R106, -INF , P1 ;  /* 0xff8000006a417808 */ /* 0x001fc60000800000 */
[----:B------:R-:W0:Y:S01]  /*13af0*/  MUFU.TANH R86, R86 ;  /* 0x0000005600567308 */ /* 0x000e220000002400 */
[----:B------:R-:W-:Y:S02]  /*13b00*/  ISETP.GT.AND P1, PT, R66, 0xb8, PT ;  /* 0x000000b84200780c */ /* 0x000fe40003f24270 */
[----:B-1----:R-:W-:Y:S02]  /*13b10*/  FSEL R237, R136, -INF , P5 ;  /* 0xff80000088ed7808 */ /* 0x002fe40002800000 */
[----:B------:R-:W-:Y:S02]  /*13b20*/  FMNMX.FTZ R108, R227, R108, !PT ;  /* 0x0000006ce36c7209 */ /* 0x000fe40007810000 */
[----:B------:R-:W-:Y:S01]  /*13b30*/  FMNMX.FTZ R52, R93, R52, !PT ;  /* 0x000000345d347209 */ /* 0x000fe20007810000 */
[----:B------:R-:W1:Y:S01]  /*13b40*/  MUFU.TANH R28, R28 ;  /* 0x0000001c001c7308 */ /* 0x000e620000002400 */
[----:B--2---:R-:W-:Y:S02]  /*13b50*/  FSEL R32, R70, -INF , P1 ;  /* 0xff80000046207808 */ /* 0x004fe40000800000 */
[----:B------:R-:W-:-:S02]  /*13b60*/  FMNMX.FTZ R33, R237, R108, !PT ;  /* 0x0000006ced217209 */ /* 0x000fc40007810000 */
[----:B------:R-:W-:Y:S02]  /*13b70*/  FMNMX.FTZ R52, R99, R52, !PT ;  /* 0x0000003463347209 */ /* 0x000fe40007810000 */
[----:B------:R-:W-:Y:S01]  /*13b80*/  FMNMX.FTZ R89, R32, R33, !PT ;  /* 0x0000002120597209 */ /* 0x000fe20007810000 */
[----:B------:R-:W2:Y:S01]  /*13b90*/  MUFU.TANH R12, R12 ;  /* 0x0000000c000c7308 */ /* 0x000ea20000002400 */
[----:B------:R-:W-:Y:S01]  /*13ba0*/  FMNMX.FTZ R52, R97, R52, !PT ;  /* 0x0000003461347209 */ /* 0x000fe20007810000 */
[----:B------:R-:W-:Y:S01]  /*13bb0*/  FMUL.FTZ R30, R2, R30 ;  /* 0x0000001e021e7220 */ /* 0x000fe20000410000 */
[----:B------:R-:W-:Y:S02]  /*13bc0*/  FMNMX.FTZ R89, R40, R89, !PT ;  /* 0x0000005928597209 */ /* 0x000fe40007810000 */
[----:B---3--:R-:W-:Y:S02]  /*13bd0*/  FSEL R33, R54, -INF , P1 ;  /* 0xff80000036217808 */ /* 0x008fe40000800000 */
[----:B------:R-:W-:-:S02]  /*13be0*/  FMNMX.FTZ R54, R103, R52, !PT ;  /* 0x0000003467367209 */ /* 0x000fc40007810000 */
[----:B0-----:R-:W-:Y:S02]  /*13bf0*/  FSEL R187, R86, -INF , P5 ;  /* 0xff80000056bb7808 */ /* 0x001fe40002800000 */
[----:B------:R-:W-:Y:S02]  /*13c00*/  ISETP.GT.AND P5, PT, R66, 0xc8, PT ;  /* 0x000000c84200780c */ /* 0x000fe40003fa4270 */
[----:B------:R-:W-:Y:S01]  /*13c10*/  FMNMX.FTZ R24, R36, R89, !PT ;  /* 0x0000005924187209 */ /* 0x000fe20007810000 */
[----:B------:R-:W0:Y:S01]  /*13c20*/  MUFU.TANH R30, R30 ;  /* 0x0000001e001e7308 */ /* 0x000e220000002400 */
[----:B------:R-:W-:Y:S02]  /*13c30*/  FMNMX.FTZ R54, R101, R54, !PT ;  /* 0x0000003665367209 */ /* 0x000fe40007810000 */
[----:B------:R-:W-:Y:S02]  /*13c40*/  ISETP.GT.AND P1, PT, R66, 0xc9, PT ;  /* 0x000000c94200780c */ /* 0x000fe40003f24270 */
[----:B-1----:R-:W-:-:S02]  /*13c50*/  FSEL R219, R28, -INF , P5 ;  /* 0xff8000001cdb7808 */ /* 0x002fc40002800000 */
[----:B------:R-:W-:Y:S01]  /*13c60*/  FMNMX.FTZ R24, R215, R24, !PT ;  /* 0x00000018d7187209 */ /* 0x000fe20007810000 */
[----:B------:R-:W1:Y:S01]  /*13c70*/  MUFU.TANH R14, R14 ;  /* 0x0000000e000e7308 */ /* 0x000e620000002400 */
[----:B------:R-:W-:Y:S02]  /*13c80*/  FMNMX.FTZ R54, R75, R54, !PT ;  /* 0x000000364b367209 */ /* 0x000fe40007810000 */
[----:B--2---:R-:W-:Y:S02]  /*13c90*/  FSEL R213, R12, -INF , P1 ;  /* 0xff8000000cd57808 */ /* 0x004fe40000800000 */
        /* <DEDUP_REMOVED lines=10> */
[----:B-1----:R-:W-:Y:S02]  /*13d40*/  FSEL R195, R14, -INF , P5 ;  /* 0xff8000000ec37808 */ /* 0x002fe40002800000 */
[----:B------:R-:W-:Y:S02]  /*13d50*/  FMNMX.FTZ R24, R201, R24, !PT ;  /* 0x00000018c9187209 */ /* 0x000fe40007810000 */
[----:B------:R-:W-:Y:S02]  /*13d60*/  FMNMX.FTZ R56, R15, R56, !PT ;  /* 0x000000380f387209 */ /* 0x000fe40007810000 */
[----:B------:R-:W-:Y:S02]  /*13d70*/  FMNMX.FTZ R24, R195, R24, !PT ;  /* 0x00000018c3187209 */ /* 0x000fe40007810000 */
[----:B------:R-:W-:-:S03]  /*13d80*/  FMNMX.FTZ R58, R85, R56, !PT ;  /* 0x00000038553a7209 */ /* 0x000fc60007810000 */
[----:B------:R-:W0:Y:S01]  /*13d90*/  SHFL.BFLY PT, R89, R24, 0x2, 0x1f ;  /* 0x0c401f0018597f89 */ /* 0x000e2200000e0000 */
[----:B------:R-:W-:-:S04]  /*13da0*/  FMNMX.FTZ R58, R171, R58, !PT ;  /* 0x0000003aab3a7209 */ /* 0x000fc80007810000 */
[----:B------:R-:W-:-:S04]  /*13db0*/  FMNMX.FTZ R58, R59, R58, !PT ;  /* 0x0000003a3b3a7209 */ /* 0x000fc80007810000 */
[----:B------:R-:W-:-:S04]  /*13dc0*/  FMNMX.FTZ R58, R57, R58, !PT ;  /* 0x0000003a393a7209 */ /* 0x000fc80007810000 */
[----:B------:R-:W-:-:S04]  /*13dd0*/  FMNMX.FTZ R60, R63, R58, !PT ;  /* 0x0000003a3f3c7209 */ /* 0x000fc80007810000 */
[----:B------:R-:W-:-:S04]  /*13de0*/  FMNMX.FTZ R60, R25, R60, !PT ;  /* 0x0000003c193c7209 */ /* 0x000fc80007810000 */
[----:B------:R-:W-:Y:S02]  /*13df0*/  FMNMX.FTZ R60, R41, R60, !PT ;  /* 0x0000003c293c7209 */ /* 0x000fe40007810000 */
[----:B0-----:R-:W-:Y:S02]  /*13e00*/  FMNMX.FTZ R14, R24, R89, !PT ;  /* 0x00000059180e7209 */ /* 0x001fe40007810000 */
[----:B------:R-:W-:-:S03]  /*13e10*/  FMNMX.FTZ R60, R27, R60, !PT ;  /* 0x0000003c1b3c7209 */ /* 0x000fc60007810000 */
[----:B------:R-:W0:Y:S01]  /*13e20*/  SHFL.BFLY PT, R89, R14, 0x1, 0x1f ;  /* 0x0c201f000e597f89 */ /* 0x000e2200000e0000 */
[----:B------:R-:W-:-:S04]  /*13e30*/  FMNMX.FTZ R62, R61, R60, !PT ;  /* 0x0000003c3d3e7209 */ /* 0x000fc80007810000 */
[----:B------:R-:W-:-:S04]  /*13e40*/  FMNMX.FTZ R62, R29, R62, !PT ;  /* 0x0000003e1d3e7209 */ /* 0x000fc80007810000 */
[----:B------:R-:W-:-:S04]  /*13e50*/  FMNMX.FTZ R62, R65, R62, !PT ;  /* 0x0000003e413e7209 */ /* 0x000fc80007810000 */
[----:B------:R-:W-:-:S04]  /*13e60*/  FMNMX.FTZ R62, R181, R62, !PT ;  /* 0x0000003eb53e7209 */ /* 0x000fc80007810000 */
[----:B------:R-:W-:Y:S01]  /*13e70*/  FMNMX.FTZ R64, R183, R62, !PT ;  /* 0x0000003eb7407209 */ /* 0x000fe20007810000 */
[----:B------:R-:W-:-:S03]  /*13e80*/  FMUL.FTZ R68, R2, R31 ;  /* 0x0000001f02447220 */ /* 0x000fc60000410000 */
[----:B------:R-:W-:Y:S01]  /*13e90*/  FMNMX.FTZ R64, R185, R64, !PT ;  /* 0x00000040b9407209 */ /* 0x000fe20007810000 */
[----:B------:R-:W-:Y:S02]  /*13ea0*/  IMAD.U32 R88, RZ, RZ, UR4 ;  /* 0x00000004ff587e24 */ /* 0x000fe4000f8e00ff */
[----:B------:R-:W-:Y:S01]  /*13eb0*/  FMUL.FTZ R66, R2, R34 ;  /* 0x0000002202427220 */ /* 0x000fe20000410000 */
[----:B0-----:R-:W-:Y:S02]  /*13ec0*/  FMNMX.FTZ R89, R14, R89, !PT ;  /* 0x000000590e597209 */ /* 0x001fe40007810000 */
[----:B------:R-:W-:Y:S01]  /*13ed0*/  FMNMX.FTZ R64, R187, R64, !PT ;  /* 0x00000040bb407209 */ /* 0x000fe20007810000 */
[----:B------:R-:W-:Y:S01]  /*13ee0*/  MUFU.TANH R68, R68 ;  /* 0x0000004400447308 */ /* 0x000fe20000002400 */
[----:B------:R-:W-:Y:S01]  /*13ef0*/  FMUL.FTZ R70, R2, R35 ;  /* 0x0000002302467220 */ /* 0x000fe20000410000 */
[----:B------:R-:W-:-:S01]  /*13f00*/  FFMA.FTZ R12, R89, R88, -8 ;  /* 0xc1000000590c7423 */ /* 0x000fc20000010058 */
[----:B------:R-:W-:-:S02]  /*13f10*/  FMNMX.FTZ R64, R33, R64, !PT ;  /* 0x0000004021407209 */ /* 0x000fc40007810000 */
[----:B------:R-:W-:Y:S01]  /*13f20*/  FSETP.NEU.FTZ.AND P6, PT, R89, -INF , PT ;  /* 0xff8000005900780b */ /* 0x000fe20003fdd000 */
[----:B------:R-:W-:Y:S01]  /*13f30*/  FMUL.FTZ R72, R2, R38 ;  /* 0x0000002602487220 */ /* 0x000fe20000410000 */
[----:B------:R-:W-:Y:S01]  /*13f40*/  FMNMX.FTZ R76, R189, R64, !PT ;  /* 0x00000040bd4c7209 */ /* 0x000fe20007810000 */
[----:B------:R-:W0:Y:S01]  /*13f50*/  MUFU.TANH R66, R66 ;  /* 0x0000004200427308 */ /* 0x000e220000002400 */
[----:B------:R-:W-:Y:S01]  /*13f60*/  FSEL R12, R12, RZ, P6 ;  /* 0x000000ff0c0c7208 */ /* 0x000fe20003000000 */
[----:B------:R-:W-:Y:S01]  /*13f70*/  FMUL.FTZ R74, R2, R39 ;  /* 0x00000027024a7220 */ /* 0x000fe20000410000 */
[----:B------:R-:W-:-:S05]  /*13f80*/  FMNMX.FTZ R76, R37, R76, !PT ;  /* 0x0000004c254c7209 */ /* 0x000fca0007810000 */
[----:B------:R-:W1:Y:S01]  /*13f90*/  MUFU.TANH R70, R70 ;  /* 0x0000004600467308 */ /* 0x000e620000002400 */
[----:B------:R-:W-:-:S01]  /*13fa0*/  FFMA.FTZ R141, R141, R88, -R12 ;  /* 0x000000588d8d7223 */ /* 0x000fc2000001080c */
[----:B------:R-:W-:-:S06]  /*13fb0*/  FMNMX.FTZ R76, R193, R76, !PT ;  /* 0x0000004cc14c7209 */ /* 0x000fcc0007810000 */
[----:B------:R-:W2:Y:S01]  /*13fc0*/  MUFU.TANH R72, R72 ;  /* 0x0000004800487308 */ /* 0x000ea20000002400 */
[----:B------:R-:W-:Y:S01]  /*13fd0*/  FMNMX.FTZ R76, R191, R76, !PT ;  /* 0x0000004cbf4c7209 */ /* 0x000fe20007810000 */
[-CC-:B------:R-:W-:Y:S01]  /*13fe0*/  FFMA.FTZ R30, R69, R88.reuse, -R12.reuse ;  /* 0x00000058451e7223 */ /* 0x180fe2000001080c */
[----:B------:R-:W-:-:S05]  /*13ff0*/  FFMA.FTZ R69, R145, R88, -R12 ;  /* 0x0000005891457223 */ /* 0x000fca000001080c */
[----:B------:R-:W3:Y:S01]  /*14000*/  MUFU.TANH R74, R74 ;  /* 0x0000004a004a7308 */ /* 0x000ee20000002400 */
[----:B0-----:R-:W-:-:S07]  /*14010*/  FSEL R145, R66, -INF , P2 ;  /* 0xff80000042917808 */ /* 0x001fce0001000000 */
[----:B------:R0:W-:Y:S01]  /*14020*/  MUFU.EX2 R42, R141 ;  /* 0x0000008d002a7308 */ /* 0x0001e20000000800 */
[----:B------:R-:W-:-:S01]  /*14030*/  FFMA.FTZ R34, R87, R88, -R12 ;  /* 0x0000005857227223 */ /* 0x000fc2000001080c */
[-CC-:B------:R-:W-:Y:S01]  /*14040*/  FFMA.FTZ R87, R149, R88.reuse, -R12.reuse ;  /* 0x0000005895577223 */ /* 0x180fe2000001080c */
[----:B0-----:R-:W-:Y:S01]  /*14050*/  FSEL R141, R68, -INF , P1 ;  /* 0xff800000448d7808 */ /* 0x001fe20000800000 */
[----:B------:R-:W-:-:S03]  /*14060*/  FFMA.FTZ R151, R151, R88, -R12 ;  /* 0x0000005897977223 */ /* 0x000fc6000001080c */
[----:B------:R-:W-:Y:S02]  /*14070*/  FMNMX.FTZ R76, R141, R76, !PT ;  /* 0x0000004c8d4c7209 */ /* 0x000fe40007810000 */
[----:B-1----:R-:W-:Y:S02]  /*14080*/  FSEL R149, R70, -INF , P3 ;  /* 0xff80000046957808 */ /* 0x002fe40001800000 */
[----:B------:R-:W-:Y:S01]  /*14090*/  FMNMX.FTZ R76, R145, R76, !PT ;  /* 0x0000004c914c7209 */ /* 0x000fe20007810000 */
[----:B------:R2:W-:Y:S01]  /*140a0*/  MUFU.EX2 R46, R151 ;  /* 0x00000097002e7308 */ /* 0x0005e20000000800 */
[----:B------:R-:W-:-:S02]  /*140b0*/  FFMA.FTZ R31, R43, R88, -R12 ;  /* 0x000000582b1f7223 */ /* 0x000fc4000001080c */
[----:B------:R-:W-:Y:S01]  /*140c0*/  FMNMX.FTZ R76, R149, R76, !PT ;  /* 0x0000004c954c7209 */ /* 0x000fe20007810000 */
[----:B------:R-:W-:-:S01]  /*140d0*/  FFMA.FTZ R43, R105, R88, -R12 ;  /* 0x00000058692b7223 */ /* 0x000fc2000001080c */
[----:B------:R-:W-:Y:S01]  /*140e0*/  FFMA.FTZ R105, R153, R88, -R12 ;  /* 0x0000005899697223 */ /* 0x000fe2000001080c */
[----:B--2---:R-:W-:-:S02]  /*140f0*/  FSEL R151, R72, -INF , P4 ;  /* 0xff80000048977808 */ /* 0x004fc40002000000 */
[----:B---3--:R-:W-:Y:S02]  /*14100*/  FSEL R153, R74, -INF , P5 ;  /* 0xff8000004a997808 */ /* 0x008fe40002800000 */
[----:B------:R-:W-:Y:S01]  /*14110*/  FMNMX.FTZ R76, R151, R76, !PT ;  /* 0x0000004c974c7209 */ /* 0x000fe20007810000 */
[----:B------:R-:W-:-:S03]  /*14120*/  FFMA.FTZ R28, R55, R88, -R12 ;  /* 0x00000058371c7223 */ /* 0x000fc6000001080c */
[----:B------:R-:W-:Y:S01]  /*14130*/  FMNMX.FTZ R76, R153, R76, !PT ;  /* 0x0000004c994c7209 */ /* 0x000fe20007810000 */
[----:B------:R-:W-:-:S01]  /*14140*/  FFMA.FTZ R55, R117, R88, -R12 ;  /* 0x0000005875377223 */ /* 0x000fc2000001080c */
[----:B------:R-:W-:-:S03]  /*14150*/  FFMA.FTZ R117, R161, R88, -R12 ;  /* 0x00000058a1757223 */ /* 0x000fc6000001080c */
[----:B------:R-:W0:Y:S01]  /*14160*/  SHFL.BFLY PT, R161, R76, 0x2, 0x1f ;  /* 0x0c401f004ca17f89 */ /* 0x000e2200000e0000 */
[----:B------:R-:W-:-:S04]  /*14170*/  FFMA.FTZ R167, R167, R88, -R12 ;  /* 0x00000058a7a77223 */ /* 0x000fc8000001080c */
[----:B------:R1:W-:Y:S01]  /*14180*/  MUFU.EX2 R54, R167 ;  /* 0x000000a700367308 */ /* 0x0003e20000000800 */
[----:B0-----:R-:W-:-:S05]  /*14190*/  FMNMX.FTZ R74, R76, R161, !PT ;  /* 0x000000a14c4a7209 */ /* 0x001fca0007810000 */
[----:B-1----:R-:W0:Y:S01]  /*141a0*/  SHFL.BFLY PT, R167, R74, 0x1, 0x1f ;  /* 0x0c201f004aa77f89 */ /* 0x002e2200000e0000 */
[----:B------:R-:W-:-:S01]  /*141b0*/  FFMA.FTZ R159, R159, R88, -R12 ;  /* 0x000000589f9f7223 */ /* 0x000fc2000001080c */
[-CC-:B------:R-:W-:Y:S01]  /*141c0*/  FFMA.FTZ R147, R147, R88.reuse, -R12.reuse ;  /* 0x0000005893937223 */ /* 0x180fe2000001080c */
[----:B------:R-:W-:-:S01]  /*141d0*/  FFMA.FTZ R155, R155, R88, -R12 ;  /* 0x000000589b9b7223 */ /* 0x000fc2000001080c */
[-CC-:B------:R-:W-:Y:S01]  /*141e0*/  FFMA.FTZ R163, R163, R88.reuse, -R12.reuse ;  /* 0x00000058a3a37223 */ /* 0x180fe2000001080c */
[----:B------:R-:W-:-:S01]  /*141f0*/  FFMA.FTZ R169, R169, R88, -R12 ;  /* 0x00000058a9a97223 */ /* 0x000fc2000001080c */
[----:B------:R-:W1:Y:S01]  /*14200*/  S2R R142, SR_TID.X ;  /* 0x00000000008e7919 */ /* 0x000e620000002100 */
[----:B------:R-:W-:-:S01]  /*14210*/  FFMA.FTZ R35, R47, R88, -R12 ;  /* 0x000000582f237223 */ /* 0x000fc2000001080c */
[-CC-:B------:R-:W-:Y:S01]  /*14220*/  FFMA.FTZ R14, R20, R88.reuse, -R12.reuse ;  /* 0x00000058140e7223 */ /* 0x180fe2000001080c */
[----:B------:R-:W-:-:S01]  /*14230*/  FFMA.FTZ R39, R51, R88, -R12 ;  /* 0x0000005833277223 */ /* 0x000fc2000001080c */
[----:B------:R-:W-:Y:S01]  /*14240*/  FFMA.FTZ R47, R109, R88, -R12 ;  /* 0x000000586d2f7223 */ /* 0x000fe2000001080c */
[----:B------:R2:W-:Y:S01]  /*14250*/  MUFU.EX2 R50, R159 ;  /* 0x0000009f00327308 */ /* 0x0005e20000000800 */
[----:B0-----:R-:W-:-:S04]  /*14260*/  FMNMX.FTZ R90, R74, R167, !PT ;  /* 0x000000a74a5a7209 */ /* 0x001fc80007810000 */
[C---:B------:R-:W-:Y:S01]  /*14270*/  FSETP.NEU.FTZ.AND P1, PT, R90.reuse, -INF , PT ;  /* 0xff8000005a00780b */ /* 0x040fe20003f3d000 */
[----:B------:R-:W-:-:S01]  /*14280*/  FFMA.FTZ R84, R90, R88, -8 ;  /* 0xc10000005a547423 */ /* 0x000fc20000010058 */
[-CC-:B------:R-:W-:Y:S01]  /*14290*/  FFMA.FTZ R20, R121, R88.reuse, -R12.reuse ;  /* 0x0000005879147223 */ /* 0x180fe2000001080c */
[----:B------:R-:W-:-:S03]  /*142a0*/  FFMA.FTZ R24, R125, R88, -R12 ;  /* 0x000000587d187223 */ /* 0x000fc6000001080c */
[----:B------:R-:W-:Y:S01]  /*142b0*/  FSEL R84, R84, RZ, P1 ;  /* 0x000000ff54547208 */ /* 0x000fe20000800000 */
[----:B------:R-:W-:-:S01]  /*142c0*/  FFMA.FTZ R26, R129, R88, -R12 ;  /* 0x00000058811a7223 */ /* 0x000fc2000001080c */
[-CC-:B------:R-:W-:Y:S01]  /*142d0*/  FFMA.FTZ R51, R133, R88.reuse, -R12.reuse ;  /* 0x0000005885337223 */ /* 0x180fe2000001080c */
[----:B------:R-:W-:-:S01]  /*142e0*/  FFMA.FTZ R38, R135, R88, -R12 ;  /* 0x0000005887267223 */ /* 0x000fc2000001080c */
[----:B------:R0:W-:Y:S01]  /*142f0*/  MUFU.EX2 R44, R147 ;  /* 0x00000093002c7308 */ /* 0x0001e20000000800 */
[----:B------:R-:W-:-:S01]  /*14300*/  FFMA.FTZ R109, R157, R88, -R12 ;  /* 0x000000589d6d7223 */ /* 0x000fc2000001080c */
[-CC-:B--2---:R-:W-:Y:S01]  /*14310*/  FFMA.FTZ R159, R40, R88.reuse, -R12.reuse ;  /* 0x00000058289f7223 */ /* 0x184fe2000001080c */
[----:B------:R-:W-:-:S01]  /*14320*/  FFMA.FTZ R3, R3, R88, -R12 ;  /* 0x0000005803037223 */ /* 0x000fc2000001080c */
[-CC-:B------:R-:W-:Y:S01]  /*14330*/  FFMA.FTZ R77, R77, R88.reuse, -R12.reuse ;  /* 0x000000584d4d7223 */ /* 0x180fe2000001080c */
[----:B------:R-:W-:-:S01]  /*14340*/  FFMA.FTZ R81, R81, R88, -R12 ;  /* 0x0000005851517223 */ /* 0x000fc2000001080c */
[-CC-:B------:R-:W-:Y:S01]  /*14350*/  FFMA.FTZ R121, R173, R88.reuse, -R12.reuse ;  /* 0x00000058ad797223 */ /* 0x180fe2000001080c */
[----:B------:R-:W-:-:S01]  /*14360*/  FFMA.FTZ R175, R175, R88, -R12 ;  /* 0x00000058afaf7223 */ /* 0x000fc2000001080c */
[----:B------:R2:W-:Y:S01]  /*14370*/  MUFU.EX2 R48, R155 ;  /* 0x0000009b00307308 */ /* 0x0005e20000000800 */
[----:B------:R-:W-:-:S01]  /*14380*/  FFMA.FTZ R125, R177, R88, -R12 ;  /* 0x00000058b17d7223 */ /* 0x000fc2000001080c */
[-CC-:B------:R-:W-:Y:S01]  /*14390*/  FFMA.FTZ R179, R179, R88.reuse, -R12.reuse ;  /* 0x00000058b3b37223 */ /* 0x180fe2000001080c */
[----:B------:R-:W-:-:S01]  /*143a0*/  FFMA.FTZ R129, R197, R88, -R12 ;  /* 0x00000058c5817223 */ /* 0x000fc2000001080c */
[-CC-:B------:R-:W-:Y:S01]  /*143b0*/  FFMA.FTZ R199, R199, R88.reuse, -R12.reuse ;  /* 0x00000058c7c77223 */ /* 0x180fe2000001080c */
[----:B------:R-:W-:-:S01]  /*143c0*/  FFMA.FTZ R133, R205, R88, -R12 ;  /* 0x00000058cd857223 */ /* 0x000fc2000001080c */
[-CC-:B------:R-:W-:Y:S01]  /*143d0*/  FFMA.FTZ R207, R207, R88.reuse, -R12.reuse ;  /* 0x00000058cfcf7223 */ /* 0x180fe2000001080c */
[----:B------:R-:W-:-:S01]  /*143e0*/  FFMA.FTZ R135, R223, R88, -R12 ;  /* 0x00000058df877223 */ /* 0x000fc2000001080c */
[----:B------:R3:W-:Y:S01]  /*143f0*/  MUFU.EX2 R52, R163 ;  /* 0x000000a300347308 */ /* 0x0007e20000000800 */
[----:B------:R-:W-:-:S01]  /*14400*/  FFMA.FTZ R66, R217, R88, -R12 ;  /* 0x00000058d9427223 */ /* 0x000fc2000001080c */
[-CC-:B0-----:R-:W-:Y:S01]  /*14410*/  FFMA.FTZ R147, R211, R88.reuse, -R12.reuse ;  /* 0x00000058d3937223 */ /* 0x181fe2000001080c */
[----:B------:R-:W-:-:S01]  /*14420*/  FFMA.FTZ R68, R221, R88, -R12 ;  /* 0x00000058dd447223 */ /* 0x000fc2000001080c */
[-CC-:B--2---:R-:W-:Y:S01]  /*14430*/  FFMA.FTZ R155, R225, R88.reuse, -R12.reuse ;  /* 0x00000058e19b7223 */ /* 0x184fe2000001080c */
[----:B------:R-:W-:-:S01]  /*14440*/  FFMA.FTZ R70, R227, R88, -R12 ;  /* 0x00000058e3467223 */ /* 0x000fc2000001080c */
[-CC-:B------:R-:W-:Y:S01]  /*14450*/  FFMA.FTZ R157, R237, R88.reuse, -R12.reuse ;  /* 0x00000058ed9d7223 */ /* 0x180fe2000001080c */
[----:B------:R-:W-:-:S01]  /*14460*/  FFMA.FTZ R32, R32, R88, -R12 ;  /* 0x0000005820207223 */ /* 0x000fc2000001080c */
[----:B------:R0:W-:Y:S01]  /*14470*/  MUFU.EX2 R56, R169 ;  /* 0x000000a900387308 */ /* 0x0001e20000000800 */
[----:B------:R-:W-:-:S01]  /*14480*/  FFMA.FTZ R36, R36, R88, -R12 ;  /* 0x0000005824247223 */ /* 0x000fc2000001080c */
[-CC-:B------:R-:W-:Y:S01]  /*14490*/  FFMA.FTZ R161, R215, R88.reuse, -R12.reuse ;  /* 0x00000058d7a17223 */ /* 0x180fe2000001080c */
[----:B------:R-:W-:-:S01]  /*144a0*/  FFMA.FTZ R40, R219, R88, -R12 ;  /* 0x00000058db287223 */ /* 0x000fc2000001080c */
[-CC-:B---3--:R-:W-:Y:S01]  /*144b0*/  FFMA.FTZ R163, R213, R88.reuse, -R12.reuse ;  /* 0x00000058d5a37223 */ /* 0x188fe2000001080c */
[----:B------:R-:W-:-:S01]  /*144c0*/  FFMA.FTZ R72, R209, R88, -R12 ;  /* 0x00000058d1487223 */ /* 0x000fc2000001080c */
[-CC-:B------:R-:W-:Y:S01]  /*144d0*/  FFMA.FTZ R203, R203, R88.reuse, -R12.reuse ;  /* 0x00000058cbcb7223 */ /* 0x180fe2000001080c */
[----:B------:R-:W-:-:S01]  /*144e0*/  FFMA.FTZ R74, R201, R88, -R12 ;  /* 0x00000058c94a7223 */ /* 0x000fc2000001080c */
[-C--:B0-----:R-:W-:Y:S01]  /*144f0*/  FFMA.FTZ R169, R195, R88.reuse, -R12 ;  /* 0x00000058c3a97223 */ /* 0x081fe2000001080c */
[----:B------:R-:W-:-:S01]  /*14500*/  FFMA.FTZ R12, R21, R88, -R84 ;  /* 0x00000058150c7223 */ /* 0x000fc20000010854 */
[-CC-:B------:R-:W-:Y:S01]  /*14510*/  FFMA.FTZ R21, R120, R88.reuse, -R84.reuse ;  /* 0x0000005878157223 */ /* 0x180fe20000010854 */
[----:B------:R-:W-:Y:S01]  /*14520*/  MUFU.EX2 R3, R3 ;  /* 0x0000000300037308 */ /* 0x000fe20000000800 */
[----:B------:R-:W-:-:S01]  /*14530*/  FFMA.FTZ R86, R123, R88, -R84 ;  /* 0x000000587b567223 */ /* 0x000fc20000010854 */
[----:B------:R-:W-:-:S06]  /*14540*/  FFMA.FTZ R123, R13, R88, -R84 ;  /* 0x000000580d7b7223 */ /* 0x000fcc0000010854 */
[----:B------:R-:W0:Y:S01]  /*14550*/  MUFU.EX2 R14, R14 ;  /* 0x0000000e000e7308 */ /* 0x000e220000000800 */
[----:B------:R-:W-:-:S07]  /*14560*/  FFMA.FTZ R13, R127, R88, -R84 ;  /* 0x000000587f0d7223 */ /* 0x000fce0000010854 */
[----:B------:R-:W-:Y:S08]  /*14570*/  MUFU.EX2 R12, R12 ;  /* 0x0000000c000c7308 */ /* 0x000ff00000000800 */
[----:B------:R-:W2:Y:S08]  /*14580*/  MUFU.EX2 R21, R21 ;  /* 0x0000001500157308 */ /* 0x000eb00000000800 */
[----:B------:R-:W3:Y:S01]  /*14590*/  MUFU.EX2 R20, R20 ;  /* 0x0000001400147308 */ /* 0x000ee20000000800 */
[----:B------:R-:W-:-:S07]  /*145a0*/  FFMA.FTZ R76, R45, R88, -R84 ;  /* 0x000000582d4c7223 */ /* 0x000fce0000010854 */
[----:B------:R-:W4:Y:S01]  /*145b0*/  MUFU.EX2 R86, R86 ;  /* 0x0000005600567308 */ /* 0x000f220000000800 */
[----:B------:R-:W-:-:S07]  /*145c0*/  FFMA.FTZ R108, R79, R88, -R84 ;  /* 0x000000584f6c7223 */ /* 0x000fce0000010854 */
[----:B------:R-:W4:Y:S01]  /*145d0*/  MUFU.EX2 R31, R31 ;  /* 0x0000001f001f7308 */ /* 0x000f220000000800 */
[----:B------:R-:W-:-:S01]  /*145e0*/  FFMA.FTZ R92, R131, R88, -R84 ;  /* 0x00000058835c7223 */ /* 0x000fc20000010854 */
[----:B------:R-:W-:-:S06]  /*145f0*/  FFMA.FTZ R79, R15, R88, -R84 ;  /* 0x000000580f4f7223 */ /* 0x000fcc0000010854 */
[----:B------:R-:W4:Y:S01]  /*14600*/  MUFU.EX2 R123, R123 ;  /* 0x0000007b007b7308 */ /* 0x000f220000000800 */
[----:B0-----:R-:W-:-:S01]  /*14610*/  FADD.FTZ R15, R3, R14 ;  /* 0x0000000e030f7221 */ /* 0x001fc20000010000 */
[----:B------:R-:W-:-:S06]  /*14620*/  FFMA.FTZ R104, R83, R88, -R84 ;  /* 0x0000005853687223 */ /* 0x000fcc0000010854 */
[----:B------:R-:W0:Y:S01]  /*14630*/  MUFU.EX2 R24, R24 ;  /* 0x0000001800187308 */ /* 0x000e220000000800 */
[----:B--2---:R-:W-:-:S01]  /*14640*/  FADD.FTZ R83, R12, R21 ;  /* 0x000000150c537221 */ /* 0x004fc20000010000 */
[----:B------:R-:W-:-:S06]  /*14650*/  FFMA.FTZ R127, R49, R88, -R84 ;  /* 0x00000058317f7223 */ /* 0x000fcc0000010854 */
[----:B------:R-:W2:Y:S01]  /*14660*/  MUFU.EX2 R13, R13 ;  /* 0x0000000d000d7308 */ /* 0x000ea20000000800 */
[----:B-1----:R-:W-:Y:S01]  /*14670*/  LOP3.LUT R142, R142, 0x7f, RZ, 0xc0, !PT ;  /* 0x0000007f8e8e7812 */ /* 0x002fe200078ec0ff */
[----:B---3--:R-:W-:-:S06]  /*14680*/  FADD.FTZ R112, R20, R15 ;  /* 0x0000000f14707221 */ /* 0x008fcc0000010000 */
[----:B------:R-:W1:Y:S01]  /*14690*/  MUFU.EX2 R35, R35 ;  /* 0x0000002300237308 */ /* 0x000e620000000800 */
[----:B----4-:R-:W-:-:S01]  /*146a0*/  FADD.FTZ R114, R86, R83 ;  /* 0x0000005356727221 */ /* 0x010fc20000010000 */
[----:B------:R-:W-:-:S06]  /*146b0*/  FFMA.FTZ R45, R53, R88, -R84 ;  /* 0x00000058352d7223 */ /* 0x000fcc0000010854 */
[----:B------:R-:W3:Y:S01]  /*146c0*/  MUFU.EX2 R76, R76 ;  /* 0x0000004c004c7308 */ /* 0x000ee20000000800 */
[----:B------:R-:W-:Y:S01]  /*146d0*/  ISETP.NE.AND P2, PT, R142, RZ, PT ;  /* 0x000000ff8e00720c */ /* 0x000fe20003f45270 */
[----:B------:R-:W-:-:S06]  /*146e0*/  FADD.FTZ R83, R31, R112 ;  /* 0x000000701f537221 */ /* 0x000fcc0000010000 */
[----:B------:R-:W4:Y:S01]  /*146f0*/  MUFU.EX2 R26, R26 ;  /* 0x0000001a001a7308 */ /* 0x000f220000000800 */
[----:B------:R-:W-:-:S01]  /*14700*/  FADD.FTZ R114, R123, R114 ;  /* 0x000000727b727221 */ /* 0x000fc20000010000 */
[----:B------:R-:W-:-:S06]  /*14710*/  FFMA.FTZ R78, R107, R88, -R84 ;  /* 0x000000586b4e7223 */ /* 0x000fcc0000010854 */
[----:B------:R-:W4:Y:S01]  /*14720*/  MUFU.EX2 R92, R92 ;  /* 0x0000005c005c7308 */ /* 0x000f220000000800 */
[----:B0-----:R-:W-:-:S07]  /*14730*/  FADD.FTZ R112, R24, R83 ;  /* 0x0000005318707221 */ /* 0x001fce0000010000 */
[----:B------:R-:W0:Y:S01]  /*14740*/  MUFU.EX2 R39, R39 ;  /* 0x0000002700277308 */ /* 0x000e220000000800 */
[----:B--2---:R-:W-:-:S01]  /*14750*/  FADD.FTZ R83, R13, R114 ;  /* 0x000000720d537221 */ /* 0x004fc20000010000 */
[----:B------:R-:W-:-:S06]  /*14760*/  FFMA.FTZ R94, R67, R88, -R84 ;  /* 0x00000058435e7223 */ /* 0x000fcc0000010854 */
[----:B------:R-:W2:Y:S01]  /*14770*/  MUFU.EX2 R127, R127 ;  /* 0x0000007f007f7308 */ /* 0x000ea20000000800 */
[----:B------:R-:W-:-:S01]  /*14780*/  FFMA.FTZ R110, R85, R88, -R84 ;  /* 0x00000058556e7223 */ /* 0x000fc20000010854 */
[----:B-1----:R-:W-:-:S06]  /*14790*/  FADD.FTZ R85, R35, R112 ;  /* 0x0000007023557221 */ /* 0x002fcc0000010000 */
[----:B------:R-:W1:Y:S01]  /*147a0*/  MUFU.EX2 R28, R28 ;  /* 0x0000001c001c7308 */ /* 0x000e620000000800 */
[----:B---3--:R-:W-:-:S01]  /*147b0*/  FADD.FTZ R83, R76, R83 ;  /* 0x000000534c537221 */ /* 0x008fc20000010000 */
[----:B------:R-:W-:-:S06]  /*147c0*/  FFMA.FTZ R107, R111, R88, -R84 ;  /* 0x000000586f6b7223 */ /* 0x000fcc0000010854 */
[----:B------:R-:W3:Y:S01]  /*147d0*/  MUFU.EX2 R45, R45 ;  /* 0x0000002d002d7308 */ /* 0x000ee20000000800 */
[----:B----4-:R-:W-:-:S01]  /*147e0*/  FADD.FTZ R112, R26, R85 ;  /* 0x000000551a707221 */ /* 0x010fc20000010000 */
[----:B------:R-:W-:-:S06]  /*147f0*/  @!P2 IADD3 R15, R0, 0x2e840, RZ ;  /* 0x0002e840000fa810 */ /* 0x000fcc0007ffe0ff */
[----:B------:R-:W-:Y:S01]  /*14800*/  MUFU.EX2 R43, R43 ;  /* 0x0000002b002b7308 */ /* 0x000fe20000000800 */
[----:B------:R-:W-:-:S01]  /*14810*/  FADD.FTZ R116, R92, R83 ;  /* 0x000000535c747221 */ /* 0x000fc20000010000 */
[----:B------:R-:W-:-:S06]  /*14820*/  FFMA.FTZ R49, R71, R88, -R84 ;  /* 0x0000005847317223 */ /* 0x000fcc0000010854 */
[----:B------:R-:W4:Y:S01]  /*14830*/  MUFU.EX2 R78, R78 ;  /* 0x0000004e004e7308 */ /* 0x000f220000000800 */
[----:B------:R-:W-:-:S01]  /*14840*/  FFMA.FTZ R114, R63, R88, -R84 ;  /* 0x000000583f727223 */ /* 0x000fc20000010854 */
[----:B0-----:R-:W-:-:S06]  /*14850*/  FADD.FTZ R63, R39, R112 ;  /* 0x00000070273f7221 */ /* 0x001fcc0000010000 */
[----:B------:R-:W-:Y:S01]  /*14860*/  MUFU.EX2 R30, R30 ;  /* 0x0000001e001e7308 */ /* 0x000fe20000000800 */
[----:B------:R-:W-:Y:S01]  /*14870*/  @!P2 PRMT R15, RZ, 0x654, R15 ;  /* 0x00000654ff0fa816 */ /* 0x000fe2000000000f */
[----:B--2---:R-:W-:-:S06]  /*14880*/  FADD.FTZ R116, R127, R116 ;  /* 0x000000747f747221 */ /* 0x004fcc0000010000 */
[----:B------:R-:W0:Y:S01]  /*14890*/  MUFU.EX2 R94, R94 ;  /* 0x0000005e005e7308 */ /* 0x000e220000000800 */
[----:B------:R-:W-:-:S01]  /*148a0*/  FFMA.FTZ R80, R115, R88, -R84 ;  /* 0x0000005873507223 */ /* 0x000fc20000010854 */
[----:B------:R-:W-:Y:S01]  /*148b0*/  FFMA.FTZ R59, R59, R88, -R84 ;  /* 0x000000583b3b7223 */ /* 0x000fe20000010854 */
[----:B-1----:R-:W-:-:S05]  /*148c0*/  FADD.FTZ R118, R28, R63 ;  /* 0x0000003f1c767221 */ /* 0x002fca0000010000 */
[----:B------:R-:W1:Y:S01]  /*148d0*/  MUFU.EX2 R47, R47 ;  /* 0x0000002f002f7308 */ /* 0x000e620000000800 */
[----:B------:R-:W-:-:S01]  /*148e0*/  FFMA.FTZ R112, R41, R88, -R84 ;  /* 0x0000005829707223 */ /* 0x000fc20000010854 */
[----:B------:R2:W-:Y:S01]  /*148f0*/  @!P2 SYNCS.ARRIVE.TRANS64.RED.A1T0 RZ, [R15+URZ], RZ ;  /* 0x000000ff0fffa9a7 */ /* 0x0005e2000810043f */
[----:B---3--:R-:W-:-:S05]  /*14900*/  FADD.FTZ R41, R45, R116 ;  /* 0x000000742d297221 */ /* 0x008fca0000010000 */
[----:B------:R-:W3:Y:S01]  /*14910*/  MUFU.EX2 R107, R107 ;  /* 0x0000006b006b7308 */ /* 0x000ee20000000800 */
[----:B------:R-:W-:-:S07]  /*14920*/  FFMA.FTZ R98, R113, R88, -R84 ;  /* 0x0000005871627223 */ /* 0x000fce0000010854 */
[----:B------:R-:W3:Y:S01]  /*14930*/  MUFU.EX2 R34, R34 ;  /* 0x0000002200227308 */ /* 0x000ee20000000800 */
[----:B----4-:R-:W-:-:S01]  /*14940*/  FADD.FTZ R41, R78, R41 ;  /* 0x000000294e297221 */ /* 0x010fc20000010000 */
[----:B------:R-:W-:-:S06]  /*14950*/  FFMA.FTZ R111, R119, R88, -R84 ;  /* 0x00000058776f7223 */ /* 0x000fcc0000010854 */
[----:B------:R-:W4:Y:S01]  /*14960*/  MUFU.EX2 R49, R49 ;  /* 0x0000003100317308 */ /* 0x000f220000000800 */
[----:B0-----:R-:W-:-:S07]  /*14970*/  FADD.FTZ R120, R94, R41 ;  /* 0x000000295e787221 */ /* 0x001fce0000010000 */
[----:B------:R-:W0:Y:S08]  /*14980*/  MUFU.EX2 R51, R51 ;  /* 0x0000003300337308 */ /* 0x000e300000000800 */
[----:B--2---:R2:W-:Y:S01]  /*14990*/  MUFU.EX2 R15, R59 ;  /* 0x0000003b000f7308 */ /* 0x0045e20000000800 */
[----:B------:R-:W-:-:S07]  /*149a0*/  FFMA.FTZ R53, R137, R88, -R84 ;  /* 0x0000005889357223 */ /* 0x000fce0000010854 */
[----:B------:R-:W0:Y:S01]  /*149b0*/  MUFU.EX2 R80, R80 ;  /* 0x0000005000507308 */ /* 0x000e220000000800 */
[----:B--2---:R-:W-:-:S04]  /*149c0*/  FADD.FTZ R59, R43, R118 ;  /* 0x000000762b3b7221 */ /* 0x004fc80000010000 */
[----:B------:R-:W-:-:S03]  /*149d0*/  FADD.FTZ R118, R30, R59 ;  /* 0x0000003b1e767221 */ /* 0x000fc60000010000 */
[----:B------:R-:W2:Y:S01]  /*149e0*/  MUFU.EX2 R38, R38 ;  /* 0x0000002600267308 */ /* 0x000ea20000000800 */
[----:B-1----:R-:W-:-:S01]  /*149f0*/  FADD.FTZ R41, R47, R118 ;  /* 0x000000762f297221 */ /* 0x002fc20000010000 */
[----:B---3--:R-:W-:-:S06]  /*14a00*/  FADD.FTZ R120, R107, R120 ;  /* 0x000000786b787221 */ /* 0x008fcc0000010000 */
[----:B------:R-:W1:Y:S01]  /*14a10*/  MUFU.EX2 R98, R98 ;  /* 0x0000006200627308 */ /* 0x000e620000000800 */
[----:B------:R-:W-:-:S01]  /*14a20*/  FFMA.FTZ R82, R91, R88, -R84 ;  /* 0x000000585b527223 */ /* 0x000fc20000010854 */
[----:B------:R-:W-:-:S06]  /*14a30*/  FADD.FTZ R118, R34, R41 ;  /* 0x0000002922767221 */ /* 0x000fcc0000010000 */
[----:B------:R-:W3:Y:S01]  /*14a40*/  MUFU.EX2 R55, R55 ;  /* 0x0000003700377308 */ /* 0x000ee20000000800 */
[----:B----4-:R-:W-:-:S01]  /*14a50*/  FADD.FTZ R41, R49, R120 ;  /* 0x0000007831297221 */ /* 0x010fc20000010000 */
[----:B------:R-:W-:-:S06]  /*14a60*/  FFMA.FTZ R91, R143, R88, -R84 ;  /* 0x000000588f5b7223 */ /* 0x000fcc0000010854 */
[----:B------:R-:W4:Y:S01]  /*14a70*/  MUFU.EX2 R111, R111 ;  /* 0x0000006f006f7308 */ /* 0x000f220000000800 */
[----:B0-----:R-:W-:-:S01]  /*14a80*/  FADD.FTZ R59, R51, R118 ;  /* 0x00000076333b7221 */ /* 0x001fc20000010000 */
[----:B------:R-:W-:-:S06]  /*14a90*/  FADD.FTZ R41, R80, R41 ;  /* 0x0000002950297221 */ /* 0x000fcc0000010000 */
[----:B------:R-:W0:Y:S01]  /*14aa0*/  MUFU.EX2 R53, R53 ;  /* 0x0000003500357308 */ /* 0x000e220000000800 */
[----:B------:R-:W-:-:S01]  /*14ab0*/  FFMA.FTZ R102, R95, R88, -R84 ;  /* 0x000000585f667223 */ /* 0x000fc20000010854 */
[----:B--2---:R-:W-:-:S06]  /*14ac0*/  FADD.FTZ R118, R38, R59 ;  /* 0x0000003b26767221 */ /* 0x004fcc0000010000 */
[----:B------:R-:W2:Y:S01]  /*14ad0*/  MUFU.EX2 R69, R69 ;  /* 0x0000004500457308 */ /* 0x000ea20000000800 */
[----:B-1----:R-:W-:-:S01]  /*14ae0*/  FADD.FTZ R120, R98, R41 ;  /* 0x0000002962787221 */ /* 0x002fc20000010000 */
[----:B------:R-:W-:-:S06]  /*14af0*/  FFMA.FTZ R67, R93, R88, -R84 ;  /* 0x000000585d437223 */ /* 0x000fcc0000010854 */
[----:B------:R-:W1:Y:S01]  /*14b00*/  MUFU.EX2 R82, R82 ;  /* 0x0000005200527308 */ /* 0x000e620000000800 */
[----:B---3--:R-:W-:-:S01]  /*14b10*/  FADD.FTZ R41, R55, R118 ;  /* 0x0000007637297221 */ /* 0x008fc20000010000 */
[----:B----4-:R-:W-:-:S06]  /*14b20*/  FADD.FTZ R120, R111, R120 ;  /* 0x000000786f787221 */ /* 0x010fcc0000010000 */
[----:B------:R-:W3:Y:S01]  /*14b30*/  MUFU.EX2 R91, R91 ;  /* 0x0000005b005b7308 */ /* 0x000ee20000000800 */
[----:B------:R-:W-:-:S01]  /*14b40*/  FFMA.FTZ R96, R99, R88, -R84 ;  /* 0x0000005863607223 */ /* 0x000fc20000010854 */
[----:B------:R-:W-:-:S06]  /*14b50*/  FADD.FTZ R118, R42, R41 ;  /* 0x000000292a767221 */ /* 0x000fcc0000010000 */
[----:B------:R-:W4:Y:S01]  /*14b60*/  MUFU.EX2 R87, R87 ;  /* 0x0000005700577308 */ /* 0x000f220000000800 */
[----:B0-----:R-:W-:-:S01]  /*14b70*/  FADD.FTZ R41, R53, R120 ;  /* 0x0000007835297221 */ /* 0x001fc20000010000 */
[----:B------:R-:W-:-:S06]  /*14b80*/  FFMA.FTZ R93, R97, R88, -R84 ;  /* 0x00000058615d7223 */ /* 0x000fcc0000010854 */
[----:B------:R-:W0:Y:S01]  /*14b90*/  MUFU.EX2 R102, R102 ;  /* 0x0000006600667308 */ /* 0x000e220000000800 */
[----:B--2---:R-:W-:-:S01]  /*14ba0*/  FADD.FTZ R59, R69, R118 ;  /* 0x00000076453b7221 */ /* 0x004fc20000010000 */
[----:B-1----:R-:W-:-:S06]  /*14bb0*/  FADD.FTZ R118, R82, R41 ;  /* 0x0000002952767221 */ /* 0x002fcc0000010000 */
[----:B------:R-:W1:Y:S01]  /*14bc0*/  MUFU.EX2 R67, R67 ;  /* 0x0000004300437308 */ /* 0x000e620000000800 */
[----:B------:R-:W-:-:S01]  /*14bd0*/  FFMA.FTZ R106, R103, R88, -R84 ;  /* 0x00000058676a7223 */ /* 0x000fc20000010854 */
[----:B------:R-:W-:-:S06]  /*14be0*/  FADD.FTZ R120, R44, R59 ;  /* 0x0000003b2c787221 */ /* 0x000fcc0000010000 */
[----:B------:R-:W2:Y:S01]  /*14bf0*/  MUFU.EX2 R105, R105 ;  /* 0x0000006900697308 */ /* 0x000ea20000000800 */
[----:B---3--:R-:W-:-:S01]  /*14c00*/  FADD.FTZ R41, R91, R118 ;  /* 0x000000765b297221 */ /* 0x008fc20000010000 */
[----:B------:R-:W-:-:S06]  /*14c10*/  FFMA.FTZ R71, R101, R88, -R84 ;  /* 0x0000005865477223 */ /* 0x000fcc0000010854 */
[----:B------:R-:W3:Y:S01]  /*14c20*/  MUFU.EX2 R96, R96 ;  /* 0x0000006000607308 */ /* 0x000ee20000000800 */
[----:B----4-:R-:W-:-:S01]  /*14c30*/  FADD.FTZ R59, R87, R120 ;  /* 0x00000078573b7221 */ /* 0x010fc20000010000 */
[----:B0-----:R-:W-:-:S06]  /*14c40*/  FADD.FTZ R118, R102, R41 ;  /* 0x0000002966767221 */ /* 0x001fcc0000010000 */
[----:B------:R-:W0:Y:S01]  /*14c50*/  MUFU.EX2 R93, R93 ;  /* 0x0000005d005d7308 */ /* 0x000e220000000800 */
[----:B------:R-:W-:-:S01]  /*14c60*/  FFMA.FTZ R100, R75, R88, -R84 ;  /* 0x000000584b647223 */ /* 0x000fc20000010854 */
[----:B------:R-:W-:-:S06]  /*14c70*/  FADD.FTZ R120, R46, R59 ;  /* 0x0000003b2e787221 */ /* 0x000fcc0000010000 */
[----:B------:R-:W4:Y:S01]  /*14c80*/  MUFU.EX2 R109, R109 ;  /* 0x0000006d006d7308 */ /* 0x000f220000000800 */
[----:B-1----:R-:W-:-:S01]  /*14c90*/  FADD.FTZ R41, R67, R118 ;  /* 0x0000007643297221 */ /* 0x002fc20000010000 */
[----:B------:R-:W-:-:S06]  /*14ca0*/  FFMA.FTZ R75, R73, R88, -R84 ;  /* 0x00000058494b7223 */ /* 0x000fcc0000010854 */
[----:B------:R-:W1:Y:S01]  /*14cb0*/  MUFU.EX2 R106, R106 ;  /* 0x0000006a006a7308 */ /* 0x000e620000000800 */
[----:B------:R-:W-:Y:S01]  /*14cc0*/  F2FP.SATFINITE.E4M3.F32.PACK_AB_MERGE_C R224, R31, R20, RZ ;  /* 0x000000141fe0723e */ /* 0x000fe200048070ff */
[----:B--2---:R-:W-:Y:S01]  /*14cd0*/  FADD.FTZ R31, R105, R120 ;  /* 0x00000078691f7221 */ /* 0x004fe20000010000 */
[----:B------:R-:W-:-:S05]  /*14ce0*/  F2FP.SATFINITE.E4M3.F32.PACK_AB_MERGE_C R226, R39, R26, RZ ;  /* 0x0000001a27e2723e */ /* 0x000fca00048070ff */
[----:B------:R-:W2:Y:S01]  /*14cf0*/  MUFU.EX2 R71, R71 ;  /* 0x0000004700477308 */ /* 0x000ea20000000800 */
[----:B---3--:R-:W-:-:S01]  /*14d00*/  FADD.FTZ R26, R96, R41 ;  /* 0x00000029601a7221 */ /* 0x008fc20000010000 */
[----:B------:R-:W-:-:S06]  /*14d10*/  FADD.FTZ R118, R48, R31 ;  /* 0x0000001f30767221 */ /* 0x000fcc0000010000 */
[----:B------:R-:W3:Y:S01]  /*14d20*/  MUFU.EX2 R117, R117 ;  /* 0x0000007500757308 */ /* 0x000ee20000000800 */
[----:B0-----:R-:W-:-:S01]  /*14d30*/  FADD.FTZ R31, R93, R26 ;  /* 0x0000001a5d1f7221 */ /* 0x001fc20000010000 */
[----:B------:R-:W-:-:S06]  /*14d40*/  FFMA.FTZ R73, R165, R88, -R84 ;  /* 0x00000058a5497223 */ /* 0x000fcc0000010854 */
[----:B------:R-:W0:Y:S01]  /*14d50*/  MUFU.EX2 R100, R100 ;  /* 0x0000006400647308 */ /* 0x000e220000000800 */
[----:B----4-:R-:W-:-:S01]  /*14d60*/  FADD.FTZ R39, R109, R118 ;  /* 0x000000766d277221 */ /* 0x010fc20000010000 */
[----:B-1----:R-:W-:-:S06]  /*14d70*/  FADD.FTZ R26, R106, R31 ;  /* 0x0000001f6a1a7221 */ /* 0x002fcc0000010000 */
[----:B------:R-:W1:Y:S01]  /*14d80*/  MUFU.EX2 R75, R75 ;  /* 0x0000004b004b7308 */ /* 0x000e620000000800 */
[----:B------:R-:W-:Y:S01]  /*14d90*/  F2FP.SATFINITE.E4M3.F32.PACK_AB_MERGE_C R222, R55, R38, RZ ;  /* 0x0000002637de723e */ /* 0x000fe200048070ff */
[----:B------:R-:W-:-:S06]  /*14da0*/  FADD.FTZ R38, R50, R39 ;  /* 0x0000002732267221 */ /* 0x000fcc0000010000 */
[----:B------:R-:W4:Y:S01]  /*14db0*/  MUFU.EX2 R77, R77 ;  /* 0x0000004d004d7308 */ /* 0x000f220000000800 */
[----:B--2---:R-:W-:-:S07]  /*14dc0*/  FADD.FTZ R31, R71, R26 ;  /* 0x0000001a471f7221 */ /* 0x004fce0000010000 */
[----:B------:R-:W2:Y:S01]  /*14dd0*/  MUFU.EX2 R108, R108 ;  /* 0x0000006c006c7308 */ /* 0x000ea20000000800 */
[----:B---3--:R-:W-:-:S01]  /*14de0*/  FADD.FTZ R39, R117, R38 ;  /* 0x0000002675277221 */ /* 0x008fc20000010000 */
[----:B0-----:R-:W-:-:S06]  /*14df0*/  FADD.FTZ R26, R100, R31 ;  /* 0x0000001f641a7221 */ /* 0x001fcc0000010000 */
[----:B------:R-:W0:Y:S01]  /*14e00*/  MUFU.EX2 R73, R73 ;  /* 0x0000004900497308 */ /* 0x000e220000000800 */
[----:B------:R-:W-:-:S07]  /*14e10*/  FADD.FTZ R38, R52, R39 ;  /* 0x0000002734267221 */ /* 0x000fce0000010000 */
[----:B------:R-:W3:Y:S01]  /*14e20*/  MUFU.EX2 R81, R81 ;  /* 0x0000005100517308 */ /* 0x000ee20000000800 */
[----:B-1----:R-:W-:-:S01]  /*14e30*/  FADD.FTZ R39, R75, R26 ;  /* 0x0000001a4b277221 */ /* 0x002fc20000010000 */
[----:B----4-:R-:W-:-:S06]  /*14e40*/  F2FP.SATFINITE.E4M3.F32.PACK_AB_MERGE_C R204, R77, R52, RZ ;  /* 0x000000344dcc723e */ /* 0x010fcc00048070ff */
[----:B------:R-:W1:Y:S01]  /*14e50*/  MUFU.EX2 R104, R104 ;  /* 0x0000006800687308 */ /* 0x000e620000000800 */
[----:B------:R-:W-:-:S01]  /*14e60*/  FADD.FTZ R77, R77, R38 ;  /* 0x000000264d4d7221 */ /* 0x000fc20000010000 */
[----:B------:R-:W-:Y:S01]  /*14e70*/  FFMA.FTZ R171, R171, R88, -R84 ;  /* 0x00000058abab7223 */ /* 0x000fe20000010854 */
[----:B--2---:R-:W-:-:S05]  /*14e80*/  FADD.FTZ R38, R108, R39 ;  /* 0x000000276c267221 */ /* 0x004fca0000010000 */
[----:B------:R-:W2:Y:S01]  /*14e90*/  MUFU.EX2 R79, R79 ;  /* 0x0000004f004f7308 */ /* 0x000ea20000000800 */
[----:B------:R-:W-:Y:S01]  /*14ea0*/  F2FP.SATFINITE.E4M3.F32.PACK_AB_MERGE_C R200, R87, R44, RZ ;  /* 0x0000002c57c8723e */ /* 0x000fe200048070ff */
[----:B------:R-:W-:-:S06]  /*14eb0*/  FADD.FTZ R44, R54, R77 ;  /* 0x0000004d362c7221 */ /* 0x000fcc0000010000 */
[----:B------:R-:W4:Y:S01]  /*14ec0*/  MUFU.EX2 R121, R121 ;  /* 0x0000007900797308 */ /* 0x000f220000000800 */
[----:B0-----:R-:W-:-:S01]  /*14ed0*/  FADD.FTZ R39, R73, R38 ;  /* 0x0000002649277221 */ /* 0x001fc20000010000 */
[----:B------:R-:W-:-:S06]  /*14ee0*/  FFMA.FTZ R57, R57, R88, -R84 ;  /* 0x0000005839397223 */ /* 0x000fcc0000010854 */
[----:B------:R-:W0:Y:S01]  /*14ef0*/  MUFU.EX2 R110, R110 ;  /* 0x0000006e006e7308 */ /* 0x000e220000000800 */
[----:B---3--:R-:W-:-:S07]  /*14f00*/  FADD.FTZ R41, R81, R44 ;  /* 0x0000002c51297221 */ /* 0x008fce0000010000 */
[----:B------:R-:W3:Y:S01]  /*14f10*/  MUFU.EX2 R58, R175 ;  /* 0x000000af003a7308 */ /* 0x000ee20000000800 */
[----:B-1----:R-:W-:-:S07]  /*14f20*/  FADD.FTZ R38, R104, R39 ;  /* 0x0000002768267221 */ /* 0x002fce0000010000 */
[----:B------:R-:W1:Y:S01]  /*14f30*/  MUFU.EX2 R0, R171 ;  /* 0x000000ab00007308 */ /* 0x000e620000000800 */
[----:B------:R-:W-:-:S01]  /*14f40*/  FADD.FTZ R44, R56, R41 ;  /* 0x00000029382c7221 */ /* 0x000fc20000010000 */
[----:B------:R-:W-:-:S06]  /*14f50*/  F2FP.SATFINITE.E4M3.F32.PACK_AB_MERGE_C R224, R14, R3, R224 ;  /* 0x000000030ee0723e */ /* 0x000fcc00048070e0 */
[----:B------:R-:W1:Y:S01]  /*14f60*/  MUFU.EX2 R125, R125 ;  /* 0x0000007d007d7308 */ /* 0x000e620000000800 */
[----:B--2---:R-:W-:-:S01]  /*14f70*/  FADD.FTZ R3, R79, R38 ;  /* 0x000000264f037221 */ /* 0x004fc20000010000 */
[----:B------:R-:W-:Y:S01]  /*14f80*/  FFMA.FTZ R25, R25, R88, -R84 ;  /* 0x0000005819197223 */ /* 0x000fe20000010854 */
[----:B----4-:R-:W-:-:S05]  /*14f90*/  F2FP.SATFINITE.E4M3.F32.PACK_AB_MERGE_C R206, R121, R56, RZ ;  /* 0x0000003879ce723e */ /* 0x010fca00048070ff */
[----:B------:R-:W2:Y:S01]  /*14fa0*/  MUFU.EX2 R60, R179 ;  /* 0x000000b3003c7308 */ /* 0x000ea20000000800 */
[----:B------:R-:W-:-:S01]  /*14fb0*/  FADD.FTZ R121, R121, R44 ;  /* 0x0000002c79797221 */ /* 0x000fc20000010000 */
[----:B0-----:R-:W-:-:S06]  /*14fc0*/  FADD.FTZ R3, R110, R3 ;  /* 0x000000036e037221 */ /* 0x001fcc0000010000 */
[----:B------:R-:W0:Y:S01]  /*14fd0*/  MUFU.EX2 R57, R57 ;  /* 0x0000003900397308 */ /* 0x000e220000000800 */
[----:B---3--:R-:W-:-:S07]  /*14fe0*/  FADD.FTZ R14, R58, R121 ;  /* 0x000000793a0e7221 */ /* 0x008fce0000010000 */
[----:B------:R-:W3:Y:S01]  /*14ff0*/  MUFU.EX2 R129, R129 ;  /* 0x0000008100817308 */ /* 0x000ee20000000800 */
[----:B------:R-:W-:Y:S01]  /*15000*/  F2FP.SATFINITE.E4M3.F32.PACK_AB_MERGE_C R226, R35, R24, R226 ;  /* 0x0000001823e2723e */ /* 0x000fe200048070e2 */
[----:B-1----:R-:W-:-:S06]  /*15010*/  FADD.FTZ R24, R0, R3 ;  /* 0x0000000300187221 */ /* 0x002fcc0000010000 */
[----:B------:R-:W1:Y:S01]  /*15020*/  MUFU.EX2 R114, R114 ;  /* 0x0000007200727308 */ /* 0x000e620000000800 */
[----:B------:R-:W-:-:S01]  /*15030*/  FFMA.FTZ R27, R27, R88, -R84 ;  /* 0x000000581b1b7223 */ /* 0x000fc20000010854 */
[----:B------:R-:W-:Y:S01]  /*15040*/  F2FP.SATFINITE.E4M3.F32.PACK_AB_MERGE_C R220, R47, R30, RZ ;  /* 0x0000001e2fdc723e */ /* 0x000fe200048070ff */
[----:B------:R-:W-:-:S05]  /*15050*/  FADD.FTZ R3, R125, R14 ;  /* 0x0000000e7d037221 */ /* 0x000fca0000010000 */
[----:B------:R-:W4:Y:S01]  /*15060*/  MUFU.EX2 R62, R199 ;  /* 0x000000c7003e7308 */ /* 0x000f220000000800 */
[----:B------:R-:W-:-:S01]  /*15070*/  FFMA.FTZ R116, R61, R88, -R84 ;  /* 0x000000583d747223 */ /* 0x000fc20000010854 */
[----:B------:R-:W-:-:S06]  /*15080*/  FADD.FTZ R24, R15, R24 ;  /* 0x000000180f187221 */ /* 0x000fcc0000010000 */
[----:B------:R-:W4:Y:S01]  /*15090*/  MUFU.EX2 R25, R25 ;  /* 0x0000001900197308 */ /* 0x000f220000000800 */
[----:B------:R-:W-:Y:S01]  /*150a0*/  F2FP.SATFINITE.E4M3.F32.PACK_AB_MERGE_C R220, R43, R28, R220 ;  /* 0x0000001c2bdc723e */ /* 0x000fe200048070dc */
[----:B--2---:R-:W-:-:S06]  /*150b0*/  FADD.FTZ R28, R60, R3 ;  /* 0x000000033c1c7221 */ /* 0x004fcc0000010000 */
[----:B------:R-:W2:Y:S01]  /*150c0*/  MUFU.EX2 R133, R133 ;  /* 0x0000008500857308 */ /* 0x000ea20000000800 */
[----:B0-----:R-:W-:-:S01]  /*150d0*/  FADD.FTZ R3, R57, R24 ;  /* 0x0000001839037221 */ /* 0x001fc20000010000 */
[----:B------:R-:W-:-:S06]  /*150e0*/  FFMA.FTZ R29, R29, R88, -R84 ;  /* 0x000000581d1d7223 */ /* 0x000fcc0000010854 */
[----:B------:R-:W0:Y:S01]  /*150f0*/  MUFU.EX2 R112, R112 ;  /* 0x0000007000707308 */ /* 0x000e220000000800 */
[C---:B---3--:R-:W-:Y:S01]  /*15100*/  F2FP.SATFINITE.E4M3.F32.PACK_AB_MERGE_C R208, R129.reuse, R60, RZ ;  /* 0x0000003c81d0723e */ /* 0x048fe200048070ff */
[----:B------:R-:W-:-:S06]  /*15110*/  FADD.FTZ R129, R129, R28 ;  /* 0x0000001c81817221 */ /* 0x000fcc0000010000 */
[----:B------:R-:W3:Y:S01]  /*15120*/  MUFU.EX2 R64, R207 ;  /* 0x000000cf00407308 */ /* 0x000ee20000000800 */
[C---:B-1----:R-:W-:Y:S01]  /*15130*/  F2FP.SATFINITE.E4M3.F32.PACK_AB_MERGE_C R57, R114.reuse, R57, RZ ;  /* 0x000000397239723e */ /* 0x042fe200048070ff */
[----:B------:R-:W-:-:S06]  /*15140*/  FADD.FTZ R114, R114, R3 ;  /* 0x0000000372727221 */ /* 0x000fcc0000010000 */
[----:B------:R-:W1:Y:S01]  /*15150*/  MUFU.EX2 R27, R27 ;  /* 0x0000001b001b7308 */ /* 0x000e620000000800 */
[----:B----4-:R-:W-:-:S07]  /*15160*/  FADD.FTZ R24, R62, R129 ;  /* 0x000000813e187221 */ /* 0x010fce0000010000 */
[----:B------:R-:W4:Y:S01]  /*15170*/  MUFU.EX2 R135, R135 ;  /* 0x0000008700877308 */ /* 0x000f220000000800 */
[----:B------:R-:W-:-:S01]  /*15180*/  FFMA.FTZ R65, R65, R88, -R84 ;  /* 0x0000005841417223 */ /* 0x000fc20000010854 */
[----:B------:R-:W-:-:S06]  /*15190*/  FADD.FTZ R3, R25, R114 ;  /* 0x0000007219037221 */ /* 0x000fcc0000010000 */
[----:B------:R-:W4:Y:S01]  /*151a0*/  MUFU.EX2 R116, R116 ;  /* 0x0000007400747308 */ /* 0x000f220000000800 */
[----:B--2---:R-:W-:-:S01]  /*151b0*/  FADD.FTZ R35, R133, R24 ;  /* 0x0000001885237221 */ /* 0x004fc20000010000 */
[----:B------:R-:W-:-:S06]  /*151c0*/  FFMA.FTZ R181, R181, R88, -R84 ;  /* 0x00000058b5b57223 */ /* 0x000fcc0000010854 */
[----:B------:R-:W2:Y:S01]  /*151d0*/  MUFU.EX2 R66, R66 ;  /* 0x0000004200427308 */ /* 0x000ea20000000800 */
[----:B0-----:R-:W-:-:S01]  /*151e0*/  FADD.FTZ R28, R112, R3 ;  /* 0x00000003701c7221 */ /* 0x001fc20000010000 */
[----:B------:R-:W-:-:S06]  /*151f0*/  F2FP.SATFINITE.E4M3.F32.PACK_AB_MERGE_C R222, R51, R34, R222 ;  /* 0x0000002233de723e */ /* 0x000fcc00048070de */
[----:B------:R-:W0:Y:S01]  /*15200*/  MUFU.EX2 R29, R29 ;  /* 0x0000001d001d7308 */ /* 0x000e220000000800 */
[----:B------:R-:W-:-:S01]  /*15210*/  FFMA.FTZ R183, R183, R88, -R84 ;  /* 0x00000058b7b77223 */ /* 0x000fc20000010854 */
[----:B---3--:R-:W-:-:S06]  /*15220*/  FADD.FTZ R34, R64, R35 ;  /* 0x0000002340227221 */ /* 0x008fcc0000010000 */
[----:B------:R-:W3:Y:S01]  /*15230*/  MUFU.EX2 R147, R147 ;  /* 0x0000009300937308 */ /* 0x000ee20000000800 */
[----:B-1----:R-:W-:-:S01]  /*15240*/  FADD.FTZ R3, R27, R28 ;  /* 0x0000001c1b037221 */ /* 0x002fc20000010000 */
[----:B----4-:R-:W-:-:S06]  /*15250*/  F2FP.SATFINITE.E4M3.F32.PACK_AB_MERGE_C R210, R135, R64, RZ ;  /* 0x0000004087d2723e */ /* 0x010fcc00048070ff */
[----:B------:R-:W1:Y:S01]  /*15260*/  MUFU.EX2 R20, R65 ;  /* 0x0000004100147308 */ /* 0x000e620000000800 */
[----:B------:R-:W-:-:S01]  /*15270*/  FADD.FTZ R135, R135, R34 ;  /* 0x0000002287877221 */ /* 0x000fc20000010000 */
[----:B------:R-:W-:-:S06]  /*15280*/  FFMA.FTZ R185, R185, R88, -R84 ;  /* 0x00000058b9b97223 */ /* 0x000fcc0000010854 */
[----:B------:R-:W-:Y:S01]  /*15290*/  MUFU.EX2 R68, R68 ;  /* 0x0000004400447308 */ /* 0x000fe20000000800 */
[----:B------:R-:W-:-:S07]  /*152a0*/  F2FP.SATFINITE.E4M3.F32.PACK_AB_MERGE_C R34, R116, R27, RZ ;  /* 0x0000001b7422723e */ /* 0x000fce00048070ff */
[----:B------:R-:W4:Y:S01]  /*152b0*/  MUFU.EX2 R155, R155 ;  /* 0x0000009b009b7308 */ /* 0x000f220000000800 */
[----:B------:R-:W-:-:S01]  /*152c0*/  FADD.FTZ R116, R116, R3 ;  /* 0x0000000374747221 */ /* 0x000fc20000010000 */
[----:B------:R-:W-:-:S06]  /*152d0*/  FFMA.FTZ R187, R187, R88, -R84 ;  /* 0x00000058bbbb7223 */ /* 0x000fcc0000010854 */
[----:B------:R-:W4:Y:S01]  /*152e0*/  MUFU.EX2 R30, R181 ;  /* 0x000000b5001e7308 */ /* 0x000f220000000800 */
[----:B--2---:R-:W-:-:S01]  /*152f0*/  FADD.FTZ R28, R66, R135 ;  /* 0x00000087421c7221 */ /* 0x004fc20000010000 */
[----:B0-----:R-:W-:-:S06]  /*15300*/  FADD.FTZ R3, R29, R116 ;  /* 0x000000741d037221 */ /* 0x001fcc0000010000 */
[----:B------:R-:W0:Y:S01]  /*15310*/  MUFU.EX2 R31, R183 ;  /* 0x000000b7001f7308 */ /* 0x000e220000000800 */
[----:B------:R-:W-:-:S01]  /*15320*/  FFMA.FTZ R33, R33, R88, -R84 ;  /* 0x0000005821217223 */ /* 0x000fc20000010854 */
[----:B------:R-:W-:-:S06]  /*15330*/  F2FP.SATFINITE.E4M3.F32.PACK_AB_MERGE_C R225, R123, R86, RZ ;  /* 0x000000567be1723e */ /* 0x000fcc00048070ff */
[----:B------:R-:W-:Y:S01]  /*15340*/  MUFU.EX2 R32, R32 ;  /* 0x0000002000207308 */ /* 0x000fe20000000800 */
[----:B---3--:R-:W-:-:S07]  /*15350*/  FADD.FTZ R27, R147, R28 ;  /* 0x0000001c931b7221 */ /* 0x008fce0000010000 */
[----:B------:R-:W2:Y:S01]  /*15360*/  MUFU.EX2 R159, R159 ;  /* 0x0000009f009f7308 */ /* 0x000ea20000000800 */
[----:B-1----:R-:W-:-:S07]  /*15370*/  FADD.FTZ R3, R20, R3 ;  /* 0x0000000314037221 */ /* 0x002fce0000010000 */
[----:B------:R-:W1:Y:S01]  /*15380*/  MUFU.EX2 R70, R70 ;  /* 0x0000004600467308 */ /* 0x000e620000000800 */
[----:B------:R-:W-:-:S07]  /*15390*/  FFMA.FTZ R189, R189, R88, -R84 ;  /* 0x00000058bdbd7223 */ /* 0x000fce0000010854 */
[----:B------:R-:W3:Y:S01]  /*153a0*/  MUFU.EX2 R26, R185 ;  /* 0x000000b9001a7308 */ /* 0x000ee20000000800 */
[----:B------:R-:W-:Y:S02]  /*153b0*/  F2FP.SATFINITE.E4M3.F32.PACK_AB_MERGE_C R227, R127, R92, RZ ;  /* 0x0000005c7fe3723e */ /* 0x000fe400048070ff */
[----:B----4-:R-:W-:-:S05]  /*153c0*/  F2FP.SATFINITE.E4M3.F32.PACK_AB_MERGE_C R212, R155, R68, RZ ;  /* 0x000000449bd4723e */ /* 0x010fca00048070ff */
[----:B------:R-:W4:Y:S01]  /*153d0*/  MUFU.EX2 R157, R157 ;  /* 0x0000009d009d7308 */ /* 0x000f220000000800 */
[----:B------:R-:W-:-:S01]  /*153e0*/  FADD.FTZ R68, R68, R27 ;  /* 0x0000001b44447221 */ /* 0x000fc20000010000 */
[----:B------:R-:W-:Y:S01]  /*153f0*/  F2FP.SATFINITE.E4M3.F32.PACK_AB_MERGE_C R225, R21, R12, R225 ;  /* 0x0000000c15e1723e */ /* 0x000fe200048070e1 */
[----:B------:R-:W-:-:S05]  /*15400*/  FADD.FTZ R12, R30, R3 ;  /* 0x000000031e0c7221 */ /* 0x000fca0000010000 */
[----:B------:R-:W4:Y:S01]  /*15410*/  MUFU.EX2 R187, R187 ;  /* 0x000000bb00bb7308 */ /* 0x000f220000000800 */
[----:B------:R-:W-:-:S01]  /*15420*/  FFMA.FTZ R37, R37, R88, -R84 ;  /* 0x0000005825257223 */ /* 0x000fc20000010854 */
[----:B------:R-:W-:Y:S01]  /*15430*/  F2FP.SATFINITE.E4M3.F32.PACK_AB_MERGE_C R227, R76, R13, R227 ;  /* 0x0000000d4ce3723e */ /* 0x000fe200048070e3 */
[----:B------:R-:W-:-:S01]  /*15440*/  FADD.FTZ R155, R155, R68 ;  /* 0x000000449b9b7221 */ /* 0x000fc20000010000 */
[----:B0-----:R-:W-:-:S04]  /*15450*/  F2FP.SATFINITE.E4M3.F32.PACK_AB_MERGE_C R13, R31, R30, RZ ;  /* 0x0000001e1f0d723e */ /* 0x001fc800048070ff */
[----:B------:R-:W0:Y:S01]  /*15460*/  MUFU.EX2 R33, R33 ;  /* 0x0000002100217308 */ /* 0x000e220000000800 */
[----:B------:R-:W-:-:S01]  /*15470*/  FADD.FTZ R31, R31, R12 ;  /* 0x0000000c1f1f7221 */ /* 0x000fc20000010000 */
[----:B--2---:R-:W-:Y:S01]  /*15480*/  F2FP.SATFINITE.E4M3.F32.PACK_AB_MERGE_C R214, R159, R32, RZ ;  /* 0x000000209fd6723e */ /* 0x004fe200048070ff */
[----:B------:R-:W-:-:S05]  /*15490*/  FFMA.FTZ R193, R193, R88, -R84 ;  /* 0x00000058c1c17223 */ /* 0x000fca0000010854 */
[----:B------:R-:W2:Y:S01]  /*154a0*/  MUFU.EX2 R14, R189 ;  /* 0x000000bd000e7308 */ /* 0x000ea20000000800 */
[----:B-1----:R-:W-:-:S01]  /*154b0*/  FADD.FTZ R12, R70, R155 ;  /* 0x0000009b460c7221 */ /* 0x002fc20000010000 */
[----:B---3--:R-:W-:Y:S01]  /*154c0*/  FADD.FTZ R30, R26, R31 ;  /* 0x0000001f1a1e7221 */ /* 0x008fe20000010000 */
[----:B------:R-:W-:-:S05]  /*154d0*/  FFMA.FTZ R191, R191, R88, -R84 ;  /* 0x00000058bfbf7223 */ /* 0x000fca0000010854 */
[----:B------:R-:W-:Y:S01]  /*154e0*/  MUFU.EX2 R40, R40 ;  /* 0x0000002800287308 */ /* 0x000fe20000000800 */
[C---:B----4-:R-:W-:Y:S01]  /*154f0*/  F2FP.SATFINITE.E4M3.F32.PACK_AB_MERGE_C R214, R157.reuse, R70, R214 ;  /* 0x000000469dd6723e */ /* 0x050fe200048070d6 */
[----:B------:R-:W-:-:S06]  /*15500*/  FADD.FTZ R157, R157, R12 ;  /* 0x0000000c9d9d7221 */ /* 0x000fcc0000010000 */
[----:B------:R-:W1:Y:S01]  /*15510*/  MUFU.EX2 R163, R163 ;  /* 0x000000a300a37308 */ /* 0x000e620000000800 */
[----:B------:R-:W-:-:S07]  /*15520*/  FADD.FTZ R30, R187, R30 ;  /* 0x0000001ebb1e7221 */ /* 0x000fce0000010000 */
[----:B------:R-:W3:Y:S01]  /*15530*/  MUFU.EX2 R36, R36 ;  /* 0x0000002400247308 */ /* 0x000ee20000000800 */
[----:B------:R-:W-:-:S07]  /*15540*/  FFMA.FTZ R141, R141, R88, -R84 ;  /* 0x000000588d8d7223 */ /* 0x000fce0000010854 */
[----:B------:R-:W4:Y:S01]  /*15550*/  MUFU.EX2 R37, R37 ;  /* 0x0000002500257308 */ /* 0x000f220000000800 */
[----:B------:R-:W-:-:S07]  /*15560*/  FADD.FTZ R32, R32, R157 ;  /* 0x0000009d20207221 */ /* 0x000fce0000010000 */
[----:B------:R-:W4:Y:S01]  /*15570*/  MUFU.EX2 R161, R161 ;  /* 0x000000a100a17308 */ /* 0x000f220000000800 */
[----:B0-----:R-:W-:-:S01]  /*15580*/  FADD.FTZ R3, R33, R30 ;  /* 0x0000001e21037221 */ /* 0x001fc20000010000 */
[----:B------:R-:W-:-:S06]  /*15590*/  FFMA.FTZ R145, R145, R88, -R84 ;  /* 0x0000005891917223 */ /* 0x000fcc0000010854 */
[----:B------:R-:W0:Y:S01]  /*155a0*/  MUFU.EX2 R24, R193 ;  /* 0x000000c100187308 */ /* 0x000e220000000800 */
[----:B------:R-:W-:-:S01]  /*155b0*/  FADD.FTZ R159, R159, R32 ;  /* 0x000000209f9f7221 */ /* 0x000fc20000010000 */
[C---:B--2---:R-:W-:Y:S01]  /*155c0*/  F2FP.SATFINITE.E4M3.F32.PACK_AB_MERGE_C R33, R14.reuse, R33, RZ ;  /* 0x000000210e21723e */ /* 0x044fe200048070ff */
[----:B------:R-:W-:-:S05]  /*155d0*/  FADD.FTZ R14, R14, R3 ;  /* 0x000000030e0e7221 */ /* 0x000fca0000010000 */
[----:B------:R-:W2:Y:S01]  /*155e0*/  MUFU.EX2 R191, R191 ;  /* 0x000000bf00bf7308 */ /* 0x000ea20000000800 */
[----:B-1----:R-:W-:Y:S01]  /*155f0*/  F2FP.SATFINITE.E4M3.F32.PACK_AB_MERGE_C R21, R163, R40, RZ ;  /* 0x00000028a315723e */ /* 0x002fe200048070ff */
[----:B------:R-:W-:Y:S01]  /*15600*/  FFMA.FTZ R149, R149, R88, -R84 ;  /* 0x0000005895957223 */ /* 0x000fe20000010854 */
[----:B---3--:R-:W-:-:S05]  /*15610*/  FADD.FTZ R30, R36, R159 ;  /* 0x0000009f241e7221 */ /* 0x008fca0000010000 */
[----:B------:R-:W1:Y:S01]  /*15620*/  MUFU.EX2 R28, R141 ;  /* 0x0000008d001c7308 */ /* 0x000e620000000800 */
[----:B----4-:R-:W-:-:S01]  /*15630*/  FADD.FTZ R3, R37, R14 ;  /* 0x0000000e25037221 */ /* 0x010fc20000010000 */
[-CC-:B------:R-:W-:Y:S01]  /*15640*/  FFMA.FTZ R151, R151, R88.reuse, -R84.reuse ;  /* 0x0000005897977223 */ /* 0x180fe20000010854 */
[----:B------:R-:W-:-:S05]  /*15650*/  FFMA.FTZ R84, R153, R88, -R84 ;  /* 0x0000005899547223 */ /* 0x000fca0000010854 */
[----:B------:R-:W-:Y:S01]  /*15660*/  MUFU.EX2 R74, R74 ;  /* 0x0000004a004a7308 */ /* 0x000fe20000000800 */
[C---:B------:R-:W-:Y:S01]  /*15670*/  F2FP.SATFINITE.E4M3.F32.PACK_AB_MERGE_C R216, R161.reuse, R36, R21 ;  /* 0x00000024a1d8723e */ /* 0x040fe20004807015 */
[----:B------:R-:W-:-:S06]  /*15680*/  FADD.FTZ R161, R161, R30 ;  /* 0x0000001ea1a17221 */ /* 0x000fcc0000010000 */
[----:B------:R-:W-:Y:S01]  /*15690*/  MUFU.EX2 R169, R169 ;  /* 0x000000a900a97308 */ /* 0x000fe20000000800 */
[----:B0-----:R-:W-:-:S07]  /*156a0*/  FADD.FTZ R14, R24, R3 ;  /* 0x00000003180e7221 */ /* 0x001fce0000010000 */
[----:B------:R-:W0:Y:S08]  /*156b0*/  MUFU.EX2 R72, R72 ;  /* 0x0000004800487308 */ /* 0x000e300000000800 */
[----:B------:R-:W3:Y:S01]  /*156c0*/  MUFU.EX2 R145, R145 ;  /* 0x0000009100917308 */ /* 0x000ee20000000800 */
[----:B------:R-:W-:-:S07]  /*156d0*/  FADD.FTZ R40, R40, R161 ;  /* 0x000000a128287221 */ /* 0x000fce0000010000 */
[----:B------:R-:W4:Y:S01]  /*156e0*/  MUFU.EX2 R167, R203 ;  /* 0x000000cb00a77308 */ /* 0x000f220000000800 */
[----:B--2---:R-:W-:-:S07]  /*156f0*/  FADD.FTZ R3, R191, R14 ;  /* 0x0000000ebf037221 */ /* 0x004fce0000010000 */
[----:B------:R-:W2:Y:S01]  /*15700*/  MUFU.EX2 R12, R149 ;  /* 0x00000095000c7308 */ /* 0x000ea20000000800 */
[----:B------:R-:W-:-:S01]  /*15710*/  FADD.FTZ R163, R163, R40 ;  /* 0x00000028a3a37221 */ /* 0x000fc20000010000 */
[C---:B-1----:R-:W-:Y:S01]  /*15720*/  F2FP.SATFINITE.E4M3.F32.PACK_AB_MERGE_C R191, R28.reuse, R191, RZ ;  /* 0x000000bf1cbf723e */ /* 0x042fe200048070ff */
[----:B------:R-:W-:-:S05]  /*15730*/  FADD.FTZ R28, R28, R3 ;  /* 0x000000031c1c7221 */ /* 0x000fca0000010000 */
[----:B------:R-:W1:Y:S01]  /*15740*/  MUFU.EX2 R151, R151 ;  /* 0x0000009700977308 */ /* 0x000e620000000800 */
[----:B------:R-:W-:-:S07]  /*15750*/  F2FP.SATFINITE.E4M3.F32.PACK_AB_MERGE_C R213, R20, R29, R13 ;  /* 0x0000001d14d5723e */ /* 0x000fce000480700d */
[----:B------:R-:W1:Y:S01]  /*15760*/  MUFU.EX2 R84, R84 ;  /* 0x0000005400547308 */ /* 0x000e620000000800 */
[----:B------:R-:W-:Y:S02]  /*15770*/  ISETP.GE.AND P1, PT, R139, 0xe1, PT ;  /* 0x000000e18b00780c */ /* 0x000fe40003f26270 */
[----:B------:R-:W-:Y:S01]  /*15780*/  F2FP.SATFINITE.E4M3.F32.PACK_AB_MERGE_C R209, R15, R0, R57 ;  /* 0x000000000fd1723e */ /* 0x000fe20004807039 */
[----:B0-----:R-:W-:-:S01]  /*15790*/  FADD.FTZ R0, R72, R163 ;  /* 0x000000a348007221 */ /* 0x001fc20000010000 */
[----:B------:R-:W-:Y:S01]  /*157a0*/  F2FP.SATFINITE.E4M3.F32.PACK_AB_MERGE_C R13, R169, R74, RZ ;  /* 0x0000004aa90d723e */ /* 0x000fe200048070ff */
[----:B---3--:R-:W-:-:S03]  /*157b0*/  FADD.FTZ R3, R145, R28 ;  /* 0x0000001c91037221 */ /* 0x008fc60000010000 */
[C---:B----4-:R-:W-:Y:S01]  /*157c0*/  F2FP.SATFINITE.E4M3.F32.PACK_AB_MERGE_C R218, R167.reuse, R72, R13 ;  /* 0x00000048a7da723e */ /* 0x050fe2000480700d */
[----:B------:R-:W-:-:S01]  /*157d0*/  FADD.FTZ R167, R167, R0 ;  /* 0x00000000a7a77221 */ /* 0x000fc20000010000 */
[----:B--2---:R-:W-:Y:S01]  /*157e0*/  FADD.FTZ R0, R12, R3 ;  /* 0x000000030c007221 */ /* 0x004fe20000010000 */
[----:B------:R-:W-:Y:S01]  /*157f0*/  F2FP.SATFINITE.E4M3.F32.PACK_AB_MERGE_C R202, R109, R48, RZ ;  /* 0x000000306dca723e */ /* 0x000fe200048070ff */
[----:B------:R-:W-:Y:S01]  /*15800*/  IMAD.MOV.U32 R87, RZ, RZ, RZ ;  /* 0x000000ffff577224 */ /* 0x000fe200078e00ff */
[----:B------:R-:W-:Y:S01]  /*15810*/  F2FP.SATFINITE.E4M3.F32.PACK_AB_MERGE_C R221, R107, R94, RZ ;  /* 0x0000005e6bdd723e */ /* 0x000fe200048070ff */
[----:B-1----:R-:W-:Y:S01]  /*15820*/  FADD.FTZ R15, R151, R0 ;  /* 0x00000000970f7221 */ /* 0x002fe20000010000 */
[----:B------:R-:W-:Y:S01]  /*15830*/  F2FP.SATFINITE.E4M3.F32.PACK_AB_MERGE_C R98, R111, R98, RZ ;  /* 0x000000626f62723e */ /* 0x000fe200048070ff */
[----:B------:R-:W-:Y:S01]  /*15840*/  FADD.FTZ R14, R74, R167 ;  /* 0x000000a74a0e7221 */ /* 0x000fe20000010000 */
[----:B------:R-:W-:Y:S02]  /*15850*/  F2FP.SATFINITE.E4M3.F32.PACK_AB_MERGE_C R201, R102, R91, RZ ;  /* 0x0000005b66c9723e */ /* 0x000fe400048070ff */
[----:B------:R-:W-:-:S02]  /*15860*/  F2FP.SATFINITE.E4M3.F32.PACK_AB_MERGE_C R93, R106, R93, RZ ;  /* 0x0000005d6a5d723e */ /* 0x000fc400048070ff */
[----:B------:R-:W-:Y:S02]  /*15870*/  F2FP.SATFINITE.E4M3.F32.PACK_AB_MERGE_C R75, R108, R75, RZ ;  /* 0x0000004b6c4b723e */ /* 0x000fe400048070ff */
[----:B------:R-:W-:Y:S02]  /*15880*/  F2FP.SATFINITE.E4M3.F32.PACK_AB_MERGE_C R79, R110, R79, RZ ;  /* 0x0000004f6e4f723e */ /* 0x000fe400048070ff */
[C---:B------:R-:W-:Y:S01]  /*15890*/  F2FP.SATFINITE.E4M3.F32.PACK_AB_MERGE_C R3, R84.reuse, R151, RZ ;  /* 0x000000975403723e */ /* 0x040fe200048070ff */
[----:B------:R-:W-:Y:S01]  /*158a0*/  FADD.FTZ R15, R84, R15 ;  /* 0x0000000f540f7221 */ /* 0x000fe20000010000 */
[----:B------:R-:W-:Y:S01]  /*158b0*/  F2FP.SATFINITE.E4M3.F32.PACK_AB_MERGE_C R200, R69, R42, R200 ;  /* 0x0000002a45c8723e */ /* 0x000fe200048070c8 */
[----:B------:R-:W-:Y:S01]  /*158c0*/  FADD.FTZ R14, R169, R14 ;  /* 0x0000000ea90e7221 */ /* 0x000fe20000010000 */
[----:B------:R-:W-:Y:S01]  /*158d0*/  F2FP.SATFINITE.E4M3.F32.PACK_AB_MERGE_C R202, R105, R46, R202 ;  /* 0x0000002e69ca723e */ /* 0x000fe200048070ca */
[--C-:B------:R-:W-:Y:S01]  /*158e0*/  IMAD.MOV.U32 R86, RZ, RZ, R87.reuse ;  /* 0x000000ffff567224 */ /* 0x100fe200078e0057 */
        /* <DEDUP_REMOVED lines=9> */
[----:B------:R-:W-:Y:S01]  /*15980*/  IMAD.MOV.U32 R74, RZ, RZ, R87 ;  /* 0x000000ffff4a7224 */ /* 0x000fe200078e0057 */
[----:B------:R-:W-:Y:S01]  /*15990*/  F2FP.SATFINITE.E4M3.F32.PACK_AB_MERGE_C R221, R78, R45, R221 ;  /* 0x0000002d4edd723e */ /* 0x000fe200048070dd */
[--C-:B------:R-:W-:Y:S01]  /*159a0*/  IMAD.MOV.U32 R78, RZ, RZ, R87.reuse ;  /* 0x000000ffff4e7224 */ /* 0x100fe200078e0057 */
[----:B------:R-:W-:Y:S01]  /*159b0*/  F2FP.SATFINITE.E4M3.F32.PACK_AB_MERGE_C R223, R80, R49, R98 ;  /* 0x0000003150df723e */ /* 0x000fe20004807062 */
[----:B------:R-:W-:Y:S01]  /*159c0*/  IMAD.MOV.U32 R70, RZ, RZ, R87 ;  /* 0x000000ffff467224 */ /* 0x000fe200078e0057 */
[----:B------:R-:W-:Y:S01]  /*159d0*/  F2FP.SATFINITE.E4M3.F32.PACK_AB_MERGE_C R201, R82, R53, R201 ;  /* 0x0000003552c9723e */ /* 0x000fe200048070c9 */
[----:B------:R-:W-:Y:S01]  /*159e0*/  IMAD.MOV.U32 R82, RZ, RZ, R87 ;  /* 0x000000ffff527224 */ /* 0x000fe200078e0057 */
[----:B------:R-:W-:Y:S01]  /*159f0*/  F2FP.SATFINITE.E4M3.F32.PACK_AB_MERGE_C R203, R96, R67, R93 ;  /* 0x0000004360cb723e */ /* 0x000fe2000480705d */
[----:B------:R-:W-:Y:S01]  /*15a00*/  IMAD.MOV.U32 R69, RZ, RZ, R87 ;  /* 0x000000ffff457224 */ /* 0x000fe200078e0057 */
        /* <DEDUP_REMOVED lines=12> */
[-C--:B------:R-:W-:Y:S01]  /*15ad0*/  MOV R84, R87.reuse ;  /* 0x0000005700547202 */ /* 0x080fe20000000f00 */
        /* <DEDUP_REMOVED lines=29> */
[----:B------:R-:W-:Y:S01]  /*15cb0*/  MOV R24, R87 ;  /* 0x0000005700187202 */ /* 0x000fe20000000f00 */
[----:B------:R-:W-:-:S02]  /*15cc0*/  IMAD.MOV.U32 R45, RZ, RZ, R87 ;  /* 0x000000ffff2d7224 */ /* 0x000fc400078e0057 */
[--C-:B------:R-:W-:Y:S02]  /*15cd0*/  IMAD.MOV.U32 R43, RZ, RZ, R87.reuse ;  /* 0x000000ffff2b7224 */ /* 0x100fe400078e0057 */
[--C-:B------:R-:W-:Y:S02]  /*15ce0*/  IMAD.MOV.U32 R42, RZ, RZ, R87.reuse ;  /* 0x000000ffff2a7224 */ /* 0x100fe400078e0057 */
[--C-:B------:R-:W-:Y:S02]  /*15cf0*/  IMAD.MOV.U32 R41, RZ, RZ, R87.reuse ;  /* 0x000000ffff297224 */ /* 0x100fe400078e0057 */
[--C-:B------:R-:W-:Y:S02]  /*15d00*/  IMAD.MOV.U32 R39, RZ, RZ, R87.reuse ;  /* 0x000000ffff277224 */ /* 0x100fe400078e0057 */
[--C-:B------:R-:W-:Y:S02]  /*15d10*/  IMAD.MOV.U32 R38, RZ, RZ, R87.reuse ;  /* 0x000000ffff267224 */ /* 0x100fe400078e0057 */
        /* <DEDUP_REMOVED lines=9> */
[----:B------:R-:W-:Y:S01]  /*15db0*/  IMAD.MOV.U32 R25, RZ, RZ, R87 ;  /* 0x000000ffff197224 */ /* 0x000fe200078e0057 */
[----:B------:R-:W-:Y:S06]  /*15dc0*/  @!P1 BRA `(.L_x_419) ;  /* 0x00000050003c9947 */ /* 0x000fec0003800000 */
[----:B------:R-:W-:Y:S01]  /*15dd0*/  VIADD R232, R232, 0xfffffffe ;  /* 0xfffffffee8e87836 */ /* 0x000fe20000000000 */
[----:B------:R-:W-:Y:S01]  /*15de0*/  MOV R12, R235 ;  /* 0x000000eb000c7202 */ /* 0x000fe20000000f00 */
[----:B------:R-:W-:Y:S01]  /*15df0*/  IMAD.MOV.U32 R3, RZ, RZ, R90 ;  /* 0x000000ffff037224 */ /* 0x000fe200078e005a */
[----:B------:R-:W-:Y:S01]  /*15e00*/  CS2R R86, SRZ ;  /* 0x0000000000567805 */ /* 0x000fe2000001ff00 */
[----:B------:R-:W-:Y:S01]  /*15e10*/  IMAD.MOV.U32 R0, RZ, RZ, R89 ;  /* 0x000000ffff007224 */ /* 0x000fe200078e0059 */
        /* <DEDUP_REMOVED lines=30> */
[----:B------:R-:W-:-:S07]  /*16000*/  CS2R R24, SRZ ;  /* 0x0000000000187805 */ /* 0x000fce000001ff00 */
.L_x_430:
[----:B------:R-:W2:Y:S01]  /*16010*/  LDL R13, [R1+0x44] ;  /* 0x00004400010d7983 */ /* 0x000ea20000100800 */
[----:B------:R-:W-:Y:S01]  /*16020*/  ISETP.NE.AND P1, PT, R233, 0x1, PT ;  /* 0x00000001e900780c */ /* 0x000fe20003f25270 */
[----:B------:R-:W-:Y:S05]  /*16030*/  YIELD ;  /* 0x0000000000007946 */ /* 0x000fea0003800000 */
[----:B------:R-:W-:-:S04]  /*16040*/  SEL R235, RZ, 0x1, P1 ;  /* 0x00000001ffeb7807 */ /* 0x000fc80000800000 */
[----:B------:R-:W-:Y:S02]  /*16050*/  LOP3.LUT R235, R12, R235, RZ, 0x3c, !PT ;  /* 0x000000eb0ceb7212 */ /* 0x000fe400078e3cff */
[----:B--2---:R-:W-:-:S13]  /*16060*/  ISETP.NE.AND P1, PT, R13, RZ, PT ;  /* 0x000000ff0d00720c */ /* 0x004fda0003f25270 */
[----:B------:R-:W-:Y:S05]  /*16070*/  @P1 BRA `(.L_x_420) ;  /* 0x00000000003c1947 */ /* 0x000fea0003800000 */
[----:B------:R-:W-:Y:S05]  /*16080*/  @!P0 BRA `(.L_x_421) ;  /* 0x0000000000048947 */ /* 0x000fea0003800000 */
[----:B------:R-:W-:Y:S01]  /*16090*/  BPT.TRAP 0x1 ;  /* 0x000000040000795c */ /* 0x000fe20000300000 */
.L_x_421:
[----:B------:R-:W-:Y:S01]  /*160a0*/  VIADD R13, R233, 0x1 ;  /* 0x00000001e90d7836 */ /* 0x000fe20000000000 */
[----:B------:R-:W-:-:S04]  /*160b0*/  SHF.L.U32 R20, R235, 0x1f, RZ ;  /* 0x0000001feb147819 */ /* 0x000fc800000006ff */
[----:B------:R-:W-:-:S04]  /*160c0*/  ISETP.NE.AND P2, PT, R13, 0x2, PT ;  /* 0x000000020d00780c */ /* 0x000fc80003f45270 */
[----:B------:R-:W-:-:S05]  /*160d0*/  SEL R13, R13, RZ, P2 ;  /* 0x000000ff0d0d7207 */ /* 0x000fca0001000000 */
[----:B------:R-:W-:-:S04]  /*160e0*/  IMAD R13, R13, 0x8, R16 ;  /* 0x000000080d0d7824 */ /* 0x000fc800078e0210 */
[----:B------:R0:W1:Y:S01]  /*160f0*/  SYNCS.PHASECHK.TRANS64.TRYWAIT P2, [R13+URZ+0x2e830], R20 ;  /* 0x02e830140d0075a7 */ /* 0x000062000804017f */
[----:B------:R-:W-:Y:S05]  /*16100*/  @!P0 BRA `(.L_x_422) ;  /* 0x0000000000048947 */ /* 0x000fea0003800000 */
[----:B------:R-:W-:Y:S01]  /*16110*/  BPT.TRAP 0x1 ;  /* 0x000000040000795c */ /* 0x000fe20000300000 */
.L_x_422:
[----:B------:R-:W-:Y:S04]  /*16120*/  BSSY B0, `(.L_x_420) ;  /* 0x0000004000007945 */ /* 0x000fe80003800000 */
[----:B-1----:R-:W-:Y:S05]  /*16130*/  @P2 BRA `(.L_x_423) ;  /* 0x0000000000082947 */ /* 0x002fea0003800000 */
[----:B------:R-:W1:Y:S02]  /*16140*/  SYNCS.PHASECHK.TRANS64.TRYWAIT P2, [R13+URZ+0x2e830], R20 ;  /* 0x02e830140d0075a7 */ /* 0x000e64000804017f */
[----:B-1----:R-:W-:Y:S05]  /*16150*/  @!P2 BRA `(.L_x_424) ;  /* 0x000000e40078a947 */ /* 0x002fea0003800000 */
.L_x_423:
[----:B------:R-:W-:Y:S05]  /*16160*/  BSYNC B0 ;  /* 0x0000000000007941 */ /* 0x000fea0003800000 */
.L_x_420:
[----:B01----:R-:W2:Y:S01]  /*16170*/  LDL R13, [R1+0x48] ;  /* 0x00004800010d7983 */ /* 0x003ea20000100800 */
[----:B------:R-:W-:Y:S01]  /*16180*/  VIADD R234, R233, 0x1 ;  /* 0x00000001e9ea7836 */ /* 0x000fe20000000000 */
[----:B------:R-:W-:Y:S05]  /*16190*/  WARPSYNC.ALL ;  /* 0x0000000000007948 */ /* 0x000fea0003800000 */
[----:B------:R-:W0:Y:S01]  /*161a0*/  S2R R20, SR_TID.X ;  /* 0x0000000000147919 */ /* 0x000e220000002100 */
[C---:B------:R-:W-:Y:S01]  /*161b0*/  ISETP.NE.AND P2, PT, R234.reuse, 0x2, PT ;  /* 0x00000002ea00780c */ /* 0x040fe20003f45270 */
[----:B------:R-:W-:Y:S01]  /*161c0*/  IMAD.MOV.U32 R89, RZ, RZ, 0x40000040 ;  /* 0x40000040ff597424 */ /* 0x000fe200078e00ff */
[----:B------:R-:W-:Y:S01]  /*161d0*/  MOV R93, 0x40000040 ;  /* 0x40000040005d7802 */ /* 0x000fe20000000f00 */
[----:B------:R-:W-:Y:S01]  /*161e0*/  STL [R1+0xd4], R27 ;  /* 0x0000d41b01007387 */ /* 0x000fe20000100800 */
[----:B------:R-:W-:Y:S01]  /*161f0*/  SEL R234, R234, RZ, P2 ;  /* 0x000000ffeaea7207 */ /* 0x000fe20001000000 */
[----:B------:R-:W-:Y:S01]  /*16200*/  IMAD.MOV.U32 R21, RZ, RZ, 0x40000040 ;  /* 0x40000040ff157424 */ /* 0x000fe200078e00ff */
[----:B------:R-:W-:Y:S01]  /*16210*/  R2UR UR35, R89 ;  /* 0x00000000592372ca */ /* 0x000fe200000e0000 */
[----:B------:R-:W-:Y:S01]  /*16220*/  STL [R1+0xd0], R26 ;  /* 0x0000d01a01007387 */ /* 0x000fe20000100800 */
[----:B------:R-:W-:Y:S01]  /*16230*/  R2UR UR17, R93 ;  /* 0x000000005d1172ca */ /* 0x000fe200000e0000 */
[----:B------:R-:W-:Y:S01]  /*16240*/  IMAD.MOV.U32 R91, RZ, RZ, 0x40000040 ;  /* 0x40000040ff5b7424 */ /* 0x000fe200078e00ff */
[----:B------:R-:W-:Y:S01]  /*16250*/  R2UR UR19, R21 ;  /* 0x00000000151372ca */ /* 0x000fe200000e0000 */
[----:B------:R-:W-:Y:S01]  /*16260*/  STL [R1+0xcc], R25 ;  /* 0x0000cc1901007387 */ /* 0x000fe20000100800 */
[----:B------:R-:W-:Y:S01]  /*16270*/  R2UR UR5, R89 ;  /* 0x00000000590572ca */ /* 0x000fe200000e0000 */
[----:B------:R-:W-:Y:S01]  /*16280*/  IMAD.MOV.U32 R95, RZ, RZ, 0x40000040 ;  /* 0x40000040ff5f7424 */ /* 0x000fe200078e00ff */
[C---:B------:R-:W-:Y:S01]  /*16290*/  R2UR UR43, R91.reuse ;  /* 0x000000005b2b72ca */ /* 0x040fe200000e0000 */
[----:B------:R-:W-:Y:S01]  /*162a0*/  STL [R1+0xc8], R24 ;  /* 0x0000c81801007387 */ /* 0x000fe20000100800 */
[----:B------:R-:W-:Y:S01]  /*162b0*/  R2UR UR25, R91 ;  /* 0x000000005b1972ca */ /* 0x000fe200000e0000 */
[----:B------:R-:W-:Y:S01]  /*162c0*/  IMAD.MOV.U32 R21, RZ, RZ, 0x40000040 ;  /* 0x40000040ff157424 */ /* 0x000fe200078e00ff */
[----:B------:R-:W-:Y:S01]  /*162d0*/  R2UR UR7, R89 ;  /* 0x00000000590772ca */ /* 0x000fe200000e0000 */
[----:B------:R-:W-:Y:S01]  /*162e0*/  STL [R1+0xc4], R23 ;  /* 0x0000c41701007387 */ /* 0x000fe20000100800 */
[----:B------:R-:W-:-:S02]  /*162f0*/  R2UR UR9, R93 ;  /* 0x000000005d0972ca */ /* 0x000fc400000e0000 */
[C---:B------:R-:W-:Y:S01]  /*16300*/  R2UR UR11, R91.reuse ;  /* 0x000000005b0b72ca */ /* 0x040fe200000e0000 */
[----:B------:R-:W-:Y:S01]  /*16310*/  STL [R1+0xc0], R22 ;  /* 0x0000c01601007387 */ /* 0x000fe20000100800 */
[----:B------:R-:W-:Y:S02]  /*16320*/  R2UR UR59, R91 ;  /* 0x000000005b3b72ca */ /* 0x000fe400000e0000 */
[----:B------:R-:W-:Y:S01]  /*16330*/  R2UR UR29, R89 ;  /* 0x00000000591d72ca */ /* 0x000fe200000e0000 */
[----:B------:R1:W-:Y:S01]  /*16340*/  STL [R1+0xbc], R19 ;  /* 0x0000bc1301007387 */ /* 0x0003e20000100800 */
[----:B------:R-:W-:Y:S02]  /*16350*/  R2UR UR13, R91 ;  /* 0x000000005b0d72ca */ /* 0x000fe400000e0000 */
[----:B------:R-:W-:Y:S01]  /*16360*/  R2UR UR15, R93 ;  /* 0x000000005d0f72ca */ /* 0x000fe200000e0000 */
[----:B------:R-:W-:Y:S01]  /*16370*/  STL [R1+0xb8], R18 ;  /* 0x0000b81201007387 */ /* 0x000fe20000100800 */
[----:B0-----:R-:W-:-:S02]  /*16380*/  SHF.R.U32.HI R20, RZ, 0x7, R20 ;  /* 0x00000007ff147819 */ /* 0x001fc40000011614 */
[----:B------:R-:W-:Y:S01]  /*16390*/  MOV R237, UR38 ;  /* 0x0000002600ed7c02 */ /* 0x000fe20008000f00 */
[----:B------:R0:W-:Y:S01]  /*163a0*/  STL [R1+0xb4], R17 ;  /* 0x0000b41101007387 */ /* 0x0001e20000100800 */
[----:B------:R-:W-:Y:S02]  /*163b0*/  IADD3 R94, R20, 0x8, RZ ;  /* 0x00000008145e7810 */ /* 0x000fe40007ffe0ff */
[----:B-1----:R-:W-:Y:S01]  /*163c0*/  MOV R19, UR43 ;  /* 0x0000002b00137c02 */ /* 0x002fe20008000f00 */
[----:B------:R-:W-:Y:S01]  /*163d0*/  STL [R1+0xb0], R16 ;  /* 0x0000b01001007387 */ /* 0x000fe20000100800 */
[----:B------:R-:W-:Y:S01]  /*163e0*/  UMOV UR43, UR25 ;  /* 0x00000019002b7c82 */ /* 0x000fe20008000000 */
[----:B------:R-:W-:Y:S01]  /*163f0*/  R2UR UR31, R93 ;  /* 0x000000005d1f72ca */ /* 0x000fe200000e0000 */
[----:B------:R1:W-:Y:S01]  /*16400*/  BAR.SYNC.DEFER_BLOCKING R94, 0x100 ;  /* 0x0004005e0000751d */ /* 0x0003e20000010000 */
[----:B------:R-:W-:Y:S02]  /*16410*/  MOV R97, UR43 ;  /* 0x0000002b00617c02 */ /* 0x000fe40008000f00 */
[----:B0-----:R-:W-:-:S02]  /*16420*/  MOV R17, UR35 ;  /* 0x0000002300117c02 */ /* 0x001fc40008000f00 */
[----:B------:R-:W-:Y:S01]  /*16430*/  R2UR UR21, R89 ;  /* 0x00000000591572ca */ /* 0x000fe200000e0000 */
[----:B------:R-:W-:Y:S01]  /*16440*/  UMOV UR35, UR17 ;  /* 0x0000001100237c82 */ /* 0x000fe20008000000 */
[C---:B------:R-:W-:Y:S01]  /*16450*/  R2UR UR17, R5.reuse ;  /* 0x00000000051172ca */ /* 0x040fe200000e0000 */
[----:B------:R-:W-:Y:S01]  /*16460*/  UMOV UR43, UR5 ;  /* 0x00000005002b7c82 */ /* 0x000fe20008000000 */
[C---:B------:R-:W-:Y:S01]  /*16470*/  R2UR UR5, R5.reuse ;  /* 0x00000000050572ca */ /* 0x040fe200000e0000 */
[----:B------:R0:W-:Y:S01]  /*16480*/  STL [R1+0xac], R15 ;  /* 0x0000ac0f01007387 */ /* 0x0001e20000100800 */
[----:B------:R-:W-:Y:S01]  /*16490*/  MOV R27, UR35 ;  /* 0x00000023001b7c02 */ /* 0x000fe20008000f00 */
[----:B------:R-:W-:Y:S01]  /*164a0*/  UMOV UR35, UR9 ;  /* 0x0000000900237c82 */ /* 0x000fe20008000000 */
[----:B------:R-:W-:Y:S01]  /*164b0*/  R2UR UR9, R5 ;  /* 0x00000000050972ca */ /* 0x000fe200000e0000 */
[----:B------:R-:W-:Y:S01]  /*164c0*/  STL [R1+0xa8], R14 ;  /* 0x0000a80e01007387 */ /* 0x000fe20000100800 */
[----:B------:R-:W-:-:S02]  /*164d0*/  R2UR UR23, R89 ;  /* 0x00000000591772ca */ /* 0x000fc400000e0000 */
[----:B------:R-:W-:Y:S01]  /*164e0*/  R2UR UR27, R91 ;  /* 0x000000005b1b72ca */ /* 0x000fe200000e0000 */
[----:B------:R-:W-:Y:S01]  /*164f0*/  STL [R1+0xa4], R12 ;  /* 0x0000a40c01007387 */ /* 0x000fe20000100800 */
[C---:B------:R-:W-:Y:S02]  /*16500*/  R2UR UR25, R5.reuse ;  /* 0x00000000051972ca */ /* 0x040fe400000e0000 */
[----:B0-----:R-:W-:Y:S01]  /*16510*/  MOV R15, UR59 ;  /* 0x0000003b000f7c02 */ /* 0x001fe20008000f00 */
[----:B------:R-:W-:Y:S01]  /*16520*/  UMOV UR59, UR29 ;  /* 0x0000001d003b7c82 */ /* 0x000fe20008000000 */
[----:B------:R-:W-:Y:S01]  /*16530*/  STL [R1+0xa0], R3 ;  /* 0x0000a00301007387 */ /* 0x000fe20000100800 */
[----:B------:R-:W-:Y:S01]  /*16540*/  WARPGROUP.ARRIVE ;  /* 0x00000000000079c5 */ /* 0x000fe20000000000 */
[----:B------:R-:W-:Y:S01]  /*16550*/  MOV R25, UR59 ;  /* 0x0000003b00197c02 */ /* 0x000fe20008000f00 */
[----:B------:R-:W-:Y:S01]  /*16560*/  UMOV UR59, UR13 ;  /* 0x0000000d003b7c82 */ /* 0x000fe20008000000 */
[----:B------:R-:W-:Y:S01]  /*16570*/  R2UR UR13, R5 ;  /* 0x00000000050d72ca */ /* 0x000fe200000e0000 */
[----:B------:R0:W-:Y:S01]  /*16580*/  STL [R1+0x9c], R2 ;  /* 0x00009c0201007387 */ /* 0x0001e20000100800 */
[----:B------:R-:W-:-:S02]  /*16590*/  R2UR UR47, R89 ;  /* 0x00000000592f72ca */ /* 0x000fc400000e0000 */
[----:B------:R-:W-:Y:S01]  /*165a0*/  R2UR UR55, R89 ;  /* 0x00000000593772ca */ /* 0x000fe200000e0000 */
[----:B------:R-:W-:Y:S01]  /*165b0*/  IMAD.MOV.U32 R89, RZ, RZ, 0x40000040 ;  /* 0x40000040ff597424 */ /* 0x000fe200078e00ff */
[----:B------:R-:W-:Y:S02]  /*165c0*/  R2UR UR51, R91 ;  /* 0x000000005b3372ca */ /* 0x000fe400000e0000 */
[----:B------:R-:W-:Y:S02]  /*165d0*/  MOV R91, 0x40000040 ;  /* 0x40000040005b7802 */ /* 0x000fe40000000f00 */
[----:B------:R-:W-:Y:S02]  /*165e0*/  R2UR UR40, R4 ;  /* 0x00000000042872ca */ /* 0x000fe400000e0000 */
[----:B0-----:R-:W-:Y:S02]  /*165f0*/  MOV R2, UR39 ;  /* 0x0000002700027c02 */ /* 0x001fe40008000f00 */
[----:B------:R-:W-:-:S02]  /*16600*/  R2UR UR39, R95 ;  /* 0x000000005f2772ca */ /* 0x000fc400000e0000 */
[----:B------:R-:W-:Y:S02]  /*16610*/  R2UR UR41, R5 ;  /* 0x00000000052972ca */ /* 0x000fe400000e0000 */
[C---:B------:R-:W-:Y:S02]  /*16620*/  R2UR UR32, R10.reuse ;  /* 0x000000000a2072ca */ /* 0x040fe400000e0000 */
[C---:B------:R-:W-:Y:S02]  /*16630*/  R2UR UR33, R11.reuse ;  /* 0x000000000b2172ca */ /* 0x040fe400000e0000 */
[----:B------:R-:W-:Y:S02]  /*16640*/  R2UR UR56, R10 ;  /* 0x000000000a3872ca */ /* 0x000fe400000e0000 */
[----:B------:R-:W-:Y:S02]  /*16650*/  R2UR UR57, R11 ;  /* 0x000000000b3972ca */ /* 0x000fe400000e0000 */
[----:B------:R-:W-:-:S02]  /*16660*/  MOV R236, UR37 ;  /* 0x0000002500ec7c02 */ /* 0x000fc40008000f00 */
[----:B------:R-:W-:Y:S01]  /*16670*/  MOV R12, UR39 ;  /* 0x00000027000c7c02 */ /* 0x000fe20008000f00 */
[----:B------:R-:W-:Y:S01]  /*16680*/  UMOV UR39, UR31 ;  /* 0x0000001f00277c82 */ /* 0x000fe20008000000 */
[----:B------:R-:W-:Y:S02]  /*16690*/  R2UR UR31, R21 ;  /* 0x00000000151f72ca */ /* 0x000fe400000e0000 */
[----:B------:R-:W-:Y:S01]  /*166a0*/  MOV R23, UR39 ;  /* 0x0000002700177c02 */ /* 0x000fe20008000f00 */
[----:B------:R-:W-:Y:S01]  /*166b0*/  UMOV UR39, UR21 ;  /* 0x0000001500277c82 */ /* 0x000fe20008000000 */
[----:B------:R-:W-:Y:S01]  /*166c0*/  R2UR UR21, R5 ;  /* 0x00000000051572ca */ /* 0x000fe200000e0000 */
[----:B--2---:R-:W-:Y:S01]  /*166d0*/  IMAD R20, R234, 0x700, R13 ;  /* 0x00000700ea147824 */ /* 0x004fe200078e020d */
[----:B------:R-:W-:-:S03]  /*166e0*/  MOV R13, UR36 ;  /* 0x00000024000d7c02 */ /* 0x000fc60008000f00 */
[C---:B------:R-:W-:Y:S01]  /*166f0*/  VIADD R88, R20.reuse, 0x100 ;  /* 0x0000010014587836 */ /* 0x040fe20000000000 */
[C---:B------:R-:W-:Y:S01]  /*16700*/  IADD3 R92, R20.reuse, 0x300, RZ ;  /* 0x00000300145c7810 */ /* 0x040fe20007ffe0ff */
[C---:B------:R-:W-:Y:S01]  /*16710*/  VIADD R90, R20.reuse, 0x200 ;  /* 0x00000200145a7836 */ /* 0x040fe20000000000 */
[C---:B------:R-:W-:Y:S01]  /*16720*/  R2UR UR18, R20.reuse ;  /* 0x00000000141272ca */ /* 0x040fe200000e0000 */
[----:B-1----:R-:W-:Y:S01]  /*16730*/  VIADD R94, R20, 0x4 ;  /* 0x00000004145e7836 */ /* 0x002fe20000000000 */
[----:B------:R-:W-:Y:S01]  /*16740*/  R2UR UR6, R88 ;  /* 0x00000000580672ca */ /* 0x000fe200000e0000 */
[----:B------:R-:W-:Y:S01]  /*16750*/  VIADD R88, R20, 0x400 ;  /* 0x0000040014587836 */ /* 0x000fe20000000000 */
        /* <DEDUP_REMOVED lines=8> */
[----:B------:R-:W-:-:S02]  /*167e0*/  R2UR UR26, R90 ;  /* 0x000000005a1a72ca */ /* 0x000fc400000e0000 */
[----:B------:R-:W-:Y:S01]  /*167f0*/  R2UR UR4, R88 ;  /* 0x00000000580472ca */ /* 0x000fe200000e0000 */
[----:B------:R-:W-:Y:S01]  /*16800*/  VIADD R88, R20, 0x202 ;  /* 0x0000020214587836 */ /* 0x000fe20000000000 */
[----:B------:R-:W-:Y:S01]  /*16810*/  R2UR UR16, R92 ;  /* 0x000000005c1072ca */ /* 0x000fe200000e0000 */
[C---:B------:R-:W-:Y:S01]  /*16820*/  VIADD R92, R20.reuse, 0x602 ;  /* 0x00000602145c7836 */ /* 0x040fe20000000000 */
[----:B------:R-:W-:Y:S02]  /*16830*/  IADD3 R90, R20, 0x102, RZ ;  /* 0x00000102145a7810 */ /* 0x000fe40007ffe0ff */
[----:B------:R-:W-:Y:S02]  /*16840*/  R2UR UR20, R88 ;  /* 0x00000000581472ca */ /* 0x000fe400000e0000 */
[----:B------:R-:W-:Y:S02]  /*16850*/  IADD3 R88, R20, 0x502, RZ ;  /* 0x0000050214587810 */ /* 0x000fe40007ffe0ff */
[----:B------:R-:W-:Y:S01]  /*16860*/  R2UR UR12, R90 ;  /* 0x000000005a0c72ca */ /* 0x000fe200000e0000 */
[----:B------:R-:W-:Y:S01]  /*16870*/  VIADD R90, R20, 0x302 ;  /* 0x00000302145a7836 */ /* 0x000fe20000000000 */
[----:B------:R-:W-:-:S02]  /*16880*/  R2UR UR28, R88 ;  /* 0x00000000581c72ca */ /* 0x000fc400000e0000 */
[----:B------:R-:W-:Y:S02]  /*16890*/  IADD3 R88, R20, 0x204, RZ ;  /* 0x0000020414587810 */ /* 0x000fe40007ffe0ff */
[----:B------:R-:W-:Y:S01]  /*168a0*/  R2UR UR24, R90 ;  /* 0x000000005a1872ca */ /* 0x000fe200000e0000 */
[----:B------:R-:W-:Y:S01]  /*168b0*/  VIADD R90, R20, 0x104 ;  /* 0x00000104145a7836 */ /* 0x000fe20000000000 */
[----:B------:R-:W-:Y:S01]  /*168c0*/  R2UR UR34, R88 ;  /* 0x00000000582272ca */ /* 0x000fe200000e0000 */
[----:B------:R-:W-:Y:S01]  /*168d0*/  VIADD R88, R20, 0x404 ;  /* 0x0000040414587836 */ /* 0x000fe20000000000 */
[----:B------:R-:W-:Y:S02]  /*168e0*/  R2UR UR38, R94 ;  /* 0x000000005e2672ca */ /* 0x000fe400000e0000 */
[----:B------:R-:W-:Y:S01]  /*168f0*/  R2UR UR58, R90 ;  /* 0x000000005a3a72ca */ /* 0x000fe200000e0000 */
[----:B------:R-:W-:Y:S01]  /*16900*/  VIADD R90, R20, 0x304 ;  /* 0x00000304145a7836 */ /* 0x000fe20000000000 */
[----:B------:R-:W-:-:S02]  /*16910*/  R2UR UR30, R92 ;  /* 0x000000005c1e72ca */ /* 0x000fc400000e0000 */
[----:B------:R-:W-:Y:S01]  /*16920*/  R2UR UR46, R88 ;  /* 0x00000000582e72ca */ /* 0x000fe200000e0000 */
[----:B------:R-:W-:Y:S01]  /*16930*/  VIADD R88, R20, 0x604 ;  /* 0x0000060414587836 */ /* 0x000fe20000000000 */
[----:B------:R-:W-:Y:S02]  /*16940*/  R2UR UR42, R90 ;  /* 0x000000005a2a72ca */ /* 0x000fe400000e0000 */
[----:B------:R-:W-:Y:S02]  /*16950*/  IADD3 R90, R20, 0x504, RZ ;  /* 0x00000504145a7810 */ /* 0x000fe40007ffe0ff */
[----:B------:R-:W-:Y:S01]  /*16960*/  MOV R16, UR34 ;  /* 0x0000002200107c02 */ /* 0x000fe20008000f00 */
[----:B------:R-:W-:Y:S01]  /*16970*/  UMOV UR34, UR16 ;  /* 0x0000001000227c82 */ /* 0x000fe20008000000 */
[C---:B------:R-:W-:Y:S02]  /*16980*/  R2UR UR16, R4.reuse ;  /* 0x00000000041072ca */ /* 0x040fe400000e0000 */
[----:B------:R-:W-:Y:S01]  /*16990*/  MOV R26, UR34 ;  /* 0x00000022001a7c02 */ /* 0x000fe20008000f00 */
[----:B------:R-:W-:Y:S01]  /*169a0*/  UMOV UR34, UR8 ;  /* 0x0000000800227c82 */ /* 0x000fe20008000000 */
[----:B------:R-:W-:-:S02]  /*169b0*/  R2UR UR8, R4 ;  /* 0x00000000040872ca */ /* 0x000fc400000e0000 */
[----:B------:R-:W-:Y:S01]  /*169c0*/  MOV R14, UR58 ;  /* 0x0000003a000e7c02 */ /* 0x000fe20008000f00 */
[----:B------:R-:W-:Y:S01]  /*169d0*/  UMOV UR58, UR28 ;  /* 0x0000001c003a7c82 */ /* 0x000fe20008000000 */
[----:B------:R-:W-:Y:S01]  /*169e0*/  MOV R18, UR42 ;  /* 0x0000002a00127c02 */ /* 0x000fe20008000f00 */
[----:B------:R-:W-:Y:S01]  /*169f0*/  UMOV UR42, UR24 ;  /* 0x00000018002a7c82 */ /* 0x000fe20008000000 */
[----:B------:R-:W-:Y:S01]  /*16a00*/  MOV R24, UR58 ;  /* 0x0000003a00187c02 */ /* 0x000fe20008000f00 */
[----:B------:R-:W-:Y:S01]  /*16a10*/  UMOV UR58, UR12 ;  /* 0x0000000c003a7c82 */ /* 0x000fe20008000000 */
[----:B------:R-:W-:Y:S01]  /*16a20*/  MOV R96, UR42 ;  /* 0x0000002a00607c02 */ /* 0x000fe20008000f00 */
[----:B------:R-:W-:Y:S01]  /*16a30*/  QGMMA.64x32x32.F32.E4M3.E4M3 R184, gdesc[UR16], RZ, !UPT, gsb0 ;  /* 0x0060000010b879f3 */ /* 0x000fe2000c0008ff */
[----:B------:R-:W-:Y:S01]  /*16a40*/  UMOV UR42, UR4 ;  /* 0x00000004002a7c82 */ /* 0x000fe20008000000 */
[C---:B------:R-:W-:Y:S02]  /*16a50*/  R2UR UR4, R4.reuse ;  /* 0x00000000040472ca */ /* 0x040fe400000e0000 */
[C---:B------:R-:W-:Y:S01]  /*16a60*/  R2UR UR12, R4.reuse ;  /* 0x00000000040c72ca */ /* 0x040fe200000e0000 */
[----:B------:R-:W-:Y:S01]  /*16a70*/  IMAD.MOV.U32 R21, RZ, RZ, R96 ;  /* 0x000000ffff157224 */ /* 0x000fe200078e0060 */
[----:B------:R-:W-:Y:S01]  /*16a80*/  MOV R3, UR38 ;  /* 0x0000002600037c02 */ /* 0x000fe20008000f00 */
[----:B------:R-:W-:Y:S01]  /*16a90*/  UMOV UR38, UR30 ;  /* 0x0000001e00267c82 */ /* 0x000fe20008000000 */
[----:B------:R-:W-:-:S02]  /*16aa0*/  R2UR UR24, R4 ;  /* 0x00000000041872ca */ /* 0x000fc400000e0000 */
[----:B------:R-:W-:Y:S01]  /*16ab0*/  MOV R22, UR38 ;  /* 0x0000002600167c02 */ /* 0x000fe20008000f00 */
[----:B------:R-:W-:Y:S01]  /*16ac0*/  UMOV UR38, UR20 ;  /* 0x0000001400267c82 */ /* 0x000fe20008000000 */
[----:B------:R-:W-:Y:S02]  /*16ad0*/  R2UR UR20, R4 ;  /* 0x00000000041472ca */ /* 0x000fe400000e0000 */
[----:B------:R-:W-:Y:S01]  /*16ae0*/  R2UR UR50, R90 ;  /* 0x000000005a3272ca */ /* 0x000fe200000e0000 */
[----:B------:R-:W-:Y:S01]  /*16af0*/  VIADD R90, R20, 0x6 ;  /* 0x00000006145a7836 */ /* 0x000fe20000000000 */
[----:B------:R-:W-:Y:S01]  /*16b00*/  R2UR UR54, R88 ;  /* 0x00000000583672ca */ /* 0x000fe200000e0000 */
[----:B------:R-:W-:Y:S01]  /*16b10*/  VIADD R88, R20, 0x106 ;  /* 0x0000010614587836 */ /* 0x000fe20000000000 */
[----:B------:R-:W-:Y:S02]  /*16b20*/  WARPGROUP.DEPBAR.LE gsb0, 0x0 ;  /* 0x00008000000079c5 */ /* 0x000fe40000010000 */
[----:B------:R-:W-:-:S06]  /*16b30*/  WARPGROUP.ARRIVE ;  /* 0x00000000000079c5 */ /* 0x000fcc0000000000 */
[----:B------:R-:W-:Y:S01]  /*16b40*/  QGMMA.64x32x32.F32.E4M3.E4M3 R168, gdesc[UR4], RZ, !UPT, gsb0 ;  /* 0x0060000004a879f3 */ /* 0x000fe2000c0008ff */
[----:B------:R-:W-:Y:S01]  /*16b50*/  R2UR UR6, R90 ;  /* 0x000000005a0672ca */ /* 0x000fe200000e0000 */
[----:B------:R-:W-:Y:S01]  /*16b60*/  VIADD R90, R20, 0x206 ;  /* 0x00000206145a7836 */ /* 0x000fe20000000000 */
[----:B------:R-:W-:Y:S02]  /*16b70*/  R2UR UR7, R91 ;  /* 0x000000005b0772ca */ /* 0x000fe400000e0000 */
[----:B------:R-:W-:Y:S01]  /*16b80*/  MOV R91, 0x40000040 ;  /* 0x40000040005b7802 */ /* 0x000fe20000000f00 */
[----:B------:R-:W-:Y:S02]  /*16b90*/  WARPGROUP.DEPBAR.LE gsb0, 0x0 ;  /* 0x00008000000079c5 */ /* 0x000fe40000010000 */
[----:B------:R-:W-:-:S06]  /*16ba0*/  WARPGROUP.ARRIVE ;  /* 0x00000000000079c5 */ /* 0x000fcc0000000000 */
[----:B------:R-:W-:Y:S01]  /*16bb0*/  QGMMA.64x32x32.F32.E4M3.E4M3 R152, gdesc[UR8], RZ, !UPT, gsb0 ;  /* 0x00600000089879f3 */ /* 0x000fe2000c0008ff */
[----:B------:R-:W-:Y:S01]  /*16bc0*/  R2UR UR10, R88 ;  /* 0x00000000580a72ca */ /* 0x000fe200000e0000 */
[----:B------:R-:W-:Y:S01]  /*16bd0*/  VIADD R88, R20, 0x306 ;  /* 0x0000030614587836 */ /* 0x000fe20000000000 */
[----:B------:R-:W-:Y:S01]  /*16be0*/  R2UR UR11, R89 ;  /* 0x00000000590b72ca */ /* 0x000fe200000e0000 */
[----:B------:R-:W-:-:S03]  /*16bf0*/  IMAD.MOV.U32 R89, RZ, RZ, 0x40000040 ;  /* 0x40000040ff597424 */ /* 0x000fc600078e00ff */
[----:B------:R-:W-:Y:S01]  /*16c00*/  R2UR UR18, R88 ;  /* 0x00000000581272ca */ /* 0x000fe200000e0000 */
[----:B------:R-:W-:Y:S01]  /*16c10*/  VIADD R88, R20, 0x506 ;  /* 0x0000050614587836 */ /* 0x000fe20000000000 */
[----:B------:R-:W-:Y:S01]  /*16c20*/  R2UR UR19, R89 ;  /* 0x00000000591372ca */ /* 0x000fe200000e0000 */
[----:B------:R-:W-:Y:S01]  /*16c30*/  IMAD.MOV.U32 R89, RZ, RZ, 0x40000040 ;  /* 0x40000040ff597424 */ /* 0x000fe200078e00ff */
[----:B------:R-:W-:Y:S02]  /*16c40*/  WARPGROUP.DEPBAR.LE gsb0, 0x0 ;  /* 0x00008000000079c5 */ /* 0x000fe40000010000 */
[----:B------:R-:W-:-:S06]  /*16c50*/  WARPGROUP.ARRIVE ;  /* 0x00000000000079c5 */ /* 0x000fcc0000000000 */
[----:B------:R-:W-:Y:S01]  /*16c60*/  QGMMA.64x32x32.F32.E4M3.E4M3 R136, gdesc[UR12], RZ, !UPT, gsb0 ;  /* 0x006000000c8879f3 */ /* 0x000fe2000c0008ff */
[----:B------:R-:W-:Y:S01]  /*16c70*/  R2UR UR14, R90 ;  /* 0x000000005a0e72ca */ /* 0x000fe200000e0000 */
[C---:B------:R-:W-:Y:S01]  /*16c80*/  VIADD R90, R20.reuse, 0x406 ;  /* 0x00000406145a7836 */ /* 0x040fe20000000000 */
[----:B------:R-:W-:Y:S01]  /*16c90*/  R2UR UR15, R91 ;  /* 0x000000005b0f72ca */ /* 0x000fe200000e0000 */
[----:B------:R-:W-:Y:S01]  /*16ca0*/  VIADD R20, R20, 0x606 ;  /* 0x0000060614147836 */ /* 0x000fe20000000000 */
[----:B------:R-:W-:-:S04]  /*16cb0*/  MOV R91, 0x40000040 ;  /* 0x40000040005b7802 */ /* 0x000fc80000000f00 */
[----:B------:R-:W-:Y:S02]  /*16cc0*/  R2UR UR30, R20 ;  /* 0x00000000141e72ca */ /* 0x000fe400000e0000 */
[----:B------:R-:W-:Y:S01]  /*16cd0*/  MOV R20, R97 ;  /* 0x0000006100147202 */ /* 0x000fe20000000f00 */
[----:B------:R-:W-:Y:S02]  /*16ce0*/  WARPGROUP.DEPBAR.LE gsb0, 0x0 ;  /* 0x00008000000079c5 */ /* 0x000fe40000010000 */
[----:B------:R-:W-:-:S06]  /*16cf0*/  WARPGROUP.ARRIVE ;  /* 0x00000000000079c5 */ /* 0x000fcc0000000000 */
[----:B------:R-:W-:Y:S01]  /*16d00*/  QGMMA.64x32x32.F32.E4M3.E4M3 R120, gdesc[UR20], RZ, !UPT, gsb0 ;  /* 0x00600000147879f3 */ /* 0x000fe2000c0008ff */
[----:B------:R-:W-:Y:S02]  /*16d10*/  R2UR UR22, R90 ;  /* 0x000000005a1672ca */ /* 0x000fe400000e0000 */
[----:B------:R-:W-:Y:S01]  /*16d20*/  R2UR UR23, R91 ;  /* 0x000000005b1772ca */ /* 0x000fe200000e0000 */
        /* <DEDUP_REMOVED lines=9> */
[----:B------:R-:W-:Y:S02]  /*16dc0*/  R2UR UR37, R11 ;  /* 0x000000000b2572ca */ /* 0x000fe400000e0000 */
[----:B------:R-:W-:Y:S02]  /*16dd0*/  R2UR UR43, R20 ;  /* 0x00000000142b72ca */ /* 0x000fe400000e0000 */
[----:B------:R-:W-:Y:S01]  /*16de0*/  R2UR UR42, R21 ;  /* 0x00000000152a72ca */ /* 0x000fe200000e0000 */
[----:B------:R-:W-:Y:S02]  /*16df0*/  WARPGROUP.DEPBAR.LE gsb0, 0x0 ;  /* 0x00008000000079c5 */ /* 0x000fe40000010000 */
[----:B------:R-:W-:-:S06]  /*16e00*/  WARPGROUP.ARRIVE ;  /* 0x00000000000079c5 */ /* 0x000fcc0000000000 */
[----:B------:R-:W-:Y:S01]  /*16e10*/  QGMMA.64x32x32.F32.E4M3.E4M3 R184, gdesc[UR32], R184, gsb0 ;  /* 0x0060000020b879f3 */ /* 0x000fe200080008b8 */
[----:B------:R-:W-:Y:S02]  /*16e20*/  R2UR UR40, R10 ;  /* 0x000000000a2872ca */ /* 0x000fe400000e0000 */
[----:B------:R-:W-:Y:S02]  /*16e30*/  R2UR UR41, R11 ;  /* 0x000000000b2972ca */ /* 0x000fe400000e0000 */
[----:B------:R-:W-:Y:S02]  /*16e40*/  R2UR UR35, R27 ;  /* 0x000000001b2372ca */ /* 0x000fe400000e0000 */
[----:B------:R-:W-:Y:S01]  /*16e50*/  R2UR UR34, R26 ;  /* 0x000000001a2272ca */ /* 0x000fe200000e0000 */
[----:B------:R0:W5:Y:S01]  /*16e60*/  LDL.LU R27, [R1+0xd4] ;  /* 0x0000d400011b7983 */ /* 0x0001620000300800 */
[----:B------:R-:W-:Y:S02]  /*16e70*/  R2UR UR32, R10 ;  /* 0x000000000a2072ca */ /* 0x000fe400000e0000 */
[----:B------:R-:W-:Y:S01]  /*16e80*/  R2UR UR33, R11 ;  /* 0x000000000b2172ca */ /* 0x000fe200000e0000 */
[----:B------:R0:W5:Y:S01]  /*16e90*/  LDL.LU R26, [R1+0xd0] ;  /* 0x0000d000011a7983 */ /* 0x0001620000300800 */
[----:B------:R-:W-:-:S02]  /*16ea0*/  WARPGROUP.DEPBAR.LE gsb0, 0x0 ;  /* 0x00008000000079c5 */ /* 0x000fc40000010000 */
        /* <DEDUP_REMOVED lines=11> */
[----:B------:R-:W-:Y:S02]  /*16f60*/  R2UR UR59, R25 ;  /* 0x00000000193b72ca */ /* 0x000fe400000e0000 */
[----:B------:R-:W-:Y:S01]  /*16f70*/  R2UR UR58, R24 ;  /* 0x00000000183a72ca */ /* 0x000fe200000e0000 */
[----:B------:R0:W5:Y:S01]  /*16f80*/  LDL.LU R25, [R1+0xcc] ;  /* 0x0000cc0001197983 */ /* 0x0001620000300800 */
[----:B------:R-:W-:Y:S02]  /*16f90*/  R2UR UR56, R10 ;  /* 0x000000000a3872ca */ /* 0x000fe400000e0000 */
[----:B------:R-:W-:Y:S01]  /*16fa0*/  R2UR UR57, R11 ;  /* 0x000000000b3972ca */ /* 0x000fe200000e0000 */
[----:B------:R0:W5:Y:S01]  /*16fb0*/  LDL.LU R24, [R1+0xc8] ;  /* 0x0000c80001187983 */ /* 0x0001620000300800 */
[----:B------:R-:W-:Y:S02]  /*16fc0*/  WARPGROUP.DEPBAR.LE gsb0, 0x0 ;  /* 0x00008000000079c5 */ /* 0x000fe40000010000 */
[----:B------:R-:W-:-:S09]  /*16fd0*/  WARPGROUP.ARRIVE ;  /* 0x00000000000079c5 */ /* 0x000fd20000000000 */
        /* <DEDUP_REMOVED lines=11> */
[----:B------:R-:W-:Y:S02]  /*17090*/  R2UR UR38, R3 ;  /* 0x00000000032672ca */ /* 0x000fe400000e0000 */
[----:B------:R-:W-:Y:S02]  /*170a0*/  R2UR UR36, R8 ;  /* 0x00000000082472ca */ /* 0x000fe400000e0000 */
[----:B------:R-:W-:Y:S01]  /*170b0*/  R2UR UR37, R9 ;  /* 0x00000000092572ca */ /* 0x000fe200000e0000 */
[----:B------:R-:W-:Y:S02]  /*170c0*/  WARPGROUP.DEPBAR.LE gsb0, 0x0 ;  /* 0x00008000000079c5 */ /* 0x000fe40000010000 */
[----:B------:R-:W-:-:S10]  /*170d0*/  WARPGROUP.ARRIVE ;  /* 0x00000000000079c5 */ /* 0x000fd40000000000 */
        /* <DEDUP_REMOVED lines=16> */
[----:B------:R-:W-:Y:S01]  /*171e0*/  R2UR UR42, R18 ;  /* 0x00000000122a72ca */ /* 0x000fe200000e0000 */
[----:B------:R0:W5:Y:S01]  /*171f0*/  LDL.LU R19, [R1+0xbc] ;  /* 0x0000bc0001137983 */ /* 0x0001620000300800 */
[C---:B------:R-:W-:Y:S02]  /*17200*/  R2UR UR40, R8.reuse ;  /* 0x00000000082872ca */ /* 0x040fe400000e0000 */
[C---:B------:R-:W-:Y:S01]  /*17210*/  R2UR UR41, R9.reuse ;  /* 0x00000000092972ca */ /* 0x040fe200000e0000 */
[----:B------:R0:W5:Y:S01]  /*17220*/  LDL.LU R18, [R1+0xb8] ;  /* 0x0000b80001127983 */ /* 0x0001620000300800 */
[C---:B------:R-:W-:Y:S02]  /*17230*/  R2UR UR44, R8.reuse ;  /* 0x00000000082c72ca */ /* 0x040fe400000e0000 */
[----:B------:R-:W-:Y:S01]  /*17240*/  R2UR UR45, R9 ;  /* 0x00000000092d72ca */ /* 0x000fe200000e0000 */
[----:B------:R0:W5:Y:S01]  /*17250*/  LDL.LU R17, [R1+0xb4] ;  /* 0x0000b40001117983 */ /* 0x0001620000300800 */
[----:B------:R-:W-:-:S02]  /*17260*/  R2UR UR48, R8 ;  /* 0x00000000083072ca */ /* 0x000fc400000e0000 */
[C---:B------:R-:W-:Y:S01]  /*17270*/  R2UR UR49, R9.reuse ;  /* 0x00000000093172ca */ /* 0x040fe200000e0000 */
[----:B------:R0:W5:Y:S01]  /*17280*/  LDL.LU R16, [R1+0xb0] ;  /* 0x0000b00001107983 */ /* 0x0001620000300800 */
[----:B------:R-:W-:Y:S02]  /*17290*/  R2UR UR52, R8 ;  /* 0x00000000083472ca */ /* 0x000fe400000e0000 */
[----:B------:R-:W-:Y:S01]  /*172a0*/  R2UR UR53, R9 ;  /* 0x00000000093572ca */ /* 0x000fe200000e0000 */
        /* <DEDUP_REMOVED lines=29> */
[----:B------:R0:W5:Y:S01]  /*17480*/  LDL.LU R2, [R1+0x9c] ;  /* 0x00009c0001027983 */ /* 0x0001620000300800 */
[----:B------:R-:W-:Y:S02]  /*17490*/  WARPGROUP.DEPBAR.LE gsb0, 0x0 ;  /* 0x00008000000079c5 */ /* 0x000fe40000010000 */
[----:B------:R-:W-:-:S06]  /*174a0*/  WARPGROUP.ARRIVE ;  /* 0x00000000000079c5 */ /* 0x000fcc0000000000 */
[----:B------:R-:W-:Y:S01]  /*174b0*/  QGMMA.64x32x32.F32.E4M3.E4M3 R152, gdesc[UR12], R152, gsb0 ;  /* 0x006000000c9879f3 */ /* 0x000fe20008000898 */
[----:B------:R-:W-:Y:S02]  /*174c0*/  R2UR UR16, R6 ;  /* 0x00000000061072ca */ /* 0x000fe400000e0000 */
[----:B------:R-:W-:Y:S01]  /*174d0*/  R2UR UR17, R7 ;  /* 0x00000000071172ca */ /* 0x000fe200000e0000 */
[----:B------:R-:W-:Y:S02]  /*174e0*/  WARPGROUP.DEPBAR.LE gsb0, 0x0 ;  /* 0x00008000000079c5 */ /* 0x000fe40000010000 */
[----:B------:R-:W-:-:S10]  /*174f0*/  WARPGROUP.ARRIVE ;  /* 0x00000000000079c5 */ /* 0x000fd40000000000 */
        /* <DEDUP_REMOVED lines=17> */
[----:B------:R-:W-:Y:S02]  /*17610*/  R2UR UR37, R236 ;  /* 0x00000000ec2572ca */ /* 0x000fe400000e0000 */
[----:B------:R-:W-:Y:S01]  /*17620*/  R2UR UR36, R13 ;  /* 0x000000000d2472ca */ /* 0x000fe200000e0000 */
[----:B------:R-:W-:Y:S02]  /*17630*/  WARPGROUP.DEPBAR.LE gsb0, 0x0 ;  /* 0x00008000000079c5 */ /* 0x000fe40000010000 */
[----:B0-----:R-:W-:-:S12]  /*17640*/  @P1 BRA `(.L_x_425) ;  /* 0x0000000000281947 */ /* 0x001fd80003800000 */
[----:B------:R-:W-:Y:S05]  /*17650*/  @!P0 BRA `(.L_x_426) ;  /* 0x0000000000048947 */ /* 0x000fea0003800000 */
[----:B------:R-:W-:Y:S01]  /*17660*/  BPT.TRAP 0x1 ;  /* 0x000000040000795c */ /* 0x000fe20000300000 */
.L_x_426:
[----:B-----5:R-:W-:Y:S01]  /*17670*/  SHF.L.U32 R12, R12, 0x1f, RZ ;  /* 0x0000001f0c0c7819 */ /* 0x020fe200000006ff */
[----:B------:R-:W-:-:S04]  /*17680*/  IMAD R13, R233, 0x8, R16 ;  /* 0x00000008e90d7824 */ /* 0x000fc800078e0210 */
[----:B------:R0:W1:Y:S01]  /*17690*/  SYNCS.PHASECHK.TRANS64.TRYWAIT P1, [R13+URZ+0x2e850], R12 ;  /* 0x02e8500c0d0075a7 */ /* 0x000062000802017f */
[----:B------:R-:W-:Y:S05]  /*176a0*/  @!P0 BRA `(.L_x_427) ;  /* 0x0000000000048947 */ /* 0x000fea0003800000 */
[----:B------:R-:W-:Y:S01]  /*176b0*/  BPT.TRAP 0x1 ;  /* 0x000000040000795c */ /* 0x000fe20000300000 */
.L_x_427:
[----:B-1----:R-:W-:Y:S05]  /*176c0*/  @P1 BRA `(.L_x_425) ;  /* 0x0000000000081947 */ /* 0x002fea0003800000 */
[----:B------:R-:W1:Y:S02]  /*176d0*/  SYNCS.PHASECHK.TRANS64.TRYWAIT P1, [R13+URZ+0x2e850], R12 ;  /* 0x02e8500c0d0075a7 */ /* 0x000e64000802017f */
[----:B-1----:R-:W-:Y:S05]  /*176e0*/  @!P1 BRA `(.L_x_428) ;  /* 0x000000d000289947 */ /* 0x002fea0003800000 */
.L_x_425:
[----:B01---5:R-:W-:Y:S01]  /*176f0*/  VIADD R12, R16, 0x400 ;  /* 0x00000400100c7836 */ /* 0x023fe20000000000 */
[----:B------:R-:W-:Y:S01]  /*17700*/  MOV R13, 0xc0000010 ;  /* 0xc0000010000d7802 */ /* 0x000fe20000000f00 */
[----:B------:R-:W-:Y:S05]  /*17710*/  WARPSYNC.ALL ;  /* 0x0000000000007948 */ /* 0x000fea0003800000 */
[----:B------:R-:W-:Y:S01]  /*17720*/  SHF.R.U32.HI R12, RZ, 0x4, R12 ;  /* 0x00000004ff0c7819 */ /* 0x000fe2000001160c */
[----:B------:R-:W-:Y:S01]  /*17730*/  WARPGROUP.ARRIVE ;  /* 0x00000000000079c5 */ /* 0x000fe20000000000 */
[----:B------:R-:W-:Y:S01]  /*17740*/  R2UR UR7, R13 ;  /* 0x000000000d0772ca */ /* 0x000fe200000e0000 */
[----:B------:R-:W-:Y:S01]  /*17750*/  IMAD.MOV.U32 R21, RZ, RZ, -0x3ffffff0 ;  /* 0xc0000010ff157424 */ /* 0x000fe200078e00ff */
[----:B------:R-:W-:Y:S01]  /*17760*/  LOP3.LUT R12, R12, 0x3fff, RZ, 0xc0, !PT ;  /* 0x00003fff0c0c7812 */ /* 0x000fe200078ec0ff */
[C---:B------:R-:W-:Y:S01]  /*17770*/  FMUL.FTZ R13, R2.reuse, R184 ;  /* 0x000000b8020d7220 */ /* 0x040fe20000410000 */
[C---:B------:R-:W-:Y:S01]  /*17780*/  FMUL.FTZ R184, R2.reuse, R187 ;  /* 0x000000bb02b87220 */ /* 0x040fe20000410000 */
[----:B------:R-:W-:Y:S01]  /*17790*/  FMUL.FTZ R187, R2, R190 ;  /* 0x000000be02bb7220 */ /* 0x000fe20000410000 */
[----:B------:R-:W-:Y:S01]  /*177a0*/  LOP3.LUT R12, R12, 0x10000, RZ, 0xfc, !PT ;  /* 0x000100000c0c7812 */ /* 0x000fe200078efcff */
[C---:B------:R-:W-:Y:S01]  /*177b0*/  FMUL.FTZ R190, R2.reuse, R193 ;  /* 0x000000c102be7220 */ /* 0x040fe20000410000 */
[C---:B------:R-:W-:Y:S01]  /*177c0*/  FMUL.FTZ R193, R2.reuse, R196 ;  /* 0x000000c402c17220 */ /* 0x040fe20000410000 */
[----:B------:R-:W0:Y:S01]  /*177d0*/  MUFU.TANH R13, R13 ;  /* 0x0000000d000d7308 */ /* 0x000e220000002400 */
[----:B------:R-:W-:Y:S01]  /*177e0*/  FMUL.FTZ R196, R2, R199 ;  /* 0x000000c702c47220 */ /* 0x000fe20000410000 */
[----:B------:R-:W-:-:S02]  /*177f0*/  IMAD R12, R233, 0x700, R12 ;  /* 0x00000700e90c7824 */ /* 0x000fc400078e020c */
[C---:B------:R-:W-:Y:S01]  /*17800*/  FMUL.FTZ R168, R2.reuse, R168 ;  /* 0x000000a802a87220 */ /* 0x040fe20000410000 */
[C---:B------:R-:W-:Y:S01]  /*17810*/  FMUL.FTZ R170, R2.reuse, R170 ;  /* 0x000000aa02aa7220 */ /* 0x040fe20000410000 */
[----:B------:R-:W-:Y:S01]  /*17820*/  FMUL.FTZ R169, R2, R169 ;  /* 0x000000a902a97220 */ /* 0x000fe20000410000 */
[C---:B------:R-:W-:Y:S01]  /*17830*/  VIADD R20, R12.reuse, 0x100 ;  /* 0x000001000c147836 */ /* 0x040fe20000000000 */
[----:B------:R-:W-:Y:S01]  /*17840*/  R2UR UR6, R12 ;  /* 0x000000000c0672ca */ /* 0x000fe200000e0000 */
[----:B------:R-:W-:Y:S01]  /*17850*/  MUFU.TANH R184, R184 ;  /* 0x000000b800b87308 */ /* 0x000fe20000002400 */
        /* <DEDUP_REMOVED lines=11> */
[----:B------:R-:W-:Y:S01]  /*17910*/  QGMMA.64x128x32.F32.E4M3.E4M3 R24, R224, gdesc[UR4], R24, gsb0 ;  /* 0x01e00004e0187df3 */ /* 0x000fe20008000818 */
[----:B------:R-:W-:Y:S01]  /*17920*/  R2UR UR6, R20 ;  /* 0x00000000140672ca */ /* 0x000fe200000e0000 */
[----:B------:R-:W-:Y:S01]  /*17930*/  VIADD R20, R12, 0x200 ;  /* 0x000002000c147836 */ /* 0x000fe20000000000 */
[----:B------:R-:W-:Y:S01]  /*17940*/  R2UR UR7, R21 ;  /* 0x00000000150772ca */ /* 0x000fe200000e0000 */
[----:B------:R-:W-:Y:S01]  /*17950*/  MUFU.TANH R190, R190 ;  /* 0x000000be00be7308 */ /* 0x000fe20000002400 */
[----:B------:R-:W-:Y:S01]  /*17960*/  MOV R21, 0xc0000010 ;  /* 0xc000001000157802 */ /* 0x000fe20000000f00 */
        /* <DEDUP_REMOVED lines=90> */
[----:B------:R-:W-:Y:S01]  /*17f10*/  FMUL.FTZ R103, R2, R103 ;  /* 0x0000006702677220 */ /* 0x000fe20000410000 */
[----:B------:R-:W-:-:S03]  /*17f20*/  ULDC UR4, c[0x0][0x988] ;  /* 0x0002620000047ab9 */ /* 0x000fc60000000800 */
[----:B------:R-:W-:Y:S08]  /*17f30*/  MUFU.TANH R178, R178 ;  /* 0x000000b200b27308 */ /* 0x000ff00000002400 */
[----:B------:R-:W-:Y:S08]  /*17f40*/  MUFU.TANH R177, R177 ;  /* 0x000000b100b17308 */ /* 0x000ff00000002400 */
[----:B------:R-:W-:Y:S08]  /*17f50*/  MUFU.TANH R179, R179 ;  /* 0x000000b300b37308 */ /* 0x000ff00000002400 */
[----:B------:R-:W-:Y:S08]  /*17f60*/  MUFU.TANH R180, R180 ;  /* 0x000000b400b47308 */ /* 0x000ff00000002400 */
[----:B------:R-:W-:Y:S08]  /*17f70*/  MUFU.TANH R182, R182 ;  /* 0x000000b600b67308 */ /* 0x000ff00000002400 */
[----:B------:R-:W-:Y:S01]  /*17f80*/  MUFU.TANH R181, R181 ;  /* 0x000000b500b57308 */ /* 0x000fe20000002400 */
[----:B------:R-:W-:-:S02]  /*17f90*/  WARPGROUP.DEPBAR.LE gsb0, 0x0 ;  /* 0x00008000000079c5 */ /* 0x000fc40000010000 */
[----:B------:R-:W-:-:S06]  /*17fa0*/  WARPGROUP.ARRIVE ;  /* 0x00000000000079c5 */ /* 0x000fcc0000000000 */
[----:B------:R-:W1:Y:S01]  /*17fb0*/  S2R R227, SR_TID.X ;  /* 0x0000000000e37919 */ /* 0x000e620000002100 */
[----:B------:R-:W-:Y:S01]  /*17fc0*/  MUFU.TANH R183, R183 ;  /* 0x000000b700b77308 */ /* 0x000fe20000002400 */
[----:B------:R-:W-:Y:S01]  /*17fd0*/  QGMMA.64x128x32.F32.E4M3.E4M3 R24, R220, gdesc[UR4], R24, gsb0 ;  /* 0x01e00004dc187df3 */ /* 0x000fe20008000818 */
[----:B------:R-:W-:Y:S01]  /*17fe0*/  R2UR UR6, R20 ;  /* 0x00000000140672ca */ /* 0x000fe200000e0000 */
[----:B------:R-:W-:Y:S01]  /*17ff0*/  VIADD R20, R12, 0x300 ;  /* 0x000003000c147836 */ /* 0x000fe20000000000 */
[----:B------:R-:W-:Y:S01]  /*18000*/  R2UR UR7, R21 ;  /* 0x00000000150772ca */ /* 0x000fe200000e0000 */
[----:B------:R-:W-:-:S03]  /*18010*/  IMAD.MOV.U32 R21, RZ, RZ, -0x3ffffff0 ;  /* 0xc0000010ff157424 */ /* 0x000fc600078e00ff */
[----:B------:R-:W-:Y:S08]  /*18020*/  MUFU.TANH R152, R152 ;  /* 0x0000009800987308 */ /* 0x000ff00000002400 */
[----:B------:R-:W-:Y:S08]  /*18030*/  MUFU.TANH R154, R154 ;  /* 0x0000009a009a7308 */ /* 0x000ff00000002400 */
[----:B------:R-:W-:Y:S01]  /*18040*/  MUFU.TANH R153, R153 ;  /* 0x0000009900997308 */ /* 0x000fe20000002400 */
[----:B-1----:R-:W-:-:S07]  /*18050*/  LOP3.LUT R227, R227, 0x7f, RZ, 0xc0, !PT ;  /* 0x0000007fe3e37812 */ /* 0x002fce00078ec0ff */
[----:B------:R-:W-:Y:S01]  /*18060*/  MUFU.TANH R155, R155 ;  /* 0x0000009b009b7308 */ /* 0x000fe20000002400 */
[----:B------:R-:W-:Y:S02]  /*18070*/  ISETP.NE.AND P1, PT, R227, RZ, PT ;  /* 0x000000ffe300720c */ /* 0x000fe40003f25270 */
[----:B------:R-:W1:Y:S05]  /*18080*/  S2R R227, SR_TID.X ;  /* 0x0000000000e37919 */ /* 0x000e6a0000002100 */
[----:B------:R-:W-:Y:S08]  /*18090*/  MUFU.TANH R156, R156 ;  /* 0x0000009c009c7308 */ /* 0x000ff00000002400 */
[----:B------:R-:W-:Y:S08]  /*180a0*/  MUFU.TANH R158, R158 ;  /* 0x0000009e009e7308 */ /* 0x000ff00000002400 */
[----:B------:R-:W-:Y:S08]  /*180b0*/  MUFU.TANH R157, R157 ;  /* 0x0000009d009d7308 */ /* 0x000ff00000002400 */
[----:B------:R-:W-:Y:S01]  /*180c0*/  MUFU.TANH R159, R159 ;  /* 0x0000009f009f7308 */ /* 0x000fe20000002400 */
[----:B-1----:R-:W-:-:S07]  /*180d0*/  SHF.R.U32.HI R227, RZ, 0x7, R227 ;  /* 0x00000007ffe37819 */ /* 0x002fce00000116e3 */
[----:B------:R-:W-:Y:S08]  /*180e0*/  MUFU.TANH R160, R160 ;  /* 0x000000a000a07308 */ /* 0x000ff00000002400 */
[----:B------:R-:W-:Y:S08]  /*180f0*/  MUFU.TANH R162, R162 ;  /* 0x000000a200a27308 */ /* 0x000ff00000002400 */
[----:B------:R-:W-:Y:S08]  /*18100*/  MUFU.TANH R161, R161 ;  /* 0x000000a100a17308 */ /* 0x000ff00000002400 */
[----:B------:R-:W-:Y:S08]  /*18110*/  MUFU.TANH R163, R163 ;  /* 0x000000a300a37308 */ /* 0x000ff00000002400 */
[----:B------:R-:W-:Y:S08]  /*18120*/  MUFU.TANH R164, R164 ;  /* 0x000000a400a47308 */ /* 0x000ff00000002400 */
[----:B------:R-:W-:Y:S08]  /*18130*/  MUFU.TANH R166, R166 ;  /* 0x000000a600a67308 */ /* 0x000ff00000002400 */
[----:B------:R-:W-:Y:S08]  /*18140*/  MUFU.TANH R165, R165 ;  /* 0x000000a500a57308 */ /* 0x000ff00000002400 */
[----:B------:R-:W-:Y:S08]  /*18150*/  MUFU.TANH R167, R167 ;  /* 0x000000a700a77308 */ /* 0x000ff00000002400 */
[----:B------:R-:W-:Y:S01]  /*18160*/  MUFU.TANH R136, R136 ;  /* 0x0000008800887308 */ /* 0x000fe20000002400 */
[----:B------:R-:W-:-:S02]  /*18170*/  WARPGROUP.DEPBAR.LE gsb0, 0x0 ;  /* 0x00008000000079c5 */ /* 0x000fc40000010000 */
[----:B------:R-:W-:-:S05]  /*18180*/  WARPGROUP.ARRIVE ;  /* 0x00000000000079c5 */ /* 0x000fca0000000000 */
[----:B------:R-:W-:Y:S01]  /*18190*/  MUFU.TANH R138, R138 ;  /* 0x0000008a008a7308 */ /* 0x000fe20000002400 */
[----:B------:R-:W-:Y:S01]  /*181a0*/  QGMMA.64x128x32.F32.E4M3.E4M3 R24, R200, gdesc[UR4], R24, gsb0 ;  /* 0x01e00004c8187df3 */ /* 0x000fe20008000818 */
[----:B------:R-:W-:Y:S01]  /*181b0*/  R2UR UR6, R20 ;  /* 0x00000000140672ca */ /* 0x000fe200000e0000 */
[----:B------:R-:W-:Y:S01]  /*181c0*/  VIADD R20, R12, 0x400 ;  /* 0x000004000c147836 */ /* 0x000fe20000000000 */
[----:B------:R-:W-:-:S04]  /*181d0*/  R2UR UR7, R21 ;  /* 0x00000000150772ca */ /* 0x000fc800000e0000 */
[----:B------:R-:W-:Y:S01]  /*181e0*/  MUFU.TANH R137, R137 ;  /* 0x0000008900897308 */ /* 0x000fe20000002400 */
[----:B------:R-:W-:-:S07]  /*181f0*/  MOV R21, 0xc0000010 ;  /* 0xc000001000157802 */ /* 0x000fce0000000f00 */
        /* <DEDUP_REMOVED lines=22> */
[----:B------:R-:W-:Y:S01]  /*18360*/  FMUL.FTZ R21, R2, R186 ;  /* 0x000000ba02157220 */ /* 0x000fe20000410000 */
[----:B------:R-:W-:Y:S01]  /*18370*/  R2UR UR6, R20 ;  /* 0x00000000140672ca */ /* 0x000fe200000e0000 */
        /* <DEDUP_REMOVED lines=9> */
[----:B0-----:R-:W-:Y:S01]  /*18410*/  FMNMX.FTZ R197, R13, R0, !PT ;  /* 0x000000000dc57209 */ /* 0x001fe20007810000 */
[C---:B------:R-:W-:Y:S01]  /*18420*/  FMUL.FTZ R195, R2.reuse, R198 ;  /* 0x000000c602c37220 */ /* 0x040fe20000410000 */
[----:B------:R-:W-:Y:S01]  /*18430*/  FMUL.FTZ R198, R2, R88 ;  /* 0x0000005802c67220 */ /* 0x000fe20000410000 */
[----:B------:R-:W0:Y:S08]  /*18440*/  MUFU.TANH R20, R20 ;  /* 0x0000001400147308 */ /* 0x000e300000002400 */
[----:B------:R-:W2:Y:S01]  /*18450*/  MUFU.TANH R185, R185 ;  /* 0x000000b900b97308 */ /* 0x000ea20000002400 */
[----:B-1----:R-:W-:-:S04]  /*18460*/  FMNMX.FTZ R199, R21, R3, !PT ;  /* 0x0000000315c77209 */ /* 0x002fc80007810000 */
[----:B------:R-:W-:-:S03]  /*18470*/  FMNMX.FTZ R199, R184, R199, !PT ;  /* 0x000000c7b8c77209 */ /* 0x000fc60007810000 */
[----:B------:R-:W1:Y:S01]  /*18480*/  MUFU.TANH R186, R186 ;  /* 0x000000ba00ba7308 */ /* 0x000e620000002400 */
[----:B0-----:R-:W-:Y:S02]  /*18490*/  FMNMX.FTZ R197, R20, R197, !PT ;  /* 0x000000c514c57209 */ /* 0x001fe40007810000 */
[----:B------:R-:W-:-:S05]  /*184a0*/  FMNMX.FTZ R199, R187, R199, !PT ;  /* 0x000000c7bbc77209 */ /* 0x000fca0007810000 */
[----:B------:R-:W0:Y:S01]  /*184b0*/  MUFU.TANH R188, R188 ;  /* 0x000000bc00bc7308 */ /* 0x000e220000002400 */
[----:B--2---:R-:W-:-:S07]  /*184c0*/  FMNMX.FTZ R197, R185, R197, !PT ;  /* 0x000000c5b9c57209 */ /* 0x004fce0007810000 */
[----:B------:R-:W2:Y:S01]  /*184d0*/  MUFU.TANH R189, R189 ;  /* 0x000000bd00bd7308 */ /* 0x000ea20000002400 */
[----:B-1----:R-:W-:-:S07]  /*184e0*/  FMNMX.FTZ R197, R186, R197, !PT ;  /* 0x000000c5bac57209 */ /* 0x002fce0007810000 */
[----:B------:R-:W1:Y:S01]  /*184f0*/  MUFU.TANH R191, R191 ;  /* 0x000000bf00bf7308 */ /* 0x000e620000002400 */
[----:B0-----:R-:W-:-:S07]  /*18500*/  FMNMX.FTZ R199, R188, R199, !PT ;  /* 0x000000c7bcc77209 */ /* 0x001fce0007810000 */
[----:B------:R-:W0:Y:S01]  /*18510*/  MUFU.TANH R192, R192 ;  /* 0x000000c000c07308 */ /* 0x000e220000002400 */
[----:B--2---:R-:W-:-:S04]  /*18520*/  FMNMX.FTZ R197, R189, R197, !PT ;  /* 0x000000c5bdc57209 */ /* 0x004fc80007810000 */
[----:B------:R-:W-:-:S03]  /*18530*/  FMNMX.FTZ R197, R190, R197, !PT ;  /* 0x000000c5bec57209 */ /* 0x000fc60007810000 */
[----:B------:R-:W2:Y:S01]  /*18540*/  MUFU.TANH R195, R195 ;  /* 0x000000c300c37308 */ /* 0x000ea20000002400 */
[----:B-1----:R-:W-:Y:S02]  /*18550*/  FMNMX.FTZ R199, R191, R199, !PT ;  /* 0x000000c7bfc77209 */ /* 0x002fe40007810000 */
[----:B------:R-:W-:-:S05]  /*18560*/  FMNMX.FTZ R197, R193, R197, !PT ;  /* 0x000000c5c1c57209 */ /* 0x000fca0007810000 */
[----:B------:R-:W1:Y:S01]  /*18570*/  MUFU.TANH R194, R194 ;  /* 0x000000c200c27308 */ /* 0x000e620000002400 */
[----:B0-----:R-:W-:-:S07]  /*18580*/  FMNMX.FTZ R199, R192, R199, !PT ;  /* 0x000000c7c0c77209 */ /* 0x001fce0007810000 */
[----:B------:R-:W-:Y:S01]  /*18590*/  MUFU.TANH R126, R126 ;  /* 0x0000007e007e7308 */ /* 0x000fe20000002400 */
[----:B--2---:R-:W-:-:S04]  /*185a0*/  FMNMX.FTZ R199, R195, R199, !PT ;  /* 0x000000c7c3c77209 */ /* 0x004fc80007810000 */
[----:B------:R-:W-:-:S03]  /*185b0*/  FMNMX.FTZ R199, R196, R199, !PT ;  /* 0x000000c7c4c77209 */ /* 0x000fc60007810000 */
[----:B------:R-:W0:Y:S01]  /*185c0*/  MUFU.TANH R125, R125 ;  /* 0x0000007d007d7308 */ /* 0x000e220000002400 */
[----:B-1----:R-:W-:Y:S02]  /*185d0*/  FMNMX.FTZ R197, R194, R197, !PT ;  /* 0x000000c5c2c57209 */ /* 0x002fe40007810000 */
[----:B------:R-:W-:Y:S02]  /*185e0*/  FMNMX.FTZ R199, R170, R199, !PT ;  /* 0x000000c7aac77209 */ /* 0x000fe40007810000 */
[----:B------:R-:W-:Y:S02]  /*185f0*/  FMNMX.FTZ R197, R168, R197, !PT ;  /* 0x000000c5a8c57209 */ /* 0x000fe40007810000 */
[----:B------:R-:W-:Y:S01]  /*18600*/  FMNMX.FTZ R199, R171, R199, !PT ;  /* 0x000000c7abc77209 */ /* 0x000fe20007810000 */
[----:B------:R-:W-:Y:S01]  /*18610*/  MUFU.TANH R127, R127 ;  /* 0x0000007f007f7308 */ /* 0x000fe20000002400 */
[----:B------:R-:W-:Y:S02]  /*18620*/  FMNMX.FTZ R197, R169, R197, !PT ;  /* 0x000000c5a9c57209 */ /* 0x000fe40007810000 */
[----:B------:R-:W-:-:S02]  /*18630*/  FMNMX.FTZ R199, R174, R199, !PT ;  /* 0x000000c7aec77209 */ /* 0x000fc40007810000 */
[----:B------:R-:W-:Y:S02]  /*18640*/  FMNMX.FTZ R197, R172, R197, !PT ;  /* 0x000000c5acc57209 */ /* 0x000fe40007810000 */
[----:B------:R-:W-:Y:S01]  /*18650*/  FMNMX.FTZ R199, R175, R199, !PT ;  /* 0x000000c7afc77209 */ /* 0x000fe20007810000 */
[----:B------:R-:W1:Y:S01]  /*18660*/  MUFU.TANH R128, R128 ;  /* 0x0000008000807308 */ /* 0x000e620000002400 */
[----:B------:R-:W-:Y:S02]  /*18670*/  FMNMX.FTZ R197, R173, R197, !PT ;  /* 0x000000c5adc57209 */ /* 0x000fe40007810000 */
[----:B------:R-:W-:Y:S02]  /*18680*/  FMNMX.FTZ R199, R178, R199, !PT ;  /* 0x000000c7b2c77209 */ /* 0x000fe40007810000 */
[----:B------:R-:W-:Y:S02]  /*18690*/  FMNMX.FTZ R197, R176, R197, !PT ;  /* 0x000000c5b0c57209 */ /* 0x000fe40007810000 */
[----:B------:R-:W-:Y:S01]  /*186a0*/  FMNMX.FTZ R199, R179, R199, !PT ;  /* 0x000000c7b3c77209 */ /* 0x000fe20007810000 */
[----:B------:R-:W-:Y:S01]  /*186b0*/  MUFU.TANH R130, R130 ;  /* 0x0000008200827308 */ /* 0x000fe20000002400 */
[----:B------:R-:W-:-:S02]  /*186c0*/  FMNMX.FTZ R197, R177, R197, !PT ;  /* 0x000000c5b1c57209 */ /* 0x000fc40007810000 */
[----:B------:R-:W-:Y:S02]  /*186d0*/  FMNMX.FTZ R199, R182, R199, !PT ;  /* 0x000000c7b6c77209 */ /* 0x000fe40007810000 */
[----:B------:R-:W-:Y:S02]  /*186e0*/  FMNMX.FTZ R197, R180, R197, !PT ;  /* 0x000000c5b4c57209 */ /* 0x000fe40007810000 */
[----:B------:R-:W-:Y:S01]  /*186f0*/  FMNMX.FTZ R199, R183, R199, !PT ;  /* 0x000000c7b7c77209 */ /* 0x000fe20007810000 */
[----:B------:R-:W2:Y:S01]  /*18700*/  MUFU.TANH R129, R129 ;  /* 0x0000008100817308 */ /* 0x000ea20000002400 */
[----:B------:R-:W-:Y:S02]  /*18710*/  FMNMX.FTZ R197, R181, R197, !PT ;  /* 0x000000c5b5c57209 */ /* 0x000fe40007810000 */
[----:B------:R-:W-:Y:S02]  /*18720*/  FMNMX.FTZ R199, R154, R199, !PT ;  /* 0x000000c79ac77209 */ /* 0x000fe40007810000 */
[----:B------:R-:W-:-:S02]  /*18730*/  FMNMX.FTZ R197, R152, R197, !PT ;  /* 0x000000c598c57209 */ /* 0x000fc40007810000 */
[----:B------:R-:W-:Y:S01]  /*18740*/  FMNMX.FTZ R199, R155, R199, !PT ;  /* 0x000000c79bc77209 */ /* 0x000fe20007810000 */
[----:B------:R-:W-:Y:S01]  /*18750*/  MUFU.TANH R131, R131 ;  /* 0x0000008300837308 */ /* 0x000fe20000002400 */
[----:B------:R-:W-:Y:S02]  /*18760*/  FMNMX.FTZ R197, R153, R197, !PT ;  /* 0x000000c599c57209 */ /* 0x000fe40007810000 */
[----:B------:R-:W-:Y:S02]  /*18770*/  FMNMX.FTZ R199, R158, R199, !PT ;  /* 0x000000c79ec77209 */ /* 0x000fe40007810000 */
[----:B------:R-:W-:Y:S01]  /*18780*/  FMNMX.FTZ R197, R156, R197, !PT ;  /* 0x000000c59cc57209 */ /* 0x000fe20007810000 */
[----:B------:R-:W-:Y:S02]  /*18790*/  WARPGROUP.DEPBAR.LE gsb0, 0x0 ;  /* 0x00008000000079c5 */ /* 0x000fe40000010000 */
[----:B------:R-:W-:Y:S01]  /*187a0*/  FMNMX.FTZ R199, R159, R199, !PT ;  /* 0x000000c79fc77209 */ /* 0x000fe20007810000 */
[----:B------:R-:W3:Y:S01]  /*187b0*/  MUFU.TANH R132, R132 ;  /* 0x0000008400847308 */ /* 0x000ee20000002400 */
[----:B------:R-:W-:Y:S01]  /*187c0*/  FMNMX.FTZ R197, R157, R197, !PT ;  /* 0x000000c59dc57209 */ /* 0x000fe20007810000 */
[----:B------:R-:W-:Y:S01]  /*187d0*/  WARPGROUP.ARRIVE ;  /* 0x00000000000079c5 */ /* 0x000fe20000000000 */
[----:B------:R-:W-:-:S02]  /*187e0*/  FMNMX.FTZ R199, R162, R199, !PT ;  /* 0x000000c7a2c77209 */ /* 0x000fc40007810000 */
[----:B------:R-:W-:Y:S02]  /*187f0*/  FMNMX.FTZ R197, R160, R197, !PT ;  /* 0x000000c5a0c57209 */ /* 0x000fe40007810000 */
[----:B------:R-:W-:Y:S01]  /*18800*/  FMNMX.FTZ R199, R163, R199, !PT ;  /* 0x000000c7a3c77209 */ /* 0x000fe20007810000 */
[----:B------:R-:W-:Y:S01]  /*18810*/  MUFU.TANH R134, R134 ;  /* 0x0000008600867308 */ /* 0x000fe20000002400 */
[----:B------:R-:W-:Y:S01]  /*18820*/  FMNMX.FTZ R88, R161, R197, !PT ;  /* 0x000000c5a1587209 */ /* 0x000fe20007810000 */
[----:B------:R-:W-:Y:S03]  /*18830*/  QGMMA.64x128x32.F32.E4M3.E4M3 R24, R208, gdesc[UR4], R24, gsb0 ;  /* 0x01e00004d0187df3 */ /* 0x000fe60008000818 */
[----:B------:R-:W-:-:S03]  /*18840*/  FMNMX.FTZ R88, R164, R88, !PT ;  /* 0x00000058a4587209 */ /* 0x000fc60007810000 */
[----:B------:R4:W-:Y:S01]  /*18850*/  MUFU.TANH R197, R198 ;  /* 0x000000c600c57308 */ /* 0x0009e20000002400 */
[----:B------:R-:W-:-:S04]  /*18860*/  FMNMX.FTZ R88, R165, R88, !PT ;  /* 0x00000058a5587209 */ /* 0x000fc80007810000 */
[----:B------:R-:W-:-:S03]  /*18870*/  FMNMX.FTZ R88, R136, R88, !PT ;  /* 0x0000005888587209 */ /* 0x000fc60007810000 */
[----:B------:R-:W3:Y:S01]  /*18880*/  MUFU.TANH R133, R133 ;  /* 0x0000008500857308 */ /* 0x000ee20000002400 */
[----:B----4-:R-:W-:Y:S01]  /*18890*/  FMUL.FTZ R198, R2, R89 ;  /* 0x0000005902c67220 */ /* 0x010fe20000410000 */
[----:B------:R-:W-:Y:S01]  /*188a0*/  FMNMX.FTZ R89, R166, R199, !PT ;  /* 0x000000c7a6597209 */ /* 0x000fe20007810000 */
[----:B------:R-:W-:Y:S01]  /*188b0*/  FMUL.FTZ R199, R2, R90 ;  /* 0x0000005a02c77220 */ /* 0x000fe20000410000 */
        /* <DEDUP_REMOVED lines=8> */
[----:B------:R-:W4:Y:S01]  /*18940*/  MUFU.TANH R104, R104 ;  /* 0x0000006800687308 */ /* 0x000f220000002400 */
[----:B------:R-:W-:Y:S02]  /*18950*/  FMNMX.FTZ R89, R142, R89, !PT ;  /* 0x000000598e597209 */ /* 0x000fe40007810000 */
[----:B------:R-:W-:Y:S02]  /*18960*/  FMNMX.FTZ R88, R145, R88, !PT ;  /* 0x0000005891587209 */ /* 0x000fe40007810000 */
[----:B------:R-:W-:-:S02]  /*18970*/  FMNMX.FTZ R89, R143, R89, !PT ;  /* 0x000000598f597209 */ /* 0x000fc40007810000 */
[----:B------:R-:W-:Y:S01]  /*18980*/  FMNMX.FTZ R88, R148, R88, !PT ;  /* 0x0000005894587209 */ /* 0x000fe20007810000 */
[----:B------:R-:W-:Y:S01]  /*18990*/  MUFU.TANH R106, R106 ;  /* 0x0000006a006a7308 */ /* 0x000fe20000002400 */
[----:B------:R-:W-:Y:S02]  /*189a0*/  FMNMX.FTZ R89, R146, R89, !PT ;  /* 0x0000005992597209 */ /* 0x000fe40007810000 */
[----:B------:R-:W-:Y:S02]  /*189b0*/  FMNMX.FTZ R88, R149, R88, !PT ;  /* 0x0000005895587209 */ /* 0x000fe40007810000 */
[----:B------:R-:W-:Y:S02]  /*189c0*/  FMNMX.FTZ R89, R147, R89, !PT ;  /* 0x0000005993597209 */ /* 0x000fe40007810000 */
[----:B------:R-:W-:Y:S01]  /*189d0*/  FMNMX.FTZ R88, R120, R88, !PT ;  /* 0x0000005878587209 */ /* 0x000fe20007810000 */
[----:B------:R-:W4:Y:S01]  /*189e0*/  MUFU.TANH R105, R105 ;  /* 0x0000006900697308 */ /* 0x000f220000002400 */
[----:B------:R-:W-:-:S02]  /*189f0*/  FMNMX.FTZ R89, R150, R89, !PT ;  /* 0x0000005996597209 */ /* 0x000fc40007810000 */
[----:B------:R-:W-:Y:S02]  /*18a00*/  FMNMX.FTZ R88, R121, R88, !PT ;  /* 0x0000005879587209 */ /* 0x000fe40007810000 */
[----:B------:R-:W-:Y:S02]  /*18a10*/  FMNMX.FTZ R89, R151, R89, !PT ;  /* 0x0000005997597209 */ /* 0x000fe40007810000 */
[----:B------:R-:W-:Y:S01]  /*18a20*/  FMNMX.FTZ R88, R124, R88, !PT ;  /* 0x000000587c587209 */ /* 0x000fe20007810000 */
[----:B------:R-:W-:Y:S01]  /*18a30*/  MUFU.TANH R107, R107 ;  /* 0x0000006b006b7308 */ /* 0x000fe20000002400 */
[----:B------:R-:W-:Y:S02]  /*18a40*/  FMNMX.FTZ R89, R122, R89, !PT ;  /* 0x000000597a597209 */ /* 0x000fe40007810000 */
[----:B0-----:R-:W-:Y:S02]  /*18a50*/  FMNMX.FTZ R88, R125, R88, !PT ;  /* 0x000000587d587209 */ /* 0x001fe40007810000 */
[----:B------:R-:W-:-:S02]  /*18a60*/  FMNMX.FTZ R89, R123, R89, !PT ;  /* 0x000000597b597209 */ /* 0x000fc40007810000 */
[----:B-1----:R-:W-:Y:S01]  /*18a70*/  FMNMX.FTZ R88, R128, R88, !PT ;  /* 0x0000005880587209 */ /* 0x002fe20007810000 */
[----:B------:R-:W0:Y:S01]  /*18a80*/  MUFU.TANH R108, R108 ;  /* 0x0000006c006c7308 */ /* 0x000e220000002400 */
[----:B------:R-:W-:Y:S02]  /*18a90*/  FMNMX.FTZ R89, R126, R89, !PT ;  /* 0x000000597e597209 */ /* 0x000fe40007810000 */
[----:B--2---:R-:W-:Y:S02]  /*18aa0*/  FMNMX.FTZ R88, R129, R88, !PT ;  /* 0x0000005881587209 */ /* 0x004fe40007810000 */
[----:B------:R-:W-:Y:S02]  /*18ab0*/  FMNMX.FTZ R89, R127, R89, !PT ;  /* 0x000000597f597209 */ /* 0x000fe40007810000 */
[----:B---3--:R-:W-:Y:S01]  /*18ac0*/  FMNMX.FTZ R88, R132, R88, !PT ;  /* 0x0000005884587209 */ /* 0x008fe20007810000 */
[----:B------:R-:W1:Y:S01]  /*18ad0*/  MUFU.TANH R110, R110 ;  /* 0x0000006e006e7308 */ /* 0x000e620000002400 */
[----:B------:R-:W-:-:S02]  /*18ae0*/  FMNMX.FTZ R89, R130, R89, !PT ;  /* 0x0000005982597209 */ /* 0x000fc40007810000 */
[----:B------:R-:W-:Y:S02]  /*18af0*/  FMNMX.FTZ R88, R133, R88, !PT ;  /* 0x0000005885587209 */ /* 0x000fe40007810000 */
[----:B------:R-:W-:Y:S02]  /*18b00*/  FMNMX.FTZ R89, R131, R89, !PT ;  /* 0x0000005983597209 */ /* 0x000fe40007810000 */
[----:B----4-:R-:W-:Y:S01]  /*18b10*/  FMNMX.FTZ R88, R104, R88, !PT ;  /* 0x0000005868587209 */ /* 0x010fe20007810000 */
[----:B------:R-:W2:Y:S01]  /*18b20*/  MUFU.TANH R109, R109 ;  /* 0x0000006d006d7308 */ /* 0x000ea20000002400 */
[----:B------:R-:W-:Y:S02]  /*18b30*/  FMNMX.FTZ R89, R134, R89, !PT ;  /* 0x0000005986597209 */ /* 0x000fe40007810000 */
[----:B------:R-:W-:Y:S02]  /*18b40*/  FMNMX.FTZ R88, R105, R88, !PT ;  /* 0x0000005869587209 */ /* 0x000fe40007810000 */
[----:B------:R-:W-:-:S02]  /*18b50*/  FMNMX.FTZ R89, R135, R89, !PT ;  /* 0x0000005987597209 */ /* 0x000fc40007810000 */
[----:B0-----:R-:W-:Y:S01]  /*18b60*/  FMNMX.FTZ R88, R108, R88, !PT ;  /* 0x000000586c587209 */ /* 0x001fe20007810000 */
[----:B------:R-:W0:Y:S01]  /*18b70*/  MUFU.TANH R111, R111 ;  /* 0x0000006f006f7308 */ /* 0x000e220000002400 */
[----:B------:R-:W-:-:S04]  /*18b80*/  FMNMX.FTZ R89, R106, R89, !PT ;  /* 0x000000596a597209 */ /* 0x000fc80007810000 */
[----:B------:R-:W-:-:S03]  /*18b90*/  FMNMX.FTZ R89, R107, R89, !PT ;  /* 0x000000596b597209 */ /* 0x000fc60007810000 */
[----:B------:R-:W3:Y:S01]  /*18ba0*/  MUFU.TANH R112, R112 ;  /* 0x0000007000707308 */ /* 0x000ee20000002400 */
[----:B-1----:R-:W-:Y:S02]  /*18bb0*/  FMNMX.FTZ R89, R110, R89, !PT ;  /* 0x000000596e597209 */ /* 0x002fe40007810000 */
[----:B--2---:R-:W-:-:S05]  /*18bc0*/  FMNMX.FTZ R88, R109, R88, !PT ;  /* 0x000000586d587209 */ /* 0x004fca0007810000 */
[----:B------:R-:W1:Y:S01]  /*18bd0*/  MUFU.TANH R114, R114 ;  /* 0x0000007200727308 */ /* 0x000e620000002400 */
[----:B0-----:R-:W-:-:S07]  /*18be0*/  FMNMX.FTZ R89, R111, R89, !PT ;  /* 0x000000596f597209 */ /* 0x001fce0007810000 */
[----:B------:R-:W0:Y:S01]  /*18bf0*/  MUFU.TANH R113, R113 ;  /* 0x0000007100717308 */ /* 0x000e220000002400 */
[----:B---3--:R-:W-:-:S07]  /*18c00*/  FMNMX.FTZ R88, R112, R88, !PT ;  /* 0x0000005870587209 */ /* 0x008fce0007810000 */
[----:B------:R-:W2:Y:S01]  /*18c10*/  MUFU.TANH R115, R115 ;  /* 0x0000007300737308 */ /* 0x000ea20000002400 */
[----:B-1----:R-:W-:-:S07]  /*18c20*/  FMNMX.FTZ R89, R114, R89, !PT ;  /* 0x0000005972597209 */ /* 0x002fce0007810000 */
[----:B------:R-:W1:Y:S01]  /*18c30*/  MUFU.TANH R116, R116 ;  /* 0x0000007400747308 */ /* 0x000e620000002400 */
[----:B0-----:R-:W-:-:S07]  /*18c40*/  FMNMX.FTZ R88, R113, R88, !PT ;  /* 0x0000005871587209 */ /* 0x001fce0007810000 */
[----:B------:R-:W0:Y:S01]  /*18c50*/  MUFU.TANH R118, R118 ;  /* 0x0000007600767308 */ /* 0x000e220000002400 */
[----:B--2---:R-:W-:Y:S01]  /*18c60*/  FMNMX.FTZ R89, R115, R89, !PT ;  /* 0x0000005973597209 */ /* 0x004fe20007810000 */
[----:B------:R-:W-:-:S06]  /*18c70*/  WARPGROUP.DEPBAR.LE gsb0, 0x0 ;  /* 0x00008000000079c5 */ /* 0x000fcc0000010000 */
[----:B------:R-:W2:Y:S01]  /*18c80*/  MUFU.TANH R117, R117 ;  /* 0x0000007500757308 */ /* 0x000ea20000002400 */
[----:B-1----:R-:W-:Y:S01]  /*18c90*/  FMNMX.FTZ R88, R116, R88, !PT ;  /* 0x0000005874587209 */ /* 0x002fe20007810000 */
[----:B------:R-:W-:-:S06]  /*18ca0*/  WARPGROUP.ARRIVE ;  /* 0x00000000000079c5 */ /* 0x000fcc0000000000 */
[----:B------:R-:W1:Y:S01]  /*18cb0*/  MUFU.TANH R119, R119 ;  /* 0x0000007700777308 */ /* 0x000e620000002400 */
[----:B0-----:R-:W-:-:S07]  /*18cc0*/  FMNMX.FTZ R89, R118, R89, !PT ;  /* 0x0000005976597209 */ /* 0x001fce0007810000 */
[----:B------:R-:W0:Y:S01]  /*18cd0*/  MUFU.TANH R199, R199 ;  /* 0x000000c700c77308 */ /* 0x000e220000002400 */
[----:B--2---:R-:W-:-:S04]  /*18ce0*/  FMNMX.FTZ R88, R117, R88, !PT ;  /* 0x0000005875587209 */ /* 0x004fc80007810000 */
[----:B------:R-:W-:-:S03]  /*18cf0*/  FMNMX.FTZ R88, R197, R88, !PT ;  /* 0x00000058c5587209 */ /* 0x000fc60007810000 */
[----:B------:R-:W2:Y:S01]  /*18d00*/  MUFU.TANH R198, R198 ;  /* 0x000000c600c67308 */ /* 0x000ea20000002400 */
[----:B-1----:R-:W-:-:S07]  /*18d10*/  FMNMX.FTZ R89, R119, R89, !PT ;  /* 0x0000005977597209 */ /* 0x002fce0007810000 */
[----:B------:R-:W1:Y:S01]  /*18d20*/  MUFU.TANH R91, R91 ;  /* 0x0000005b005b7308 */ /* 0x000e620000002400 */
[----:B0-----:R-:W-:-:S07]  /*18d30*/  FMNMX.FTZ R89, R199, R89, !PT ;  /* 0x00000059c7597209 */ /* 0x001fce0007810000 */
[----:B------:R-:W0:Y:S01]  /*18d40*/  MUFU.TANH R92, R92 ;  /* 0x0000005c005c7308 */ /* 0x000e220000002400 */
[----:B--2---:R-:W-:-:S07]  /*18d50*/  FMNMX.FTZ R88, R198, R88, !PT ;  /* 0x00000058c6587209 */ /* 0x004fce0007810000 */
        /* <DEDUP_REMOVED lines=21> */
[----:B0-----:R-:W-:Y:S02]  /*18eb0*/  FMNMX.FTZ R89, R102, R89, !PT ;  /* 0x0000005966597209 */ /* 0x001fe40007810000 */
[----:B--2---:R-:W-:Y:S02]  /*18ec0*/  FMNMX.FTZ R201, R101, R88, !PT ;  /* 0x0000005865c97209 */ /* 0x004fe40007810000 */
[----:B-1----:R-:W-:-:S03]  /*18ed0*/  FMNMX.FTZ R90, R103, R89, !PT ;  /* 0x00000059675a7209 */ /* 0x002fc60007810000 */
[----:B------:R-:W0:Y:S04]  /*18ee0*/  SHFL.BFLY PT, R89, R201, 0x2, 0x1f ;  /* 0x0c401f00c9597f89 */ /* 0x000e2800000e0000 */
[----:B------:R-:W1:Y:S01]  /*18ef0*/  SHFL.BFLY PT, R88, R90, 0x2, 0x1f ;  /* 0x0c401f005a587f89 */ /* 0x000e6200000e0000 */
[----:B0-----:R-:W-:Y:S01]  /*18f00*/  FMNMX.FTZ R201, R201, R89, !PT ;  /* 0x00000059c9c97209 */ /* 0x001fe20007810000 */
[----:B------:R-:W-:Y:S01]  /*18f10*/  IMAD.MOV.U32 R89, RZ, RZ, -0x3ffffff0 ;  /* 0xc0000010ff597424 */ /* 0x000fe200078e00ff */
[----:B-1----:R-:W-:-:S03]  /*18f20*/  FMNMX.FTZ R90, R90, R88, !PT ;  /* 0x000000585a5a7209 */ /* 0x002fc60007810000 */
[----:B------:R-:W0:Y:S01]  /*18f30*/  SHFL.BFLY PT, R202, R201, 0x1, 0x1f ;  /* 0x0c201f00c9ca7f89 */ /* 0x000e2200000e0000 */
[----:B------:R-:W-:Y:S01]  /*18f40*/  VIADD R88, R12, 0x500 ;  /* 0x000005000c587836 */ /* 0x000fe20000000000 */
[----:B------:R-:W-:Y:S02]  /*18f50*/  R2UR UR7, R89 ;  /* 0x00000000590772ca */ /* 0x000fe400000e0000 */
[----:B------:R-:W1:Y:S02]  /*18f60*/  SHFL.BFLY PT, R200, R90, 0x1, 0x1f ;  /* 0x0c201f005ac87f89 */ /* 0x000e6400000e0000 */
[----:B------:R-:W-:Y:S01]  /*18f70*/  R2UR UR6, R88 ;  /* 0x00000000580672ca */ /* 0x000fe200000e0000 */
[----:B------:R-:W-:-:S12]  /*18f80*/  IMAD.U32 R88, RZ, RZ, UR4 ;  /* 0x00000004ff587e24 */ /* 0x000fd8000f8e00ff */
[----:B------:R-:W-:Y:S01]  /*18f90*/  QGMMA.64x128x32.F32.E4M3.E4M3 R24, R212, gdesc[UR4], R24, gsb0 ;  /* 0x01e00004d4187df3 */ /* 0x000fe20008000818 */
[----:B0-----:R-:W-:Y:S02]  /*18fa0*/  FMNMX.FTZ R89, R201, R202, !PT ;  /* 0x000000cac9597209 */ /* 0x001fe40007810000 */
[----:B-1----:R-:W-:-:S03]  /*18fb0*/  FMNMX.FTZ R90, R90, R200, !PT ;  /* 0x000000c85a5a7209 */ /* 0x002fc60007810000 */
[C---:B------:R-:W-:Y:S01]  /*18fc0*/  FFMA.FTZ R201, R89.reuse, R88, -8 ;  /* 0xc100000059c97423 */ /* 0x040fe20000010058 */
[----:B------:R-:W-:-:S03]  /*18fd0*/  FADD.FTZ R200, -R89, R0 ;  /* 0x0000000059c87221 */ /* 0x000fc60000010100 */
[-CC-:B------:R-:W-:Y:S01]  /*18fe0*/  FFMA.FTZ R13, R13, R88.reuse, -R201.reuse ;  /* 0x000000580d0d7223 */ /* 0x180fe200000108c9 */
[----:B------:R-:W-:-:S01]  /*18ff0*/  FFMA.FTZ R20, R20, R88, -R201 ;  /* 0x0000005814147223 */ /* 0x000fc200000108c9 */
        /* <DEDUP_REMOVED lines=54> */
[C---:B------:R-:W-:Y:S01]  /*19360*/  FADD.FTZ R3, -R90.reuse, R3 ;  /* 0x000000035a037221 */ /* 0x040fe20000010100 */
[----:B------:R-:W-:-:S01]  /*19370*/  FFMA.FTZ R201, R90, R88, -8 ;  /* 0xc10000005ac97423 */ /* 0x000fc20000010058 */
[-C--:B------:R-:W-:Y:S01]  /*19380*/  FMUL.FTZ R200, R200, R88.reuse ;  /* 0x00000058c8c87220 */ /* 0x080fe20000410000 */
[----:B------:R-:W-:Y:S01]  /*19390*/  MUFU.EX2 R13, R13 ;  /* 0x0000000d000d7308 */ /* 0x000fe20000000800 */
[-C--:B------:R-:W-:Y:S01]  /*193a0*/  FMUL.FTZ R3, R3, R88.reuse ;  /* 0x0000005803037220 */ /* 0x080fe20000410000 */
[-CC-:B------:R-:W-:Y:S01]  /*193b0*/  FFMA.FTZ R21, R21, R88.reuse, -R201.reuse ;  /* 0x0000005815157223 */ /* 0x180fe200000108c9 */
[----:B------:R-:W-:-:S01]  /*193c0*/  FFMA.FTZ R184, R184, R88, -R201 ;  /* 0x00000058b8b87223 */ /* 0x000fc200000108c9 */
[-CC-:B------:R-:W-:Y:S01]  /*193d0*/  FFMA.FTZ R187, R187, R88.reuse, -R201.reuse ;  /* 0x00000058bbbb7223 */ /* 0x180fe200000108c9 */
[----:B------:R-:W-:-:S01]  /*193e0*/  FFMA.FTZ R188, R188, R88, -R201 ;  /* 0x00000058bcbc7223 */ /* 0x000fc200000108c9 */
[-CC-:B------:R-:W-:Y:S01]  /*193f0*/  FFMA.FTZ R191, R191, R88.reuse, -R201.reuse ;  /* 0x00000058bfbf7223 */ /* 0x180fe200000108c9 */
[----:B------:R-:W-:-:S01]  /*19400*/  FFMA.FTZ R192, R192, R88, -R201 ;  /* 0x00000058c0c07223 */ /* 0x000fc200000108c9 */
[----:B------:R-:W0:Y:S01]  /*19410*/  MUFU.EX2 R200, R200 ;  /* 0x000000c800c87308 */ /* 0x000e220000000800 */
[----:B------:R-:W-:-:S01]  /*19420*/  FFMA.FTZ R195, R195, R88, -R201 ;  /* 0x00000058c3c37223 */ /* 0x000fc200000108c9 */
[-CC-:B------:R-:W-:Y:S01]  /*19430*/  FFMA.FTZ R196, R196, R88.reuse, -R201.reuse ;  /* 0x00000058c4c47223 */ /* 0x180fe200000108c9 */
[----:B------:R-:W-:-:S01]  /*19440*/  FFMA.FTZ R170, R170, R88, -R201 ;  /* 0x00000058aaaa7223 */ /* 0x000fc200000108c9 */
[-CC-:B------:R-:W-:Y:S01]  /*19450*/  FFMA.FTZ R171, R171, R88.reuse, -R201.reuse ;  /* 0x00000058abab7223 */ /* 0x180fe200000108c9 */
[----:B------:R-:W-:-:S01]  /*19460*/  FFMA.FTZ R174, R174, R88, -R201 ;  /* 0x00000058aeae7223 */ /* 0x000fc200000108c9 */
[-CC-:B------:R-:W-:Y:S01]  /*19470*/  FFMA.FTZ R175, R175, R88.reuse, -R201.reuse ;  /* 0x00000058afaf7223 */ /* 0x180fe200000108c9 */
[----:B------:R-:W-:-:S01]  /*19480*/  FFMA.FTZ R178, R178, R88, -R201 ;  /* 0x00000058b2b27223 */ /* 0x000fc200000108c9 */
[----:B------:R-:W-:Y:S01]  /*19490*/  MUFU.EX2 R3, R3 ;  /* 0x0000000300037308 */ /* 0x000fe20000000800 */
[----:B------:R-:W-:-:S01]  /*194a0*/  FFMA.FTZ R179, R179, R88, -R201 ;  /* 0x00000058b3b37223 */ /* 0x000fc200000108c9 */
[-CC-:B------:R-:W-:Y:S01]  /*194b0*/  FFMA.FTZ R182, R182, R88.reuse, -R201.reuse ;  /* 0x00000058b6b67223 */ /* 0x180fe200000108c9 */
[----:B------:R-:W-:-:S01]  /*194c0*/  FFMA.FTZ R183, R183, R88, -R201 ;  /* 0x00000058b7b77223 */ /* 0x000fc200000108c9 */
[-CC-:B------:R-:W-:Y:S01]  /*194d0*/  FFMA.FTZ R154, R154, R88.reuse, -R201.reuse ;  /* 0x000000589a9a7223 */ /* 0x180fe200000108c9 */
[----:B------:R-:W-:-:S01]  /*194e0*/  FFMA.FTZ R155, R155, R88, -R201 ;  /* 0x000000589b9b7223 */ /* 0x000fc200000108c9 */
[-CC-:B------:R-:W-:Y:S01]  /*194f0*/  FFMA.FTZ R158, R158, R88.reuse, -R201.reuse ;  /* 0x000000589e9e7223 */ /* 0x180fe200000108c9 */
[----:B------:R-:W-:-:S01]  /*19500*/  FFMA.FTZ R159, R159, R88, -R201 ;  /* 0x000000589f9f7223 */ /* 0x000fc200000108c9 */
[----:B------:R-:W1:Y:S01]  /*19510*/  MUFU.EX2 R21, R21 ;  /* 0x0000001500157308 */ /* 0x000e620000000800 */
[----:B0-----:R-:W-:-:S01]  /*19520*/  FFMA.FTZ R14, R200, R14, R13 ;  /* 0x0000000ec80e7223 */ /* 0x001fc2000001000d */
        /* <DEDUP_REMOVED lines=14> */
[----:B------:R-:W2:Y:S01]  /*19610*/  MUFU.EX2 R184, R184 ;  /* 0x000000b800b87308 */ /* 0x000ea20000000800 */
[----:B-1----:R-:W-:-:S01]  /*19620*/  FFMA.FTZ R15, R3, R15, R21 ;  /* 0x0000000f030f7223 */ /* 0x002fc20000010015 */
[-CC-:B------:R-:W-:Y:S01]  /*19630*/  FFMA.FTZ R123, R123, R88.reuse, -R201.reuse ;  /* 0x000000587b7b7223 */ /* 0x180fe200000108c9 */
[----:B------:R-:W-:-:S01]  /*19640*/  FFMA.FTZ R126, R126, R88, -R201 ;  /* 0x000000587e7e7223 */ /* 0x000fc200000108c9 */
[-CC-:B------:R-:W-:Y:S01]  /*19650*/  FFMA.FTZ R127, R127, R88.reuse, -R201.reuse ;  /* 0x000000587f7f7223 */ /* 0x180fe200000108c9 */
[----:B------:R-:W-:-:S01]  /*19660*/  FFMA.FTZ R130, R130, R88, -R201 ;  /* 0x0000005882827223 */ /* 0x000fc200000108c9 */
[-CC-:B------:R-:W-:Y:S01]  /*19670*/  FFMA.FTZ R131, R131, R88.reuse, -R201.reuse ;  /* 0x0000005883837223 */ /* 0x180fe200000108c9 */
[----:B------:R-:W-:-:S01]  /*19680*/  FFMA.FTZ R134, R134, R88, -R201 ;  /* 0x0000005886867223 */ /* 0x000fc200000108c9 */
[----:B------:R-:W1:Y:S01]  /*19690*/  MUFU.EX2 R185, R185 ;  /* 0x000000b900b97308 */ /* 0x000e620000000800 */
[----:B0-----:R-:W-:-:S01]  /*196a0*/  FADD.FTZ R14, R20, R14 ;  /* 0x0000000e140e7221 */ /* 0x001fc20000010000 */
[-CC-:B------:R-:W-:Y:S01]  /*196b0*/  FFMA.FTZ R135, R135, R88.reuse, -R201.reuse ;  /* 0x0000005887877223 */ /* 0x180fe200000108c9 */
[----:B------:R-:W-:-:S01]  /*196c0*/  FFMA.FTZ R106, R106, R88, -R201 ;  /* 0x000000586a6a7223 */ /* 0x000fc200000108c9 */
[-CC-:B------:R-:W-:Y:S01]  /*196d0*/  FFMA.FTZ R107, R107, R88.reuse, -R201.reuse ;  /* 0x000000586b6b7223 */ /* 0x180fe200000108c9 */
[----:B------:R-:W-:-:S01]  /*196e0*/  FFMA.FTZ R110, R110, R88, -R201 ;  /* 0x000000586e6e7223 */ /* 0x000fc200000108c9 */
[-CC-:B------:R-:W-:Y:S01]  /*196f0*/  FFMA.FTZ R111, R111, R88.reuse, -R201.reuse ;  /* 0x000000586f6f7223 */ /* 0x180fe200000108c9 */
[----:B------:R-:W-:-:S01]  /*19700*/  FFMA.FTZ R115, R115, R88, -R201 ;  /* 0x0000005873737223 */ /* 0x000fc200000108c9 */
[----:B------:R-:W0:Y:S01]  /*19710*/  MUFU.EX2 R187, R187 ;  /* 0x000000bb00bb7308 */ /* 0x000e220000000800 */
[----:B--2---:R-:W-:-:S01]  /*19720*/  FADD.FTZ R15, R184, R15 ;  /* 0x0000000fb80f7221 */ /* 0x004fc20000010000 */
[-CC-:B------:R-:W-:Y:S01]  /*19730*/  FFMA.FTZ R118, R118, R88.reuse, -R201.reuse ;  /* 0x0000005876767223 */ /* 0x180fe200000108c9 */
[----:B------:R-:W-:-:S01]  /*19740*/  FFMA.FTZ R119, R119, R88, -R201 ;  /* 0x0000005877777223 */ /* 0x000fc200000108c9 */
[-CC-:B------:R-:W-:Y:S01]  /*19750*/  FFMA.FTZ R91, R91, R88.reuse, -R201.reuse ;  /* 0x000000585b5b7223 */ /* 0x180fe200000108c9 */
[----:B------:R-:W-:-:S01]  /*19760*/  FFMA.FTZ R94, R94, R88, -R201 ;  /* 0x000000585e5e7223 */ /* 0x000fc200000108c9 */
[-CC-:B------:R-:W-:Y:S01]  /*19770*/  FFMA.FTZ R95, R95, R88.reuse, -R201.reuse ;  /* 0x000000585f5f7223 */ /* 0x180fe200000108c9 */
[----:B------:R-:W-:-:S01]  /*19780*/  FFMA.FTZ R98, R98, R88, -R201 ;  /* 0x0000005862627223 */ /* 0x000fc200000108c9 */
[----:B------:R-:W2:Y:S01]  /*19790*/  MUFU.EX2 R186, R186 ;  /* 0x000000ba00ba7308 */ /* 0x000ea20000000800 */
[----:B-1----:R-:W-:-:S01]  /*197a0*/  FADD.FTZ R14, R185, R14 ;  /* 0x0000000eb90e7221 */ /* 0x002fc20000010000 */
[-CC-:B------:R-:W-:Y:S01]  /*197b0*/  FFMA.FTZ R99, R99, R88.reuse, -R201.reuse ;  /* 0x0000005863637223 */ /* 0x180fe200000108c9 */
[----:B------:R-:W-:-:S01]  /*197c0*/  FFMA.FTZ R102, R102, R88, -R201 ;  /* 0x0000005866667223 */ /* 0x000fc200000108c9 */
[----:B------:R-:W-:Y:S01]  /*197d0*/  FFMA.FTZ R103, R103, R88, -R201 ;  /* 0x0000005867677223 */ /* 0x000fe200000108c9 */
[----:B------:R-:W-:-:S02]  /*197e0*/  WARPGROUP.DEPBAR.LE gsb0, 0x0 ;  /* 0x00008000000079c5 */ /* 0x000fc40000010000 */
[----:B------:R-:W-:Y:S01]  /*197f0*/  WARPGROUP.ARRIVE ;  /* 0x00000000000079c5 */ /* 0x000fe20000000000 */
        /* <DEDUP_REMOVED lines=103> */
[----:B0-----:R-:W-:-:S01]  /*19e70*/  FADD.FTZ R15, R144, R14 ;  /* 0x0000000e900f7221 */ /* 0x001fc20000010000 */
[----:B------:R-:W-:Y:S01]  /*19e80*/  IADD3 R14, R12, 0x600, RZ ;  /* 0x000006000c0e7810 */ /* 0x000fe20007ffe0ff */
[----:B------:R-:W-:-:S03]  /*19e90*/  FFMA.FTZ R12, R114, R88, -R201 ;  /* 0x00000058720c7223 */ /* 0x000fc600000108c9 */
[----:B------:R-:W-:Y:S02]  /*19ea0*/  R2UR UR6, R14 ;  /* 0x000000000e0672ca */ /* 0x000fe400000e0000 */
[----:B------:R-:W0:Y:S01]  /*19eb0*/  MUFU.EX2 R146, R146 ;  /* 0x0000009200927308 */ /* 0x000e220000000800 */
[----:B--2---:R-:W-:-:S07]  /*19ec0*/  FADD.FTZ R15, R145, R15 ;  /* 0x0000000f910f7221 */ /* 0x004fce0000010000 */
[----:B------:R-:W2:Y:S01]  /*19ed0*/  MUFU.EX2 R147, R147 ;  /* 0x0000009300937308 */ /* 0x000ea20000000800 */
[----:B-1----:R-:W-:-:S01]  /*19ee0*/  FADD.FTZ R114, R148, R15 ;  /* 0x0000000f94727221 */ /* 0x002fc20000010000 */
[----:B------:R-:W-:-:S05]  /*19ef0*/  IMAD.MOV.U32 R15, RZ, RZ, -0x3ffffff0 ;  /* 0xc0000010ff0f7424 */ /* 0x000fca00078e00ff */
[----:B------:R-:W-:Y:S01]  /*19f00*/  R2UR UR7, R15 ;  /* 0x000000000f0772ca */ /* 0x000fe200000e0000 */
[----:B------:R-:W1:Y:S01]  /*19f10*/  MUFU.EX2 R150, R150 ;  /* 0x0000009600967308 */ /* 0x000e620000000800 */
[----:B0-----:R-:W-:-:S07]  /*19f20*/  FADD.FTZ R202, R146, R202 ;  /* 0x000000ca92ca7221 */ /* 0x001fce0000010000 */
[----:B------:R-:W0:Y:S01]  /*19f30*/  MUFU.EX2 R149, R149 ;  /* 0x0000009500957308 */ /* 0x000e220000000800 */
[----:B--2---:R-:W-:-:S03]  /*19f40*/  FADD.FTZ R202, R147, R202 ;  /* 0x000000ca93ca7221 */ /* 0x004fc60000010000 */
[----:B------:R-:W-:Y:S04]  /*19f50*/  QGMMA.64x128x32.F32.E4M3.E4M3 R24, R216, gdesc[UR4], R24, gsb0 ;  /* 0x01e00004d8187df3 */ /* 0x000fe80008000818 */
        /* <DEDUP_REMOVED lines=36> */
[----:B------:R-:W-:-:S06]  /*1a1a0*/  WARPGROUP.DEPBAR.LE gsb0, 0x0 ;  /* 0x00008000000079c5 */ /* 0x000fcc0000010000 */
        /* <DEDUP_REMOVED lines=24> */
[----:B------:R2:W3:Y:S01]  /*1a330*/  MUFU.EX2 R114, R118 ;  /* 0x0000007600727308 */ /* 0x0004e20000000800 */
[----:B-1----:R-:W-:-:S07]  /*1a340*/  FADD.FTZ R202, R115, R202 ;  /* 0x000000ca73ca7221 */ /* 0x002fce0000010000 */
[----:B------:R-:W1:Y:S01]  /*1a350*/  MUFU.EX2 R117, R117 ;  /* 0x0000007500757308 */ /* 0x000e620000000800 */
[----:B--2---:R-:W-:-:S01]  /*1a360*/  FFMA.FTZ R118, R199, R88, -R201 ;  /* 0x00000058c7767223 */ /* 0x004fc200000108c9 */
[----:B0-----:R-:W-:Y:S01]  /*1a370*/  FADD.FTZ R14, R116, R14 ;  /* 0x0000000e740e7221 */ /* 0x001fe20000010000 */
[----:B------:R-:W-:-:S04]  /*1a380*/  @!P1 IMAD R201, R234, 0x8, R16 ;  /* 0x00000008eac99824 */ /* 0x000fc800078e0210 */
[----:B------:R-:W-:Y:S01]  /*1a390*/  @!P1 VIADD R201, R201, 0x2e840 ;  /* 0x0002e840c9c99836 */ /* 0x000fe20000000000 */
[----:B------:R-:W0:Y:S01]  /*1a3a0*/  MUFU.EX2 R119, R119 ;  /* 0x0000007700777308 */ /* 0x000e220000000800 */
[----:B---3--:R-:W-:-:S03]  /*1a3b0*/  FADD.FTZ R202, R114, R202 ;  /* 0x000000ca72ca7221 */ /* 0x008fc60000010000 */
[----:B------:R-:W-:-:S04]  /*1a3c0*/  @!P1 PRMT R201, RZ, 0x654, R201 ;  /* 0x00000654ffc99816 */ /* 0x000fc800000000c9 */
        /* <DEDUP_REMOVED lines=13> */
[----:B-1----:R-:W-:-:S01]  /*1a4a0*/  FADD.FTZ R15, R92, R14 ;  /* 0x0000000e5c0f7221 */ /* 0x002fc20000010000 */
[----:B------:R-:W-:-:S05]  /*1a4b0*/  IADD3 R14, -R227, 0xb, RZ ;  /* 0x0000000be30e7810 */ /* 0x000fca0007ffe1ff */
[----:B------:R1:W-:Y:S06]  /*1a4c0*/  BAR.ARV R14, 0x100 ;  /* 0x0004000e0000751d */ /* 0x0003ec0000002000 */
[----:B------:R-:W3:Y:S01]  /*1a4d0*/  MUFU.EX2 R95, R95 ;  /* 0x0000005f005f7308 */ /* 0x000ee20000000800 */
[----:B0-----:R-:W-:-:S01]  /*1a4e0*/  FADD.FTZ R199, R94, R199 ;  /* 0x000000c75ec77221 */ /* 0x001fc20000010000 */
[----:B------:R0:W-:Y:S01]  /*1a4f0*/  @!P1 SYNCS.ARRIVE.TRANS64.RED.A1T0 RZ, [R201+URZ], RZ ;  /* 0x000000ffc9ff99a7 */ /* 0x0001e2000810043f */
[----:B--2---:R-:W-:-:S05]  /*1a500*/  FADD.FTZ R15, R93, R15 ;  /* 0x0000000f5d0f7221 */ /* 0x004fca0000010000 */
[----:B------:R-:W2:Y:S08]  /*1a510*/  MUFU.EX2 R96, R96 ;  /* 0x0000006000607308 */ /* 0x000eb00000000800 */
[----:B------:R-:W4:Y:S01]  /*1a520*/  MUFU.EX2 R98, R98 ;  /* 0x0000006200627308 */ /* 0x000f220000000800 */
[----:B---3--:R-:W-:-:S07]  /*1a530*/  FADD.FTZ R199, R95, R199 ;  /* 0x000000c75fc77221 */ /* 0x008fce0000010000 */
[----:B------:R-:W3:Y:S01]  /*1a540*/  MUFU.EX2 R97, R97 ;  /* 0x0000006100617308 */ /* 0x000ee20000000800 */
[----:B--2---:R-:W-:-:S07]  /*1a550*/  FADD.FTZ R15, R96, R15 ;  /* 0x0000000f600f7221 */ /* 0x004fce0000010000 */
[----:B------:R-:W2:Y:S01]  /*1a560*/  MUFU.EX2 R99, R99 ;  /* 0x0000006300637308 */ /* 0x000ea20000000800 */
[----:B----4-:R-:W-:-:S07]  /*1a570*/  FADD.FTZ R199, R98, R199 ;  /* 0x000000c762c77221 */ /* 0x010fce0000010000 */
[----:B------:R-:W4:Y:S01]  /*1a580*/  MUFU.EX2 R100, R100 ;  /* 0x0000006400647308 */ /* 0x000f220000000800 */
[----:B---3--:R-:W-:-:S07]  /*1a590*/  FADD.FTZ R15, R97, R15 ;  /* 0x0000000f610f7221 */ /* 0x008fce0000010000 */
[----:B------:R-:W3:Y:S01]  /*1a5a0*/  MUFU.EX2 R102, R102 ;  /* 0x0000006600667308 */ /* 0x000ee20000000800 */
[----:B--2---:R-:W-:-:S07]  /*1a5b0*/  FADD.FTZ R199, R99, R199 ;  /* 0x000000c763c77221 */ /* 0x004fce0000010000 */
[----:B------:R-:W1:Y:S01]  /*1a5c0*/  MUFU.EX2 R101, R101 ;  /* 0x0000006500657308 */ /* 0x000e620000000800 */
[----:B----4-:R-:W-:-:S07]  /*1a5d0*/  FADD.FTZ R15, R100, R15 ;  /* 0x0000000f640f7221 */ /* 0x010fce0000010000 */
[----:B------:R-:W2:Y:S01]  /*1a5e0*/  MUFU.EX2 R103, R103 ;  /* 0x0000006700677308 */ /* 0x000ea20000000800 */
[----:B---3--:R-:W-:-:S01]  /*1a5f0*/  FADD.FTZ R199, R102, R199 ;  /* 0x000000c766c77221 */ /* 0x008fc20000010000 */
[----:B-1----:R-:W-:-:S03]  /*1a600*/  FADD.FTZ R14, R101, R15 ;  /* 0x0000000f650e7221 */ /* 0x002fc60000010000 */
[----:B--2---:R-:W-:Y:S01]  /*1a610*/  FADD.FTZ R15, R103, R199 ;  /* 0x000000c7670f7221 */ /* 0x004fe20000010000 */
[----:B0-----:R-:W-:Y:S06]  /*1a620*/  @!P0 BRA `(.L_x_429) ;  /* 0x0000000000048947 */ /* 0x001fec0003800000 */
[----:B------:R-:W-:Y:S01]  /*1a630*/  BPT.TRAP 0x1 ;  /* 0x000000040000795c */ /* 0x000fe20000300000 */
.L_x_429:
[----:B------:R-:W2:Y:S01]  /*1a640*/  LDL R0, [R1+0x68] ;  /* 0x0000680001007983 */ /* 0x000ea20000100800 */
[----:B------:R-:W-:Y:S01]  /*1a650*/  ISETP.GT.AND P1, PT, R232, RZ, PT ;  /* 0x000000ffe800720c */ /* 0x000fe20003f24270 */
[----:B------:R-:W-:Y:S01]  /*1a660*/  FMUL.FTZ R24, R24, R200 ;  /* 0x000000c818187220 */ /* 0x000fe20000410000 */
[----:B------:R-:W-:Y:S01]  /*1a670*/  F2FP.SATFINITE.E4M3.F32.PACK_AB_MERGE_C R156, R157, R156, RZ ;  /* 0x0000009c9d9c723e */ /* 0x000fe200048070ff */
[----:B------:R-:W-:Y:S01]  /*1a680*/  FMUL.FTZ R25, R25, R200 ;  /* 0x000000c819197220 */ /* 0x000fe20000410000 */
[----:B------:R-:W-:Y:S01]  /*1a690*/  F2FP.SATFINITE.E4M3.F32.PACK_AB_MERGE_C R114, R119, R114, RZ ;  /* 0x000000727772723e */ /* 0x000fe200048070ff */
[-C--:B------:R-:W-:Y:S01]  /*1a6a0*/  FMUL.FTZ R28, R28, R200.reuse ;  /* 0x000000c81c1c7220 */ /* 0x080fe20000410000 */
[----:B------:R-:W-:Y:S01]  /*1a6b0*/  F2FP.SATFINITE.E4M3.F32.PACK_AB_MERGE_C R185, R186, R185, RZ ;  /* 0x000000b9bab9723e */ /* 0x000fe200048070ff */
[-C--:B------:R-:W-:Y:S01]  /*1a6c0*/  FMUL.FTZ R29, R29, R200.reuse ;  /* 0x000000c81d1d7220 */ /* 0x080fe20000410000 */
[----:B------:R-:W-:Y:S01]  /*1a6d0*/  F2FP.SATFINITE.E4M3.F32.PACK_AB_MERGE_C R187, R188, R187, RZ ;  /* 0x000000bbbcbb723e */ /* 0x000fe200048070ff */
[-C--:B------:R-:W-:Y:S01]  /*1a6e0*/  FMUL.FTZ R32, R32, R200.reuse ;  /* 0x000000c820207220 */ /* 0x080fe20000410000 */
[----:B------:R-:W-:Y:S01]  /*1a6f0*/  F2FP.SATFINITE.E4M3.F32.PACK_AB_MERGE_C R193, R194, R193, RZ ;  /* 0x000000c1c2c1723e */ /* 0x000fe200048070ff */
[-C--:B------:R-:W-:Y:S01]  /*1a700*/  FMUL.FTZ R33, R33, R200.reuse ;  /* 0x000000c821217220 */ /* 0x080fe20000410000 */
        /* <DEDUP_REMOVED lines=46> */
[----:B------:R-:W-:Y:S01]  /*1a9f0*/  F2FP.SATFINITE.E4M3.F32.PACK_AB_MERGE_C R156, R153, R152, R156 ;  /* 0x00000098999c723e */ /* 0x000fe2000480709c */
[----:B------:R-:W-:Y:S01]  /*1aa00*/  FMUL.FTZ R81, R81, R200 ;  /* 0x000000c851517220 */ /* 0x000fe20000410000 */
[----:B------:R-:W-:Y:S01]  /*1aa10*/  F2FP.SATFINITE.E4M3.F32.PACK_AB_MERGE_C R215, R115, R12, R114 ;  /* 0x0000000c73d7723e */ /* 0x000fe20004807072 */
        /* <DEDUP_REMOVED lines=35> */
[----:B------:R-:W-:Y:S01]  /*1ac50*/  VIADD R232, R232, 0xffffffff ;  /* 0xffffffffe8e87836 */ /* 0x000fe20000000000 */
        /* <DEDUP_REMOVED lines=26> */
[----:B------:R-:W-:-:S02]  /*1ae00*/  MOV R3, R90 ;  /* 0x0000005a00037202 */ /* 0x000fc40000000f00 */
[----:B------:R-:W-:Y:S02]  /*1ae10*/  MOV R200, R156 ;  /* 0x0000009c00c87202 */ /* 0x000fe40000000f00 */
[----:B--2---:R-:W-:Y:S02]  /*1ae20*/  R2UR UR4, R0 ;  /* 0x00000000000472ca */ /* 0x004fe400000e0000 */
[----:B------:R-:W-:Y:S01]  /*1ae30*/  LEA R0, R233, R16, 0x3 ;  /* 0x00000010e9007211 */ /* 0x000fe200078e18ff */
[----:B------:R-:W-:-:S04]  /*1ae40*/  IMAD.MOV.U32 R233, RZ, RZ, R234 ;  /* 0x000000ffffe97224 */ /* 0x000fc800078e00ea */
[----:B------:R-:W-:-:S06]  /*1ae50*/  VIADD R0, R0, 0x2e860 ;  /* 0x0002e86000007836 */ /* 0x000fcc0000000000 */
[----:B------:R-:W-:-:S05]  /*1ae60*/  IMAD.U32 R199, RZ, RZ, UR4 ;  /* 0x00000004ffc77e24 */ /* 0x000fca000f8e00ff */
[----:B------:R-:W-:-:S04]  /*1ae70*/  PRMT R0, R199, 0x654, R0 ;  /* 0x00000654c7007816 */ /* 0x000fc80000000000 */
[----:B------:R0:W-:Y:S02]  /*1ae80*/  SYNCS.ARRIVE.TRANS64.RED.A1T0 RZ, [R0+URZ], RZ ;  /* 0x000000ff00ff79a7 */ /* 0x0001e4000810043f */
[----:B0-----:R-:W-:Y:S01]  /*1ae90*/  IMAD.MOV.U32 R0, RZ, RZ, R89 ;  /* 0x000000ffff007224 */ /* 0x001fe200078e0059 */
[----:B------:R-:W-:Y:S06]  /*1aea0*/  @P1 BRA `(.L_x_430) ;  /* 0xffffffb000581947 */ /* 0x000fec000383ffff */
[----:B------:R-:W-:-:S07]  /*1aeb0*/  IMAD.MOV.U32 R233, RZ, RZ, R234 ;  /* 0x000000ffffe97224 */ /* 0x000fce00078e00ea */
.L_x_419:
[----:B------:R-:W-:Y:S05]  /*1aec0*/  WARPSYNC.ALL ;  /* 0x0000000000007948 */ /* 0x000fea0003800000 */
[----:B------:R-:W-:Y:S06]  /*1aed0*/  BAR.ARV 0x8, 0x120 ;  /* 0x0204800000007b1d */ /* 0x000fec0000002000 */
[----:B------:R-:W-:Y:S05]  /*1aee0*/  @!P0 BRA `(.L_x_431) ;  /* 0x0000000000048947 */ /* 0x000fea0003800000 */
[----:B------:R-:W-:Y:S01]  /*1aef0*/  BPT.TRAP 0x1 ;  /* 0x000000040000795c */ /* 0x000fe20000300000 */
.L_x_431:
[----:B------:R-:W-:Y:S01]  /*1af00*/  IMAD R11, R233, 0x8, R16 ;  /* 0x00000008e90b7824 */ /* 0x000fe200078e0210 */
[----:B------:R-:W-:-:S04]  /*1af10*/  SHF.L.U32 R0, R235, 0x1f, RZ ;  /* 0x0000001feb007819 */ /* 0x000fc800000006ff */
[----:B------:R0:W1:Y:S01]  /*1af20*/  SYNCS.PHASECHK.TRANS64.TRYWAIT P1, [R11+URZ+0x2e850], R0 ;  /* 0x02e850000b0075a7 */ /* 0x000062000802017f */
[----:B------:R-:W-:Y:S05]  /*1af30*/  @!P0 BRA `(.L_x_432) ;  /* 0x0000000000048947 */ /* 0x000fea0003800000 */
[----:B------:R-:W-:Y:S01]  /*1af40*/  BPT.TRAP 0x1 ;  /* 0x000000040000795c */ /* 0x000fe20000300000 */
.L_x_432:
[----:B------:R-:W-:-:S05]  /*1af50*/  VIADD R16, R16, 0x400 ;  /* 0x0000040010107836 */ /* 0x000fca0000000000 */
[----:B------:R-:W-:-:S04]  /*1af60*/  SHF.R.U32.HI R16, RZ, 0x4, R16 ;  /* 0x00000004ff107819 */ /* 0x000fc80000011610 */
[----:B------:R-:W-:-:S04]  /*1af70*/  LOP3.LUT R16, R16, 0x3fff, RZ, 0xc0, !PT ;  /* 0x00003fff10107812 */ /* 0x000fc800078ec0ff */
[----:B------:R-:W-:Y:S01]  /*1af80*/  LOP3.LUT R16, R16, 0x10000, RZ, 0xfc, !PT ;  /* 0x0001000010107812 */ /* 0x000fe200078efcff */
[----:B-1----:R-:W-:Y:S06]  /*1af90*/  @P1 BRA `(.L_x_433) ;  /* 0x0000000000081947 */ /* 0x002fec0003800000 */
[----:B------:R-:W1:Y:S02]  /*1afa0*/  SYNCS.PHASECHK.TRANS64.TRYWAIT P1, [R11+URZ+0x2e850], R0 ;  /* 0x02e850000b0075a7 */ /* 0x000e64000802017f */
[----:B-1----:R-:W-:Y:S05]  /*1afb0*/  @!P1 BRA `(.L_x_434) ;  /* 0x0000009800089947 */ /* 0x002fea0003800000 */
.L_x_433:
[----:B------:R-:W-:Y:S01]  /*1afc0*/  IMAD R2, R233, 0x700, R16 ;  /* 0x00000700e9027824 */ /* 0x000fe200078e0210 */
[----:B------:R-:W-:Y:S01]  /*1afd0*/  MOV R3, 0xc0000010 ;  /* 0xc000001000037802 */ /* 0x000fe20000000f00 */
[----:B------:R-:W-:Y:S05]  /*1afe0*/  WARPSYNC.ALL ;  /* 0x0000000000007948 */ /* 0x000fea0003800000 */
[C---:B------:R-:W-:Y:S01]  /*1aff0*/  R2UR UR6, R2.reuse ;  /* 0x00000000020672ca */ /* 0x040fe200000e0000 */
[----:B------:R-:W-:Y:S01]  /*1b000*/  VIADD R4, R2, 0x100 ;  /* 0x0000010002047836 */ /* 0x000fe20000000000 */
[----:B------:R-:W-:Y:S01]  /*1b010*/  R2UR UR7, R3 ;  /* 0x00000000030772ca */ /* 0x000fe200000e0000 */
[----:B------:R-:W-:Y:S01]  /*1b020*/  WARPGROUP.ARRIVE ;  /* 0x00000000000079c5 */ /* 0x000fe20000000000 */
[----:B------:R-:W-:Y:S01]  /*1b030*/  IMAD.MOV.U32 R5, RZ, RZ, -0x3ffffff0 ;  /* 0xc0000010ff057424 */ /* 0x000fe200078e00ff */
[----:B------:R-:W0:Y:S01]  /*1b040*/  LDL R9, [R1+0x7c] ;  /* 0x00007c0001097983 */ /* 0x000e220000100800 */
[----:B------:R-:W-:-:S03]  /*1b050*/  ULDC.64 UR4, c[0x0][0x9a0] ;  /* 0x0002680000047ab9 */ /* 0x000fc60000000a00 */
[----:B------:R-:W2:Y:S04]  /*1b060*/  LDL R10, [R1+0x6c] ;  /* 0x00006c00010a7983 */ /* 0x000ea80000100800 */
[----:B------:R-:W3:Y:S01]  /*1b070*/  LDL.LU R8, [R1+0x5c] ;  /* 0x00005c0001087983 */ /* 0x000ee20000300800 */
[----:B------:R-:W-:Y:S01]  /*1b080*/  ISETP.NE.U32.AND P1, PT, RZ, UR4, PT ;  /* 0x00000004ff007c0c */ /* 0x000fe2000bf25070 */
[----:B------:R-:W-:Y:S01]  /*1b090*/  QGMMA.64x128x32.F32.E4M3.E4M3 R24, R224, gdesc[UR4], R24, gsb0 ;  /* 0x01e00004e0187df3 */ /* 0x000fe20008000818 */
[----:B------:R-:W-:Y:S01]  /*1b0a0*/  R2UR UR6, R4 ;  /* 0x00000000040672ca */ /* 0x000fe200000e0000 */
[----:B------:R-:W-:Y:S01]  /*1b0b0*/  VIADD R4, R2, 0x200 ;  /* 0x0000020002047836 */ /* 0x000fe20000000000 */
[----:B------:R-:W-:Y:S02]  /*1b0c0*/  R2UR UR7, R5 ;  /* 0x00000000050772ca */ /* 0x000fe400000e0000 */
[----:B------:R-:W-:-:S02]  /*1b0d0*/  MOV R5, 0xc0000010 ;  /* 0xc000001000057802 */ /* 0x000fc40000000f00 */
[----:B------:R-:W-:-:S13]  /*1b0e0*/  ISETP.NE.AND.EX P1, PT, RZ, UR5, PT, P1 ;  /* 0x00000005ff007c0c */ /* 0x000fda000bf25310 */
[----:B------:R-:W4:Y:S01]  /*1b0f0*/  @P1 LDC.64 R6, c[0x0][0x9d0] ;  /* 0x00027400ff061b82 */ /* 0x000f220000000a00 */
        /* <DEDUP_REMOVED lines=10> */
[----:B------:R-:W-:Y:S02]  /*1b1a0*/  R2UR UR6, R4 ;  /* 0x00000000040672ca */ /* 0x000fe400000e0000 */
[----:B------:R-:W-:Y:S02]  /*1b1b0*/  R2UR UR7, R5 ;  /* 0x00000000050772ca */ /* 0x000fe400000e0000 */
[----:B------:R-:W0:Y:S02]  /*1b1c0*/  @P1 LDC.64 R4, c[0x0][0x9c8] ;  /* 0x00027200ff041b82 */ /* 0x000e240000000a00 */
[----:B01----:R-:W-:Y:S01]  /*1b1d0*/  @P1 IMAD R0, R9, R4, RZ ;  /* 0x0000000409001224 */ /* 0x003fe200078e02ff */
[----:B---3--:R-:W-:-:S03]  /*1b1e0*/  @P1 SHF.R.S32.HI R9, RZ, 0x1f, R8 ;  /* 0x0000001fff091819 */ /* 0x008fc60000011408 */
[C---:B--2---:R-:W-:Y:S02]  /*1b1f0*/  @P1 IMAD R3, R10.reuse, R5, R0 ;  /* 0x000000050a031224 */ /* 0x044fe400078e0200 */
[----:B------:R-:W-:-:S04]  /*1b200*/  @P1 IMAD.WIDE.U32 R4, R10, R4, RZ ;  /* 0x000000040a041225 */ /* 0x000fc800078e00ff */
[-C--:B----4-:R-:W-:Y:S02]  /*1b210*/  @P1 IMAD R0, R9, R6.reuse, RZ ;  /* 0x0000000609001224 */ /* 0x090fe400078e02ff */
[----:B------:R-:W-:Y:S02]  /*1b220*/  @P1 IMAD.IADD R5, R5, 0x1, R3 ;  /* 0x0000000105051824 */ /* 0x000fe400078e0203 */
[C---:B------:R-:W-:Y:S02]  /*1b230*/  @P1 IMAD R3, R8.reuse, R7, R0 ;  /* 0x0000000708031224 */ /* 0x040fe400078e0200 */
[----:B------:R-:W-:-:S04]  /*1b240*/  @P1 IMAD.WIDE.U32 R4, R8, R6, R4 ;  /* 0x0000000608041225 */ /* 0x000fc800078e0004 */
[----:B------:R-:W-:Y:S01]  /*1b250*/  VIADD R8, R2, 0x400 ;  /* 0x0000040002087836 */ /* 0x000fe20000000000 */
[----:B------:R-:W-:Y:S01]  /*1b260*/  @P1 IADD3 R3, R5, R3, RZ ;  /* 0x0000000305031210 */ /* 0x000fe20007ffe0ff */
[----:B------:R-:W-:Y:S01]  /*1b270*/  IMAD.MOV.U32 R9, RZ, RZ, -0x3ffffff0 ;  /* 0xc0000010ff097424 */ /* 0x000fe200078e00ff */
[----:B------:R-:W-:Y:S01]  /*1b280*/  @P1 LEA R6, P2, R4, UR4, 0x2 ;  /* 0x0000000404061c11 */ /* 0x000fe2000f8410ff */
[----:B------:R-:W-:-:S03]  /*1b290*/  IMAD.MOV.U32 R0, RZ, RZ, 0x3f800000 ;  /* 0x3f800000ff007424 */ /* 0x000fc600078e00ff */
[----:B------:R-:W-:-:S05]  /*1b2a0*/  @P1 LEA.HI.X R7, R4, UR5, R3, 0x2, P2 ;  /* 0x0000000504071c11 */ /* 0x000fca00090f1403 */
[----:B------:R0:W2:Y:S01]  /*1b2b0*/  @P1 LDG.E R0, desc[UR60][R6.64] ;  /* 0x0000003c06001981 */ /* 0x0000a2000c1e1900 */
[----:B------:R-:W-:Y:S02]  /*1b2c0*/  WARPGROUP.DEPBAR.LE gsb0, 0x0 ;  /* 0x00008000000079c5 */ /* 0x000fe40000010000 */
[----:B------:R-:W-:-:S06]  /*1b2d0*/  WARPGROUP.ARRIVE ;  /* 0x00000000000079c5 */ /* 0x000fcc0000000000 */
[----:B------:R-:W-:Y:S01]  /*1b2e0*/  QGMMA.64x128x32.F32.E4M3.E4M3 R24, R204, gdesc[UR4], R24, gsb0 ;  /* 0x01e00004cc187df3 */ /* 0x000fe20008000818 */
[----:B------:R-:W-:Y:S02]  /*1b2f0*/  R2UR UR6, R8 ;  /* 0x00000000080672ca */ /* 0x000fe400000e0000 */
[----:B------:R-:W-:Y:S01]  /*1b300*/  R2UR UR7, R9 ;  /* 0x00000000090772ca */ /* 0x000fe200000e0000 */
[----:B------:R-:W-:Y:S01]  /*1b310*/  IMAD.MOV.U32 R5, RZ, RZ, -0x3ffffff0 ;  /* 0xc0000010ff057424 */ /* 0x000fe200078e00ff */
[----:B------:R-:W-:Y:S01]  /*1b320*/  IADD3 R4, R2, 0x500, RZ ;  /* 0x0000050002047810 */ /* 0x000fe20007ffe0ff */
[----:B------:R-:W-:Y:S02]  /*1b330*/  WARPGROUP.DEPBAR.LE gsb0, 0x0 ;  /* 0x00008000000079c5 */ /* 0x000fe40000010000 */
[----:B------:R-:W-:-:S08]  /*1b340*/  WARPGROUP.ARRIVE ;  /* 0x00000000000079c5 */ /* 0x000fd00000000000 */
[----:B------:R-:W-:Y:S01]  /*1b350*/  QGMMA.64x128x32.F32.E4M3.E4M3 R24, R208, gdesc[UR4], R24, gsb0 ;  /* 0x01e00004d0187df3 */ /* 0x000fe20008000818 */
[----:B------:R-:W-:Y:S02]  /*1b360*/  R2UR UR6, R4 ;  /* 0x00000000040672ca */ /* 0x000fe400000e0000 */
[----:B------:R-:W-:Y:S01]  /*1b370*/  R2UR UR7, R5 ;  /* 0x00000000050772ca */ /* 0x000fe200000e0000 */
[----:B------:R-:W-:Y:S02]  /*1b380*/  VIADD R2, R2, 0x600 ;  /* 0x0000060002027836 */ /* 0x000fe40000000000 */
[----:B------:R-:W-:Y:S01]  /*1b390*/  IMAD.MOV.U32 R3, RZ, RZ, -0x3ffffff0 ;  /* 0xc0000010ff037424 */ /* 0x000fe200078e00ff */
[----:B------:R-:W1:Y:S04]  /*1b3a0*/  SHFL.BFLY PT, R5, R14, 0x2, 0x1f ;  /* 0x0c401f000e057f89 */ /* 0x000e6800000e0000 */
[----:B------:R-:W3:Y:S01]  /*1b3b0*/  SHFL.BFLY PT, R4, R15, 0x2, 0x1f ;  /* 0x0c401f000f047f89 */ /* 0x000ee200000e0000 */
[----:B------:R-:W-:-:S02]  /*1b3c0*/  WARPGROUP.DEPBAR.LE gsb0, 0x0 ;  /* 0x00008000000079c5 */ /* 0x000fc40000010000 */
[----:B------:R-:W-:-:S06]  /*1b3d0*/  WARPGROUP.ARRIVE ;  /* 0x00000000000079c5 */ /* 0x000fcc0000000000 */
[----:B------:R-:W-:Y:S01]  /*1b3e0*/  QGMMA.64x128x32.F32.E4M3.E4M3 R24, R212, gdesc[UR4], R24, gsb0 ;  /* 0x01e00004d4187df3 */ /* 0x000fe20008000818 */
[----:B------:R-:W-:Y:S02]  /*1b3f0*/  R2UR UR6, R2 ;  /* 0x00000000020672ca */ /* 0x000fe400000e0000 */
[----:B------:R-:W-:Y:S01]  /*1b400*/  R2UR UR7, R3 ;  /* 0x00000000030772ca */ /* 0x000fe200000e0000 */
[----:B-1----:R-:W-:-:S01]  /*1b410*/  FADD.FTZ R5, R5, R14 ;  /* 0x0000000e05057221 */ /* 0x002fc20000010000 */
[----:B---3--:R-:W-:-:S04]  /*1b420*/  FADD.FTZ R4, R4, R15 ;  /* 0x0000000f04047221 */ /* 0x008fc80000010000 */
[----:B------:R-:W0:Y:S04]  /*1b430*/  SHFL.BFLY PT, R2, R5, 0x1, 0x1f ;  /* 0x0c201f0005027f89 */ /* 0x000e2800000e0000 */
[----:B------:R-:W1:Y:S01]  /*1b440*/  SHFL.BFLY PT, R3, R4, 0x1, 0x1f ;  /* 0x0c201f0004037f89 */ /* 0x000e6200000e0000 */
[----:B0-----:R-:W-:-:S01]  /*1b450*/  FADD.FTZ R6, R5, R2 ;  /* 0x0000000205067221 */ /* 0x001fc20000010000 */
[----:B-1----:R-:W-:-:S04]  /*1b460*/  FADD.FTZ R8, R4, R3 ;  /* 0x0000000304087221 */ /* 0x002fc80000010000 */
[C---:B------:R-:W-:Y:S01]  /*1b470*/  FSETP.NE.FTZ.AND P1, PT, R6.reuse, RZ, PT ;  /* 0x000000ff0600720b */ /* 0x040fe20003f35000 */
[----:B------:R-:W-:Y:S01]  /*1b480*/  FMUL.FTZ R10, R6, 0.00390625 ;  /* 0x3b800000060a7820 */ /* 0x000fe20000410000 */
[----:B------:R-:W-:Y:S01]  /*1b490*/  FMUL.FTZ R12, R8, 0.00390625 ;  /* 0x3b800000080c7820 */ /* 0x000fe20000410000 */
[----:B------:R-:W-:-:S03]  /*1b4a0*/  MOV R3, RZ ;  /* 0x000000ff00037202 */ /* 0x000fc60000000f00 */
        /* <DEDUP_REMOVED lines=10> */
[----:B------:R-:W3:Y:S01]  /*1b550*/  @P1 MUFU.RCP R7, R8 ;  /* 0x0000000800071308 */ /* 0x000ee20000001000 */
[C---:B------:R-:W-:Y:S01]  /*1b560*/  @P2 FMUL.FTZ R2, R88.reuse, 0.69314718246459960938 ;  /* 0x3f31721858022820 */ /* 0x040fe20000410000 */
[----:B0-----:R-:W-:Y:S01]  /*1b570*/  @P2 FMUL.FTZ R5, R5, 0.69314718246459960938 ;  /* 0x3f31721805052820 */ /* 0x001fe20000410000 */
[----:B------:R-:W-:Y:S01]  /*1b580*/  @P3 FMUL.FTZ R88, R88, 0.69314718246459960938 ;  /* 0x3f31721858583820 */ /* 0x000fe20000410000 */
[----:B------:R-:W-:-:S02]  /*1b590*/  IMAD.MOV.U32 R92, RZ, RZ, -0x800000 ;  /* 0xff800000ff5c7424 */ /* 0x000fc400078e00ff */
[----:B--2---:R-:W-:Y:S01]  /*1b5a0*/  FMUL.FTZ R3, R3, R0 ;  /* 0x0000000003037220 */ /* 0x004fe20000410000 */
[----:B------:R-:W-:Y:S02]  /*1b5b0*/  IMAD.MOV.U32 R91, RZ, RZ, -0x800000 ;  /* 0xff800000ff5b7424 */ /* 0x000fe400078e00ff */
[----:B-1----:R-:W-:Y:S01]  /*1b5c0*/  @P3 FMUL.FTZ R9, R4, 0.69314718246459960938 ;  /* 0x3f31721804093820 */ /* 0x002fe20000410000 */
[----:B------:R-:W-:-:S03]  /*1b5d0*/  @P2 FFMA.FTZ R92, R2, R89, R5 ;  /* 0x00000059025c2223 */ /* 0x000fc60000010005 */
[----:B------:R-:W-:Y:S01]  /*1b5e0*/  @P3 FFMA.FTZ R91, R88, R90, R9 ;  /* 0x0000005a585b3223 */ /* 0x000fe20000010009 */
[----:B---3--:R-:W-:Y:S01]  /*1b5f0*/  FMUL.FTZ R2, R7, R0 ;  /* 0x0000000007027220 */ /* 0x008fe20000410000 */
[----:B------:R-:W-:Y:S02]  /*1b600*/  WARPGROUP.DEPBAR.LE gsb0, 0x0 ;  /* 0x00008000000079c5 */ /* 0x000fe40000010000 */
[----:B------:R-:W-:Y:S05]  /*1b610*/  @!P0 BRA `(.L_x_435) ;  /* 0x0000000000048947 */ /* 0x000fea0003800000 */
[----:B------:R-:W-:Y:S01]  /*1b620*/  BPT.TRAP 0x1 ;  /* 0x000000040000795c */ /* 0x000fe20000300000 */
.L_x_435:
[----:B------:R-:W2:Y:S04]  /*1b630*/  LDL R0, [R1+0x68] ;  /* 0x0000680001007983 */ /* 0x000ea80000100800 */
[----:B------:R-:W3:Y:S01]  /*1b640*/  LDL.LU R4, [R1+0x84] ;  /* 0x0000840001047983 */ /* 0x000ee20000300800 */
        /* <DEDUP_REMOVED lines=30> */
[----:B------:R-:W-:-:S02]  /*1b830*/  VIADD R233, R233, 0x1 ;  /* 0x00000001e9e97836 */ /* 0x000fc40000000000 */
[-C--:B------:R-:W-:Y:S01]  /*1b840*/  FMUL.FTZ R72, R26, R2.reuse ;  /* 0x000000021a487220 */ /* 0x080fe20000410000 */
[-C--:B------:R-:W-:Y:S01]  /*1b850*/  FMUL.FTZ R68, R27, R2.reuse ;  /* 0x000000021b447220 */ /* 0x080fe20000410000 */
[-C--:B------:R-:W-:Y:S01]  /*1b860*/  FMUL.FTZ R65, R30, R2.reuse ;  /* 0x000000021e417220 */ /* 0x080fe20000410000 */
[-C--:B------:R-:W-:Y:S01]  /*1b870*/  FMUL.FTZ R61, R31, R2.reuse ;  /* 0x000000021f3d7220 */ /* 0x080fe20000410000 */
[----:B------:R-:W-:Y:S01]  /*1b880*/  ISETP.NE.AND P0, PT, R233, 0x2, PT ;  /* 0x00000002e900780c */ /* 0x000fe20003f05270 */
        /* <DEDUP_REMOVED lines=27> */
[----:B------:R-:W-:Y:S01]  /*1ba40*/  FMUL.FTZ R87, R87, R2 ;  /* 0x0000000257577220 */ /* 0x000fe20000410000 */
[----:B------:R-:W-:-:S02]  /*1ba50*/  SEL R233, R233, RZ, P0 ;  /* 0x000000ffe9e97207 */ /* 0x000fc40000000000 */
[----:B--2---:R-:W-:Y:S02]  /*1ba60*/  R2UR UR4, R0 ;  /* 0x00000000000472ca */ /* 0x004fe400000e0000 */
[----:B------:R-:W-:Y:S01]  /*1ba70*/  IADD3 R0, R11, 0x2e860, RZ ;  /* 0x0002e8600b007810 */ /* 0x000fe20007ffe0ff */
[----:B------:R-:W-:-:S10]  /*1ba80*/  FMUL.FTZ R11, R79, R2 ;  /* 0x000000024f0b7220 */ /* 0x000fd40000410000 */
[----:B------:R-:W-:Y:S01]  /*1ba90*/  IMAD.U32 R5, RZ, RZ, UR4 ;  /* 0x00000004ff057e24 */ /* 0x000fe2000f8e00ff */
[----:B---3--:R-:W-:Y:S01]  /*1baa0*/  R2UR UR4, R4 ;  /* 0x00000000040472ca */ /* 0x008fe200000e0000 */
[----:B------:R-:W-:-:S03]  /*1bab0*/  FMUL.FTZ R4, R84, R3 ;  /* 0x0000000354047220 */ /* 0x000fc60000410000 */
[----:B------:R-:W-:Y:S01]  /*1bac0*/  PRMT R0, R5, 0x654, R0 ;  /* 0x0000065405007816 */ /* 0x000fe20000000000 */
[----:B------:R-:W-:-:S03]  /*1bad0*/  FMUL.FTZ R5, R80, R3 ;  /* 0x0000000350057220 */ /* 0x000fc60000410000 */
[----:B------:R0:W-:Y:S05]  /*1bae0*/  SYNCS.ARRIVE.TRANS64.RED.A1T0 RZ, [R0+URZ], RZ ;  /* 0x000000ff00ff79a7 */ /* 0x0001ea000810043f */
[----:B------:R-:W-:Y:S01]  /*1baf0*/  UIADD3 UR4, UR4, 0x1, URZ ;  /* 0x0000000104047890 */ /* 0x000fe2000fffe03f */
[----:B0-----:R-:W-:-:S05]  /*1bb00*/  SEL R0, RZ, 0x1, P0 ;  /* 0x00000001ff007807 */ /* 0x001fca0000000000 */
[----:B------:R-:W-:Y:S01]  /*1bb10*/  IMAD.U32 R3, RZ, RZ, UR4 ;  /* 0x00000004ff037e24 */ /* 0x000fe2000f8e00ff */
[----:B------:R-:W-:-:S04]  /*1bb20*/  LOP3.LUT R235, R235, R0, RZ, 0x3c, !PT ;  /* 0x00000000ebeb7212 */ /* 0x000fc800078e3cff */
[----:B------:R1:W-:Y:S03]  /*1bb30*/  STL [R1+0x84], R3 ;  /* 0x0000840301007387 */ /* 0x0003e60000100800 */
.L_x_379:
[----:B------:R-:W-:Y:S05]  /*1bb40*/  WARPSYNC.ALL ;  /* 0x0000000000007948 */ /* 0x000fea0003800000 */
[----:B------:R-:W2:Y:S08]  /*1bb50*/  S2UR UR5, SR_CgaCtaId ;  /* 0x00000000000579c3 */ /* 0x000eb00000008800 */
[----:B------:R-:W-:Y:S06]  /*1bb60*/  BAR.SYNC.DEFER_BLOCKING 0x5, 0x180 ;  /* 0x0146000000007b1d */ /* 0x000fec0000010000 */
[----:B------:R-:W-:Y:S01]  /*1bb70*/  UMOV UR4, 0x400 ;  /* 0x0000040000047882 */ /* 0x000fe20000000000 */
[----:B------:R-:W-:Y:S01]  /*1bb80*/  BSSY B0, `(.L_x_436) ;  /* 0x0000262000007945 */ /* 0x000fe20003800000 */
[----:B--2---:R-:W-:Y:S01]  /*1bb90*/  MOV R0, UR5 ;  /* 0x0000000500007c02 */ /* 0x004fe20008000f00 */
[----:B------:R-:W-:-:S04]  /*1bba0*/  ULEA UR4, UR5, UR4, 0x18 ;  /* 0x0000000405047291 */ /* 0x000fc8000f8ec03f */
[----:B------:R2:W-:Y:S02]  /*1bbb0*/  STL [R1+0x68], R0 ;  /* 0x0000680001007387 */ /* 0x0005e40000100800 */
[----:B------:R-:W-:-:S05]  /*1bbc0*/  IMAD.U32 R16, RZ, RZ, UR4 ;  /* 0x00000004ff107e24 */ /* 0x000fca000f8e00ff */
[----:B------:R2:W3:Y:S01]  /*1bbd0*/  LDS.128 R124, [R16+0x2e8d0] ;  /* 0x02e8d000107c7984 */ /* 0x0004e20000000c00 */
[----:B------:R-:W-:Y:S06]  /*1bbe0*/  BAR.ARV 0x4, 0x180 ;  /* 0x0106000000007b1d */ /* 0x000fec0000002000 */
[----:B------:R-:W-:Y:S05]  /*1bbf0*/  @P1 BRA `(.L_x_437) ;  /* 0x0000001800c41947 */ /* 0x000fea0003800000 */
[----:B------:R-:W2:Y:S01]  /*1bc00*/  S2R R58, SR_TID.X ;  /* 0x00000000003a7919 */ /* 0x000ea20000002100 */
[----:B------:R-:W-:Y:S01]  /*1bc10*/  ULDC.64 UR4, c[0x4][0x38] ;  /* 0x01000e0000047ab9 */ /* 0x000fe20000000a00 */
[----:B------:R-:W4:Y:S01]  /*1bc20*/  LDL R54, [R1+0x94] ;  /* 0x0000940001367983 */ /* 0x000f220000100800 */
[----:B--2---:R-:W-:-:S05]  /*1bc30*/  IMAD.SHL.U32 R0, R58, 0x4, RZ ;  /* 0x000000043a007824 */ /* 0x004fca00078e00ff */
[----:B------:R-:W-:-:S04]  /*1bc40*/  LOP3.LUT R0, R0, 0xc, RZ, 0xc0, !PT ;  /* 0x0000000c00007812 */ /* 0x000fc800078ec0ff */
[----:B------:R-:W-:-:S05]  /*1bc50*/  IADD3 R2, P0, R0, UR4, RZ ;  /* 0x0000000400027c10 */ /* 0x000fca000ff1e0ff */
[----:B-1----:R-:W-:-:S05]  /*1bc60*/  IMAD.X R3, RZ, RZ, UR5, P0 ;  /* 0x00000005ff037e24 */ /* 0x002fca00080e06ff */
[----:B------:R1:W2:Y:S01]  /*1bc70*/  LDG.E.CONSTANT R0, desc[UR60][R2.64] ;  /* 0x0000003c02007981 */ /* 0x0002a2000c1e9900 */
[----:B------:R-:W-:Y:S01]  /*1bc80*/  F2FP.BF16.F32.PACK_AB R68, R61, R68 ;  /* 0x000000443d44723e */ /* 0x000fe200000010ff */
[----:B------:R-:W-:Y:S01]  /*1bc90*/  UMOV UR4, 0xffffffff ;  /* 0xffffffff00047882 */ /* 0x000fe20000000000 */
[----:B0-----:R-:W-:Y:S01]  /*1bca0*/  F2FP.BF16.F32.PACK_AB R50, R53, R60 ;  /* 0x0000003c3532723e */ /* 0x001fe200000010ff */
[----:B------:R-:W0:Y:S01]  /*1bcb0*/  S2R R63, SR_SWINHI ;  /* 0x00000000003f7919 */ /* 0x000e220000002f00 */
        /* <DEDUP_REMOVED lines=16> */
[----:B------:R-:W-:Y:S02]  /*1bdc0*/  MOV R60, R16 ;  /* 0x00000010003c7202 */ /* 0x000fe40000000f00 */
[----:B0-----:R-:W-:Y:S02]  /*1bdd0*/  MOV R61, R63 ;  /* 0x0000003f003d7202 */ /* 0x001fe40000000f00 */
[----:B-1----:R-:W-:Y:S02]  /*1bde0*/  LOP3.LUT P0, R2, R58, 0x3, RZ, 0xc0, !PT ;  /* 0x000000033a027812 */ /* 0x002fe4000780c0ff */
[----:B------:R-:W-:Y:S02]  /*1bdf0*/  F2FP.BF16.F32.PACK_AB R100, R100, R103 ;  /* 0x000000676464723e */ /* 0x000fe400000010ff */
[----:B------:R-:W-:Y:S02]  /*1be00*/  F2FP.BF16.F32.PACK_AB R101, R98, R101 ;  /* 0x000000656265723e */ /* 0x000fe400000010ff */
[----:B------:R-:W-:-:S02]  /*1be10*/  ISETP.EQ.OR P0, PT, R2, 0x3, !P0 ;  /* 0x000000030200780c */ /* 0x000fc40004702670 */
        /* <DEDUP_REMOVED lines=12> */
[----:B------:R-:W-:Y:S02]  /*1bee0*/  SEL R13, R100, R101, P0 ;  /* 0x00000065640d7207 */ /* 0x000fe40000000000 */
[----:B------:R-:W-:Y:S01]  /*1bef0*/  SEL R3, R101, R100, P0 ;  /* 0x0000006465037207 */ /* 0x000fe20000000000 */
[----:B----4-:R-:W-:-:S03]  /*1bf00*/  IMAD.WIDE R4, R54, 0x2, R60 ;  /* 0x0000000236047825 */ /* 0x010fc600078e023c */
[C---:B------:R-:W-:Y:S02]  /*1bf10*/  IADD3 R7, P5, R4.reuse, 0x4060, RZ ;  /* 0x0000406004077810 */ /* 0x040fe40007fbe0ff */
[C---:B------:R-:W-:Y:S02]  /*1bf20*/  IADD3 R9, P1, R4.reuse, 0x4040, RZ ;  /* 0x0000404004097810 */ /* 0x040fe40007f3e0ff */
[----:B------:R-:W-:Y:S02]  /*1bf30*/  LOP3.LUT R6, R7, 0x380, RZ, 0xc0, !PT ;  /* 0x0000038007067812 */ /* 0x000fe400078ec0ff */
[----:B------:R-:W-:Y:S02]  /*1bf40*/  LOP3.LUT R8, R9, 0x380, RZ, 0xc0, !PT ;  /* 0x0000038009087812 */ /* 0x000fe400078ec0ff */
[----:B------:R-:W-:Y:S02]  /*1bf50*/  IADD3 R15, P3, R4, 0x4000, RZ ;  /* 0x00004000040f7810 */ /* 0x000fe40007f7e0ff */
[----:B------:R-:W-:-:S02]  /*1bf60*/  SHF.R.U64 R6, R6, 0x3, RZ ;  /* 0x0000000306067819 */ /* 0x000fc400000012ff */
[----:B------:R-:W-:Y:S02]  /*1bf70*/  SHF.R.U64 R8, R8, 0x3, RZ ;  /* 0x0000000308087819 */ /* 0x000fe400000012ff */
[----:B------:R-:W-:Y:S02]  /*1bf80*/  LOP3.LUT R14, R15, 0x380, RZ, 0xc0, !PT ;  /* 0x000003800f0e7812 */ /* 0x000fe400078ec0ff */
[----:B------:R-:W-:Y:S02]  /*1bf90*/  LOP3.LUT R6, R6, R7, RZ, 0x3c, !PT ;  /* 0x0000000706067212 */ /* 0x000fe400078e3cff */
[----:B------:R-:W-:Y:S01]  /*1bfa0*/  LOP3.LUT R8, R8, R9, RZ, 0x3c, !PT ;  /* 0x0000000908087212 */ /* 0x000fe200078e3cff */
[----:B------:R-:W-:Y:S01]  /*1bfb0*/  IMAD.X R9, RZ, RZ, R5, P1 ;  /* 0x000000ffff097224 */ /* 0x000fe200008e0605 */
[----:B------:R-:W-:Y:S02]  /*1bfc0*/  IADD3.X R7, RZ, R5, RZ, P5, !PT ;  /* 0x00000005ff077210 */ /* 0x000fe40002ffe4ff */
[----:B------:R-:W-:-:S02]  /*1bfd0*/  SHF.R.U64 R14, R14, 0x3, RZ ;  /* 0x000000030e0e7819 */ /* 0x000fc400000012ff */
[C---:B------:R-:W-:Y:S02]  /*1bfe0*/  IADD3 R11, P2, R4.reuse, 0x4020, RZ ;  /* 0x00004020040b7810 */ /* 0x040fe40007f5e0ff */
[C---:B------:R-:W-:Y:S02]  /*1bff0*/  IADD3 R25, P5, R4.reuse, 0x40, RZ ;  /* 0x0000004004197810 */ /* 0x040fe40007fbe0ff */
[C---:B------:R-:W-:Y:S02]  /*1c000*/  IADD3 R27, P1, R4.reuse, 0x20, RZ ;  /* 0x00000020041b7810 */ /* 0x040fe40007f3e0ff */
[----:B------:R-:W-:Y:S02]  /*1c010*/  IADD3 R21, P4, R4, 0x60, RZ ;  /* 0x0000006004157810 */ /* 0x000fe40007f9e0ff */
[----:B------:R-:W-:Y:S02]  /*1c020*/  LOP3.LUT R14, R14, R15, RZ, 0x3c, !PT ;  /* 0x0000000f0e0e7212 */ /* 0x000fe400078e3cff */
[----:B------:R-:W-:-:S02]  /*1c030*/  LOP3.LUT R10, R11, 0x380, RZ, 0xc0, !PT ;  /* 0x000003800b0a7812 */ /* 0x000fc400078ec0ff */
[----:B------:R-:W-:Y:S02]  /*1c040*/  LOP3.LUT R24, R25, 0x380, RZ, 0xc0, !PT ;  /* 0x0000038019187812 */ /* 0x000fe400078ec0ff */
[----:B------:R-:W-:Y:S02]  /*1c050*/  LOP3.LUT R26, R27, 0x380, RZ, 0xc0, !PT ;  /* 0x000003801b1a7812 */ /* 0x000fe400078ec0ff */
[----:B------:R-:W-:Y:S02]  /*1c060*/  LOP3.LUT R15, R4, 0x380, RZ, 0xc0, !PT ;  /* 0x00000380040f7812 */ /* 0x000fe400078ec0ff */
[----:B------:R-:W-:Y:S02]  /*1c070*/  LOP3.LUT R20, R21, 0x380, RZ, 0xc0, !PT ;  /* 0x0000038015147812 */ /* 0x000fe400078ec0ff */
[----:B------:R-:W-:Y:S02]  /*1c080*/  SHF.R.U64 R10, R10, 0x3, RZ ;  /* 0x000000030a0a7819 */ /* 0x000fe400000012ff */
[----:B------:R-:W-:-:S02]  /*1c090*/  SHF.R.U64 R24, R24, 0x3, RZ ;  /* 0x0000000318187819 */ /* 0x000fc400000012ff */
[----:B------:R-:W-:Y:S02]  /*1c0a0*/  SHF.R.U64 R26, R26, 0x3, RZ ;  /* 0x000000031a1a7819 */ /* 0x000fe400000012ff */
[----:B------:R-:W-:Y:S02]  /*1c0b0*/  SHF.R.U64 R15, R15, 0x3, RZ ;  /* 0x000000030f0f7819 */ /* 0x000fe400000012ff */
[----:B------:R-:W-:Y:S02]  /*1c0c0*/  SHF.R.U64 R20, R20, 0x3, RZ ;  /* 0x0000000314147819 */ /* 0x000fe400000012ff */
[----:B------:R-:W-:Y:S01]  /*1c0d0*/  LOP3.LUT R10, R10, R11, RZ, 0x3c, !PT ;  /* 0x0000000b0a0a7212 */ /* 0x000fe200078e3cff */
[--C-:B------:R-:W-:Y:S01]  /*1c0e0*/  IMAD.X R11, RZ, RZ, R5.reuse, P2 ;  /* 0x000000ffff0b7224 */ /* 0x100fe200010e0605 */
[----:B------:R-:W-:Y:S01]  /*1c0f0*/  LOP3.LUT R24, R24, R25, RZ, 0x3c, !PT ;  /* 0x0000001918187212 */ /* 0x000fe200078e3cff */
[--C-:B------:R-:W-:Y:S01]  /*1c100*/  IMAD.X R25, RZ, RZ, R5.reuse, P5 ;  /* 0x000000ffff197224 */ /* 0x100fe200028e0605 */
[----:B------:R-:W-:Y:S01]  /*1c110*/  LOP3.LUT R26, R26, R27, RZ, 0x3c, !PT ;  /* 0x0000001b1a1a7212 */ /* 0x000fe200078e3cff */
[--C-:B------:R-:W-:Y:S01]  /*1c120*/  IMAD.X R27, RZ, RZ, R5.reuse, P1 ;  /* 0x000000ffff1b7224 */ /* 0x100fe200008e0605 */
[----:B------:R-:W-:Y:S01]  /*1c130*/  LOP3.LUT R4, R15, R4, RZ, 0x3c, !PT ;  /* 0x000000040f047212 */ /* 0x000fe200078e3cff */
[----:B------:R-:W-:Y:S01]  /*1c140*/  IMAD.X R15, RZ, RZ, R5, P3 ;  /* 0x000000ffff0f7224 */ /* 0x000fe200018e0605 */
[----:B------:R-:W-:-:S02]  /*1c150*/  LOP3.LUT R20, R20, R21, RZ, 0x3c, !PT ;  /* 0x0000001514147212 */ /* 0x000fc400078e3cff */
[-C--:B------:R-:W-:Y:S02]  /*1c160*/  IADD3.X R21, RZ, R5.reuse, RZ, P4, !PT ;  /* 0x00000005ff157210 */ /* 0x080fe400027fe4ff */
[----:B------:R-:W-:Y:S02]  /*1c170*/  MOV R79, R4 ;  /* 0x00000004004f7202 */ /* 0x000fe40000000f00 */
[----:B------:R-:W-:Y:S02]  /*1c180*/  MOV R64, R6 ;  /* 0x0000000600407202 */ /* 0x000fe40000000f00 */
[----:B------:R-:W-:Y:S02]  /*1c190*/  MOV R66, R8 ;  /* 0x0000000800427202 */ /* 0x000fe40000000f00 */
[----:B------:R-:W-:Y:S02]  /*1c1a0*/  MOV R70, R10 ;  /* 0x0000000a00467202 */ /* 0x000fe40000000f00 */
[----:B------:R-:W-:-:S02]  /*1c1b0*/  MOV R72, R14 ;  /* 0x0000000e00487202 */ /* 0x000fc40000000f00 */
[----:B------:R-:W-:Y:S02]  /*1c1c0*/  MOV R74, R20 ;  /* 0x00000014004a7202 */ /* 0x000fe40000000f00 */
[----:B------:R-:W-:Y:S02]  /*1c1d0*/  MOV R76, R24 ;  /* 0x00000018004c7202 */ /* 0x000fe40000000f00 */
[----:B------:R-:W-:Y:S02]  /*1c1e0*/  MOV R78, R26 ;  /* 0x0000001a004e7202 */ /* 0x000fe40000000f00 */
[----:B--2---:R-:W-:Y:S01]  /*1c1f0*/  LOP3.LUT R2, R0, 0x2, RZ, 0x3c, !PT ;  /* 0x0000000200027812 */ /* 0x004fe200078e3cff */
[----:B------:R-:W-:Y:S06]  /*1c200*/  BRA.DIV UR4, `(.L_x_438) ;  /* 0x0000008604887947 */ /* 0x000fec000b800000 */
[----:B------:R-:W-:Y:S01]  /*1c210*/  SEL R25, R48, R45, P0 ;  /* 0x0000002d30197207 */ /* 0x000fe20000000000 */
[----:B------:R-:W-:Y:S01]  /*1c220*/  SHFL.IDX PT, R6, R13, R0, 0x1c1f ;  /* 0x001c1f000d067589 */ /* 0x000fe200000e0000 */
[----:B------:R-:W-:Y:S02]  /*1c230*/  SEL R27, R45, R48, P0 ;  /* 0x000000302d1b7207 */ /* 0x000fe40000000000 */
[----:B------:R-:W-:Y:S01]  /*1c240*/  SEL R33, R32, R35, P0 ;  /* 0x0000002320217207 */ /* 0x000fe20000000000 */
[----:B------:R-:W-:Y:S01]  /*1c250*/  SHFL.IDX PT, R3, R3, R2, 0x1c1f ;  /* 0x001c1f0203037589 */ /* 0x000fe200000e0000 */
[----:B------:R-:W-:Y:S02]  /*1c260*/  SEL R7, R97, R96, P0 ;  /* 0x0000006061077207 */ /* 0x000fe40000000000 */
[----:B------:R-:W-:Y:S01]  /*1c270*/  SEL R29, R40, R37, P0 ;  /* 0x00000025281d7207 */ /* 0x000fe20000000000 */
[----:B------:R-:W-:Y:S01]  /*1c280*/  SHFL.IDX PT, R27, R27, R2, 0x1c1f ;  /* 0x001c1f021b1b7589 */ /* 0x000fe200000e0000 */
[----:B------:R-:W-:-:S02]  /*1c290*/  SEL R31, R37, R40, P0 ;  /* 0x00000028251f7207 */ /* 0x000fc40000000000 */
        /* <DEDUP_REMOVED lines=10> */
[----:B------:R-:W0:Y:S01]  /*1c340*/  SHFL.IDX PT, R10, R5, R0, 0x1c1f ;  /* 0x001c1f00050a7589 */ /* 0x000e2200000e0000 */
[----:B------:R-:W-:Y:S02]  /*1c350*/  SEL R63, R38, R67, P0 ;  /* 0x00000043263f7207 */ /* 0x000fe40000000000 */
[----:B------:R-:W-:Y:S01]  /*1c360*/  SEL R65, R67, R38, P0 ;  /* 0x0000002643417207 */ /* 0x000fe20000000000 */
[----:B------:R-:W-:Y:S01]  /*1c370*/  SHFL.IDX PT, R21, R21, R2, 0x1c1f ;  /* 0x001c1f0215157589 */ /* 0x000fe200000e0000 */
[----:B------:R-:W-:Y:S02]  /*1c380*/  SEL R9, R90, R93, P0 ;  /* 0x0000005d5a097207 */ /* 0x000fe40000000000 */
[----:B------:R-:W-:Y:S01]  /*1c390*/  SEL R39, R28, R39, P0 ;  /* 0x000000271c277207 */ /* 0x000fe20000000000 */
[----:B------:R-:W1:Y:S01]  /*1c3a0*/  SHFL.IDX PT, R38, R33, R0, 0x1c1f ;  /* 0x001c1f0021267589 */ /* 0x000e6200000e0000 */
[----:B------:R-:W-:-:S02]  /*1c3b0*/  SEL R41, R43, R36, P0 ;  /* 0x000000242b297207 */ /* 0x000fc40000000000 */
[----:B------:R-:W-:Y:S01]  /*1c3c0*/  SEL R51, R50, R51, P0 ;  /* 0x0000003332337207 */ /* 0x000fe20000000000 */
[----:B------:R-:W2:Y:S01]  /*1c3d0*/  SHFL.IDX PT, R26, R9, R0, 0x1c1f ;  /* 0x001c1f00091a7589 */ /* 0x000ea200000e0000 */
[----:B------:R-:W-:Y:S02]  /*1c3e0*/  SEL R53, R55, R52, P0 ;  /* 0x0000003437357207 */ /* 0x000fe40000000000 */
[----:B------:R-:W-:Y:S01]  /*1c3f0*/  SEL R57, R46, R59, P0 ;  /* 0x0000003b2e397207 */ /* 0x000fe20000000000 */
[----:B------:R-:W-:Y:S01]  /*1c400*/  SHFL.IDX PT, R37, R37, R0, 0x1c1f ;  /* 0x001c1f0025257589 */ /* 0x000fe200000e0000 */
[----:B------:R-:W-:Y:S02]  /*1c410*/  SEL R67, R30, R69, P0 ;  /* 0x000000451e437207 */ /* 0x000fe40000000000 */
[----:B------:R-:W-:Y:S01]  /*1c420*/  SEL R71, R73, R34, P0 ;  /* 0x0000002249477207 */ /* 0x000fe20000000000 */
[----:B------:R-:W4:Y:S01]  /*1c430*/  SHFL.IDX PT, R20, R39, R2, 0x1c1f ;  /* 0x001c1f0227147589 */ /* 0x000f2200000e0000 */
[----:B------:R-:W-:-:S02]  /*1c440*/  SEL R43, R36, R43, P0 ;  /* 0x0000002b242b7207 */ /* 0x000fc40000000000 */
[----:B------:R-:W-:Y:S01]  /*1c450*/  SEL R55, R52, R55, P0 ;  /* 0x0000003734377207 */ /* 0x000fe20000000000 */
[----:B------:R-:W-:Y:S01]  /*1c460*/  SHFL.IDX PT, R49, R49, R0, 0x1c1f ;  /* 0x001c1f0031317589 */ /* 0x000fe200000e0000 */
[----:B------:R-:W-:Y:S02]  /*1c470*/  SEL R59, R59, R46, P0 ;  /* 0x0000002e3b3b7207 */ /* 0x000fe40000000000 */
[----:B------:R-:W-:Y:S01]  /*1c480*/  SEL R69, R69, R30, P0 ;  /* 0x0000001e45457207 */ /* 0x000fe20000000000 */
[----:B------:R-:W3:Y:S01]  /*1c490*/  SHFL.IDX PT, R48, R51, R2, 0x1c1f ;  /* 0x001c1f0233307589 */ /* 0x000ee200000e0000 */
[----:B------:R-:W-:Y:S02]  /*1c4a0*/  SEL R73, R34, R73, P0 ;  /* 0x0000004922497207 */ /* 0x000fe40000000000 */
[----:B------:R-:W-:Y:S01]  /*1c4b0*/  SEL R75, R77, R42, P0 ;  /* 0x0000002a4d4b7207 */ /* 0x000fe20000000000 */
[----:B------:R-:W3:Y:S01]  /*1c4c0*/  SHFL.IDX PT, R30, R25, R0, 0x1c1f ;  /* 0x001c1f00191e7589 */ /* 0x000ee200000e0000 */
[----:B------:R-:W-:-:S02]  /*1c4d0*/  SEL R77, R42, R77, P0 ;  /* 0x0000004d2a4d7207 */ /* 0x000fc40000000000 */
[----:B0-----:R-:W-:Y:S01]  /*1c4e0*/  SEL R8, R10, R7, P0 ;  /* 0x000000070a087207 */ /* 0x001fe20000000000 */
[----:B------:R-:W0:Y:S01]  /*1c4f0*/  SHFL.IDX PT, R34, R29, R0, 0x1c1f ;  /* 0x001c1f001d227589 */ /* 0x000e2200000e0000 */
[----:B-1----:R-:W-:Y:S02]  /*1c500*/  SEL R36, R38, R35, P0 ;  /* 0x0000002326247207 */ /* 0x002fe40000000000 */
[----:B------:R-:W-:Y:S01]  /*1c510*/  SEL R4, R6, R3, P0 ;  /* 0x0000000306047207 */ /* 0x000fe20000000000 */
[----:B------:R-:W-:Y:S01]  /*1c520*/  SHFL.IDX PT, R41, R41, R0, 0x1c1f ;  /* 0x001c1f0029297589 */ /* 0x000fe200000e0000 */
[----:B------:R-:W-:Y:S02]  /*1c530*/  SEL R10, R7, R10, P0 ;  /* 0x0000000a070a7207 */ /* 0x000fe40000000000 */
[----:B--2---:R-:W-:Y:S01]  /*1c540*/  SEL R24, R26, R21, P0 ;  /* 0x000000151a187207 */ /* 0x004fe20000000000 */
[----:B------:R-:W1:Y:S01]  /*1c550*/  SHFL.IDX PT, R40, R43, R2, 0x1c1f ;  /* 0x001c1f022b287589 */ /* 0x000e6200000e0000 */
[----:B------:R-:W-:-:S02]  /*1c560*/  SEL R38, R35, R38, P0 ;  /* 0x0000002623267207 */ /* 0x000fc40000000000 */
[----:B----4-:R-:W-:Y:S01]  /*1c570*/  SEL R12, R37, R20, P0 ;  /* 0x00000014250c7207 */ /* 0x010fe20000000000 */
[----:B------:R-:W-:Y:S01]  /*1c580*/  SHFL.IDX PT, R45, R45, R0, 0x1c1f ;  /* 0x001c1f002d2d7589 */ /* 0x000fe200000e0000 */
[----:B------:R-:W-:Y:S02]  /*1c590*/  SEL R14, R20, R37, P0 ;  /* 0x00000025140e7207 */ /* 0x000fe40000000000 */
[----:B------:R-:W-:Y:S01]  /*1c5a0*/  SEL R6, R3, R6, P0 ;  /* 0x0000000603067207 */ /* 0x000fe20000000000 */
[----:B------:R-:W-:Y:S01]  /*1c5b0*/  SHFL.IDX PT, R53, R53, R0, 0x1c1f ;  /* 0x001c1f0035357589 */ /* 0x000fe200000e0000 */
[----:B---3--:R-:W-:Y:S02]  /*1c5c0*/  SEL R9, R49, R48, P0 ;  /* 0x0000003031097207 */ /* 0x008fe40000000000 */
[----:B------:R-:W-:Y:S01]  /*1c5d0*/  SEL R11, R48, R49, P0 ;  /* 0x00000031300b7207 */ /* 0x000fe20000000000 */
[----:B------:R-:W-:Y:S01]  /*1c5e0*/  SHFL.IDX PT, R57, R57, R0, 0x1c1f ;  /* 0x001c1f0039397589 */ /* 0x000fe200000e0000 */
[----:B------:R-:W-:Y:S01]  /*1c5f0*/  SEL R28, R30, R27, P0 ;  /* 0x0000001b1e1c7207 */ /* 0x000fe20000000000 */
[----:B------:R-:W-:Y:S01]  /*1c600*/  IMAD.MOV.U32 R49, RZ, RZ, RZ ;  /* 0x000000ffff317224 */ /* 0x000fe200078e00ff */
[----:B------:R-:W-:Y:S01]  /*1c610*/  SEL R30, R27, R30, P0 ;  /* 0x0000001e1b1e7207 */ /* 0x000fe20000000000 */
[----:B------:R-:W-:Y:S01]  /*1c620*/  SHFL.IDX PT, R63, R63, R0, 0x1c1f ;  /* 0x001c1f003f3f7589 */ /* 0x000fe200000e0000 */
[----:B0-----:R-:W-:-:S02]  /*1c630*/  SEL R32, R34, R31, P0 ;  /* 0x0000001f22207207 */ /* 0x001fc40000000000 */
[----:B------:R-:W-:Y:S01]  /*1c640*/  SEL R34, R31, R34, P0 ;  /* 0x000000221f227207 */ /* 0x000fe20000000000 */
[----:B------:R-:W-:Y:S01]  /*1c650*/  SHFL.IDX PT, R67, R67, R0, 0x1c1f ;  /* 0x001c1f0043437589 */ /* 0x000fe200000e0000 */
[----:B------:R-:W-:-:S03]  /*1c660*/  SEL R26, R21, R26, P0 ;  /* 0x0000001a151a7207 */ /* 0x000fc60000000000 */
[----:B------:R-:W-:Y:S01]  /*1c670*/  SHFL.IDX PT, R71, R71, R0, 0x1c1f ;  /* 0x001c1f0047477589 */ /* 0x000fe200000e0000 */
[----:B-1----:R-:W-:Y:S02]  /*1c680*/  SEL R44, R41, R40, P0 ;  /* 0x00000028292c7207 */ /* 0x002fe40000000000 */
[----:B------:R-:W-:Y:S01]  /*1c690*/  SEL R46, R40, R41, P0 ;  /* 0x00000029282e7207 */ /* 0x000fe20000000000 */
[----:B------:R-:W0:Y:S04]  /*1c6a0*/  SHFL.IDX PT, R42, R47, R2, 0x1c1f ;  /* 0x001c1f022f2a7589 */ /* 0x000e2800000e0000 */
[----:B------:R-:W1:Y:S04]  /*1c6b0*/  SHFL.IDX PT, R50, R55, R2, 0x1c1f ;  /* 0x001c1f0237327589 */ /* 0x000e6800000e0000 */
[----:B------:R-:W2:Y:S04]  /*1c6c0*/  SHFL.IDX PT, R52, R59, R2, 0x1c1f ;  /* 0x001c1f023b347589 */ /* 0x000ea800000e0000 */
[----:B------:R-:W3:Y:S04]  /*1c6d0*/  SHFL.IDX PT, R54, R65, R2, 0x1c1f ;  /* 0x001c1f0241367589 */ /* 0x000ee800000e0000 */
[----:B------:R-:W4:Y:S04]  /*1c6e0*/  SHFL.IDX PT, R56, R69, R2, 0x1c1f ;  /* 0x001c1f0245387589 */ /* 0x000f2800000e0000 */
[----:B------:R-:W4:Y:S04]  /*1c6f0*/  SHFL.IDX PT, R58, R73, R2, 0x1c1f ;  /* 0x001c1f02493a7589 */ /* 0x000f2800000e0000 */
[----:B------:R3:W4:Y:S01]  /*1c700*/  SHFL.IDX PT, R75, R75, R0, 0x1c1f ;  /* 0x001c1f004b4b7589 */ /* 0x00072200000e0000 */
[----:B0-----:R-:W-:-:S02]  /*1c710*/  SEL R5, R45, R42, P0 ;  /* 0x0000002a2d057207 */ /* 0x001fc40000000000 */
[----:B------:R-:W-:Y:S01]  /*1c720*/  SEL R7, R42, R45, P0 ;  /* 0x0000002d2a077207 */ /* 0x000fe20000000000 */
[----:B------:R0:W0:Y:S01]  /*1c730*/  SHFL.IDX PT, R62, R77, R2, 0x1c1f ;  /* 0x001c1f024d3e7589 */ /* 0x00002200000e0000 */
[----:B-1----:R-:W-:Y:S02]  /*1c740*/  SEL R25, R53, R50, P0 ;  /* 0x0000003235197207 */ /* 0x002fe40000000000 */
[----:B------:R-:W-:Y:S02]  /*1c750*/  SEL R27, R50, R53, P0 ;  /* 0x00000035321b7207 */ /* 0x000fe40000000000 */
[----:B--2---:R-:W-:Y:S02]  /*1c760*/  SEL R29, R57, R52, P0 ;  /* 0x00000034391d7207 */ /* 0x004fe40000000000 */
[----:B------:R-:W-:Y:S02]  /*1c770*/  SEL R31, R52, R57, P0 ;  /* 0x00000039341f7207 */ /* 0x000fe40000000000 */
[----:B---3--:R-:W-:-:S02]  /*1c780*/  SEL R33, R63, R54, P0 ;  /* 0x000000363f217207 */ /* 0x008fc40000000000 */
[----:B------:R-:W-:Y:S02]  /*1c790*/  SEL R35, R54, R63, P0 ;  /* 0x0000003f36237207 */ /* 0x000fe40000000000 */
[----:B----4-:R-:W-:Y:S02]  /*1c7a0*/  SEL R37, R67, R56, P0 ;  /* 0x0000003843257207 */ /* 0x010fe40000000000 */
[----:B------:R-:W-:Y:S02]  /*1c7b0*/  SEL R39, R56, R67, P0 ;  /* 0x0000004338277207 */ /* 0x000fe40000000000 */
[----:B------:R-:W-:Y:S02]  /*1c7c0*/  SEL R13, R71, R58, P0 ;  /* 0x0000003a470d7207 */ /* 0x000fe40000000000 */
[----:B------:R-:W-:-:S07]  /*1c7d0*/  SEL R15, R58, R71, P0 ;  /* 0x000000473a0f7207 */ /* 0x000fce0000000000 */
.L_x_641:
[----:B0-----:R-:W2:Y:S04]  /*1c7e0*/  LDL.LU R2, [R1+0x74] ;  /* 0x0000740001027983 */ /* 0x001ea80000300800 */
[----:B------:R-:W3:Y:S04]  /*1c7f0*/  LDL.64 R40, [R1+0x50] ;  /* 0x0000500001287983 */ /* 0x000ee80000100a00 */
[----:B------:R-:W4:Y:S01]  /*1c800*/  LDL.LU R0, [R1+0x78] ;  /* 0x0000780001007983 */ /* 0x000f220000300800 */
[----:B------:R-:W-:Y:S05]  /*1c810*/  WARPSYNC.ALL ;  /* 0x0000000000007948 */ /* 0x000fea0003800000 */
[----:B------:R-:W-:Y:S06]  /*1c820*/  BAR.SYNC.DEFER_BLOCKING 0x1, 0x100 ;  /* 0x0044000000007b1d */ /* 0x000fec0000010000 */
[----:B------:R-:W-:-:S02]  /*1c830*/  ULDC.64 UR4, c[0x0][0xbd8] ;  /* 0x0002f60000047ab9 */ /* 0x000fc40000000a00 */
[----:B------:R-:W-:Y:S01]  /*1c840*/  ISETP.NE.U32.AND P2, PT, RZ, UR4, PT ;  /* 0x00000004ff007c0c */ /* 0x000fe2000bf45070 */
[----:B------:R0:W3:Y:S01]  /*1c850*/  LDL.64 R52, [R1+0x50] ;  /* 0x0000500001347983 */ /* 0x0000e20000100a00 */
[----:B------:R-:W-:Y:S02]  /*1c860*/  SEL R45, R75, R62, P0 ;  /* 0x0000003e4b2d7207 */ /* 0x000fe40000000000 */
[----:B------:R-:W-:Y:S01]  /*1c870*/  ISETP.NE.AND.EX P2, PT, RZ, UR5, PT, P2 ;  /* 0x00000005ff007c0c */ /* 0x000fe2000bf45320 */
[----:B------:R-:W3:Y:S01]  /*1c880*/  LDL R48, [R1+0x4c] ;  /* 0x00004c0001307983 */ /* 0x000ee20000100800 */
[----:B------:R-:W-:-:S03]  /*1c890*/  SEL R47, R62, R75, P0 ;  /* 0x0000004b3e2f7207 */ /* 0x000fc60000000000 */
[----:B------:R1:W-:Y:S04]  /*1c8a0*/  STSM.16.M88.4 [R79], R4 ;  /* 0x000000044f007844 */ /* 0x0003e80000000200 */
[----:B------:R0:W-:Y:S04]  /*1c8b0*/  STSM.16.M88.4 [R78], R8 ;  /* 0x000000084e007844 */ /* 0x0001e80000000200 */
[----:B------:R0:W-:Y:S04]  /*1c8c0*/  STSM.16.M88.4 [R76], R24 ;  /* 0x000000184c007844 */ /* 0x0001e80000000200 */
[----:B------:R0:W-:Y:S04]  /*1c8d0*/  STSM.16.M88.4 [R74], R28 ;  /* 0x0000001c4a007844 */ /* 0x0001e80000000200 */
[----:B------:R0:W-:Y:S04]  /*1c8e0*/  STSM.16.M88.4 [R72], R32 ;  /* 0x0000002048007844 */ /* 0x0001e80000000200 */
[----:B------:R0:W-:Y:S04]  /*1c8f0*/  STSM.16.M88.4 [R70], R36 ;  /* 0x0000002446007844 */ /* 0x0001e80000000200 */
[----:B------:R0:W-:Y:S04]  /*1c900*/  STSM.16.M88.4 [R66], R12 ;  /* 0x0000000c42007844 */ /* 0x0001e80000000200 */
[----:B------:R0:W-:Y:S01]  /*1c910*/  STSM.16.M88.4 [R64], R44 ;  /* 0x0000002c40007844 */ /* 0x0001e20000000200 */
[----:B------:R-:W-:Y:S01]  /*1c920*/  BAR.SYNC.DEFER_BLOCKING 0x1, 0x100 ;  /* 0x0044000000007b1d */ /* 0x000fe20000010000 */
[----:B--2---:R-:W-:-:S04]  /*1c930*/  IADD3 R20, P1, R2, UR4, RZ ;  /* 0x0000000402147c10 */ /* 0x004fc8000ff3e0ff */
[----:B----4-:R-:W-:Y:S01]  /*1c940*/  IADD3.X R21, R0, UR5, RZ, P1, !PT ;  /* 0x0000000500157c10 */ /* 0x010fe20008ffe4ff */
[----:B------:R-:W-:Y:S02]  /*1c950*/  ULDC.64 UR4, c[0x0][0xbe0] ;  /* 0x0002f80000047ab9 */ /* 0x000fe40000000a00 */
[----:B------:R-:W-:Y:S02]  /*1c960*/  ISETP.NE.U32.AND P0, PT, RZ, UR4, PT ;  /* 0x00000004ff007c0c */ /* 0x000fe4000bf05070 */
[----:B------:R0:W5:Y:S02]  /*1c970*/  @P2 LDG.E R49, desc[UR60][R20.64] ;  /* 0x0000003c14312981 */ /* 0x000164000c1e1900 */
[----:B------:R-:W-:Y:S02]  /*1c980*/  ISETP.NE.AND.EX P0, PT, RZ, UR5, PT, P0 ;  /* 0x00000005ff007c0c */ /* 0x000fe4000bf05300 */
[----:B---3--:R-:W-:-:S11]  /*1c990*/  MOV R52, R40 ;  /* 0x0000002800347202 */ /* 0x008fd60000000f00 */
[----:B------:R-:W-:Y:S01]  /*1c9a0*/  @P0 IADD3 R2, P1, R2, UR4, RZ ;  /* 0x0000000402020c10 */ /* 0x000fe2000ff3e0ff */
[----:B------:R-:W-:Y:S01]  /*1c9b0*/  ULDC UR4, c[0x0][0xa88] ;  /* 0x0002a20000047ab9 */ /* 0x000fe20000000800 */
[----:B-1----:R-:W-:Y:S02]  /*1c9c0*/  IMAD R5, R52, 0x40, R48 ;  /* 0x0000004034057824 */ /* 0x002fe400078e0230 */
[----:B------:R-:W-:Y:S01]  /*1c9d0*/  @P0 IADD3.X R3, R0, UR5, RZ, P1, !PT ;  /* 0x0000000500030c10 */ /* 0x000fe20008ffe4ff */
[----:B------:R-:W-:Y:S02]  /*1c9e0*/  IMAD.U32 R0, RZ, RZ, UR4 ;  /* 0x00000004ff007e24 */ /* 0x000fe4000f8e00ff */
[----:B------:R-:W-:-:S04]  /*1c9f0*/  IMAD.WIDE R60, R5, 0x2, R60 ;  /* 0x00000002053c7825 */ /* 0x000fc800078e023c */
[----:B------:R0:W5:Y:S01]  /*1ca00*/  @P0 LDG.E R0, desc[UR60][R2.64] ;  /* 0x0000003c02000981 */ /* 0x000162000c1e1900 */
[----:B------:R-:W-:Y:S05]  /*1ca10*/  @P0 BRA `(.L_x_439) ;  /* 0x0000000000100947 */ /* 0x000fea0003800000 */
[----:B------:R-:W-:Y:S05]  /*1ca20*/  @!P2 BRA `(.L_x_439) ;  /* 0x00000000000ca947 */ /* 0x000fea0003800000 */
[----:B0-----:R-:W2:Y:S04]  /*1ca30*/  LDG.E R3, desc[UR60][R20.64] ;  /* 0x0000003c14037981 */ /* 0x001ea8000c1e1900 */
[----:B-----5:R-:W2:Y:S02]  /*1ca40*/  LDG.E R0, desc[UR60][R20.64+0x4] ;  /* 0x0000043c14007981 */ /* 0x020ea4000c1e1900 */
[----:B--2---:R-:W-:-:S07]  /*1ca50*/  IMAD.IADD R0, R0, 0x1, -R3 ;  /* 0x0000000100007824 */ /* 0x004fce00078e0a03 */
.L_x_439:
[----:B0-----:R-:W2:Y:S01]  /*1ca60*/  LDL.LU R10, [R1+0x7c] ;  /* 0x00007c00010a7983 */ /* 0x001ea20000300800 */
[----:B------:R-:W-:-:S03]  /*1ca70*/  ULDC.64 UR4, c[0x0][0xb70] ;  /* 0x0002dc0000047ab9 */ /* 0x000fc60000000a00 */
[----:B------:R-:W3:Y:S04]  /*1ca80*/  LDL.LU R7, [R1+0x6c] ;  /* 0x00006c0001077983 */ /* 0x000ee80000300800 */
[----:B------:R-:W4:Y:S04]  /*1ca90*/  LDL R6, [R1+0x90] ;  /* 0x0000900001067983 */ /* 0x000f280000100800 */
[----:B------:R-:W4:Y:S04]  /*1caa0*/  LDL.LU R54, [R1+0x70] ;  /* 0x0000700001367983 */ /* 0x000f280000300800 */
[----:B------:R-:W4:Y:S01]  /*1cab0*/  LDL.LU R50, [R1+0x80] ;  /* 0x0000800001327983 */ /* 0x000f220000300800 */
[----:B-----5:R-:W-:-:S02]  /*1cac0*/  SHF.R.S32.HI R21, RZ, 0x1f, R49 ;  /* 0x0000001fff157819 */ /* 0x020fc40000011431 */
[----:B------:R-:W-:Y:S02]  /*1cad0*/  MOV R20, R49 ;  /* 0x0000003100147202 */ /* 0x000fe40000000f00 */
[C---:B------:R-:W-:Y:S02]  /*1cae0*/  IADD3 R9, P0, R60.reuse, 0x1000, RZ ;  /* 0x000010003c097810 */ /* 0x040fe40007f1e0ff */
[----:B------:R-:W-:Y:S02]  /*1caf0*/  IADD3 R13, P1, R60, 0x2000, RZ ;  /* 0x000020003c0d7810 */ /* 0x000fe40007f3e0ff */
[----:B------:R-:W-:Y:S02]  /*1cb00*/  LOP3.LUT R8, R9, 0x380, RZ, 0xc0, !PT ;  /* 0x0000038009087812 */ /* 0x000fe400078ec0ff */
[----:B------:R-:W-:Y:S02]  /*1cb10*/  LOP3.LUT R12, R13, 0x380, RZ, 0xc0, !PT ;  /* 0x000003800d0c7812 */ /* 0x000fe400078ec0ff */
[----:B------:R-:W-:-:S02]  /*1cb20*/  SHF.R.U64 R8, R8, 0x3, RZ ;  /* 0x0000000308087819 */ /* 0x000fc400000012ff */
[----:B------:R-:W-:Y:S02]  /*1cb30*/  SHF.R.U64 R12, R12, 0x3, RZ ;  /* 0x000000030c0c7819 */ /* 0x000fe400000012ff */
[----:B------:R-:W-:Y:S01]  /*1cb40*/  LOP3.LUT R8, R8, R9, RZ, 0x3c, !PT ;  /* 0x0000000908087212 */ /* 0x000fe200078e3cff */
[--C-:B------:R-:W-:Y:S01]  /*1cb50*/  IMAD.X R9, RZ, RZ, R61.reuse, P0 ;  /* 0x000000ffff097224 */ /* 0x100fe200000e063d */
[----:B------:R-:W-:Y:S02]  /*1cb60*/  IADD3 R29, P3, R60, 0x4000, RZ ;  /* 0x000040003c1d7810 */ /* 0x000fe40007f7e0ff */
[----:B------:R-:W-:Y:S01]  /*1cb70*/  LOP3.LUT R12, R12, R13, RZ, 0x3c, !PT ;  /* 0x0000000d0c0c7212 */ /* 0x000fe200078e3cff */
[----:B------:R-:W-:Y:S01]  /*1cb80*/  IMAD.X R13, RZ, RZ, R61, P1 ;  /* 0x000000ffff0d7224 */ /* 0x000fe200008e063d */
[----:B------:R-:W-:-:S04]  /*1cb90*/  LOP3.LUT R28, R29, 0x380, RZ, 0xc0, !PT ;  /* 0x000003801d1c7812 */ /* 0x000fc800078ec0ff */
[----:B------:R-:W-:-:S04]  /*1cba0*/  SHF.R.U64 R28, R28, 0x3, RZ ;  /* 0x000000031c1c7819 */ /* 0x000fc800000012ff */
[----:B------:R-:W-:Y:S01]  /*1cbb0*/  LOP3.LUT R28, R28, R29, RZ, 0x3c, !PT ;  /* 0x0000001d1c1c7212 */ /* 0x000fe200078e3cff */
[----:B------:R-:W-:Y:S01]  /*1cbc0*/  IMAD.X R29, RZ, RZ, R61, P3 ;  /* 0x000000ffff1d7224 */ /* 0x000fe200018e063d */
[----:B------:R-:W-:-:S05]  /*1cbd0*/  SHF.R.S32.HI R53, RZ, 0x1f, R52 ;  /* 0x0000001fff357819 */ /* 0x000fca0000011434 */
[----:B------:R-:W-:Y:S01]  /*1cbe0*/  STL [R1+0x54], R53 ;  /* 0x0000543501007387 */ /* 0x000fe20000100800 */
[----:B------:R-:W-:Y:S01]  /*1cbf0*/  BSSY B1, `(.L_x_440) ;  /* 0x0000072000017945 */ /* 0x000fe20003800000 */
[----:B--2---:R-:W-:Y:S02]  /*1cc00*/  SEL R47, R10, RZ, !P2 ;  /* 0x000000ff0a2f7207 */ /* 0x004fe40005000000 */
[----:B---3--:R-:W-:Y:S02]  /*1cc10*/  SEL R51, R7, RZ, !P2 ;  /* 0x000000ff07337207 */ /* 0x008fe40005000000 */
[----:B------:R-:W-:-:S04]  /*1cc20*/  IADD3 R25, P2, R60, 0x3000, RZ ;  /* 0x000030003c197810 */ /* 0x000fc80007f5e0ff */
[----:B------:R-:W-:Y:S02]  /*1cc30*/  LOP3.LUT R24, R25, 0x380, RZ, 0xc0, !PT ;  /* 0x0000038019187812 */ /* 0x000fe400078ec0ff */
[----:B----4-:R-:W-:Y:S01]  /*1cc40*/  SHF.R.S32.HI R46, RZ, 0x1f, R54 ;  /* 0x0000001fff2e7819 */ /* 0x010fe20000011436 */
[----:B------:R-:W-:Y:S01]  /*1cc50*/  IMAD.WIDE.U32 R2, R54, UR4, R20 ;  /* 0x0000000436027c25 */ /* 0x000fe2000f8e0014 */
[----:B------:R-:W-:-:S03]  /*1cc60*/  SHF.R.U64 R24, R24, 0x3, RZ ;  /* 0x0000000318187819 */ /* 0x000fc600000012ff */
[----:B------:R-:W-:Y:S01]  /*1cc70*/  IMAD R7, R50, 0x80, R6 ;  /* 0x0000008032077824 */ /* 0x000fe200078e0206 */
[----:B------:R-:W-:Y:S01]  /*1cc80*/  LOP3.LUT R24, R24, R25, RZ, 0x3c, !PT ;  /* 0x0000001918187212 */ /* 0x000fe200078e3cff */
[----:B------:R-:W0:Y:S01]  /*1cc90*/  S2R R6, SR_TID.X ;  /* 0x0000000000067919 */ /* 0x000e220000002100 */
[----:B------:R-:W-:Y:S01]  /*1cca0*/  IMAD R4, R46, UR4, RZ ;  /* 0x000000042e047c24 */ /* 0x000fe2000f8e02ff */
[----:B------:R-:W-:-:S03]  /*1ccb0*/  IADD3.X R25, RZ, R61, RZ, P2, !PT ;  /* 0x0000003dff197210 */ /* 0x000fc600017fe4ff */
[----:B------:R-:W-:Y:S01]  /*1ccc0*/  IMAD R5, R54, UR5, R4 ;  /* 0x0000000536057c24 */ /* 0x000fe2000f8e0204 */
[----:B------:R-:W-:Y:S02]  /*1ccd0*/  ULDC.64 UR4, c[0x0][0xb78] ;  /* 0x0002de0000047ab9 */ /* 0x000fe40000000a00 */
[----:B------:R-:W-:Y:S02]  /*1cce0*/  IMAD R4, R47, UR4, RZ ;  /* 0x000000042f047c24 */ /* 0x000fe4000f8e02ff */
[----:B------:R-:W-:Y:S01]  /*1ccf0*/  IMAD.IADD R3, R3, 0x1, R5 ;  /* 0x0000000103037824 */ /* 0x000fe200078e0205 */
[----:B------:R-:W-:Y:S01]  /*1cd00*/  SHF.R.S32.HI R5, RZ, 0x1f, R7 ;  /* 0x0000001fff057819 */ /* 0x000fe20000011407 */
[C---:B------:R-:W-:Y:S02]  /*1cd10*/  IMAD R4, R51.reuse, UR5, R4 ;  /* 0x0000000533047c24 */ /* 0x040fe4000f8e0204 */
[----:B------:R-:W-:Y:S01]  /*1cd20*/  IMAD.WIDE.U32 R2, R51, UR4, R2 ;  /* 0x0000000433027c25 */ /* 0x000fe2000f8e0002 */
[----:B------:R-:W-:-:S02]  /*1cd30*/  ULDC.64 UR4, c[0x0][0xb40] ;  /* 0x0002d00000047ab9 */ /* 0x000fc40000000a00 */
[----:B------:R-:W-:-:S04]  /*1cd40*/  IADD3 R2, P4, R7, R2, RZ ;  /* 0x0000000207027210 */ /* 0x000fc80007f9e0ff */
[----:B------:R-:W-:Y:S01]  /*1cd50*/  IADD3.X R5, R5, R3, R4, P4, !PT ;  /* 0x0000000305057210 */ /* 0x000fe200027fe404 */
[----:B------:R-:W-:Y:S01]  /*1cd60*/  VIADD R3, R7, 0x8 ;  /* 0x0000000807037836 */ /* 0x000fe20000000000 */
[----:B------:R-:W-:Y:S02]  /*1cd70*/  LEA R44, P5, R2, UR4, 0x2 ;  /* 0x00000004022c7c11 */ /* 0x000fe4000f8a10ff */
[----:B------:R-:W-:Y:S02]  /*1cd80*/  IADD3 R33, P4, R60, 0x5000, RZ ;  /* 0x000050003c217810 */ /* 0x000fe40007f9e0ff */
[----:B------:R-:W-:Y:S01]  /*1cd90*/  LEA.HI.X R45, R2, UR5, R5, 0x2, P5 ;  /* 0x00000005022d7c11 */ /* 0x000fe2000a8f1405 */
[----:B------:R-:W-:Y:S01]  /*1cda0*/  ULDC.64 UR4, c[0x0][0xaa0] ;  /* 0x0002a80000047ab9 */ /* 0x000fe20000000a00 */
[----:B------:R-:W-:Y:S01]  /*1cdb0*/  IADD3 R37, P5, R60, 0x6000, RZ ;  /* 0x000060003c257810 */ /* 0x000fe20007fbe0ff */
[----:B0-----:R-:W-:Y:S01]  /*1cdc0*/  VIADD R10, R6, 0xffffff80 ;  /* 0xffffff80060a7836 */ /* 0x001fe20000000000 */
[----:B------:R-:W-:-:S02]  /*1cdd0*/  LOP3.LUT R2, R60, 0x380, RZ, 0xc0, !PT ;  /* 0x000003803c027812 */ /* 0x000fc400078ec0ff */
[----:B------:R-:W-:Y:S02]  /*1cde0*/  IADD3 R5, P2, R60, 0x7000, RZ ;  /* 0x000070003c057810 */ /* 0x000fe40007f5e0ff */
[----:B------:R-:W-:Y:S02]  /*1cdf0*/  SHF.R.S32.HI R6, RZ, 0x1f, R10 ;  /* 0x0000001fff067819 */ /* 0x000fe4000001140a */
[----:B------:R-:W-:Y:S02]  /*1ce00*/  LOP3.LUT R32, R33, 0x380, RZ, 0xc0, !PT ;  /* 0x0000038021207812 */ /* 0x000fe400078ec0ff */
[----:B------:R-:W-:Y:S02]  /*1ce10*/  LEA.HI R6, R6, R10, RZ, 0x7 ;  /* 0x0000000a06067211 */ /* 0x000fe400078f38ff */
[----:B------:R-:W-:Y:S02]  /*1ce20*/  LOP3.LUT R36, R37, 0x380, RZ, 0xc0, !PT ;  /* 0x0000038025247812 */ /* 0x000fe400078ec0ff */
[----:B------:R-:W-:-:S02]  /*1ce30*/  LOP3.LUT R6, R6, 0xffffff80, RZ, 0xc0, !PT ;  /* 0xffffff8006067812 */ /* 0x000fc400078ec0ff */
[----:B------:R-:W-:Y:S02]  /*1ce40*/  SHF.R.U64 R32, R32, 0x3, RZ ;  /* 0x0000000320207819 */ /* 0x000fe400000012ff */
[----:B------:R-:W-:Y:S02]  /*1ce50*/  IADD3 R6, R10, -R6, RZ ;  /* 0x800000060a067210 */ /* 0x000fe40007ffe0ff */
[----:B------:R-:W-:Y:S02]  /*1ce60*/  SHF.R.U64 R36, R36, 0x3, RZ ;  /* 0x0000000324247819 */ /* 0x000fe400000012ff */
[----:B------:R-:W-:Y:S02]  /*1ce70*/  LOP3.LUT P0, RZ, R6, 0x3, RZ, 0xc0, !PT ;  /* 0x0000000306ff7812 */ /* 0x000fe4000780c0ff */
[----:B------:R-:W-:Y:S01]  /*1ce80*/  LOP3.LUT R32, R32, R33, RZ, 0x3c, !PT ;  /* 0x0000002120207212 */ /* 0x000fe200078e3cff */
[----:B------:R-:W-:Y:S01]  /*1ce90*/  IMAD.X R33, RZ, RZ, R61, P4 ;  /* 0x000000ffff217224 */ /* 0x000fe200020e063d */
[----:B------:R-:W-:-:S02]  /*1cea0*/  ISETP.GE.OR P1, PT, R7, R0, P0 ;  /* 0x000000000700720c */ /* 0x000fc40000726670 */
[----:B------:R-:W-:Y:S02]  /*1ceb0*/  ISETP.GE.OR P0, PT, R3, R0, P0 ;  /* 0x000000000300720c */ /* 0x000fe40000706670 */
[----:B------:R-:W-:Y:S02]  /*1cec0*/  SHF.R.U64 R3, R2, 0x3, RZ ;  /* 0x0000000302037819 */ /* 0x000fe400000012ff */
[----:B------:R-:W-:Y:S02]  /*1ced0*/  LOP3.LUT R2, R5, 0x380, RZ, 0xc0, !PT ;  /* 0x0000038005027812 */ /* 0x000fe400078ec0ff */
[----:B------:R-:W-:Y:S01]  /*1cee0*/  LOP3.LUT R36, R36, R37, RZ, 0x3c, !PT ;  /* 0x0000002524247212 */ /* 0x000fe200078e3cff */
[----:B------:R-:W-:Y:S01]  /*1cef0*/  IMAD.X R37, RZ, RZ, R61, P5 ;  /* 0x000000ffff257224 */ /* 0x000fe200028e063d */
[----:B------:R-:W-:Y:S02]  /*1cf00*/  SHF.R.U64 R2, R2, 0x3, RZ ;  /* 0x0000000302027819 */ /* 0x000fe400000012ff */
[----:B------:R-:W-:Y:S01]  /*1cf10*/  IADD3.X R41, RZ, R61, RZ, P2, !PT ;  /* 0x0000003dff297210 */ /* 0x000fe200017fe4ff */
[----:B------:R-:W-:Y:S01]  /*1cf20*/  @!P1 STG.E desc[UR60][R44.64], R92 ;  /* 0x0000005c2c009986 */ /* 0x000fe2000c10193c */
[----:B------:R-:W-:-:S02]  /*1cf30*/  LOP3.LUT R40, R2, R5, RZ, 0x3c, !PT ;  /* 0x0000000502287212 */ /* 0x000fc400078e3cff */
[----:B------:R-:W-:Y:S01]  /*1cf40*/  LOP3.LUT R60, R3, R60, RZ, 0x3c, !PT ;  /* 0x0000003c033c7212 */ /* 0x000fe200078e3cff */
[--C-:B------:R-:W-:Y:S01]  /*1cf50*/  IMAD.MOV.U32 R2, RZ, RZ, R48.reuse ;  /* 0x000000ffff027224 */ /* 0x100fe200078e0030 */
[----:B------:R-:W-:Y:S01]  /*1cf60*/  SHF.R.S32.HI R3, RZ, 0x1f, R48 ;  /* 0x0000001fff037819 */ /* 0x000fe20000011430 */
[----:B------:R0:W-:Y:S01]  /*1cf70*/  @!P0 STG.E desc[UR60][R44.64+0x20], R91 ;  /* 0x0000205b2c008986 */ /* 0x0001e2000c10193c */
[----:B------:R-:W-:-:S03]  /*1cf80*/  IMAD R20, R21, UR4, RZ ;  /* 0x0000000415147c24 */ /* 0x000fc6000f8e02ff */
[----:B------:R1:W5:Y:S01]  /*1cf90*/  LD.E.128 R4, desc[UR60][R60.64] ;  /* 0x0000003c3c047980 */ /* 0x000362000c101d00 */
[----:B------:R-:W-:-:S03]  /*1cfa0*/  IMAD.WIDE.U32 R2, R49, UR4, R2 ;  /* 0x0000000431027c25 */ /* 0x000fc6000f8e0002 */
[----:B------:R-:W5:Y:S01]  /*1cfb0*/  LD.E.128 R8, desc[UR60][R8.64] ;  /* 0x0000003c08087980 */ /* 0x000f62000c101d00 */
[----:B------:R-:W-:Y:S01]  /*1cfc0*/  IMAD R49, R49, UR5, R20 ;  /* 0x0000000531317c24 */ /* 0x000fe2000f8e0214 */
[----:B------:R-:W-:Y:S02]  /*1cfd0*/  ULDC.64 UR4, c[0x0][0xae0] ;  /* 0x0002b80000047ab9 */ /* 0x000fe40000000a00 */
[----:B------:R-:W5:Y:S04]  /*1cfe0*/  LD.E.128 R12, desc[UR60][R12.64] ;  /* 0x0000003c0c0c7980 */ /* 0x000f68000c101d00 */
[----:B------:R-:W5:Y:S04]  /*1cff0*/  LD.E.128 R24, desc[UR60][R24.64] ;  /* 0x0000003c18187980 */ /* 0x000f68000c101d00 */
[----:B------:R-:W5:Y:S04]  /*1d000*/  LD.E.128 R28, desc[UR60][R28.64] ;  /* 0x0000003c1c1c7980 */ /* 0x000f68000c101d00 */
[----:B------:R-:W5:Y:S04]  /*1d010*/  LD.E.128 R32, desc[UR60][R32.64] ;  /* 0x0000003c20207980 */ /* 0x000f68000c101d00 */
[----:B------:R-:W5:Y:S04]  /*1d020*/  LD.E.128 R36, desc[UR60][R36.64] ;  /* 0x0000003c24247980 */ /* 0x000f68000c101d00 */
[----:B------:R-:W5:Y:S01]  /*1d030*/  LD.E.128 R40, desc[UR60][R40.64] ;  /* 0x0000003c28287980 */ /* 0x000f62000c101d00 */
[----:B------:R-:W-:-:S02]  /*1d040*/  IMAD.IADD R3, R3, 0x1, R49 ;  /* 0x0000000103037824 */ /* 0x000fc400078e0231 */
[----:B------:R-:W-:Y:S01]  /*1d050*/  IMAD R49, R50, -0x80, R0 ;  /* 0xffffff8032317824 */ /* 0x000fe200078e0200 */
[----:B------:R-:W-:Y:S01]  /*1d060*/  @!PT LDS RZ, [RZ] ;  /* 0x00000000fffff984 */ /* 0x000fe20000000800 */
[----:B------:R-:W-:Y:S01]  /*1d070*/  @!PT LDS RZ, [RZ] ;  /* 0x00000000fffff984 */ /* 0x000fe20000000800 */
[----:B------:R-:W-:Y:S01]  /*1d080*/  @!PT LDS RZ, [RZ] ;  /* 0x00000000fffff984 */ /* 0x000fe20000000800 */
[----:B------:R-:W-:Y:S01]  /*1d090*/  @!PT LDS RZ, [RZ] ;  /* 0x00000000fffff984 */ /* 0x000fe20000000800 */
[----:B------:R2:W-:Y:S06]  /*1d0a0*/  MEMBAR.ALL.CTA ;  /* 0x0000000000007992 */ /* 0x0005ec0000008000 */
[----:B--2---:R-:W2:Y:S01]  /*1d0b0*/  FENCE.VIEW.ASYNC.S ;  /* 0x00000000000073c6 */ /* 0x004ea20000000000 */
[----:B0-----:R-:W-:Y:S01]  /*1d0c0*/  IMAD R44, R46, UR4, RZ ;  /* 0x000000042e2c7c24 */ /* 0x001fe2000f8e02ff */
[C---:B------:R-:W-:Y:S01]  /*1d0d0*/  IADD3 R0, R52.reuse, 0x40, RZ ;  /* 0x0000004034007810 */ /* 0x040fe20007ffe0ff */
[C---:B------:R-:W-:Y:S01]  /*1d0e0*/  VIADD R20, R52.reuse, 0x20 ;  /* 0x0000002034147836 */ /* 0x040fe20000000000 */
[-C--:B------:R-:W-:Y:S01]  /*1d0f0*/  ISETP.GE.AND P3, PT, R52, R49.reuse, PT ;  /* 0x000000313400720c */ /* 0x080fe20003f66270 */
[----:B------:R-:W-:Y:S01]  /*1d100*/  IMAD R45, R54, UR5, R44 ;  /* 0x00000005362d7c24 */ /* 0x000fe2000f8e022c */
[-C--:B------:R-:W-:Y:S01]  /*1d110*/  ISETP.GE.AND P1, PT, R0, R49.reuse, PT ;  /* 0x000000310000720c */ /* 0x080fe20003f26270 */
[----:B------:R-:W-:Y:S01]  /*1d120*/  IMAD.WIDE.U32 R2, R54, UR4, R2 ;  /* 0x0000000436027c25 */ /* 0x000fe2000f8e0002 */
[----:B------:R-:W-:Y:S01]  /*1d130*/  ULDC.64 UR4, c[0x0][0xae8] ;  /* 0x0002ba0000047ab9 */ /* 0x000fe20000000a00 */
[----:B------:R-:W-:-:S02]  /*1d140*/  ISETP.GE.AND P0, PT, R20, R49, PT ;  /* 0x000000311400720c */ /* 0x000fc40003f06270 */
[----:B------:R-:W-:Y:S02]  /*1d150*/  VIADD R0, R16, 0x2e820 ;  /* 0x0002e82010007836 */ /* 0x000fe40000000000 */
[----:B------:R-:W-:Y:S02]  /*1d160*/  IMAD.IADD R3, R3, 0x1, R45 ;  /* 0x0000000103037824 */ /* 0x000fe400078e022d */
[----:B------:R-:W-:Y:S01]  /*1d170*/  IMAD R20, R47, UR4, RZ ;  /* 0x000000042f147c24 */ /* 0x000fe2000f8e02ff */
[----:B------:R-:W-:Y:S01]  /*1d180*/  PRMT R0, RZ, 0x654, R0 ;  /* 0x00000654ff007816 */ /* 0x000fe20000000000 */
[----:B------:R-:W-:Y:S02]  /*1d190*/  VIADD R21, R52, 0x60 ;  /* 0x0000006034157836 */ /* 0x000fe40000000000 */
[C---:B------:R-:W-:Y:S02]  /*1d1a0*/  IMAD R47, R51.reuse, UR5, R20 ;  /* 0x00000005332f7c24 */ /* 0x040fe4000f8e0214 */
[----:B------:R-:W-:Y:S01]  /*1d1b0*/  IMAD.WIDE.U32 R44, R51, UR4, R2 ;  /* 0x00000004332c7c25 */ /* 0x000fe2000f8e0002 */
[----:B------:R-:W-:Y:S01]  /*1d1c0*/  ISETP.GE.AND P2, PT, R21, R49, PT ;  /* 0x000000311500720c */ /* 0x000fe20003f46270 */
[----:B--2---:R1:W-:Y:S02]  /*1d1d0*/  SYNCS.ARRIVE.TRANS64.RED.A1T0 RZ, [R0+URZ], RZ ;  /* 0x000000ff00ff79a7 */ /* 0x0043e4000810043f */
[----:B------:R-:W-:Y:S01]  /*1d1e0*/  IMAD.WIDE R20, R50, 0x80, R52 ;  /* 0x0000008032147825 */ /* 0x000fe200078e0234 */
[----:B------:R-:W-:Y:S01]  /*1d1f0*/  IADD3 R49, R45, R47, RZ ;  /* 0x0000002f2d317210 */ /* 0x000fe20007ffe0ff */
[----:B------:R-:W-:Y:S08]  /*1d200*/  @P3 BRA `(.L_x_441) ;  /* 0x0000000000403947 */ /* 0x000ff00003800000 */
[----:B------:R-:W-:Y:S01]  /*1d210*/  ULDC.64 UR4, c[0x0][0xad8] ;  /* 0x0002b60000047ab9 */ /* 0x000fe20000000a00 */
[----:B------:R-:W-:Y:S01]  /*1d220*/  IMAD.MOV.U32 R2, RZ, RZ, R44 ;  /* 0x000000ffff027224 */ /* 0x000fe200078e002c */
[----:B------:R-:W-:Y:S01]  /*1d230*/  ULDC.64 UR6, c[0x0][0xa80] ;  /* 0x0002a00000067ab9 */ /* 0x000fe20000000a00 */
[----:B------:R-:W-:Y:S02]  /*1d240*/  IMAD.MOV.U32 R3, RZ, RZ, R49 ;  /* 0x000000ffff037224 */ /* 0x000fe400078e0031 */
[----:B------:R-:W-:Y:S02]  /*1d250*/  IMAD R47, R21, UR4, RZ ;  /* 0x00000004152f7c24 */ /* 0x000fe4000f8e02ff */
[----:B-1----:R-:W-:Y:S02]  /*1d260*/  VIADD R0, R48, 0x40 ;  /* 0x0000004030007836 */ /* 0x002fe40000000000 */
[----:B------:R-:W-:Y:S01]  /*1d270*/  IMAD.WIDE.U32 R2, R20, UR4, R2 ;  /* 0x0000000414027c25 */ /* 0x000fe2000f8e0002 */
[----:B------:R-:W-:-:S02]  /*1d280*/  ULDC UR4, c[0x0][0xa8c] ;  /* 0x0002a30000047ab9 */ /* 0x000fc40000000800 */
[----:B------:R-:W-:Y:S01]  /*1d290*/  ISETP.GE.AND P3, PT, R48, UR4, PT ;  /* 0x0000000430007c0c */ /* 0x000fe2000bf66270 */
[----:B------:R-:W-:Y:S01]  /*1d2a0*/  IMAD R47, R20, UR5, R47 ;  /* 0x00000005142f7c24 */ /* 0x000fe2000f8e022f */
[----:B------:R-:W-:Y:S02]  /*1d2b0*/  ISETP.GE.AND P4, PT, R0, UR4, PT ;  /* 0x0000000400007c0c */ /* 0x000fe4000bf86270 */
[----:B------:R-:W-:Y:S02]  /*1d2c0*/  LEA R46, P5, R2, UR6, 0x1 ;  /* 0x00000006022e7c11 */ /* 0x000fe4000f8a08ff */
[----:B------:R-:W-:-:S04]  /*1d2d0*/  IADD3 R3, R3, R47, RZ ;  /* 0x0000002f03037210 */ /* 0x000fc80007ffe0ff */
[----:B------:R-:W-:-:S05]  /*1d2e0*/  LEA.HI.X R47, R2, UR7, R3, 0x1, P5 ;  /* 0x00000007022f7c11 */ /* 0x000fca000a8f0c03 */
[----:B-----5:R0:W-:Y:S04]  /*1d2f0*/  @!P3 STG.E.128 desc[UR60][R46.64], R4 ;  /* 0x000000042e00b986 */ /* 0x0201e8000c101d3c */
[----:B------:R0:W-:Y:S02]  /*1d300*/  @!P4 STG.E.128 desc[UR60][R46.64+0x80], R28 ;  /* 0x0000801c2e00c986 */ /* 0x0001e4000c101d3c */
.L_x_441:
[----:B------:R-:W-:Y:S05]  /*1d310*/  BSYNC B1 ;  /* 0x0000000000017941 */ /* 0x000fea0003800000 */
.L_x_440:
[----:B------:R-:W-:Y:S04]  /*1d320*/  BSSY B1, `(.L_x_442) ;  /* 0x0000014000017945 */ /* 0x000fe80003800000 */
[----:B------:R-:W-:Y:S05]  /*1d330*/  @P0 BRA `(.L_x_443) ;  /* 0x0000000000480947 */ /* 0x000fea0003800000 */
[----:B0----5:R-:W-:Y:S01]  /*1d340*/  IADD3 R5, P0, R20, 0x20, RZ ;  /* 0x0000002014057810 */ /* 0x021fe20007f1e0ff */
[----:B------:R-:W-:Y:S01]  /*1d350*/  ULDC.64 UR4, c[0x0][0xad8] ;  /* 0x0002b60000047ab9 */ /* 0x000fe20000000a00 */
[----:B------:R-:W-:Y:S01]  /*1d360*/  MOV R3, R49 ;  /* 0x0000003100037202 */ /* 0x000fe20000000f00 */
[----:B------:R-:W-:Y:S01]  /*1d370*/  IMAD.MOV.U32 R2, RZ, RZ, R44 ;  /* 0x000000ffff027224 */ /* 0x000fe200078e002c */
[----:B------:R-:W-:Y:S01]  /*1d380*/  ULDC.64 UR6, c[0x0][0xa80] ;  /* 0x0002a00000067ab9 */ /* 0x000fe20000000a00 */
[----:B-1----:R-:W-:Y:S02]  /*1d390*/  IMAD.X R0, RZ, RZ, R21, P0 ;  /* 0x000000ffff007224 */ /* 0x002fe400000e0615 */
[----:B------:R-:W-:Y:S02]  /*1d3a0*/  VIADD R4, R48, 0x40 ;  /* 0x0000004030047836 */ /* 0x000fe40000000000 */
        /* <DEDUP_REMOVED lines=11> */
.L_x_443:
[----:B------:R-:W-:Y:S05]  /*1d460*/  BSYNC B1 ;  /* 0x0000000000017941 */ /* 0x000fea0003800000 */
.L_x_442:
[----:B------:R-:W-:Y:S04]  /*1d470*/  BSSY B1, `(.L_x_444) ;  /* 0x0000014000017945 */ /* 0x000fe80003800000 */
[----:B------:R-:W-:Y:S05]  /*1d480*/  @P1 BRA `(.L_x_445) ;  /* 0x0000000000481947 */ /* 0x000fea0003800000 */
[----:B0-2--5:R-:W-:Y:S01]  /*1d490*/  IADD3 R5, P0, R20, 0x40, RZ ;  /* 0x0000004014057810 */ /* 0x025fe20007f1e0ff */
        /* <DEDUP_REMOVED lines=17> */
.L_x_445:
[----:B------:R-:W-:Y:S05]  /*1d5b0*/  BSYNC B1 ;  /* 0x0000000000017941 */ /* 0x000fea0003800000 */
.L_x_444:
[----:B------:R-:W-:Y:S05]  /*1d5c0*/  @P2 BRA `(.L_x_446) ;  /* 0x0000000800f42947 */ /* 0x000fea0003800000 */
[----:B0-23-5:R-:W-:Y:S01]  /*1d5d0*/  IADD3 R5, P0, R20, 0x60, RZ ;  /* 0x0000006014057810 */ /* 0x02dfe20007f1e0ff */
[----:B------:R-:W-:Y:S01]  /*1d5e0*/  ULDC.64 UR6, c[0x0][0xad8] ;  /* 0x0002b60000067ab9 */ /* 0x000fe20000000a00 */
[----:B------:R-:W-:Y:S01]  /*1d5f0*/  MOV R2, R44 ;  /* 0x0000002c00027202 */ /* 0x000fe20000000f00 */
[----:B------:R-:W-:Y:S01]  /*1d600*/  IMAD.MOV.U32 R3, RZ, RZ, R49 ;  /* 0x000000ffff037224 */ /* 0x000fe200078e0031 */
[----:B------:R-:W-:Y:S01]  /*1d610*/  ULDC UR4, c[0x0][0xa8c] ;  /* 0x0002a30000047ab9 */ /* 0x000fe20000000800 */
[----:B------:R-:W-:Y:S01]  /*1d620*/  IMAD.X R20, RZ, RZ, R21, P0 ;  /* 0x000000ffff147224 */ /* 0x000fe200000e0615 */
[----:B------:R-:W-:Y:S01]  /*1d630*/  ISETP.GE.AND P1, PT, R48, UR4, PT ;  /* 0x0000000430007c0c */ /* 0x000fe2000bf26270 */
[----:B------:R-:W-:-:S04]  /*1d640*/  IMAD.WIDE.U32 R2, R5, UR6, R2 ;  /* 0x0000000605027c25 */ /* 0x000fc8000f8e0002 */
[----:B------:R-:W-:Y:S02]  /*1d650*/  IMAD R20, R20, UR6, RZ ;  /* 0x0000000614147c24 */ /* 0x000fe4000f8e02ff */
[----:B-1----:R-:W-:Y:S02]  /*1d660*/  VIADD R0, R48, 0x40 ;  /* 0x0000004030007836 */ /* 0x002fe40000000000 */
        /* <DEDUP_REMOVED lines=10> */
.L_x_437:
[----:B------:R-:W4:Y:S01]  /*1d710*/  LDL.LU R4, [R1+0x74] ;  /* 0x0000740001047983 */ /* 0x000f220000300800 */
[----:B------:R-:W-:-:S03]  /*1d720*/  ULDC.64 UR4, c[0x0][0xbd8] ;  /* 0x0002f60000047ab9 */ /* 0x000fc60000000a00 */
[----:B--2---:R-:W1:Y:S01]  /*1d730*/  LDL.LU R0, [R1+0x78] ;  /* 0x0000780001007983 */ /* 0x004e620000300800 */
[----:B------:R-:W-:Y:S02]  /*1d740*/  ISETP.NE.U32.AND P0, PT, RZ, UR4, PT ;  /* 0x00000004ff007c0c */ /* 0x000fe4000bf05070 */
[----:B------:R-:W-:Y:S02]  /*1d750*/  MOV R7, RZ ;  /* 0x000000ff00077202 */ /* 0x000fe40000000f00 */
[----:B------:R-:W-:Y:S02]  /*1d760*/  ISETP.NE.AND.EX P0, PT, RZ, UR5, PT, P0 ;  /* 0x00000005ff007c0c */ /* 0x000fe4000bf05300 */
[----:B----4-:R-:W-:-:S04]  /*1d770*/  IADD3 R2, P1, R4, UR4, RZ ;  /* 0x0000000404027c10 */ /* 0x010fc8000ff3e0ff */
[----:B-1----:R-:W-:Y:S01]  /*1d780*/  IADD3.X R3, R0, UR5, RZ, P1, !PT ;  /* 0x0000000500037c10 */ /* 0x002fe20008ffe4ff */
[----:B------:R-:W-:Y:S02]  /*1d790*/  ULDC.64 UR4, c[0x0][0xbe0] ;  /* 0x0002f80000047ab9 */ /* 0x000fe40000000a00 */
[----:B------:R-:W-:-:S04]  /*1d7a0*/  ISETP.NE.U32.AND P1, PT, RZ, UR4, PT ;  /* 0x00000004ff007c0c */ /* 0x000fc8000bf25070 */
[----:B------:R1:W5:Y:S01]  /*1d7b0*/  @P0 LDG.E R7, desc[UR60][R2.64] ;  /* 0x0000003c02070981 */ /* 0x000362000c1e1900 */
[----:B------:R-:W-:Y:S01]  /*1d7c0*/  ISETP.NE.AND.EX P1, PT, RZ, UR5, PT, P1 ;  /* 0x00000005ff007c0c */ /* 0x000fe2000bf25310 */
[----:B------:R-:W2:-:S12]  /*1d7d0*/  S2R R6, SR_TID.X ;  /* 0x0000000000067919 */ /* 0x000e980000002100 */
[----:B------:R-:W-:Y:S01]  /*1d7e0*/  @P1 IADD3 R4, P2, R4, UR4, RZ ;  /* 0x0000000404041c10 */ /* 0x000fe2000ff5e0ff */
[----:B------:R-:W-:-:S03]  /*1d7f0*/  ULDC UR4, c[0x0][0xa88] ;  /* 0x0002a20000047ab9 */ /* 0x000fc60000000800 */
[----:B------:R-:W-:Y:S01]  /*1d800*/  @P1 IADD3.X R5, R0, UR5, RZ, P2, !PT ;  /* 0x0000000500051c10 */ /* 0x000fe200097fe4ff */
[----:B------:R-:W-:-:S06]  /*1d810*/  IMAD.U32 R0, RZ, RZ, UR4 ;  /* 0x00000004ff007e24 */ /* 0x000fcc000f8e00ff */
[----:B------:R1:W5:Y:S01]  /*1d820*/  @P1 LDG.E R0, desc[UR60][R4.64] ;  /* 0x0000003c04001981 */ /* 0x000362000c1e1900 */
[----:B--2---:R-:W-:-:S05]  /*1d830*/  VIADD R6, R6, 0xffffff80 ;  /* 0xffffff8006067836 */ /* 0x004fca0000000000 */
[----:B------:R-:W-:Y:S01]  /*1d840*/  ISETP.GE.AND P2, PT, R6, 0x80, PT ;  /* 0x000000800600780c */ /* 0x000fe20003f46270 */
[----:B-1----:R-:W-:-:S12]  /*1d850*/  @P1 BRA `(.L_x_447) ;  /* 0x0000000000101947 */ /* 0x002fd80003800000 */
[----:B------:R-:W-:Y:S05]  /*1d860*/  @!P0 BRA `(.L_x_447) ;  /* 0x00000000000c8947 */ /* 0x000fea0003800000 */
[----:B------:R-:W2:Y:S04]  /*1d870*/  LDG.E R5, desc[UR60][R2.64] ;  /* 0x0000003c02057981 */ /* 0x000ea8000c1e1900 */
[----:B-----5:R-:W2:Y:S02]  /*1d880*/  LDG.E R0, desc[UR60][R2.64+0x4] ;  /* 0x0000043c02007981 */ /* 0x020ea4000c1e1900 */
[----:B--2---:R-:W-:-:S07]  /*1d890*/  IMAD.IADD R0, R0, 0x1, -R5 ;  /* 0x0000000100007824 */ /* 0x004fce00078e0a05 */
.L_x_447:
[----:B------:R-:W2:Y:S04]  /*1d8a0*/  LDL.LU R3, [R1+0x6c] ;  /* 0x00006c0001037983 */ /* 0x000ea80000300800 */
[----:B------:R-:W4:Y:S04]  /*1d8b0*/  LDL.LU R2, [R1+0x7c] ;  /* 0x00007c0001027983 */ /* 0x000f280000300800 */
[----:B------:R-:W3:Y:S04]  /*1d8c0*/  LDL R13, [R1+0x70] ;  /* 0x00007000010d7983 */ /* 0x000ee80000100800 */
[----:B------:R-:W3:Y:S04]  /*1d8d0*/  LDL R12, [R1+0x4c] ;  /* 0x00004c00010c7983 */ /* 0x000ee80000100800 */
[----:B------:R1:W5:Y:S01]  /*1d8e0*/  LDL R14, [R1+0x80] ;  /* 0x00008000010e7983 */ /* 0x0003620000100800 */
[----:B------:R-:W-:Y:S01]  /*1d8f0*/  BSSY B1, `(.L_x_448) ;  /* 0x000001d000017945 */ /* 0x000fe20003800000 */
[----:B-----5:R-:W-:-:S02]  /*1d900*/  SHF.R.S32.HI R6, RZ, 0x1f, R7 ;  /* 0x0000001fff067819 */ /* 0x020fc40000011407 */
[----:B--2---:R-:W-:Y:S02]  /*1d910*/  SEL R11, R3, RZ, !P0 ;  /* 0x000000ff030b7207 */ /* 0x004fe40004000000 */
[----:B----4-:R-:W-:Y:S02]  /*1d920*/  SEL R9, R2, RZ, !P0 ;  /* 0x000000ff02097207 */ /* 0x010fe40004000000 */
[----:B---3--:R-:W-:Y:S02]  /*1d930*/  SHF.R.S32.HI R8, RZ, 0x1f, R13 ;  /* 0x0000001fff087819 */ /* 0x008fe4000001140d */
[----:B------:R-:W-:Y:S01]  /*1d940*/  SHF.R.S32.HI R10, RZ, 0x1f, R12 ;  /* 0x0000001fff0a7819 */ /* 0x000fe2000001140c */
[----:B-1----:R-:W-:Y:S06]  /*1d950*/  @P2 BRA `(.L_x_449) ;  /* 0x0000000000582947 */ /* 0x002fec0003800000 */
[----:B------:R-:W1:Y:S02]  /*1d960*/  S2R R2, SR_TID.X ;  /* 0x0000000000027919 */ /* 0x000e640000002100 */
[----:B-1----:R-:W-:-:S05]  /*1d970*/  LEA R2, R14, R2, 0x7 ;  /* 0x000000020e027211 */ /* 0x002fca00078e38ff */
[----:B------:R-:W-:-:S05]  /*1d980*/  VIADD R3, R2, 0xffffff80 ;  /* 0xffffff8002037836 */ /* 0x000fca0000000000 */
[----:B------:R-:W-:-:S13]  /*1d990*/  ISETP.GE.AND P0, PT, R3, R0, PT ;  /* 0x000000000300720c */ /* 0x000fda0003f06270 */
[----:B------:R-:W-:Y:S05]  /*1d9a0*/  @P0 BRA `(.L_x_449) ;  /* 0x0000000000440947 */ /* 0x000fea0003800000 */
[C---:B------:R-:W-:Y:S01]  /*1d9b0*/  IADD3 R2, P0, R3.reuse, R7, RZ ;  /* 0x0000000703027210 */ /* 0x040fe20007f1e0ff */
[----:B------:R-:W-:Y:S02]  /*1d9c0*/  ULDC.64 UR4, c[0x0][0xb70] ;  /* 0x0002dc0000047ab9 */ /* 0x000fe40000000a00 */
[----:B------:R-:W-:Y:S01]  /*1d9d0*/  IMAD R4, R8, UR4, RZ ;  /* 0x0000000408047c24 */ /* 0x000fe2000f8e02ff */
[----:B------:R-:W-:-:S03]  /*1d9e0*/  LEA.HI.X.SX32 R3, R3, R6, 0x1, P0 ;  /* 0x0000000603037211 */ /* 0x000fc600000f0eff */
[C---:B------:R-:W-:Y:S02]  /*1d9f0*/  IMAD R5, R13.reuse, UR5, R4 ;  /* 0x000000050d057c24 */ /* 0x040fe4000f8e0204 */
[----:B------:R-:W-:Y:S01]  /*1da00*/  IMAD.WIDE.U32 R2, R13, UR4, R2 ;  /* 0x000000040d027c25 */ /* 0x000fe2000f8e0002 */
[----:B------:R-:W-:-:S03]  /*1da10*/  ULDC.64 UR4, c[0x0][0xb78] ;  /* 0x0002de0000047ab9 */ /* 0x000fc60000000a00 */
[----:B------:R-:W-:Y:S02]  /*1da20*/  IMAD R4, R9, UR4, RZ ;  /* 0x0000000409047c24 */ /* 0x000fe4000f8e02ff */
[----:B------:R-:W-:Y:S02]  /*1da30*/  IMAD.IADD R3, R3, 0x1, R5 ;  /* 0x0000000103037824 */ /* 0x000fe400078e0205 */
[C---:B------:R-:W-:Y:S02]  /*1da40*/  IMAD R5, R11.reuse, UR5, R4 ;  /* 0x000000050b057c24 */ /* 0x040fe4000f8e0204 */
[----:B------:R-:W-:Y:S01]  /*1da50*/  IMAD.WIDE.U32 R2, R11, UR4, R2 ;  /* 0x000000040b027c25 */ /* 0x000fe2000f8e0002 */
[----:B------:R-:W-:-:S03]  /*1da60*/  ULDC.64 UR4, c[0x0][0xb40] ;  /* 0x0002d00000047ab9 */ /* 0x000fc60000000a00 */
[----:B------:R-:W-:Y:S01]  /*1da70*/  IMAD.IADD R3, R3, 0x1, R5 ;  /* 0x0000000103037824 */ /* 0x000fe200078e0205 */
[----:B------:R-:W-:-:S04]  /*1da80*/  LEA R4, P0, R2, UR4, 0x2 ;  /* 0x0000000402047c11 */ /* 0x000fc8000f8010ff */
[----:B------:R-:W-:Y:S02]  /*1da90*/  LEA.HI.X R5, R2, UR5, R3, 0x2, P0 ;  /* 0x0000000502057c11 */ /* 0x000fe400080f1403 */
[----:B------:R-:W-:-:S05]  /*1daa0*/  MOV R3, 0xff800000 ;  /* 0xff80000000037802 */ /* 0x000fca0000000f00 */
[----:B------:R1:W-:Y:S02]  /*1dab0*/  STG.E desc[UR60][R4.64], R3 ;  /* 0x0000000304007986 */ /* 0x0003e4000c10193c */
.L_x_449:
[----:B------:R-:W-:Y:S05]  /*1dac0*/  BSYNC B1 ;  /* 0x0000000000017941 */ /* 0x000fea0003800000 */
.L_x_448:
[----:B------:R-:W2:Y:S01]  /*1dad0*/  LDL.64 R20, [R1+0x50] ;  /* 0x0000500001147983 */ /* 0x000ea20000100a00 */
[----:B------:R-:W-:Y:S01]  /*1dae0*/  ULDC.64 UR4, c[0x0][0xaa0] ;  /* 0x0002a80000047ab9 */ /* 0x000fe20000000a00 */
[----:B------:R-:W-:Y:S01]  /*1daf0*/  IMAD.MOV.U32 R2, RZ, RZ, R12 ;  /* 0x000000ffff027224 */ /* 0x000fe200078e000c */
[----:B------:R-:W-:Y:S01]  /*1db00*/  BSSY B1, `(.L_x_450) ;  /* 0x000002c000017945 */ /* 0x000fe20003800000 */
[----:B-1----:R-:W-:Y:S02]  /*1db10*/  IMAD.MOV.U32 R3, RZ, RZ, R10 ;  /* 0x000000ffff037224 */ /* 0x002fe400078e000a */
[----:B------:R-:W-:Y:S02]  /*1db20*/  IMAD R4, R6, UR4, RZ ;  /* 0x0000000406047c24 */ /* 0x000fe4000f8e02ff */
[----:B------:R-:W-:-:S04]  /*1db30*/  IMAD.WIDE.U32 R2, R7, UR4, R2 ;  /* 0x0000000407027c25 */ /* 0x000fc8000f8e0002 */
[----:B------:R-:W-:Y:S01]  /*1db40*/  IMAD R7, R7, UR5, R4 ;  /* 0x0000000507077c24 */ /* 0x000fe2000f8e0204 */
[----:B------:R-:W-:Y:S01]  /*1db50*/  ULDC.64 UR4, c[0x0][0xae0] ;  /* 0x0002b80000047ab9 */ /* 0x000fe20000000a00 */
[----:B------:R-:W-:Y:S02]  /*1db60*/  IMAD R6, R14, -0x80, R0 ;  /* 0xffffff800e067824 */ /* 0x000fe400078e0200 */
[----:B------:R-:W-:Y:S02]  /*1db70*/  IMAD.IADD R3, R3, 0x1, R7 ;  /* 0x0000000103037824 */ /* 0x000fe400078e0207 */
[----:B------:R-:W-:Y:S02]  /*1db80*/  IMAD R4, R8, UR4, RZ ;  /* 0x0000000408047c24 */ /* 0x000fe4000f8e02ff */
[----:B------:R-:W-:-:S04]  /*1db90*/  IMAD.WIDE.U32 R2, R13, UR4, R2 ;  /* 0x000000040d027c25 */ /* 0x000fc8000f8e0002 */
[----:B------:R-:W-:Y:S01]  /*1dba0*/  IMAD R5, R13, UR5, R4 ;  /* 0x000000050d057c24 */ /* 0x000fe2000f8e0204 */
[----:B------:R-:W-:Y:S02]  /*1dbb0*/  ULDC.64 UR4, c[0x0][0xae8] ;  /* 0x0002ba0000047ab9 */ /* 0x000fe40000000a00 */
[----:B------:R-:W-:Y:S02]  /*1dbc0*/  IMAD R0, R9, UR4, RZ ;  /* 0x0000000409007c24 */ /* 0x000fe4000f8e02ff */
[----:B------:R-:W-:Y:S02]  /*1dbd0*/  IMAD.IADD R3, R3, 0x1, R5 ;  /* 0x0000000103037824 */ /* 0x000fe400078e0205 */
[C---:B------:R-:W-:Y:S02]  /*1dbe0*/  IMAD R9, R11.reuse, UR5, R0 ;  /* 0x000000050b097c24 */ /* 0x040fe4000f8e0200 */
[----:B------:R-:W-:-:S04]  /*1dbf0*/  IMAD.WIDE.U32 R4, R11, UR4, R2 ;  /* 0x000000040b047c25 */ /* 0x000fc8000f8e0002 */
[----:B------:R-:W-:Y:S01]  /*1dc00*/  IMAD.IADD R11, R5, 0x1, R9 ;  /* 0x00000001050b7824 */ /* 0x000fe200078e0209 */
[C---:B--2---:R-:W-:Y:S01]  /*1dc10*/  IADD3 R7, R20.reuse, 0x20, RZ ;  /* 0x0000002014077810 */ /* 0x044fe20007ffe0ff */
[C---:B------:R-:W-:Y:S01]  /*1dc20*/  VIADD R13, R20.reuse, 0x40 ;  /* 0x00000040140d7836 */ /* 0x040fe20000000000 */
[CC--:B------:R-:W-:Y:S02]  /*1dc30*/  ISETP.GE.AND P3, PT, R20.reuse, R6.reuse, PT ;  /* 0x000000061400720c */ /* 0x0c0fe40003f66270 */
[-C--:B------:R-:W-:Y:S01]  /*1dc40*/  ISETP.GE.AND P2, PT, R7, R6.reuse, PT ;  /* 0x000000060700720c */ /* 0x080fe20003f46270 */
[----:B------:R-:W-:Y:S01]  /*1dc50*/  VIADD R7, R20, 0x60 ;  /* 0x0000006014077836 */ /* 0x000fe20000000000 */
[----:B------:R-:W-:-:S04]  /*1dc60*/  ISETP.GE.AND P0, PT, R13, R6, PT ;  /* 0x000000060d00720c */ /* 0x000fc80003f06270 */
[----:B------:R-:W-:Y:S02]  /*1dc70*/  ISETP.GE.AND P1, PT, R7, R6, PT ;  /* 0x000000060700720c */ /* 0x000fe40003f26270 */
[----:B------:R-:W-:Y:S02]  /*1dc80*/  SHF.R.S32.HI R7, RZ, 0x1f, R20 ;  /* 0x0000001fff077819 */ /* 0x000fe40000011414 */
[----:B------:R-:W-:-:S05]  /*1dc90*/  MOV R6, R20 ;  /* 0x0000001400067202 */ /* 0x000fca0000000f00 */
[----:B------:R-:W-:Y:S01]  /*1dca0*/  IMAD.WIDE R6, R14, 0x80, R6 ;  /* 0x000000800e067825 */ /* 0x000fe200078e0206 */
[----:B------:R-:W-:Y:S06]  /*1dcb0*/  @P3 BRA `(.L_x_451) ;  /* 0x0000000000403947 */ /* 0x000fec0003800000 */
[----:B------:R-:W-:Y:S01]  /*1dcc0*/  MOV R3, R11 ;  /* 0x0000000b00037202 */ /* 0x000fe20000000f00 */
[----:B------:R-:W-:Y:S01]  /*1dcd0*/  ULDC.64 UR4, c[0x0][0xad8] ;  /* 0x0002b60000047ab9 */ /* 0x000fe20000000a00 */
[----:B------:R-:W-:Y:S01]  /*1dce0*/  IMAD.MOV.U32 R2, RZ, RZ, R4 ;  /* 0x000000ffff027224 */ /* 0x000fe200078e0004 */
[----:B------:R-:W-:Y:S01]  /*1dcf0*/  ULDC.64 UR6, c[0x0][0xa80] ;  /* 0x0002a00000067ab9 */ /* 0x000fe20000000a00 */
[----:B------:R-:W-:Y:S02]  /*1dd00*/  IMAD R9, R7, UR4, RZ ;  /* 0x0000000407097c24 */ /* 0x000fe4000f8e02ff */
[----:B------:R-:W-:Y:S02]  /*1dd10*/  VIADD R0, R12, 0x40 ;  /* 0x000000400c007836 */ /* 0x000fe40000000000 */
        /* <DEDUP_REMOVED lines=10> */
.L_x_451:
[----:B------:R-:W-:Y:S05]  /*1ddc0*/  BSYNC B1 ;  /* 0x0000000000017941 */ /* 0x000fea0003800000 */
.L_x_450:
[----:B------:R-:W-:Y:S04]  /*1ddd0*/  BSSY B1, `(.L_x_452) ;  /* 0x0000014000017945 */ /* 0x000fe80003800000 */
[----:B------:R-:W-:Y:S05]  /*1dde0*/  @P2 BRA `(.L_x_453) ;  /* 0x0000000000482947 */ /* 0x000fea0003800000 */
[----:B-1----:R-:W-:Y:S01]  /*1ddf0*/  IADD3 R9, P2, R6, 0x20, RZ ;  /* 0x0000002006097810 */ /* 0x002fe20007f5e0ff */
[----:B------:R-:W-:Y:S01]  /*1de00*/  ULDC.64 UR4, c[0x0][0xad8] ;  /* 0x0002b60000047ab9 */ /* 0x000fe20000000a00 */
[----:B------:R-:W-:Y:S01]  /*1de10*/  MOV R2, R4 ;  /* 0x0000000400027202 */ /* 0x000fe20000000f00 */
[----:B------:R-:W-:Y:S01]  /*1de20*/  IMAD.MOV.U32 R3, RZ, RZ, R11 ;  /* 0x000000ffff037224 */ /* 0x000fe200078e000b */
[----:B------:R-:W-:Y:S01]  /*1de30*/  ULDC.64 UR6, c[0x0][0xa80] ;  /* 0x0002a00000067ab9 */ /* 0x000fe20000000a00 */
[----:B------:R-:W-:Y:S02]  /*1de40*/  IMAD.X R0, RZ, RZ, R7, P2 ;  /* 0x000000ffff007224 */ /* 0x000fe400010e0607 */
        /* <DEDUP_REMOVED lines=12> */
.L_x_453:
[----:B------:R-:W-:Y:S05]  /*1df10*/  BSYNC B1 ;  /* 0x0000000000017941 */ /* 0x000fea0003800000 */
.L_x_452:
[----:B------:R-:W-:Y:S04]  /*1df20*/  BSSY B1, `(.L_x_454) ;  /* 0x0000014000017945 */ /* 0x000fe80003800000 */
[----:B------:R-:W-:Y:S05]  /*1df30*/  @P0 BRA `(.L_x_455) ;  /* 0x0000000000480947 */ /* 0x000fea0003800000 */
[----:B-12---:R-:W-:Y:S01]  /*1df40*/  IADD3 R9, P0, R6, 0x40, RZ ;  /* 0x0000004006097810 */ /* 0x006fe20007f1e0ff */
[----:B------:R-:W-:Y:S01]  /*1df50*/  ULDC.64 UR4, c[0x0][0xad8] ;  /* 0x0002b60000047ab9 */ /* 0x000fe20000000a00 */
[----:B------:R-:W-:Y:S01]  /*1df60*/  IMAD.MOV.U32 R2, RZ, RZ, R4 ;  /* 0x000000ffff027224 */ /* 0x000fe200078e0004 */
[----:B------:R-:W-:Y:S01]  /*1df70*/  IADD3 R8, R12, 0x40, RZ ;  /* 0x000000400c087810 */ /* 0x000fe20007ffe0ff */
[----:B------:R-:W-:Y:S01]  /*1df80*/  IMAD.MOV.U32 R3, RZ, RZ, R11 ;  /* 0x000000ffff037224 */ /* 0x000fe200078e000b */
[----:B------:R-:W-:Y:S01]  /*1df90*/  ULDC.64 UR6, c[0x0][0xa80] ;  /* 0x0002a00000067ab9 */ /* 0x000fe20000000a00 */
[----:B------:R-:W-:Y:S02]  /*1dfa0*/  IMAD.X R0, RZ, RZ, R7, P0 ;  /* 0x000000ffff007224 */ /* 0x000fe400000e0607 */
[----:B------:R-:W-:-:S04]  /*1dfb0*/  IMAD.WIDE.U32 R2, R9, UR4, R2 ;  /* 0x0000000409027c25 */ /* 0x000fc8000f8e0002 */
[----:B------:R-:W-:Y:S01]  /*1dfc0*/  IMAD R0, R0, UR4, RZ ;  /* 0x0000000400007c24 */ /* 0x000fe2000f8e02ff */
        /* <DEDUP_REMOVED lines=9> */
.L_x_455:
[----:B------:R-:W-:Y:S05]  /*1e060*/  BSYNC B1 ;  /* 0x0000000000017941 */ /* 0x000fea0003800000 */
.L_x_454:
[----:B------:R-:W-:Y:S05]  /*1e070*/  @P1 BRA `(.L_x_446) ;  /* 0x0000000000481947 */ /* 0x000fea0003800000 */
[----:B------:R-:W-:Y:S01]  /*1e080*/  IADD3 R5, P0, R6, 0x60, RZ ;  /* 0x0000006006057810 */ /* 0x000fe20007f1e0ff */
[----:B------:R-:W-:Y:S01]  /*1e090*/  ULDC.64 UR4, c[0x0][0xad8] ;  /* 0x0002b60000047ab9 */ /* 0x000fe20000000a00 */
[----:B------:R-:W-:Y:S01]  /*1e0a0*/  IMAD.MOV.U32 R2, RZ, RZ, R4 ;  /* 0x000000ffff027224 */ /* 0x000fe200078e0004 */
[----:B------:R-:W-:Y:S01]  /*1e0b0*/  ULDC.64 UR6, c[0x0][0xa80] ;  /* 0x0002a00000067ab9 */ /* 0x000fe20000000a00 */
[----:B------:R-:W-:Y:S01]  /*1e0c0*/  IADD3.X R6, RZ, R7, RZ, P0, !PT ;  /* 0x00000007ff067210 */ /* 0x000fe200007fe4ff */
[----:B------:R-:W-:Y:S02]  /*1e0d0*/  IMAD.MOV.U32 R3, RZ, RZ, R11 ;  /* 0x000000ffff037224 */ /* 0x000fe400078e000b */
[----:B------:R-:W-:Y:S02]  /*1e0e0*/  VIADD R0, R12, 0x40 ;  /* 0x000000400c007836 */ /* 0x000fe40000000000 */
[----:B------:R-:W-:Y:S02]  /*1e0f0*/  IMAD R6, R6, UR4, RZ ;  /* 0x0000000406067c24 */ /* 0x000fe4000f8e02ff */
        /* <DEDUP_REMOVED lines=10> */
.L_x_446:
[----:B------:R-:W-:Y:S05]  /*1e1a0*/  BSYNC B0 ;  /* 0x0000000000007941 */ /* 0x000fea0003800000 */
.L_x_436:
[----:B------:R-:W-:Y:S02]  /*1e1b0*/  ULDC UR4, c[0x0][0xc14] ;  /* 0x0003050000047ab9 */ /* 0x000fe40000000800 */
[----:B------:R-:W-:-:S13]  /*1e1c0*/  ISETP.GE.AND P0, PT, R127, UR4, PT ;  /* 0x000000047f007c0c */ /* 0x000fda000bf06270 */
[----:B------:R-:W-:Y:S05]  /*1e1d0*/  @!P0 BRA `(.L_x_456) ;  /* 0xfffffe2c00fc8947 */ /* 0x000fea000383ffff */
[----:B------:R-:W-:Y:S05]  /*1e1e0*/  BRA `(.L_x_285) ;  /* 0x0000005c00407947 */ /* 0x000fea0003800000 */
.L_x_283:
[----:B------:R-:W-:-:S08]  /*1e1f0*/  NOP ;  /* 0x0000000000007918 */ /* 0x000fd00000000000 */
[----:B0-----:R-:W0:-:S00]  /*1e200*/  USETMAXREG.DEALLOC.CTAPOOL 0x18 ;  /* 0x00000018000079c8 */ /* 0x001e0000080e0500 */
[----:B0-----:R-:W2:Y:S01]  /*1e210*/  LDL.LU R2, [R1+0x40] ;  /* 0x0000400001027983 */ /* 0x001ea20000300800 */
[----:B------:R-:W-:Y:S01]  /*1e220*/  LOP3.LUT R0, R0, 0x3, RZ, 0xc0, !PT ;  /* 0x0000000300007812 */ /* 0x000fe200078ec0ff */
[----:B------:R-:W-:-:S05]  /*1e230*/  IMAD.MOV.U32 R4, RZ, RZ, RZ ;  /* 0x000000ffff047224 */ /* 0x000fca00078e00ff */
[----:B------:R-:W0:Y:S02]  /*1e240*/  SHFL.IDX PT, R0, R0, RZ, 0x1f ;  /* 0x00001fff00007589 */ /* 0x000e2400000e0000 */
[----:B0-----:R-:W-:Y:S02]  /*1e250*/  ISETP.NE.AND P0, PT, R0, RZ, PT ;  /* 0x000000ff0000720c */ /* 0x001fe40003f05270 */
[----:B--2---:R-:W-:-:S11]  /*1e260*/  LOP3.LUT R2, R2, 0xfffffffd, RZ, 0xc0, !PT ;  /* 0xfffffffd02027812 */ /* 0x004fd600078ec0ff */
[----:B------:R-:W-:-:S05]  /*1e270*/  @P0 LOP3.LUT R2, R2, 0x2, RZ, 0xfc, !PT ;  /* 0x0000000202020812 */ /* 0x000fca00078efcff */
[----:B------:R0:W-:Y:S01]  /*1e280*/  STL [R1+0x40], R2 ;  /* 0x0000400201007387 */ /* 0x0001e20000100800 */
[----:B------:R-:W-:Y:S05]  /*1e290*/  @!P0 BRA `(.L_x_457) ;  /* 0x0000000000248947 */ /* 0x000fea0003800000 */
[----:B------:R-:W1:Y:S08]  /*1e2a0*/  S2UR UR5, SR_CgaCtaId ;  /* 0x00000000000579c3 */ /* 0x000e700000008800 */
[----:B------:R-:W-:Y:S06]  /*1e2b0*/  BAR.SYNC.DEFER_BLOCKING 0x5, 0x180 ;  /* 0x0146000000007b1d */ /* 0x000fec0000010000 */
[----:B------:R-:W-:-:S02]  /*1e2c0*/  UMOV UR4, 0x400 ;  /* 0x0000040000047882 */ /* 0x000fc40000000000 */
[----:B-1----:R-:W-:-:S09]  /*1e2d0*/  ULEA UR4, UR5, UR4, 0x18 ;  /* 0x0000000405047291 */ /* 0x002fd2000f8ec03f */
[----:B------:R-:W1:Y:S04]  /*1e2e0*/  LDS.128 R4, [UR4+0x2e8d0] ;  /* 0x02e8d004ff047984 */ /* 0x000e680008000c00 */
[----:B-1----:R1:W-:Y:S04]  /*1e2f0*/  STL.64 [R1], R4 ;  /* 0x0000000401007387 */ /* 0x0023e80000100a00 */
[----:B------:R1:W-:Y:S01]  /*1e300*/  STL.64 [R1+0x8], R6 ;  /* 0x0000080601007387 */ /* 0x0003e20000100a00 */
[----:B------:R-:W-:Y:S06]  /*1e310*/  BAR.ARV 0x4, 0x180 ;  /* 0x0106000000007b1d */ /* 0x000fec0000002000 */
[----:B------:R-:W-:Y:S05]  /*1e320*/  BRA `(.L_x_458) ;  /* 0x0000000800207947 */ /* 0x000fea0003800000 */
.L_x_457:
[----:B------:R-:W1:Y:S01]  /*1e330*/  S2R R0, SR_TID.X ;  /* 0x0000000000007919 */ /* 0x000e620000002100 */
[----:B------:R-:W-:Y:S01]  /*1e340*/  ULDC UR4, c[0x0][0xc14] ;  /* 0x0003050000047ab9 */ /* 0x000fe20000000800 */
[----:B------:R-:W2:Y:S01]  /*1e350*/  S2UR UR6, SR_CTAID.X ;  /* 0x00000000000679c3 */ /* 0x000ea20000002500 */
[----:B------:R-:W-:Y:S01]  /*1e360*/  ULDC UR5, c[0x0][0xc10] ;  /* 0x0003040000057ab9 */ /* 0x000fe20000000800 */
[----:B-1----:R-:W-:-:S04]  /*1e370*/  LOP3.LUT R5, R0, 0x1f, RZ, 0xc0, !PT ;  /* 0x0000001f00057812 */ /* 0x002fc800078ec0ff */
[----:B------:R-:W-:-:S04]  /*1e380*/  ISETP.NE.AND P0, PT, R5, 0x1f, PT ;  /* 0x0000001f0500780c */ /* 0x000fc80003f05270 */
[----:B------:R-:W-:-:S13]  /*1e390*/  ISETP.GE.OR P1, PT, R5, UR4, !P0 ;  /* 0x0000000405007c0c */ /* 0x000fda000c726670 */
[----:B0-----:R-:W0:Y:S02]  /*1e3a0*/  @!P1 LDC.64 R2, c[0x0][0xc58] ;  /* 0x00031600ff029b82 */ /* 0x001e240000000a00 */
[----:B0-----:R-:W-:-:S05]  /*1e3b0*/  @!P1 IMAD.WIDE.U32 R2, R5, 0x4, R2 ;  /* 0x0000000405029825 */ /* 0x001fca00078e0002 */
[----:B------:R-:W3:Y:S01]  /*1e3c0*/  @!P1 LDG.E R4, desc[UR60][R2.64] ;  /* 0x0000003c02049981 */ /* 0x000ee2000c1e1900 */
[C---:B------:R-:W-:Y:S01]  /*1e3d0*/  ISETP.NE.AND P1, PT, R5.reuse, RZ, PT ;  /* 0x000000ff0500720c */ /* 0x040fe20003f25270 */
[----:B------:R-:W-:Y:S01]  /*1e3e0*/  UMOV UR4, URZ ;  /* 0x0000003f00047c82 */ /* 0x000fe20008000000 */
[C---:B------:R-:W-:Y:S02]  /*1e3f0*/  ISETP.GE.U32.AND P2, PT, R5.reuse, 0x2, PT ;  /* 0x000000020500780c */ /* 0x040fe40003f46070 */
[C---:B------:R-:W-:Y:S02]  /*1e400*/  ISETP.GE.U32.AND P3, PT, R5.reuse, 0x4, PT ;  /* 0x000000040500780c */ /* 0x040fe40003f66070 */
[C---:B------:R-:W-:Y:S02]  /*1e410*/  ISETP.GE.U32.AND P4, PT, R5.reuse, 0x8, PT ;  /* 0x000000080500780c */ /* 0x040fe40003f86070 */
[----:B------:R-:W-:Y:S01]  /*1e420*/  ISETP.GE.U32.AND P5, PT, R5, 0x10, PT ;  /* 0x000000100500780c */ /* 0x000fe20003fa6070 */
        /* <DEDUP_REMOVED lines=8> */
[----:B------:R-:W-:Y:S01]  /*1e4b0*/  IADD3 R3, R0, R3, RZ ;  /* 0x0000000300037210 */ /* 0x000fe20007ffe0ff */
[----:B------:R-:W-:-:S04]  /*1e4c0*/  IMAD.MOV.U32 R0, RZ, RZ, RZ ;  /* 0x000000ffff007224 */ /* 0x000fc800078e00ff */
[----:B------:R-:W0:Y:S02]  /*1e4d0*/  SHFL.UP PT, R2, R3, 0x8, RZ ;  /* 0x0500000003027989 */ /* 0x000e2400000e00ff */
[----:B0-----:R-:W-:-:S05]  /*1e4e0*/  SEL R2, R2, RZ, P4 ;  /* 0x000000ff02027207 */ /* 0x001fca0002000000 */
[----:B------:R-:W-:-:S05]  /*1e4f0*/  IMAD.IADD R7, R3, 0x1, R2 ;  /* 0x0000000103077824 */ /* 0x000fca00078e0202 */
[----:B------:R-:W0:Y:S02]  /*1e500*/  SHFL.UP PT, R2, R7, 0x10, RZ ;  /* 0x0600000007027989 */ /* 0x000e2400000e00ff */
[----:B0-----:R-:W-:-:S05]  /*1e510*/  SEL R2, R2, RZ, P5 ;  /* 0x000000ff02027207 */ /* 0x001fca0002800000 */
[----:B------:R-:W-:-:S05]  /*1e520*/  IMAD.IADD R2, R7, 0x1, R2 ;  /* 0x0000000107027824 */ /* 0x000fca00078e0202 */
[----:B------:R-:W0:Y:S02]  /*1e530*/  SHFL.IDX PT, R6, R2, 0x1f, 0x1f ;  /* 0x03e01f0002067f89 */ /* 0x000e2400000e0000 */
[----:B0-----:R-:W-:-:S05]  /*1e540*/  IMAD R6, R6, UR5, RZ ;  /* 0x0000000506067c24 */ /* 0x001fca000f8e02ff */
[----:B--2---:R-:W-:Y:S02]  /*1e550*/  ISETP.GT.AND P6, PT, R6, UR6, PT ;  /* 0x0000000606007c0c */ /* 0x004fe4000bfc4270 */
[----:B------:R-:W-:-:S11]  /*1e560*/  MOV R9, R6 ;  /* 0x0000000600097202 */ /* 0x000fd60000000f00 */
[----:B------:R-:W-:Y:S05]  /*1e570*/  @P6 BRA `(.L_x_459) ;  /* 0x0000000000a46947 */ /* 0x000fea0003800000 */
[----:B------:R-:W0:Y:S01]  /*1e580*/  LDC R7, c[0x0][0xc14] ;  /* 0x00030500ff077b82 */ /* 0x000e220000000800 */
[----:B------:R-:W-:Y:S01]  /*1e590*/  IMAD.MOV.U32 R6, RZ, RZ, R9 ;  /* 0x000000ffff067224 */ /* 0x000fe200078e0009 */
[----:B------:R-:W-:Y:S01]  /*1e5a0*/  UMOV UR4, URZ ;  /* 0x0000003f00047c82 */ /* 0x000fe20008000000 */
[----:B------:R-:W-:Y:S01]  /*1e5b0*/  ULDC UR7, c[0x0][0xc14] ;  /* 0x0003050000077ab9 */ /* 0x000fe20000000800 */
[----:B------:R-:W-:-:S05]  /*1e5c0*/  ULDC UR5, c[0x0][0xc10] ;  /* 0x0003040000057ab9 */ /* 0x000fca0000000800 */
.L_x_463:
[----:B------:R-:W-:Y:S01]  /*1e5d0*/  IMAD.U32 R2, RZ, RZ, UR7 ;  /* 0x00000007ff027e24 */ /* 0x000fe2000f8e00ff */
[----:B------:R-:W-:-:S04]  /*1e5e0*/  UIADD3 UR4, UR4, 0x1f, URZ ;  /* 0x0000001f04047890 */ /* 0x000fc8000fffe03f */
[----:B------:R1:W-:Y:S02]  /*1e5f0*/  STL [R1+0xc], R2 ;  /* 0x00000c0201007387 */ /* 0x0003e40000100800 */
[----:B0-----:R-:W-:-:S13]  /*1e600*/  ISETP.LE.AND P6, PT, R7, UR4, PT ;  /* 0x0000000407007c0c */ /* 0x001fda000bfc3270 */
[----:B-1----:R-:W-:Y:S05]  /*1e610*/  @P6 BRA `(.L_x_460) ;  /* 0x00000004002c6947 */ /* 0x002fea0003800000 */
[----:B------:R-:W-:Y:S01]  /*1e620*/  VIADD R8, R5, UR4 ;  /* 0x0000000405087c36 */ /* 0x000fe20008000000 */
[----:B------:R-:W-:Y:S01]  /*1e630*/  BSSY B0, `(.L_x_461) ;  /* 0x0000007000007945 */ /* 0x000fe20003800000 */
[----:B------:R-:W-:-:S03]  /*1e640*/  MOV R4, RZ ;  /* 0x000000ff00047202 */ /* 0x000fc60000000f00 */
[----:B------:R-:W-:-:S13]  /*1e650*/  ISETP.GE.OR P6, PT, R8, R7, !P0 ;  /* 0x000000070800720c */ /* 0x000fda00047c6670 */
[----:B------:R-:W-:Y:S05]  /*1e660*/  @P6 BRA `(.L_x_462) ;  /* 0x00000000000c6947 */ /* 0x000fea0003800000 */
[----:B------:R-:W0:Y:S02]  /*1e670*/  LDC.64 R2, c[0x0][0xc58] ;  /* 0x00031600ff027b82 */ /* 0x000e240000000a00 */
[----:B0-----:R-:W-:-:S05]  /*1e680*/  IMAD.WIDE R2, R8, 0x4, R2 ;  /* 0x0000000408027825 */ /* 0x001fca00078e0202 */
[----:B------:R0:W5:Y:S02]  /*1e690*/  LDG.E R4, desc[UR60][R2.64] ;  /* 0x0000003c02047981 */ /* 0x000164000c1e1900 */
.L_x_462:
[----:B------:R-:W-:Y:S05]  /*1e6a0*/  BSYNC B0 ;  /* 0x0000000000007941 */ /* 0x000fea0003800000 */
.L_x_461:
        /* <DEDUP_REMOVED lines=15> */
[----:B------:R-:W0:Y:S02]  /*1e7a0*/  SHFL.IDX PT, R3, R11, 0x1f, 0x1f ;  /* 0x03e01f000b037f89 */ /* 0x000e2400000e0000 */
[----:B0-----:R-:W-:-:S04]  /*1e7b0*/  IMAD R3, R3, UR5, RZ ;  /* 0x0000000503037c24 */ /* 0x001fc8000f8e02ff */
[----:B------:R-:W-:-:S05]  /*1e7c0*/  IMAD.IADD R6, R3, 0x1, R6 ;  /* 0x0000000103067824 */ /* 0x000fca00078e0206 */
[----:B------:R-:W-:-:S13]  /*1e7d0*/  ISETP.GT.AND P6, PT, R6, UR6, PT ;  /* 0x0000000606007c0c */ /* 0x000fda000bfc4270 */
[----:B------:R-:W-:Y:S05]  /*1e7e0*/  @!P6 BRA `(.L_x_463) ;  /* 0xfffffffc0078e947 */ /* 0x000fea000383ffff */
[----:B------:R-:W-:Y:S01]  /*1e7f0*/  IMAD.MOV.U32 R2, RZ, RZ, R11 ;  /* 0x000000ffff027224 */ /* 0x000fe200078e000b */
[----:B------:R-:W-:-:S07]  /*1e800*/  MOV R9, R3 ;  /* 0x0000000300097202 */ /* 0x000fce0000000f00 */
.L_x_459:
[----:B------:R-:W-:-:S04]  /*1e810*/  IMAD.IADD R9, R6, 0x1, -R9 ;  /* 0x0000000106097824 */ /* 0x000fc800078e0a09 */
[----:B------:R-:W-:-:S05]  /*1e820*/  IMAD R3, R2, UR5, R9 ;  /* 0x0000000502037c24 */ /* 0x000fca000f8e0209 */
[----:B------:R-:W-:-:S13]  /*1e830*/  ISETP.GT.AND P0, PT, R3, UR6, PT ;  /* 0x0000000603007c0c */ /* 0x000fda000bf04270 */
[----:B------:R-:W-:-:S04]  /*1e840*/  VOTE.ANY R8, PT, !P0 ;  /* 0x0000000000087806 */ /* 0x000fc800040e0100 */
[----:B------:R-:W0:Y:S01]  /*1e850*/  POPC R7, R8 ;  /* 0x0000000800077309 */ /* 0x000e220000000000 */
[----:B------:R-:W-:Y:S01]  /*1e860*/  ISETP.NE.AND P0, PT, R8, RZ, PT ;  /* 0x000000ff0800720c */ /* 0x000fe20003f05270 */
[----:B0-----:R-:W0:Y:S02]  /*1e870*/  SHFL.IDX PT, R4, R4, R7, 0x1f ;  /* 0x00001f0704047589 */ /* 0x001e2400000e0000 */
[----:B0-----:R-:W-:-:S04]  /*1e880*/  IABS R6, R4 ;  /* 0x0000000400067213 */ /* 0x001fc80000000000 */
[----:B------:R-:W0:Y:S08]  /*1e890*/  I2F.RP R10, R6 ;  /* 0x00000006000a7306 */ /* 0x000e300000209400 */
[----:B0-----:R-:W0:Y:S02]  /*1e8a0*/  MUFU.RCP R10, R10 ;  /* 0x0000000a000a7308 */ /* 0x001e240000001000 */
[----:B0-----:R-:W-:-:S06]  /*1e8b0*/  VIADD R3, R10, 0xffffffe ;  /* 0x0ffffffe0a037836 */ /* 0x001fcc0000000000 */
[----:B------:R-:W0:Y:S02]  /*1e8c0*/  F2I.FTZ.U32.TRUNC.NTZ R3, R3 ;  /* 0x0000000300037305 */ /* 0x000e24000021f000 */
[----:B0-----:R-:W-:Y:S01]  /*1e8d0*/  IMAD.MOV R13, RZ, RZ, -R3 ;  /* 0x000000ffff0d7224 */ /* 0x001fe200078e0a03 */
[----:B------:R-:W-:Y:S06]  /*1e8e0*/  @!P0 BRA `(.L_x_464) ;  /* 0x0000000000088947 */ /* 0x000fec0003800000 */
[----:B------:R-:W-:-:S05]  /*1e8f0*/  IADD3 R11, R7, -0x1, RZ ;  /* 0xffffffff070b7810 */ /* 0x000fca0007ffe0ff */
[----:B------:R0:W1:Y:S02]  /*1e900*/  SHFL.IDX PT, R0, R2, R11, 0x1f ;  /* 0x00001f0b02007589 */ /* 0x00006400000e0000 */
.L_x_464:
[----:B-1----:R-:W-:Y:S02]  /*1e910*/  IMAD R0, R0, UR5, R9 ;  /* 0x0000000500007c24 */ /* 0x002fe4000f8e0209 */
[----:B------:R-:W-:Y:S02]  /*1e920*/  IMAD R9, R13, R6, RZ ;  /* 0x000000060d097224 */ /* 0x000fe400078e02ff */
[----:B0-----:R-:W-:Y:S01]  /*1e930*/  IMAD.MOV.U32 R2, RZ, RZ, RZ ;  /* 0x000000ffff027224 */ /* 0x001fe200078e00ff */
[----:B------:R0:W-:Y:S03]  /*1e940*/  STL [R1], R0 ;  /* 0x0000000001007387 */ /* 0x0001e60000100800 */
[----:B------:R-:W-:Y:S01]  /*1e950*/  IMAD.HI.U32 R2, R3, R9, R2 ;  /* 0x0000000903027227 */ /* 0x000fe200078e0002 */
[----:B------:R-:W-:-:S04]  /*1e960*/  IADD3 R3, -R0, UR6, RZ ;  /* 0x0000000600037c10 */ /* 0x000fc8000fffe1ff */
[----:B------:R-:W-:Y:S02]  /*1e970*/  IABS R9, R3 ;  /* 0x0000000300097213 */ /* 0x000fe40000000000 */
[----:B0-----:R-:W-:-:S03]  /*1e980*/  IABS R0, R4 ;  /* 0x0000000400007213 */ /* 0x001fc60000000000 */
[----:B------:R-:W-:-:S04]  /*1e990*/  IMAD.HI.U32 R2, R2, R9, RZ ;  /* 0x0000000902027227 */ /* 0x000fc800078e00ff */
[----:B------:R-:W-:-:S04]  /*1e9a0*/  IMAD.MOV R0, RZ, RZ, -R0 ;  /* 0x000000ffff007224 */ /* 0x000fc800078e0a00 */
[----:B------:R-:W-:Y:S01]  /*1e9b0*/  IMAD R9, R2, R0, R9 ;  /* 0x0000000002097224 */ /* 0x000fe200078e0209 */
[----:B------:R-:W-:-:S04]  /*1e9c0*/  LOP3.LUT R0, R3, R4, RZ, 0x3c, !PT ;  /* 0x0000000403007212 */ /* 0x000fc800078e3cff */
[----:B------:R-:W-:Y:S02]  /*1e9d0*/  ISETP.GT.U32.AND P1, PT, R6, R9, PT ;  /* 0x000000090600720c */ /* 0x000fe40003f24070 */
[----:B------:R-:W-:-:S11]  /*1e9e0*/  ISETP.GE.AND P2, PT, R0, RZ, PT ;  /* 0x000000ff0000720c */ /* 0x000fd60003f46270 */
[----:B------:R-:W-:Y:S01]  /*1e9f0*/  @!P1 IMAD.IADD R9, R9, 0x1, -R6 ;  /* 0x0000000109099824 */ /* 0x000fe200078e0a06 */
[----:B------:R-:W-:Y:S02]  /*1ea00*/  @!P1 IADD3 R2, R2, 0x1, RZ ;  /* 0x0000000102029810 */ /* 0x000fe40007ffe0ff */
[----:B------:R-:W-:Y:S02]  /*1ea10*/  ISETP.NE.AND P1, PT, R4, RZ, PT ;  /* 0x000000ff0400720c */ /* 0x000fe40003f25270 */
[----:B------:R-:W-:-:S13]  /*1ea20*/  ISETP.GE.U32.AND P0, PT, R9, R6, PT ;  /* 0x000000060900720c */ /* 0x000fda0003f06070 */
[----:B------:R-:W-:-:S04]  /*1ea30*/  @P0 VIADD R2, R2, 0x1 ;  /* 0x0000000102020836 */ /* 0x000fc80000000000 */
[----:B------:R-:W-:Y:S01]  /*1ea40*/  @!P2 IMAD.MOV R2, RZ, RZ, -R2 ;  /* 0x000000ffff02a224 */ /* 0x000fe200078e0a02 */
[----:B------:R-:W-:-:S05]  /*1ea50*/  @!P1 LOP3.LUT R2, RZ, R4, RZ, 0x33, !PT ;  /* 0x00000004ff029212 */ /* 0x000fca00078e33ff */
[----:B------:R-:W-:-:S04]  /*1ea60*/  IMAD.MOV R0, RZ, RZ, -R2 ;  /* 0x000000ffff007224 */ /* 0x000fc800078e0a02 */
[----:B------:R-:W-:Y:S01]  /*1ea70*/  IMAD R3, R4, R0, R3 ;  /* 0x0000000004037224 */ /* 0x000fe200078e0203 */
[----:B------:R-:W-:-:S04]  /*1ea80*/  IADD3 R0, R7, UR4, RZ ;  /* 0x0000000407007c10 */ /* 0x000fc8000fffe0ff */
[----:B------:R1:W-:Y:S04]  /*1ea90*/  STL [R1+0x4], R3 ;  /* 0x0000040301007387 */ /* 0x0003e80000100800 */
[----:B------:R1:W-:Y:S04]  /*1eaa0*/  STL [R1+0x8], R2 ;  /* 0x0000080201007387 */ /* 0x0003e80000100800 */
[----:B------:R1:W-:Y:S01]  /*1eab0*/  STL [R1+0xc], R0 ;  /* 0x00000c0001007387 */ /* 0x0003e20000100800 */
[----:B------:R-:W-:Y:S05]  /*1eac0*/  BRA `(.L_x_465) ;  /* 0x0000000000107947 */ /* 0x000fea0003800000 */
.L_x_460:
[----:B------:R-:W-:Y:S01]  /*1ead0*/  IMAD.U32 R0, RZ, RZ, UR6 ;  /* 0x00000006ff007e24 */ /* 0x000fe2000f8e00ff */
[----:B------:R0:W-:Y:S04]  /*1eae0*/  STL [R1+0x4], RZ ;  /* 0x000004ff01007387 */ /* 0x0001e80000100800 */
[----:B------:R0:W-:Y:S04]  /*1eaf0*/  STL [R1+0x8], RZ ;  /* 0x000008ff01007387 */ /* 0x0001e80000100800 */
[----:B------:R0:W-:Y:S02]  /*1eb00*/  STL [R1], R0 ;  /* 0x0000000001007387 */ /* 0x0001e40000100800 */
.L_x_465:
[----:B------:R-:W2:Y:S04]  /*1eb10*/  LDL R8, [R1] ;  /* 0x0000000001087983 */ /* 0x000ea80000100800 */
[----:B------:R-:W2:Y:S04]  /*1eb20*/  LDL R9, [R1+0x4] ;  /* 0x0000040001097983 */ /* 0x000ea80000100800 */
[----:B------:R-:W2:Y:S04]  /*1eb30*/  LDL R10, [R1+0x8] ;  /* 0x00000800010a7983 */ /* 0x000ea80000100800 */
[----:B------:R-:W2:Y:S01]  /*1eb40*/  LDL R11, [R1+0xc] ;  /* 0x00000c00010b7983 */ /* 0x000ea20000100800 */
[----:B------:R-:W-:-:S13]  /*1eb50*/  ISETP.NE.AND P0, PT, R5, RZ, PT ;  /* 0x000000ff0500720c */ /* 0x000fda0003f05270 */
[----:B-1----:R-:W1:Y:S01]  /*1eb60*/  @!P0 S2R R3, SR_CgaCtaId ;  /* 0x0000000000038919 */ /* 0x002e620000008800 */
[----:B0-----:R-:W-:-:S04]  /*1eb70*/  @!P0 MOV R0, 0x400 ;  /* 0x0000040000008802 */ /* 0x001fc80000000f00 */
[----:B-1----:R-:W-:-:S05]  /*1eb80*/  @!P0 LEA R0, R3, R0, 0x18 ;  /* 0x0000000003008211 */ /* 0x002fca00078ec0ff */
[----:B--2---:R2:W-:Y:S01]  /*1eb90*/  @!P0 STS.128 [R0+0x2e8d0], R8 ;  /* 0x02e8d00800008388 */ /* 0x0045e20000000c00 */
[----:B------:R-:W-:Y:S06]  /*1eba0*/  BAR.ARV 0x5, 0x180 ;  /* 0x0146000000007b1d */ /* 0x000fec0000002000 */
.L_x_458:
[----:B--2---:R-:W2:Y:S01]  /*1ebb0*/  LDL R0, [R1+0xc] ;  /* 0x00000c0001007983 */ /* 0x004ea20000100800 */
[----:B------:R-:W-:-:S03]  /*1ebc0*/  ULDC UR4, c[0x0][0xc14] ;  /* 0x0003050000047ab9 */ /* 0x000fc60000000800 */
[----:B------:R3:W-:Y:S01]  /*1ebd0*/  STL [R1+0x10], RZ ;  /* 0x000010ff01007387 */ /* 0x0007e20000100800 */
[----:B--2---:R-:W-:Y:S01]  /*1ebe0*/  ISETP.GE.AND P0, PT, R0, UR4, PT ;  /* 0x0000000400007c0c */ /* 0x004fe2000bf06270 */
[----:B------:R-:W-:-:S05]  /*1ebf0*/  IMAD.MOV.U32 R0, RZ, RZ, 0x1 ;  /* 0x00000001ff007424 */ /* 0x000fca00078e00ff */
[----:B------:R3:W-:Y:S04]  /*1ec00*/  STL [R1+0x18], R0 ;  /* 0x0000180001007387 */ /* 0x0007e80000100800 */
[----:B------:R3:W-:Y:S03]  /*1ec10*/  STL [R1+0x44], RZ ;  /* 0x000044ff01007387 */ /* 0x0007e60000100800 */
[----:B------:R-:W-:Y:S05]  /*1ec20*/  @P0 BRA `(.L_x_466) ;  /* 0x0000004c00a40947 */ /* 0x000fea0003800000 */
[----:B0-----:R-:W2:Y:S01]  /*1ec30*/  LDL R2, [R1+0x98] ;  /* 0x0000980001027983 */ /* 0x001ea20000100800 */
[----:B---3--:R-:W0:Y:S01]  /*1ec40*/  S2R R0, SR_TID.X ;  /* 0x0000000000007919 */ /* 0x008e220000002100 */
[----:B-1----:R-:W1:Y:S01]  /*1ec50*/  S2R R6, SR_TID.X ;  /* 0x0000000000067919 */ /* 0x002e620000002100 */
[----:B0-----:R-:W-:-:S05]  /*1ec60*/  LOP3.LUT R0, R0, 0x7f, RZ, 0xc0, !PT ;  /* 0x0000007f00007812 */ /* 0x001fca00078ec0ff */
[----:B------:R-:W-:Y:S01]  /*1ec70*/  IMAD.SHL.U32 R0, R0, 0x10, RZ ;  /* 0x0000001000007824 */ /* 0x000fe200078e00ff */
[----:B-1----:R-:W-:-:S04]  /*1ec80*/  SHF.L.U32 R4, R6, 0x5, RZ ;  /* 0x0000000506047819 */ /* 0x002fc800000006ff */
[----:B------:R-:W-:Y:S01]  /*1ec90*/  LOP3.LUT R3, R0, 0x600, RZ, 0xc0, !PT ;  /* 0x0000060000037812 */ /* 0x000fe200078ec0ff */
[----:B------:R-:W-:-:S03]  /*1eca0*/  IMAD.SHL.U32 R0, R6, 0x80, RZ ;  /* 0x0000008006007824 */ /* 0x000fc600078e00ff */
[----:B------:R-:W-:Y:S02]  /*1ecb0*/  LOP3.LUT R5, R3, 0x60, R4, 0xf8, !PT ;  /* 0x0000006003057812 */ /* 0x000fe400078ef804 */
[----:B------:R-:W-:Y:S02]  /*1ecc0*/  SHF.R.U32.HI R3, RZ, 0x1, R6 ;  /* 0x00000001ff037819 */ /* 0x000fe40000011606 */
[----:B------:R-:W-:Y:S02]  /*1ecd0*/  LOP3.LUT R5, R5, 0x100, R4, 0xf8, !PT ;  /* 0x0000010005057812 */ /* 0x000fe400078ef804 */
[----:B------:R-:W-:Y:S01]  /*1ece0*/  LOP3.LUT R4, R4, 0x80, RZ, 0xc0, !PT ;  /* 0x0000008004047812 */ /* 0x000fe200078ec0ff */
[----:B------:R-:W-:-:S03]  /*1ecf0*/  IMAD.SHL.U32 R7, R6, 0x4, RZ ;  /* 0x0000000406077824 */ /* 0x000fc600078e00ff */
[----:B------:R-:W-:-:S04]  /*1ed00*/  LOP3.LUT R4, R4, 0x10, R6, 0xf8, !PT ;  /* 0x0000001004047812 */ /* 0x000fc800078ef806 */
[----:B------:R-:W-:Y:S02]  /*1ed10*/  LOP3.LUT R4, R4, 0x10, R7, 0x78, !PT ;  /* 0x0000001004047812 */ /* 0x000fe400078e7807 */
[----:B------:R-:W-:Y:S01]  /*1ed20*/  LOP3.LUT P0, RZ, R6, 0x4, RZ, 0xc0, !PT ;  /* 0x0000000406ff7812 */ /* 0x000fe2000780c0ff */
[----:B------:R-:W-:Y:S01]  /*1ed30*/  BSSY B7, `(.L_x_466) ;  /* 0x00004d8000077945 */ /* 0x000fe20003800000 */
[----:B------:R-:W-:Y:S01]  /*1ed40*/  ULDC UR40, c[0x0][0xc] ;  /* 0x0000030000287ab9 */ /* 0x000fe20000000800 */
[----:B------:R-:W-:Y:S01]  /*1ed50*/  ULDC.64 UR36, c[0x0][0x198] ;  /* 0x0000660000247ab9 */ /* 0x000fe20000000a00 */
[----:B--2---:R-:W-:Y:S02]  /*1ed60*/  R2UR UR4, R2 ;  /* 0x00000000020472ca */ /* 0x004fe400000e0000 */
[----:B------:R-:W-:-:S04]  /*1ed70*/  LOP3.LUT R2, R0, 0x380, RZ, 0xc0, !PT ;  /* 0x0000038000027812 */ /* 0x000fc800078ec0ff */
[----:B------:R-:W-:Y:S01]  /*1ed80*/  LOP3.LUT R2, R2, 0x30, R3, 0xf8, !PT ;  /* 0x0000003002027812 */ /* 0x000fe200078ef803 */
[----:B------:R-:W-:-:S05]  /*1ed90*/  IMAD.SHL.U32 R3, R6, 0x10, RZ ;  /* 0x0000001006037824 */ /* 0x000fca00078e00ff */
[----:B------:R-:W-:-:S04]  /*1eda0*/  LOP3.LUT R3, R2, 0x70, R3, 0x78, !PT ;  /* 0x0000007002037812 */ /* 0x000fc800078e7803 */
[----:B------:R-:W-:Y:S02]  /*1edb0*/  LOP3.LUT R2, R3, 0xc00, R0, 0xf8, !PT ;  /* 0x00000c0003027812 */ /* 0x000fe400078ef800 */
[----:B------:R-:W-:-:S03]  /*1edc0*/  LOP3.LUT R0, R5, R4, RZ, 0xfc, !PT ;  /* 0x0000000405007212 */ /* 0x000fc600078efcff */
[----:B------:R-:W-:Y:S04]  /*1edd0*/  STL [R1+0x30], R2 ;  /* 0x0000300201007387 */ /* 0x000fe80000100800 */
[----:B------:R0:W-:Y:S02]  /*1ede0*/  STL [R1+0x2c], R0 ;  /* 0x00002c0001007387 */ /* 0x0001e40000100800 */
[----:B0-----:R-:W-:-:S04]  /*1edf0*/  MOV R0, 0x40 ;  /* 0x0000004000007802 */ /* 0x001fc80000000f00 */
[----:B------:R-:W-:Y:S01]  /*1ee00*/  SEL R2, R0, 0xffffffc0, !P0 ;  /* 0xffffffc000027807 */ /* 0x000fe20004000000 */
[----:B------:R-:W-:-:S04]  /*1ee10*/  IMAD.MOV.U32 R0, RZ, RZ, 0x1 ;  /* 0x00000001ff007424 */ /* 0x000fc800078e00ff */
[----:B------:R0:W-:Y:S04]  /*1ee20*/  STL [R1+0x34], R2 ;  /* 0x0000340201007387 */ /* 0x0001e80000100800 */
[----:B------:R0:W-:Y:S04]  /*1ee30*/  STL [R1+0x44], RZ ;  /* 0x000044ff01007387 */ /* 0x0001e80000100800 */
[----:B------:R0:W-:Y:S04]  /*1ee40*/  STL [R1+0x1c], R0 ;  /* 0x00001c0001007387 */ /* 0x0001e80000100800 */
[----:B------:R0:W-:Y:S04]  /*1ee50*/  STL [R1+0x14], RZ ;  /* 0x000014ff01007387 */ /* 0x0001e80000100800 */
[----:B------:R0:W-:Y:S04]  /*1ee60*/  STL [R1+0x10], RZ ;  /* 0x000010ff01007387 */ /* 0x0001e80000100800 */
[----:B------:R0:W-:Y:S01]  /*1ee70*/  STL [R1+0x18], R0 ;  /* 0x0000180001007387 */ /* 0x0001e20000100800 */
[----:B------:R-:W-:-:S02]  /*1ee80*/  ULOP3.LUT UR38, UR4, 0x1, URZ, 0xfc, !UPT ;  /* 0x0000000104267892 */ /* 0x000fc4000f8efc3f */
[----:B------:R-:W-:-:S12]  /*1ee90*/  ULOP3.LUT UR39, UR4, 0x2, URZ, 0xfc, !UPT ;  /* 0x0000000204277892 */ /* 0x000fd8000f8efc3f */
.L_x_561:
[----:B0-----:R-:W2:Y:S01]  /*1eea0*/  LDL R0, [R1+0xc] ;  /* 0x00000c0001007983 */ /* 0x001ea20000100800 */
[----:B------:R-:W2:Y:S01]  /*1eeb0*/  LDC.64 R16, c[0x0][0xc60] ;  /* 0x00031800ff107b82 */ /* 0x000ea20000000a00 */
[----:B------:R-:W-:Y:S05]  /*1eec0*/  YIELD ;  /* 0x0000000000007946 */ /* 0x000fea0003800000 */
[----:B------:R-:W-:Y:S01]  /*1eed0*/  ULDC.64 UR4, c[0x0][0xa28] ;  /* 0x00028a0000047ab9 */ /* 0x000fe20000000a00 */
[----:B------:R-:W-:Y:S01]  /*1eee0*/  ULDC.64 UR6, c[0x0][0xa00] ;  /* 0x0002800000067ab9 */ /* 0x000fe20000000a00 */
[----:B------:R-:W-:Y:S01]  /*1eef0*/  ISETP.NE.U32.AND P0, PT, RZ, UR4, PT ;  /* 0x00000004ff007c0c */ /* 0x000fe2000bf05070 */
[----:B--2---:R-:W-:-:S06]  /*1ef00*/  IMAD.WIDE R16, R0, 0x4, R16 ;  /* 0x0000000400107825 */ /* 0x004fcc00078e0210 */
[----:B------:R-:W2:Y:S01]  /*1ef10*/  LDG.E R16, desc[UR60][R16.64] ;  /* 0x0000003c10107981 */ /* 0x000ea2000c1e1900 */
[----:B------:R-:W-:Y:S01]  /*1ef20*/  ISETP.NE.AND.EX P0, PT, RZ, UR5, PT, P0 ;  /* 0x00000005ff007c0c */ /* 0x000fe2000bf05300 */
[----:B------:R-:W-:Y:S01]  /*1ef30*/  IMAD.MOV.U32 R0, RZ, RZ, RZ ;  /* 0x000000ffff007224 */ /* 0x000fe200078e00ff */
[----:B------:R-:W-:-:S04]  /*1ef40*/  ISETP.NE.U32.AND P1, PT, RZ, UR6, PT ;  /* 0x00000006ff007c0c */ /* 0x000fc8000bf25070 */
[----:B------:R-:W-:Y:S01]  /*1ef50*/  ISETP.NE.AND.EX P1, PT, RZ, UR7, PT, P1 ;  /* 0x00000007ff007c0c */ /* 0x000fe2000bf25310 */
[----:B------:R-:W-:Y:S01]  /*1ef60*/  IMAD.MOV.U32 R4, RZ, RZ, RZ ;  /* 0x000000ffff047224 */ /* 0x000fe200078e00ff */
[----:B------:R-:W-:Y:S02]  /*1ef70*/  CS2R R8, SRZ ;  /* 0x0000000000087805 */ /* 0x000fe4000001ff00 */
[----:B--2---:R-:W-:-:S03]  /*1ef80*/  SHF.R.S32.HI R18, RZ, 0x1f, R16 ;  /* 0x0000001fff127819 */ /* 0x004fc60000011410 */
[----:B------:R-:W-:-:S04]  /*1ef90*/  @P0 LEA R2, P2, R16, UR4, 0x2 ;  /* 0x0000000410020c11 */ /* 0x000fc8000f8410ff */
[----:B------:R-:W-:Y:S01]  /*1efa0*/  @P0 LEA.HI.X R3, R16, UR5, R18, 0x2, P2 ;  /* 0x0000000510030c11 */ /* 0x000fe200090f1412 */
[----:B------:R-:W-:-:S04]  /*1efb0*/  ULDC.64 UR4, c[0x0][0xa08] ;  /* 0x0002820000047ab9 */ /* 0x000fc80000000a00 */
[----:B------:R0:W5:Y:S02]  /*1efc0*/  @P0 LDG.E R0, desc[UR60][R2.64] ;  /* 0x0000003c02000981 */ /* 0x000164000c1e1900 */
[----:B0-----:R-:W-:-:S04]  /*1efd0*/  @P1 LEA R2, P0, R16, UR6, 0x2 ;  /* 0x0000000610021c11 */ /* 0x001fc8000f8010ff */
[----:B------:R-:W-:Y:S01]  /*1efe0*/  @P1 LEA.HI.X R3, R16, UR7, R18, 0x2, P0 ;  /* 0x0000000710031c11 */ /* 0x000fe200080f1412 */
[----:B------:R-:W-:-:S04]  /*1eff0*/  ULDC.64 UR6, c[0x0][0xa10] ;  /* 0x0002840000067ab9 */ /* 0x000fc80000000a00 */
[----:B------:R0:W2:Y:S01]  /*1f000*/  @P1 LDG.E R4, desc[UR60][R2.64] ;  /* 0x0000003c02041981 */ /* 0x0000a2000c1e1900 */
[----:B------:R-:W-:Y:S02]  /*1f010*/  ISETP.NE.U32.AND P1, PT, RZ, UR6, PT ;  /* 0x00000006ff007c0c */ /* 0x000fe4000bf25070 */
[C---:B------:R-:W-:Y:S02]  /*1f020*/  SHF.L.U32 R17, R16.reuse, 0x2, RZ ;  /* 0x0000000210117819 */ /* 0x040fe400000006ff */
[----:B------:R-:W-:Y:S02]  /*1f030*/  ISETP.NE.AND.EX P1, PT, RZ, UR7, PT, P1 ;  /* 0x00000007ff007c0c */ /* 0x000fe4000bf25310 */
[----:B------:R-:W-:Y:S02]  /*1f040*/  SHF.L.U64.HI R18, R16, 0x2, R18 ;  /* 0x0000000210127819 */ /* 0x000fe40000010212 */
[----:B0-----:R-:W-:-:S04]  /*1f050*/  IADD3 R2, P0, R17, UR6, RZ ;  /* 0x0000000611027c10 */ /* 0x001fc8000ff1e0ff */
[----:B------:R-:W-:Y:S01]  /*1f060*/  IADD3.X R3, R18, UR7, RZ, P0, !PT ;  /* 0x0000000712037c10 */ /* 0x000fe200087fe4ff */
[----:B------:R-:W-:Y:S01]  /*1f070*/  ULDC.64 UR6, c[0x0][0xa20] ;  /* 0x0002880000067ab9 */ /* 0x000fe20000000a00 */
[----:B------:R-:W-:-:S03]  /*1f080*/  ISETP.NE.U32.AND P0, PT, RZ, UR4, PT ;  /* 0x00000004ff007c0c */ /* 0x000fc6000bf05070 */
[----:B------:R-:W5:Y:S04]  /*1f090*/  @P1 LDG.E R9, desc[UR60][R2.64] ;  /* 0x0000003c02091981 */ /* 0x000f68000c1e1900 */
[----:B------:R-:W5:Y:S04]  /*1f0a0*/  @P1 LDG.E R11, desc[UR60][R2.64] ;  /* 0x0000003c020b1981 */ /* 0x000f68000c1e1900 */
[----:B------:R0:W5:Y:S01]  /*1f0b0*/  @P1 LDG.E R10, desc[UR60][R2.64+0x4] ;  /* 0x0000043c020a1981 */ /* 0x000162000c1e1900 */
[----:B------:R-:W-:Y:S02]  /*1f0c0*/  ISETP.NE.AND.EX P0, PT, RZ, UR5, PT, P0 ;  /* 0x00000005ff007c0c */ /* 0x000fe4000bf05300 */
[----:B0-----:R-:W-:-:S04]  /*1f0d0*/  IADD3 R2, P2, R17, UR4, RZ ;  /* 0x0000000411027c10 */ /* 0x001fc8000ff5e0ff */
[----:B------:R-:W-:Y:S01]  /*1f0e0*/  IADD3.X R3, R18, UR5, RZ, P2, !PT ;  /* 0x0000000512037c10 */ /* 0x000fe200097fe4ff */
[----:B------:R-:W-:Y:S01]  /*1f0f0*/  ULDC.64 UR4, c[0x0][0x3f8] ;  /* 0x0000fe0000047ab9 */ /* 0x000fe20000000a00 */
[----:B------:R-:W-:Y:S01]  /*1f100*/  ISETP.NE.U32.AND P2, PT, RZ, UR6, PT ;  /* 0x00000006ff007c0c */ /* 0x000fe2000bf45070 */
[----:B------:R-:W-:-:S04]  /*1f110*/  UISETP.NE.U32.AND UP0, UPT, UR4, URZ, UPT ;  /* 0x0000003f0400728c */ /* 0x000fc8000bf05070 */
[----:B------:R0:W5:Y:S01]  /*1f120*/  @P0 LDG.E R8, desc[UR60][R2.64] ;  /* 0x0000003c02080981 */ /* 0x000162000c1e1900 */
[----:B------:R-:W-:Y:S01]  /*1f130*/  ISETP.NE.AND.EX P2, PT, RZ, UR7, PT, P2 ;  /* 0x00000007ff007c0c */ /* 0x000fe2000bf45320 */
[----:B------:R-:W-:Y:S01]  /*1f140*/  UISETP.NE.AND.EX UP0, UPT, UR5, URZ, UPT, UP0 ;  /* 0x0000003f0500728c */ /* 0x000fe2000bf05300 */
[----:B------:R-:W-:Y:S02]  /*1f150*/  ULDC UR4, c[0x0][0x404] ;  /* 0x0001010000047ab9 */ /* 0x000fe40000000800 */
[----:B------:R-:W-:Y:S01]  /*1f160*/  ULDC UR5, c[0x0][0x2e0] ;  /* 0x0000b80000057ab9 */ /* 0x000fe20000000800 */
[----:B------:R-:W-:-:S04]  /*1f170*/  USEL UR4, UR4, 0x1, UP0 ;  /* 0x0000000104047887 */ /* 0x000fc80008000000 */
[----:B------:R-:W-:-:S04]  /*1f180*/  UIMAD UR4, UR4, UR5, URZ ;  /* 0x00000005040472a4 */ /* 0x000fc8000f8e023f */
[----:B------:R-:W-:Y:S02]  /*1f190*/  @P2 IADD3 R6, P3, R17, UR6, RZ ;  /* 0x0000000611062c10 */ /* 0x000fe4000ff7e0ff */
[----:B------:R-:W-:Y:S02]  /*1f1a0*/  IMAD.U32 R5, RZ, RZ, UR4 ;  /* 0x00000004ff057e24 */ /* 0x000fe4000f8e00ff */
[----:B------:R-:W-:-:S05]  /*1f1b0*/  @P2 IADD3.X R7, R18, UR7, RZ, P3, !PT ;  /* 0x0000000712072c10 */ /* 0x000fca0009ffe4ff */
[----:B------:R0:W5:Y:S01]  /*1f1c0*/  @P2 LDG.E R5, desc[UR60][R6.64] ;  /* 0x0000003c06052981 */ /* 0x000162000c1e1900 */
[----:B------:R-:W-:-:S03]  /*1f1d0*/  ULDC UR4, c[0x0][0x338] ;  /* 0x0000ce0000047ab9 */ /* 0x000fc60000000800 */
[----:B--2---:R1:W-:Y:S02]  /*1f1e0*/  STL [R1+0x24], R4 ;  /* 0x0000240401007387 */ /* 0x0043e40000100800 */
[----:B-1----:R-:W-:Y:S01]  /*1f1f0*/  IMAD.U32 R4, RZ, RZ, UR4 ;  /* 0x00000004ff047e24 */ /* 0x002fe2000f8e00ff */
[----:B0-----:R-:W-:Y:S06]  /*1f200*/  @P2 BRA `(.L_x_467) ;  /* 0x0000000000102947 */ /* 0x001fec0003800000 */
[----:B------:R-:W-:Y:S05]  /*1f210*/  @!P0 BRA `(.L_x_467) ;  /* 0x00000000000c8947 */ /* 0x000fea0003800000 */
[----:B-----5:R-:W2:Y:S04]  /*1f220*/  LDG.E R5, desc[UR60][R2.64] ;  /* 0x0000003c02057981 */ /* 0x020ea8000c1e1900 */
[----:B------:R-:W2:Y:S02]  /*1f230*/  LDG.E R2, desc[UR60][R2.64+0x4] ;  /* 0x0000043c02027981 */ /* 0x000ea4000c1e1900 */
[----:B--2---:R-:W-:-:S07]  /*1f240*/  IMAD.IADD R5, R2, 0x1, -R5 ;  /* 0x0000000102057824 */ /* 0x004fce00078e0a05 */
.L_x_467:
[----:B-----5:R-:W-:Y:S01]  /*1f250*/  @P1 IADD3 R4, -R11, R10, RZ ;  /* 0x0000000a0b041210 */ /* 0x020fe20007ffe1ff */
[--C-:B------:R-:W-:Y:S01]  /*1f260*/  IMAD.IADD R5, R5, 0x1, -R0.reuse ;  /* 0x0000000105057824 */ /* 0x100fe200078e0a00 */
[----:B------:R-:W-:Y:S01]  /*1f270*/  MOV R2, RZ ;  /* 0x000000ff00027202 */ /* 0x000fe20000000f00 */
[----:B------:R-:W-:Y:S01]  /*1f280*/  IMAD.IADD R0, R8, 0x1, R0 ;  /* 0x0000000108007824 */ /* 0x000fe200078e0200 */
[----:B------:R-:W-:Y:S01]  /*1f290*/  BSSY B0, `(.L_x_468) ;  /* 0x00000f9000007945 */ /* 0x000fe20003800000 */
[----:B------:R-:W-:-:S04]  /*1f2a0*/  IMAD.IADD R19, R5, 0x1, R4 ;  /* 0x0000000105137824 */ /* 0x000fc800078e0204 */
[----:B------:R-:W-:-:S04]  /*1f2b0*/  VIADD R3, R19, 0xdf ;  /* 0x000000df13037836 */ /* 0x000fc80000000000 */
[----:B------:R-:W-:-:S05]  /*1f2c0*/  IMAD.HI R2, R3, -0x6db6db6d, R2 ;  /* 0x9249249303027827 */ /* 0x000fca00078e0202 */
[----:B------:R-:W-:-:S04]  /*1f2d0*/  SHF.R.U32.HI R3, RZ, 0x1f, R2 ;  /* 0x0000001fff037819 */ /* 0x000fc80000011602 */
[----:B------:R-:W-:-:S05]  /*1f2e0*/  LEA.HI.SX32 R6, R2, R3, 0x19 ;  /* 0x0000000302067211 */ /* 0x000fca00078fcaff */
[--C-:B------:R-:W-:Y:S01]  /*1f2f0*/  IMAD R2, R6, 0xe0, -R5.reuse ;  /* 0x000000e006027824 */ /* 0x100fe200078e0a05 */
[----:B------:R0:W-:Y:S01]  /*1f300*/  STL [R1+0x3c], R6 ;  /* 0x00003c0601007387 */ /* 0x0001e20000100800 */
[----:B------:R-:W-:-:S03]  /*1f310*/  IMAD.MOV R5, RZ, RZ, -R5 ;  /* 0x000000ffff057224 */ /* 0x000fc600078e0a05 */
[----:B------:R-:W-:Y:S01]  /*1f320*/  VIMNMX R2, R2, R4, PT ;  /* 0x0000000402027248 */ /* 0x000fe20003fe0100 */
[----:B------:R0:W-:Y:S01]  /*1f330*/  STL [R1+0x28], R0 ;  /* 0x0000280001007387 */ /* 0x0001e20000100800 */
[----:B------:R-:W-:-:S04]  /*1f340*/  VIMNMX R4, RZ, R5, !PT ;  /* 0x00000005ff047248 */ /* 0x000fc80007fe0100 */
[----:B------:R-:W-:Y:S02]  /*1f350*/  ISETP.GT.AND P0, PT, R2, R4, PT ;  /* 0x000000040200720c */ /* 0x000fe40003f04270 */
[----:B------:R-:W-:-:S05]  /*1f360*/  SHF.R.U32.HI R4, RZ, 0x5, R4 ;  /* 0x00000005ff047819 */ /* 0x000fca0000011604 */
[----:B------:R-:W-:-:S06]  /*1f370*/  IMAD.WIDE.U32 R4, R4, 0x24924925, RZ ;  /* 0x2492492504047825 */ /* 0x000fcc00078e00ff */
[----:B------:R-:W-:Y:S02]  /*1f380*/  @P0 VIADD R3, R2, 0xdf ;  /* 0x000000df02030836 */ /* 0x000fe40000000000 */
[----:B------:R-:W-:-:S04]  /*1f390*/  @P0 IMAD.MOV.U32 R2, RZ, RZ, RZ ;  /* 0x000000ffff020224 */ /* 0x000fc800078e00ff */
[----:B------:R-:W-:Y:S01]  /*1f3a0*/  @P0 IMAD.HI R2, R3, -0x6db6db6d, R2 ;  /* 0x9249249303020827 */ /* 0x000fe200078e0202 */
[----:B------:R-:W-:-:S04]  /*1f3b0*/  MOV R3, R5 ;  /* 0x0000000500037202 */ /* 0x000fc80000000f00 */
[----:B------:R-:W-:Y:S01]  /*1f3c0*/  @P0 SHF.R.U32.HI R5, RZ, 0x1f, R2 ;  /* 0x0000001fff050819 */ /* 0x000fe20000011602 */
[----:B------:R-:W-:-:S03]  /*1f3d0*/  IMAD.MOV.U32 R4, RZ, RZ, R3 ;  /* 0x000000ffff047224 */ /* 0x000fc600078e0003 */
[----:B------:R-:W-:Y:S02]  /*1f3e0*/  @P0 LEA.HI.SX32 R4, R2, R5, 0x19 ;  /* 0x0000000502040211 */ /* 0x000fe400078fcaff */
[----:B------:R-:W-:Y:S02]  /*1f3f0*/  PLOP3.LUT P0, PT, PT, PT, PT, 0x80, 0x0 ;  /* 0x000000000000781c */ /* 0x000fe40003f0f070 */
[----:B------:R-:W-:-:S13]  /*1f400*/  ISETP.GT.AND P2, PT, R4, R3, PT ;  /* 0x000000030400720c */ /* 0x000fda0003f44270 */
[----:B0-----:R-:W-:Y:S05]  /*1f410*/  @!P2 BRA `(.L_x_469) ;  /* 0x0000000c0080a947 */ /* 0x001fea0003800000 */
[----:B------:R-:W2:Y:S01]  /*1f420*/  LDL R6, [R1+0x8] ;  /* 0x0000080001067983 */ /* 0x000ea20000100800 */
[----:B------:R-:W0:Y:S01]  /*1f430*/  LDC R0, c[0x0][0x428] ;  /* 0x00010a00ff007b82 */ /* 0x000e220000000800 */
[----:B------:R-:W-:Y:S01]  /*1f440*/  UMOV UR4, 0xffffffff ;  /* 0xffffffff00047882 */ /* 0x000fe20000000000 */
[----:B0-----:R-:W-:-:S13]  /*1f450*/  ISETP.NE.AND P0, PT, R0, 0x1, PT ;  /* 0x000000010000780c */ /* 0x001fda0003f05270 */
[----:B------:R-:W2:Y:S08]  /*1f460*/  @P0 LDC R0, c[0x0][0x42c] ;  /* 0x00010b00ff000b82 */ /* 0x000eb00000000800 */
[----:B------:R-:W0:Y:S01]  /*1f470*/  @P0 LDC R5, c[0x0][0x430] ;  /* 0x00010c00ff050b82 */ /* 0x000e220000000800 */
[----:B--2---:R-:W-:-:S04]  /*1f480*/  @P0 IMAD.HI.U32 R0, R6, R0, RZ ;  /* 0x0000000006000227 */ /* 0x004fc800078e00ff */
[----:B------:R-:W-:Y:S01]  /*1f490*/  IMAD.MOV.U32 R2, RZ, RZ, R6 ;  /* 0x000000ffff027224 */ /* 0x000fe200078e0006 */
[----:B0-----:R-:W-:Y:S02]  /*1f4a0*/  @P0 SHF.R.U32.HI R2, RZ, R5, R0 ;  /* 0x00000005ff020219 */ /* 0x001fe40000011600 */
[----:B------:R-:W-:Y:S01]  /*1f4b0*/  SEL R0, R16, RZ, !P1 ;  /* 0x000000ff10007207 */ /* 0x000fe20004800000 */
[----:B------:R-:W-:Y:S06]  /*1f4c0*/  BRA.DIV UR4, `(.L_x_470) ;  /* 0x0000006204d47947 */ /* 0x000fec000b800000 */
[----:B------:R-:W0:Y:S02]  /*1f4d0*/  S2R R5, SR_TID.X ;  /* 0x0000000000057919 */ /* 0x000e240000002100 */
[----:B0-----:R-:W-:-:S04]  /*1f4e0*/  SHF.R.U32.HI R5, RZ, 0x5, R5 ;  /* 0x00000005ff057819 */ /* 0x001fc80000011605 */
[----:B------:R-:W-:-:S05]  /*1f4f0*/  LOP3.LUT R5, R5, 0x3, RZ, 0xc0, !PT ;  /* 0x0000000305057812 */ /* 0x000fca00078ec0ff */
[----:B------:R0:W1:Y:S02]  /*1f500*/  SHFL.IDX PT, R14, R5, RZ, 0x1f ;  /* 0x00001fff050e7589 */ /* 0x00006400000e0000 */
.L_x_644:
[----:B-1----:R-:W-:Y:S02]  /*1f510*/  ISETP.NE.AND P0, PT, R14, RZ, PT ;  /* 0x000000ff0e00720c */ /* 0x002fe40003f05270 */
[----:B------:R-:W-:-:S11]  /*1f520*/  PLOP3.LUT P6, PT, PT, PT, PT, 0x8, 0x0 ;  /* 0x000000000000781c */ /* 0x000fd60003fce170 */
[----:B------:R-:W-:Y:S05]  /*1f530*/  @P0 BRA `(.L_x_471) ;  /* 0x00000000000c0947 */ /* 0x000fea0003800000 */
[----:B------:R-:W-:-:S03]  /*1f540*/  UMOV UR4, 0xffffffff ;  /* 0xffffffff00047882 */ /* 0x000fc60000000000 */
[----:B------:R-:W-:Y:S05]  /*1f550*/  BRA.DIV UR4, `(.L_x_472) ;  /* 0x0000006204e47947 */ /* 0x000fea000b800000 */
[----:B------:R-:W-:-:S13]  /*1f560*/  ELECT P6, URZ, PT ;  /* 0x00000000003f782f */ /* 0x000fda00038c0000 */
.L_x_471:
[----:B0-----:R-:W2:Y:S01]  /*1f570*/  LDL R5, [R1+0x44] ;  /* 0x0000440001057983 */ /* 0x001ea20000100800 */
[----:B------:R-:W-:Y:S01]  /*1f580*/  BSSY B1, `(.L_x_473) ;  /* 0x000000b000017945 */ /* 0x000fe20003800000 */
[----:B------:R-:W0:Y:S01]  /*1f590*/  S2R R11, SR_CgaCtaId ;  /* 0x00000000000b7919 */ /* 0x000e220000008800 */
[----:B--2---:R-:W-:-:S04]  /*1f5a0*/  IADD3 R5, R5, 0x1, RZ ;  /* 0x0000000105057810 */ /* 0x004fc80007ffe0ff */
        /* <DEDUP_REMOVED lines=8> */
.L_x_647:
[----:B------:R-:W-:Y:S05]  /*1f630*/  BSYNC B1 ;  /* 0x0000000000017941 */ /* 0x000fea0003800000 */
.L_x_473:
[----:B------:R-:W-:Y:S04]  /*1f640*/  BSSY B1, `(.L_x_475) ;  /* 0x0000050000017945 */ /* 0x000fe80003800000 */
[----:B------:R-:W-:Y:S05]  /*1f650*/  @!P6 BRA `(.L_x_476) ;  /* 0x000000040038e947 */ /* 0x000fea0003800000 */
[----:B------:R-:W0:Y:S04]  /*1f660*/  LDL R8, [R1+0x14] ;  /* 0x0000140001087983 */ /* 0x000e280000100800 */
[----:B------:R-:W2:Y:S01]  /*1f670*/  LDL R7, [R1+0x1c] ;  /* 0x00001c0001077983 */ /* 0x000ea20000100800 */
[----:B------:R-:W1:Y:S01]  /*1f680*/  S2R R6, SR_TID.X ;  /* 0x0000000000067919 */ /* 0x000e620000002100 */
[----:B------:R-:W-:Y:S01]  /*1f690*/  BSSY B2, `(.L_x_477) ;  /* 0x0000007000027945 */ /* 0x000fe20003800000 */
[----:B-1----:R-:W-:-:S04]  /*1f6a0*/  LOP3.LUT R6, R6, 0x7f, RZ, 0xc0, !PT ;  /* 0x0000007f06067812 */ /* 0x002fc800078ec0ff */
[----:B------:R-:W-:Y:S01]  /*1f6b0*/  ISETP.NE.AND P1, PT, R6, RZ, PT ;  /* 0x000000ff0600720c */ /* 0x000fe20003f25270 */
[----:B0-----:R-:W-:Y:S01]  /*1f6c0*/  IMAD R5, R8, 0x8, R11 ;  /* 0x0000000808057824 */ /* 0x001fe200078e020b */
[----:B--2---:R-:W-:-:S04]  /*1f6d0*/  SHF.L.U32 R10, R7, 0x1f, RZ ;  /* 0x0000001f070a7819 */ /* 0x004fc800000006ff */
[----:B------:R-:W0:Y:S02]  /*1f6e0*/  SYNCS.PHASECHK.TRANS64.TRYWAIT P0, [R5+URZ+0x2e8a0], R10 ;  /* 0x02e8a00a050075a7 */ /* 0x000e24000800017f */
[----:B0-----:R-:W-:Y:S05]  /*1f6f0*/  @!P0 BRA `(.L_x_478) ;  /* 0x0000006000b08947 */ /* 0x001fea0003800000 */
.L_x_648:
[----:B------:R-:W-:Y:S05]  /*1f700*/  BSYNC B2 ;  /* 0x0000000000027941 */ /* 0x000fea0003800000 */
.L_x_477:
[----:B------:R-:W-:Y:S04]  /*1f710*/  BSSY B2, `(.L_x_479) ;  /* 0x0000009000027945 */ /* 0x000fe80003800000 */
        /* <DEDUP_REMOVED lines=8> */
.L_x_480:
[----:B------:R-:W-:Y:S05]  /*1f7a0*/  BSYNC B2 ;  /* 0x0000000000027941 */ /* 0x000fea0003800000 */
.L_x_479:
[----:B------:R-:W2:Y:S01]  /*1f7b0*/  LDL R7, [R1+0x14] ;  /* 0x0000140001077983 */ /* 0x000ea20000100800 */
[----:B------:R-:W-:Y:S01]  /*1f7c0*/  MOV R13, RZ ;  /* 0x000000ff000d7202 */ /* 0x000fe20000000f00 */
[----:B------:R-:W-:Y:S01]  /*1f7d0*/  IMAD R6, R4, 0xe0, R9 ;  /* 0x000000e004067824 */ /* 0x000fe200078e0209 */
[----:B------:R-:W-:Y:S01]  /*1f7e0*/  UIADD3 UR4, UP0, UR36, 0x570, URZ ;  /* 0x0000057024047890 */ /* 0x000fe2000ff1e03f */
[----:B------:R-:W-:Y:S01]  /*1f7f0*/  PLOP3.LUT P0, PT, PT, PT, PT, 0x80, 0x0 ;  /* 0x000000000000781c */ /* 0x000fe20003f0f070 */
[----:B------:R-:W-:Y:S01]  /*1f800*/  UMOV UR6, 0x0 ;  /* 0x0000000000067882 */ /* 0x000fe20000000000 */
[----:B------:R-:W-:Y:S01]  /*1f810*/  R2UR UR10, R13 ;  /* 0x000000000d0a72ca */ /* 0x000fe200000e0000 */
[----:B------:R-:W-:Y:S01]  /*1f820*/  VIADD R6, R6, 0xffffff20 ;  /* 0xffffff2006067836 */ /* 0x000fe20000000000 */
[----:B------:R-:W-:Y:S01]  /*1f830*/  UIADD3.X UR5, URZ, UR37, URZ, UP0, !UPT ;  /* 0x000000253f057290 */ /* 0x000fe200087fe43f */
[----:B------:R-:W-:Y:S01]  /*1f840*/  UMOV UR7, 0x12f00000 ;  /* 0x12f0000000077882 */ /* 0x000fe20000000000 */
[----:B--2---:R-:W-:-:S02]  /*1f850*/  IMAD R12, R7, 0x7000, R11 ;  /* 0x00007000070c7824 */ /* 0x004fc400078e020b */
[----:B------:R-:W-:Y:S02]  /*1f860*/  VIADD R7, R5, 0x2e890 ;  /* 0x0002e89005077836 */ /* 0x000fe40000000000 */
[----:B------:R-:W-:-:S07]  /*1f870*/  VIADD R8, R12, 0x20400 ;  /* 0x000204000c087836 */ /* 0x000fce0000000000 */
.L_x_481:
[----:B------:R-:W-:-:S13]  /*1f880*/  @P0 ELECT P2, URZ, PT ;  /* 0x00000000003f082f */ /* 0x000fda0003840000 */
[----:B------:R-:W-:Y:S02]  /*1f890*/  @P2 R2UR UR13, R0 ;  /* 0x00000000000d22ca */ /* 0x000fe400000e0000 */
[----:B------:R-:W-:Y:S02]  /*1f8a0*/  @P2 R2UR UR12, R2 ;  /* 0x00000000020c22ca */ /* 0x000fe400000e0000 */
[----:B------:R-:W-:Y:S02]  /*1f8b0*/  @P2 R2UR UR11, R6 ;  /* 0x00000000060b22ca */ /* 0x000fe400000e0000 */
[----:B------:R-:W-:Y:S02]  /*1f8c0*/  @P2 R2UR UR9, R7 ;  /* 0x00000000070922ca */ /* 0x000fe400000e0000 */
[----:B------:R-:W-:Y:S02]  /*1f8d0*/  @P2 R2UR UR8, R8 ;  /* 0x00000000080822ca */ /* 0x000fe400000e0000 */
[----:B------:R-:W-:-:S02]  /*1f8e0*/  @P2 PLOP3.LUT P0, PT, P2, PT, PT, 0x8, 0x0 ;  /* 0x000000000000281c */ /* 0x000fc4000170e170 */
[----:B------:R-:W-:-:S09]  /*1f8f0*/  PLOP3.LUT P2, PT, PT, PT, PT, 0x8, 0x0 ;  /* 0x000000000000781c */ /* 0x000fd20003f4e170 */
[----:B------:R1:W-:Y:S02]  /*1f900*/  UTMALDG.4D [UR8], [UR4], desc[UR6] ;  /* 0x00000608040075b4 */ /* 0x0003e40008019000 */
[----:B-1----:R-:W-:Y:S05]  /*1f910*/  @P0 BRA.U.ANY `(.L_x_481) ;  /* 0xfffffffd00d80947 */ /* 0x002fea000393ffff */
[----:B------:R-:W1:Y:S01]  /*1f920*/  SYNCS.PHASECHK.TRANS64.TRYWAIT P0, [R5+URZ+0x2e8c0], R10 ;  /* 0x02e8c00a050075a7 */ /* 0x000e62000800017f */
[----:B------:R-:W-:Y:S04]  /*1f930*/  BSSY B2, `(.L_x_482) ;  /* 0x0000002000027945 */ /* 0x000fe80003800000 */
[----:B-1----:R-:W-:Y:S05]  /*1f940*/  @!P0 BRA `(.L_x_483) ;  /* 0x0000006000308947 */ /* 0x002fea0003800000 */
.L_x_649:
[----:B------:R-:W-:Y:S05]  /*1f950*/  BSYNC B2 ;  /* 0x0000000000027941 */ /* 0x000fea0003800000 */
.L_x_482:
[----:B------:R-:W-:Y:S01]  /*1f960*/  BSSY B2, `(.L_x_484) ;  /* 0x000000b000027945 */ /* 0x000fe20003800000 */
[----:B------:R-:W-:Y:S01]  /*1f970*/  MOV R14, 0x0 ;  /* 0x00000000000e7802 */ /* 0x000fe20000000f00 */
[----:B------:R-:W-:Y:S02]  /*1f980*/  IMAD.MOV.U32 R15, RZ, RZ, 0x12f00000 ;  /* 0x12f00000ff0f7424 */ /* 0x000fe400078e00ff */
[----:B------:R-:W-:Y:S05]  /*1f990*/  @P1 BRA `(.L_x_485) ;  /* 0x00000000001c1947 */ /* 0x000fea0003800000 */
[----:B------:R-:W2:Y:S02]  /*1f9a0*/  S2R R7, SR_TID.X ;  /* 0x0000000000077919 */ /* 0x000ea40000002100 */
[----:B--2---:R-:W-:Y:S01]  /*1f9b0*/  LOP3.LUT R8, R7, 0x1f, RZ, 0xc0, !PT ;  /* 0x0000001f07087812 */ /* 0x004fe200078ec0ff */
[----:B------:R-:W-:-:S03]  /*1f9c0*/  IMAD.MOV.U32 R7, RZ, RZ, 0x7000 ;  /* 0x00007000ff077424 */ /* 0x000fc600078e00ff */
[----:B------:R-:W-:Y:S01]  /*1f9d0*/  ISETP.NE.AND P0, PT, R8, RZ, PT ;  /* 0x000000ff0800720c */ /* 0x000fe20003f05270 */
[----:B------:R2:W-:-:S12]  /*1f9e0*/  SYNCS.ARRIVE.TRANS64 RZ, [R5+URZ+0x2e8b0], R7 ;  /* 0x02e8b00705ff79a7 */ /* 0x0005d8000800003f */
[----:B--2---:R-:W-:Y:S05]  /*1f9f0*/  @!P0 BRA `(.L_x_485) ;  /* 0x0000000000048947 */ /* 0x004fea0003800000 */
[----:B------:R-:W-:Y:S01]  /*1fa00*/  BPT.TRAP 0x1 ;  /* 0x000000040000795c */ /* 0x000fe20000300000 */
.L_x_485:
[----:B------:R-:W-:Y:S05]  /*1fa10*/  BSYNC B2 ;  /* 0x0000000000027941 */ /* 0x000fea0003800000 */
.L_x_484:
[----:B------:R-:W-:Y:S01]  /*1fa20*/  R2UR UR10, R13 ;  /* 0x000000000d0a72ca */ /* 0x000fe200000e0000 */
[----:B------:R-:W-:Y:S01]  /*1fa30*/  UIADD3 UR4, UP0, UR36, 0x670, URZ ;  /* 0x0000067024047890 */ /* 0x000fe2000ff1e03f */
[----:B------:R-:W-:Y:S01]  /*1fa40*/  R2UR UR6, R14 ;  /* 0x000000000e0672ca */ /* 0x000fe200000e0000 */
[----:B------:R-:W-:Y:S01]  /*1fa50*/  VIADD R7, R12, 0xe400 ;  /* 0x0000e4000c077836 */ /* 0x000fe20000000000 */
[----:B------:R-:W-:Y:S01]  /*1fa60*/  R2UR UR7, R15 ;  /* 0x000000000f0772ca */ /* 0x000fe200000e0000 */
[----:B------:R-:W-:Y:S01]  /*1fa70*/  UIADD3.X UR5, URZ, UR37, URZ, UP0, !UPT ;  /* 0x000000253f057290 */ /* 0x000fe200087fe43f */
[----:B------:R-:W-:Y:S02]  /*1fa80*/  PLOP3.LUT P0, PT, PT, PT, PT, 0x80, 0x0 ;  /* 0x000000000000781c */ /* 0x000fe40003f0f070 */
[----:B01----:R-:W-:-:S11]  /*1fa90*/  IADD3 R5, R5, 0x2e8b0, RZ ;  /* 0x0002e8b005057810 */ /* 0x003fd60007ffe0ff */
.L_x_486:
        /* <DEDUP_REMOVED lines=10> */
.L_x_476:
[----:B------:R-:W-:Y:S05]  /*1fb40*/  BSYNC B1 ;  /* 0x0000000000017941 */ /* 0x000fea0003800000 */
.L_x_475:
[----:B------:R-:W0:Y:S04]  /*1fb50*/  LDL.LU R10, [R1+0x14] ;  /* 0x00001400010a7983 */ /* 0x000e280000300800 */
[----:B------:R-:W2:Y:S01]  /*1fb60*/  LDL.LU R8, [R1+0x1c] ;  /* 0x00001c0001087983 */ /* 0x000ea20000300800 */
[----:B------:R-:W-:Y:S01]  /*1fb70*/  PLOP3.LUT P0, PT, PT, PT, PT, 0x8, 0x0 ;  /* 0x000000000000781c */ /* 0x000fe20003f0e170 */
[----:B0-----:R-:W-:-:S05]  /*1fb80*/  VIADD R5, R10, 0x1 ;  /* 0x000000010a057836 */ /* 0x001fca0000000000 */
[----:B------:R-:W-:-:S04]  /*1fb90*/  ISETP.NE.AND P1, PT, R5, 0x2, PT ;  /* 0x000000020500780c */ /* 0x000fc80003f25270 */
[----:B------:R-:W-:Y:S02]  /*1fba0*/  SEL R6, RZ, 0x1, P1 ;  /* 0x00000001ff067807 */ /* 0x000fe40000800000 */
[----:B------:R-:W-:Y:S02]  /*1fbb0*/  SEL R5, R5, RZ, P1 ;  /* 0x000000ff05057207 */ /* 0x000fe40000800000 */
[----:B--2---:R-:W-:Y:S01]  /*1fbc0*/  LOP3.LUT R8, R8, R6, RZ, 0x3c, !PT ;  /* 0x0000000608087212 */ /* 0x004fe200078e3cff */
[----:B------:R-:W-:-:S04]  /*1fbd0*/  VIADD R6, R4, 0xfffffffe ;  /* 0xfffffffe04067836 */ /* 0x000fc80000000000 */
[----:B------:R0:W-:Y:S01]  /*1fbe0*/  STL [R1+0x1c], R8 ;  /* 0x00001c0801007387 */ /* 0x0001e20000100800 */
[----:B------:R-:W-:-:S03]  /*1fbf0*/  ISETP.GE.AND P2, PT, R6, R3, PT ;  /* 0x000000030600720c */ /* 0x000fc60003f46270 */
[----:B------:R0:W-:Y:S10]  /*1fc00*/  STL [R1+0x14], R5 ;  /* 0x0000140501007387 */ /* 0x0001f40000100800 */
[----:B0-----:R-:W-:Y:S05]  /*1fc10*/  @!P2 BRA `(.L_x_469) ;  /* 0x000000040080a947 */ /* 0x001fea0003800000 */
[C---:B------:R-:W-:Y:S02]  /*1fc20*/  IMAD R5, R4.reuse, 0xe0, R9 ;  /* 0x000000e004057824 */ /* 0x040fe400078e0209 */
[----:B------:R-:W-:-:S03]  /*1fc30*/  VIADD R4, R4, 0xffffffff ;  /* 0xffffffff04047836 */ /* 0x000fc60000000000 */
[----:B------:R-:W-:-:S07]  /*1fc40*/  IADD3 R5, R5, -0x1c0, RZ ;  /* 0xfffffe4005057810 */ /* 0x000fce0007ffe0ff */
.L_x_499:
[----:B------:R-:W-:Y:S05]  /*1fc50*/  YIELD ;  /* 0x0000000000007946 */ /* 0x000fea0003800000 */
[----:B------:R-:W-:Y:S04]  /*1fc60*/  BSSY B1, `(.L_x_487) ;  /* 0x000004e000017945 */ /* 0x000fe80003800000 */
[----:B0-----:R-:W-:Y:S05]  /*1fc70*/  @!P6 BRA `(.L_x_488) ;  /* 0x000000040030e947 */ /* 0x001fea0003800000 */
[----:B------:R-:W2:Y:S04]  /*1fc80*/  LDL R6, [R1+0x14] ;  /* 0x0000140001067983 */ /* 0x000ea80000100800 */
[----:B------:R-:W3:Y:S01]  /*1fc90*/  LDL R7, [R1+0x1c] ;  /* 0x00001c0001077983 */ /* 0x000ee20000100800 */
[----:B------:R-:W0:Y:S01]  /*1fca0*/  S2R R8, SR_TID.X ;  /* 0x0000000000087919 */ /* 0x000e220000002100 */
[----:B------:R-:W-:Y:S01]  /*1fcb0*/  BSSY B2, `(.L_x_489) ;  /* 0x0000007000027945 */ /* 0x000fe20003800000 */
[----:B0-----:R-:W-:-:S04]  /*1fcc0*/  LOP3.LUT R8, R8, 0x7f, RZ, 0xc0, !PT ;  /* 0x0000007f08087812 */ /* 0x001fc800078ec0ff */
[----:B------:R-:W-:Y:S01]  /*1fcd0*/  ISETP.NE.AND P2, PT, R8, RZ, PT ;  /* 0x000000ff0800720c */ /* 0x000fe20003f45270 */
[----:B--2---:R-:W-:Y:S01]  /*1fce0*/  IMAD R6, R6, 0x8, R11 ;  /* 0x0000000806067824 */ /* 0x004fe200078e020b */
[----:B---3--:R-:W-:-:S04]  /*1fcf0*/  SHF.L.U32 R7, R7, 0x1f, RZ ;  /* 0x0000001f07077819 */ /* 0x008fc800000006ff */
[----:B------:R-:W0:Y:S02]  /*1fd00*/  SYNCS.PHASECHK.TRANS64.TRYWAIT P1, [R6+URZ+0x2e8a0], R7 ;  /* 0x02e8a007060075a7 */ /* 0x000e24000802017f */
[----:B0-----:R-:W-:Y:S05]  /*1fd10*/  @!P1 BRA `(.L_x_490) ;  /* 0x0000005c00509947 */ /* 0x001fea0003800000 */
.L_x_650:
[----:B------:R-:W-:Y:S05]  /*1fd20*/  BSYNC B2 ;  /* 0x0000000000027941 */ /* 0x000fea0003800000 */
.L_x_489:
        /* <DEDUP_REMOVED lines=9> */
.L_x_492:
[----:B------:R-:W-:Y:S05]  /*1fdc0*/  BSYNC B2 ;  /* 0x0000000000027941 */ /* 0x000fea0003800000 */
.L_x_491:
[----:B------:R-:W2:Y:S01]  /*1fdd0*/  LDL R8, [R1+0x14] ;  /* 0x0000140001087983 */ /* 0x000ea20000100800 */
[----:B------:R-:W-:Y:S01]  /*1fde0*/  IMAD.MOV.U32 R12, RZ, RZ, RZ ;  /* 0x000000ffff0c7224 */ /* 0x000fe200078e00ff */
[----:B------:R-:W-:Y:S01]  /*1fdf0*/  UIADD3 UR4, UP0, UR36, 0x570, URZ ;  /* 0x0000057024047890 */ /* 0x000fe2000ff1e03f */
[----:B------:R-:W-:Y:S01]  /*1fe00*/  PLOP3.LUT P1, PT, PT, PT, PT, 0x80, 0x0 ;  /* 0x000000000000781c */ /* 0x000fe20003f2f070 */
[----:B------:R-:W-:Y:S01]  /*1fe10*/  UMOV UR6, 0x0 ;  /* 0x0000000000067882 */ /* 0x000fe20000000000 */
[----:B------:R-:W-:Y:S01]  /*1fe20*/  IADD3 R9, R6, 0x2e890, RZ ;  /* 0x0002e89006097810 */ /* 0x000fe20007ffe0ff */
[----:B------:R-:W-:Y:S01]  /*1fe30*/  UIADD3.X UR5, URZ, UR37, URZ, UP0, !UPT ;  /* 0x000000253f057290 */ /* 0x000fe200087fe43f */
[----:B------:R-:W-:Y:S01]  /*1fe40*/  R2UR UR10, R12 ;  /* 0x000000000c0a72ca */ /* 0x000fe200000e0000 */
[----:B------:R-:W-:Y:S01]  /*1fe50*/  UMOV UR7, 0x12f00000 ;  /* 0x12f0000000077882 */ /* 0x000fe20000000000 */
[----:B--2---:R-:W-:-:S04]  /*1fe60*/  IMAD R8, R8, 0x7000, R11 ;  /* 0x0000700008087824 */ /* 0x004fc800078e020b */
[----:B------:R-:W-:-:S09]  /*1fe70*/  VIADD R10, R8, 0x20400 ;  /* 0x00020400080a7836 */ /* 0x000fd20000000000 */
.L_x_493:
        /* <DEDUP_REMOVED lines=13> */
.L_x_651:
[----:B------:R-:W-:Y:S05]  /*1ff50*/  BSYNC B2 ;  /* 0x0000000000027941 */ /* 0x000fea0003800000 */
.L_x_494:
[----:B------:R-:W-:Y:S01]  /*1ff60*/  BSSY B2, `(.L_x_496) ;  /* 0x000000b000027945 */ /* 0x000fe20003800000 */
[----:B------:R-:W-:Y:S02]  /*1ff70*/  IMAD.MOV.U32 R14, RZ, RZ, 0x0 ;  /* 0x00000000ff0e7424 */ /* 0x000fe400078e00ff */
[----:B------:R-:W-:Y:S01]  /*1ff80*/  IMAD.MOV.U32 R15, RZ, RZ, 0x12f00000 ;  /* 0x12f00000ff0f7424 */ /* 0x000fe200078e00ff */
[----:B------:R-:W-:Y:S06]  /*1ff90*/  @P2 BRA `(.L_x_497) ;  /* 0x00000000001c2947 */ /* 0x000fec0003800000 */
[----:B------:R-:W2:Y:S01]  /*1ffa0*/  S2R R9, SR_TID.X ;  /* 0x0000000000097919 */ /* 0x000ea20000002100 */
[----:B01----:R-:W-:-:S04]  /*1ffb0*/  MOV R7, 0x7000 ;  /* 0x0000700000077802 */ /* 0x003fc80000000f00 */
[----:B------:R3:W-:Y:S01]  /*1ffc0*/  SYNCS.ARRIVE.TRANS64 RZ, [R6+URZ+0x2e8b0], R7 ;  /* 0x02e8b00706ff79a7 */ /* 0x0007e2000800003f */
[----:B--2---:R-:W-:-:S04]  /*1ffd0*/  LOP3.LUT R9, R9, 0x1f, RZ, 0xc0, !PT ;  /* 0x0000001f09097812 */ /* 0x004fc800078ec0ff */
[----:B------:R-:W-:-:S13]  /*1ffe0*/  ISETP.NE.AND P1, PT, R9, RZ, PT ;  /* 0x000000ff0900720c */ /* 0x000fda0003f25270 */
[----:B---3--:R-:W-:Y:S05]  /*1fff0*/  @!P1 BRA `(.L_x_497) ;  /* 0x0000000000049947 */ /* 0x008fea0003800000 */
[----:B------:R-:W-:Y:S01]  /*20000*/  BPT.TRAP 0x1 ;  /* 0x000000040000795c */ /* 0x000fe20000300000 */
.L_x_497:
[----:B------:R-:W-:Y:S05]  /*20010*/  BSYNC B2 ;  /* 0x0000000000027941 */ /* 0x000fea0003800000 */
.L_x_496:
[----:B------:R-:W-:Y:S01]  /*20020*/  R2UR UR10, R12 ;  /* 0x000000000c0a72ca */ /* 0x000fe200000e0000 */
[----:B------:R-:W-:Y:S01]  /*20030*/  UIADD3 UR4, UP0, UR36, 0x670, URZ ;  /* 0x0000067024047890 */ /* 0x000fe2000ff1e03f */
[----:B------:R-:W-:Y:S01]  /*20040*/  R2UR UR6, R14 ;  /* 0x000000000e0672ca */ /* 0x000fe200000e0000 */
[----:B------:R-:W-:Y:S01]  /*20050*/  VIADD R8, R8, 0xe400 ;  /* 0x0000e40008087836 */ /* 0x000fe20000000000 */
[----:B------:R-:W-:Y:S01]  /*20060*/  R2UR UR7, R15 ;  /* 0x000000000f0772ca */ /* 0x000fe200000e0000 */
[----:B01----:R-:W-:Y:S01]  /*20070*/  VIADD R6, R6, 0x2e8b0 ;  /* 0x0002e8b006067836 */ /* 0x003fe20000000000 */
[----:B------:R-:W-:Y:S01]  /*20080*/  PLOP3.LUT P1, PT, PT, PT, PT, 0x80, 0x0 ;  /* 0x000000000000781c */ /* 0x000fe20003f2f070 */
[----:B------:R-:W-:-:S12]  /*20090*/  UIADD3.X UR5, URZ, UR37, URZ, UP0, !UPT ;  /* 0x000000253f057290 */ /* 0x000fd800087fe43f */
.L_x_498:
        /* <DEDUP_REMOVED lines=9> */
[----:B0-----:R-:W-:Y:S05]  /*20130*/  @P1 BRA.U.ANY `(.L_x_498) ;  /* 0xfffffffd00d81947 */ /* 0x001fea000393ffff */
.L_x_488:
[----:B------:R-:W-:Y:S05]  /*20140*/  BSYNC B1 ;  /* 0x0000000000017941 */ /* 0x000fea0003800000 */
.L_x_487:
[----:B------:R-:W2:Y:S04]  /*20150*/  LDL.LU R7, [R1+0x14] ;  /* 0x0000140001077983 */ /* 0x000ea80000300800 */
[----:B------:R-:W3:Y:S01]  /*20160*/  LDL.LU R9, [R1+0x1c] ;  /* 0x00001c0001097983 */ /* 0x000ee20000300800 */
[----:B------:R-:W-:Y:S01]  /*20170*/  IADD3 R4, R4, -0x1, RZ ;  /* 0xffffffff04047810 */ /* 0x000fe20007ffe0ff */
[----:B------:R-:W-:-:S03]  /*20180*/  VIADD R5, R5, 0xffffff20 ;  /* 0xffffff2005057836 */ /* 0x000fc60000000000 */
[----:B------:R-:W-:Y:S01]  /*20190*/  ISETP.GT.AND P2, PT, R4, R3, PT ;  /* 0x000000030400720c */ /* 0x000fe20003f44270 */
[----:B--2---:R-:W-:-:S05]  /*201a0*/  VIADD R6, R7, 0x1 ;  /* 0x0000000107067836 */ /* 0x004fca0000000000 */
[----:B------:R-:W-:-:S04]  /*201b0*/  ISETP.NE.AND P1, PT, R6, 0x2, PT ;  /* 0x000000020600780c */ /* 0x000fc80003f25270 */
[----:B------:R-:W-:Y:S02]  /*201c0*/  SEL R7, RZ, 0x1, P1 ;  /* 0x00000001ff077807 */ /* 0x000fe40000800000 */
[----:B------:R-:W-:Y:S02]  /*201d0*/  SEL R6, R6, RZ, P1 ;  /* 0x000000ff06067207 */ /* 0x000fe40000800000 */
[----:B---3--:R-:W-:-:S03]  /*201e0*/  LOP3.LUT R9, R9, R7, RZ, 0x3c, !PT ;  /* 0x0000000709097212 */ /* 0x008fc600078e3cff */
[----:B------:R0:W-:Y:S04]  /*201f0*/  STL [R1+0x14], R6 ;  /* 0x0000140601007387 */ /* 0x0001e80000100800 */
[----:B------:R0:W-:Y:S01]  /*20200*/  STL [R1+0x1c], R9 ;  /* 0x00001c0901007387 */ /* 0x0001e20000100800 */
[----:B------:R-:W-:Y:S05]  /*20210*/  @P2 BRA `(.L_x_499) ;  /* 0xfffffff8008c2947 */ /* 0x000fea000383ffff */
.L_x_469:
[----:B------:R-:W-:Y:S05]  /*20220*/  BSYNC B0 ;  /* 0x0000000000007941 */ /* 0x000fea0003800000 */
.L_x_468:
[----:B------:R-:W-:Y:S05]  /*20230*/  @!P0 WARPSYNC.ALL ;  /* 0x0000000000008948 */ /* 0x000fea0003800000 */
[----:B------:R-:W-:Y:S01]  /*20240*/  @!P0 BAR.SYNC.DEFER_BLOCKING 0xc, 0x180 ;  /* 0x0306000000008b1d */ /* 0x000fe20000010000 */
[----:B------:R-:W-:-:S05]  /*20250*/  ISETP.GT.AND P0, PT, R19, RZ, PT ;  /* 0x000000ff1300720c */ /* 0x000fca0003f04270 */
[----:B------:R-:W-:Y:S08]  /*20260*/  BSSY B6, `(.L_x_500) ;  /* 0x00002d2000067945 */ /* 0x000ff00003800000 */
[----:B------:R-:W-:Y:S05]  /*20270*/  @P0 BRA `(.L_x_501) ;  /* 0x0000000000480947 */ /* 0x000fea0003800000 */
[----:B0-----:R-:W0:Y:S02]  /*20280*/  S2R R6, SR_TID.X ;  /* 0x0000000000067919 */ /* 0x001e240000002100 */
        /* <DEDUP_REMOVED lines=15> */
[----:B------:R1:W-:Y:S01]  /*20380*/  STL [R1], R0 ;  /* 0x0000000001007387 */ /* 0x0003e20000100800 */
[----:B------:R-:W-:Y:S05]  /*20390*/  BRA `(.L_x_502) ;  /* 0x0000002800f87947 */ /* 0x000fea0003800000 */
.L_x_501:
[----:B------:R-:W1:Y:S01]  /*203a0*/  S2R R0, SR_CgaCtaId ;  /* 0x0000000000007919 */ /* 0x000e620000008800 */
[----:B------:R-:W-:-:S04]  /*203b0*/  MOV R2, 0x400 ;  /* 0x0000040000027802 */ /* 0x000fc80000000f00 */
[----:B-1----:R-:W-:-:S05]  /*203c0*/  LEA R3, R0, R2, 0x18 ;  /* 0x0000000200037211 */ /* 0x002fca00078ec0ff */
[----:B------:R1:W-:Y:S01]  /*203d0*/  STL [R1+0x38], R3 ;  /* 0x0000380301007387 */ /* 0x0003e20000100800 */
[----:B------:R-:W-:-:S05]  /*203e0*/  VIADD R0, R3, 0x20400 ;  /* 0x0002040003007836 */ /* 0x000fca0000000000 */
[----:B------:R-:W-:-:S13]  /*203f0*/  LOP3.LUT P0, RZ, R0, 0x3ff, RZ, 0xc0, !PT ;  /* 0x000003ff00ff7812 */ /* 0x000fda000780c0ff */
[----:B-1----:R-:W-:Y:S05]  /*20400*/  @!P0 BRA `(.L_x_503) ;  /* 0x0000000000408947 */ /* 0x002fea0003800000 */
[----:B------:R-:W-:Y:S01]  /*20410*/  MOV R2, 0x0 ;  /* 0x0000000000027802 */ /* 0x000fe20000000f00 */
[----:B------:R-:W-:Y:S01]  /*20420*/  ULDC.64 UR6, c[0x4][0xc0] ;  /* 0x0100300000067ab9 */ /* 0x000fe20000000a00 */
[----:B------:R-:W-:Y:S01]  /*20430*/  ULDC.64 UR8, c[0x4][0xc8] ;  /* 0x0100320000087ab9 */ /* 0x000fe20000000a00 */
[----:B------:R-:W-:Y:S01]  /*20440*/  ULDC.64 UR4, c[0x4][0x8] ;  /* 0x0100020000047ab9 */ /* 0x000fe20000000a00 */
[----:B------:R-:W-:Y:S01]  /*20450*/  IMAD.U32 R4, RZ, RZ, UR6 ;  /* 0x00000006ff047e24 */ /* 0x000fe2000f8e00ff */
[----:B------:R-:W-:Y:S01]  /*20460*/  MOV R5, UR7 ;  /* 0x0000000700057c02 */ /* 0x000fe20008000f00 */
[----:B------:R-:W1:Y:S01]  /*20470*/  LDC.64 R2, c[0x4][R2] ;  /* 0x0100000002027b82 */ /* 0x000e620000000a00 */
[----:B0-----:R-:W-:Y:S01]  /*20480*/  IMAD.U32 R6, RZ, RZ, UR8 ;  /* 0x00000008ff067e24 */ /* 0x001fe2000f8e00ff */
[----:B------:R-:W-:Y:S01]  /*20490*/  MOV R11, UR5 ;  /* 0x00000005000b7c02 */ /* 0x000fe20008000f00 */
[----:B------:R-:W-:Y:S02]  /*204a0*/  IMAD.U32 R7, RZ, RZ, UR9 ;  /* 0x00000009ff077e24 */ /* 0x000fe4000f8e00ff */
[----:B------:R-:W-:-:S02]  /*204b0*/  IMAD.U32 R10, RZ, RZ, UR4 ;  /* 0x00000004ff0a7e24 */ /* 0x000fc4000f8e00ff */
[----:B------:R-:W-:Y:S02]  /*204c0*/  IMAD.MOV.U32 R8, RZ, RZ, 0x70 ;  /* 0x00000070ff087424 */ /* 0x000fe400078e00ff */
[----:B------:R-:W-:Y:S02]  /*204d0*/  IMAD.MOV.U32 R12, RZ, RZ, 0x1 ;  /* 0x00000001ff0c7424 */ /* 0x000fe400078e00ff */
[----:B------:R-:W-:-:S07]  /*204e0*/  IMAD.MOV.U32 R13, RZ, RZ, RZ ;  /* 0x000000ffff0d7224 */ /* 0x000fce00078e00ff */
[----:B------:R-:W-:-:S07]  /*204f0*/  LEPC R20, `(.L_x_503) ;  /* 0x000000001014794e */ /* 0x000fce0000000000 */
[----:B-1----:R-:W-:Y:S05]  /*20500*/  CALL.ABS.NOINC R2 ;  /* 0x0000000002007343 */ /* 0x002fea0003c00000 */
.L_x_503:
[----:B------:R-:W2:Y:S01]  /*20510*/  LDL.LU R2, [R1+0x40] ;  /* 0x0000400001027983 */ /* 0x000ea20000300800 */
[----:B------:R-:W-:Y:S01]  /*20520*/  MOV R0, 0x400 ;  /* 0x0000040000007802 */ /* 0x000fe20000000f00 */
[----:B------:R-:W1:Y:S03]  /*20530*/  S2R R15, SR_CgaCtaId ;  /* 0x00000000000f7919 */ /* 0x000e660000008800 */
[----:B-1----:R-:W-:-:S04]  /*20540*/  LEA R0, R15, R0, 0x18 ;  /* 0x000000000f007211 */ /* 0x002fc800078ec0ff */
[----:B------:R-:W-:-:S04]  /*20550*/  IADD3 R0, R0, 0xe400, RZ ;  /* 0x0000e40000007810 */ /* 0x000fc80007ffe0ff */
[----:B------:R-:W-:Y:S01]  /*20560*/  LOP3.LUT P0, RZ, R0, 0x3ff, RZ, 0xc0, !PT ;  /* 0x000003ff00ff7812 */ /* 0x000fe2000780c0ff */
[----:B------:R1:W-:Y:S01]  /*20570*/  STL [R1+0x20], R0 ;  /* 0x0000200001007387 */ /* 0x0003e20000100800 */
[----:B--2---:R-:W-:-:S11]  /*20580*/  LOP3.LUT R2, R2, 0xfffffffe, RZ, 0xc0, !PT ;  /* 0xfffffffe02027812 */ /* 0x004fd600078ec0ff */
[----:B------:R-:W-:-:S05]  /*20590*/  @P0 LOP3.LUT R2, R2, 0x1, RZ, 0xfc, !PT ;  /* 0x0000000102020812 */ /* 0x000fca00078efcff */
[----:B------:R1:W-:Y:S01]  /*205a0*/  STL [R1+0x40], R2 ;  /* 0x0000400201007387 */ /* 0x0003e20000100800 */
[----:B------:R-:W-:Y:S05]  /*205b0*/  @!P0 BRA `(.L_x_504) ;  /* 0x0000000000408947 */ /* 0x000fea0003800000 */
[----:B-1----:R-:W-:Y:S01]  /*205c0*/  MOV R2, 0x0 ;  /* 0x0000000000027802 */ /* 0x002fe20000000f00 */
[----:B------:R-:W-:Y:S01]  /*205d0*/  ULDC.64 UR6, c[0x4][0xc0] ;  /* 0x0100300000067ab9 */ /* 0x000fe20000000a00 */
[----:B------:R-:W-:Y:S01]  /*205e0*/  ULDC.64 UR8, c[0x4][0xc8] ;  /* 0x0100320000087ab9 */ /* 0x000fe20000000a00 */
[----:B------:R-:W-:Y:S01]  /*205f0*/  ULDC.64 UR4, c[0x4][0x10] ;  /* 0x0100040000047ab9 */ /* 0x000fe20000000a00 */
[----:B------:R-:W-:Y:S01]  /*20600*/  IMAD.U32 R4, RZ, RZ, UR6 ;  /* 0x00000006ff047e24 */ /* 0x000fe2000f8e00ff */
[----:B------:R-:W-:Y:S01]  /*20610*/  MOV R7, UR9 ;  /* 0x0000000900077c02 */ /* 0x000fe20008000f00 */
[----:B------:R-:W1:Y:S01]  /*20620*/  LDC.64 R2, c[0x4][R2] ;  /* 0x0100000002027b82 */ /* 0x000e620000000a00 */
[----:B------:R-:W-:Y:S01]  /*20630*/  IMAD.U32 R5, RZ, RZ, UR7 ;  /* 0x00000007ff057e24 */ /* 0x000fe2000f8e00ff */
[----:B------:R-:W-:Y:S01]  /*20640*/  MOV R12, 0x1 ;  /* 0x00000001000c7802 */ /* 0x000fe20000000f00 */
[----:B0-----:R-:W-:Y:S02]  /*20650*/  IMAD.U32 R6, RZ, RZ, UR8 ;  /* 0x00000008ff067e24 */ /* 0x001fe4000f8e00ff */
[----:B------:R-:W-:-:S02]  /*20660*/  IMAD.U32 R10, RZ, RZ, UR4 ;  /* 0x00000004ff0a7e24 */ /* 0x000fc4000f8e00ff */
[----:B------:R-:W-:Y:S02]  /*20670*/  IMAD.U32 R11, RZ, RZ, UR5 ;  /* 0x00000005ff0b7e24 */ /* 0x000fe4000f8e00ff */
[----:B------:R-:W-:Y:S02]  /*20680*/  IMAD.MOV.U32 R8, RZ, RZ, 0x70 ;  /* 0x00000070ff087424 */ /* 0x000fe400078e00ff */
[----:B------:R-:W-:-:S07]  /*20690*/  IMAD.MOV.U32 R13, RZ, RZ, RZ ;  /* 0x000000ffff0d7224 */ /* 0x000fce00078e00ff */
[----:B------:R-:W-:-:S07]  /*206a0*/  LEPC R20, `(.L_x_504) ;  /* 0x000000001014794e */ /* 0x000fce0000000000 */
[----:B-1----:R-:W-:Y:S05]  /*206b0*/  CALL.ABS.NOINC R2 ;  /* 0x0000000002007343 */ /* 0x002fea0003c00000 */
.L_x_504:
[----:B-1----:R-:W2:Y:S02]  /*206c0*/  LDL R2, [R1+0x38] ;  /* 0x0000380001027983 */ /* 0x002ea40000100800 */
[----:B--2---:R-:W-:-:S05]  /*206d0*/  VIADD R0, R2, 0x400 ;  /* 0x0000040002007836 */ /* 0x004fca0000000000 */
        /* <DEDUP_REMOVED lines=18> */
.L_x_505:
[----:B------:R-:W2:Y:S02]  /*20800*/  LDL.LU R2, [R1+0x20] ;  /* 0x0000200001027983 */ /* 0x000ea40000300800 */
[----:B--2---:R-:W-:-:S13]  /*20810*/  LOP3.LUT P6, RZ, R2, 0x3ff, RZ, 0xc0, !PT ;  /* 0x000003ff02ff7812 */ /* 0x004fda00078cc0ff */
[----:B------:R-:W-:Y:S05]  /*20820*/  @!P6 BRA `(.L_x_506) ;  /* 0x000000000040e947 */ /* 0x000fea0003800000 */
[----:B------:R-:W-:Y:S01]  /*20830*/  MOV R2, 0x0 ;  /* 0x0000000000027802 */ /* 0x000fe20000000f00 */
[----:B------:R-:W-:Y:S01]  /*20840*/  ULDC.64 UR4, c[0x4][0xc0] ;  /* 0x0100300000047ab9 */ /* 0x000fe20000000a00 */
[----:B------:R-:W-:Y:S01]  /*20850*/  ULDC.64 UR6, c[0x4][0xc8] ;  /* 0x0100320000067ab9 */ /* 0x000fe20000000a00 */
[----:B------:R-:W-:Y:S01]  /*20860*/  ULDC.64 UR8, c[0x4][0x20] ;  /* 0x0100080000087ab9 */ /* 0x000fe20000000a00 */
[----:B------:R-:W-:Y:S01]  /*20870*/  MOV R4, UR4 ;  /* 0x0000000400047c02 */ /* 0x000fe20008000f00 */
[----:B------:R-:W-:Y:S01]  /*20880*/  IMAD.U32 R5, RZ, RZ, UR5 ;  /* 0x00000005ff057e24 */ /* 0x000fe2000f8e00ff */
[----:B------:R-:W1:Y:S01]  /*20890*/  LDC.64 R2, c[0x4][R2] ;  /* 0x0100000002027b82 */ /* 0x000e620000000a00 */
[----:B0-----:R-:W-:Y:S01]  /*208a0*/  IMAD.U32 R6, RZ, RZ, UR6 ;  /* 0x00000006ff067e24 */ /* 0x001fe2000f8e00ff */
[----:B------:R-:W-:Y:S01]  /*208b0*/  MOV R10, UR8 ;  /* 0x00000008000a7c02 */ /* 0x000fe20008000f00 */
[----:B------:R-:W-:Y:S01]  /*208c0*/  IMAD.U32 R7, RZ, RZ, UR7 ;  /* 0x00000007ff077e24 */ /* 0x000fe2000f8e00ff */
[----:B------:R-:W-:Y:S01]  /*208d0*/  MOV R13, RZ ;  /* 0x000000ff000d7202 */ /* 0x000fe20000000f00 */
[----:B------:R-:W-:-:S02]  /*208e0*/  IMAD.U32 R11, RZ, RZ, UR9 ;  /* 0x00000009ff0b7e24 */ /* 0x000fc4000f8e00ff */
[----:B------:R-:W-:Y:S02]  /*208f0*/  IMAD.MOV.U32 R8, RZ, RZ, 0x70 ;  /* 0x00000070ff087424 */ /* 0x000fe400078e00ff */
[----:B------:R-:W-:-:S07]  /*20900*/  IMAD.MOV.U32 R12, RZ, RZ, 0x1 ;  /* 0x00000001ff0c7424 */ /* 0x000fce00078e00ff */
[----:B------:R-:W-:-:S07]  /*20910*/  LEPC R20, `(.L_x_506) ;  /* 0x000000001014794e */ /* 0x000fce0000000000 */
[----:B-1----:R-:W-:Y:S05]  /*20920*/  CALL.ABS.NOINC R2 ;  /* 0x0000000002007343 */ /* 0x002fea0003c00000 */
.L_x_506:
[----:B------:R-:W-:Y:S01]  /*20930*/  ULDC.64 UR4, c[0x0][0x9f8] ;  /* 0x00027e0000047ab9 */ /* 0x000fe20000000a00 */
[----:B------:R-:W2:Y:S01]  /*20940*/  LDL.LU R4, [R1+0x24] ;  /* 0x0000240001047983 */ /* 0x000ea20000300800 */
[----:B------:R-:W-:-:S03]  /*20950*/  ISETP.NE.U32.AND P0, PT, RZ, UR4, PT ;  /* 0x00000004ff007c0c */ /* 0x000fc6000bf05070 */
[----:B------:R-:W2:Y:S01]  /*20960*/  LDL.LU R0, [R1+0x4] ;  /* 0x0000040001007983 */ /* 0x000ea20000300800 */
[----:B------:R-:W-:Y:S01]  /*20970*/  ISETP.NE.AND.EX P0, PT, RZ, UR5, PT, P0 ;  /* 0x00000005ff007c0c */ /* 0x000fe2000bf05300 */
[----:B------:R-:W-:Y:S02]  /*20980*/  IMAD.MOV.U32 R5, RZ, RZ, R16 ;  /* 0x000000ffff057224 */ /* 0x000fe400078e0010 */
[----:B0-----:R-:W3:Y:S10]  /*20990*/  LDL R6, [R1+0x8] ;  /* 0x0000080001067983 */ /* 0x001ef40000100800 */
[----:B------:R-:W-:-:S04]  /*209a0*/  @P0 IADD3 R2, P1, R17, UR4, RZ ;  /* 0x0000000411020c10 */ /* 0x000fc8000ff3e0ff */
[----:B------:R-:W-:Y:S01]  /*209b0*/  @P0 IADD3.X R3, R18, UR5, RZ, P1, !PT ;  /* 0x0000000512030c10 */ /* 0x000fe20008ffe4ff */
[----:B------:R-:W-:-:S04]  /*209c0*/  ULDC.64 UR4, c[0x0][0xa00] ;  /* 0x0002800000047ab9 */ /* 0x000fc80000000a00 */
[----:B------:R2:W4:Y:S02]  /*209d0*/  @P0 LDG.E R5, desc[UR60][R2.64] ;  /* 0x0000003c02050981 */ /* 0x000524000c1e1900 */
[----:B--2---:R-:W-:Y:S02]  /*209e0*/  IMAD R3, R0, 0x80, R4 ;  /* 0x0000008000037824 */ /* 0x004fe400078e0204 */
[----:B------:R-:W0:Y:S01]  /*209f0*/  LDC R0, c[0x0][0x428] ;  /* 0x00010a00ff007b82 */ /* 0x000e220000000800 */
[----:B----4-:R1:W-:Y:S01]  /*20a00*/  STL [R1+0x20], R5 ;  /* 0x0000200501007387 */ /* 0x0103e20000100800 */
[----:B0-----:R-:W-:Y:S01]  /*20a10*/  ISETP.NE.AND P0, PT, R0, 0x1, PT ;  /* 0x000000010000780c */ /* 0x001fe20003f05270 */
[----:B---3--:R-:W-:Y:S01]  /*20a20*/  IMAD.MOV.U32 R0, RZ, RZ, R6 ;  /* 0x000000ffff007224 */ /* 0x008fe200078e0006 */
[----:B-1----:R-:W0:Y:S11]  /*20a30*/  S2R R5, SR_TID.X ;  /* 0x0000000000057919 */ /* 0x002e360000002100 */
[----:B------:R-:W1:Y:S08]  /*20a40*/  @P0 LDC R2, c[0x0][0x42c] ;  /* 0x00010b00ff020b82 */ /* 0x000e700000000800 */
[----:B------:R-:W2:Y:S01]  /*20a50*/  @P0 LDC R4, c[0x0][0x430] ;  /* 0x00010c00ff040b82 */ /* 0x000ea20000000800 */
[----:B-1----:R-:W-:Y:S01]  /*20a60*/  @P0 IMAD.HI.U32 R2, R6, R2, RZ ;  /* 0x0000000206020227 */ /* 0x002fe200078e00ff */
[----:B0-----:R-:W-:-:S04]  /*20a70*/  LOP3.LUT R5, R5, 0x7f, RZ, 0xc0, !PT ;  /* 0x0000007f05057812 */ /* 0x001fc800078ec0ff */
[----:B------:R-:W-:Y:S02]  /*20a80*/  ISETP.NE.AND P1, PT, R5, RZ, PT ;  /* 0x000000ff0500720c */ /* 0x000fe40003f25270 */
[----:B--2---:R-:W-:Y:S02]  /*20a90*/  @P0 SHF.R.U32.HI R0, RZ, R4, R2 ;  /* 0x00000004ff000219 */ /* 0x004fe40000011602 */
[----:B------:R-:W-:Y:S02]  /*20aa0*/  ISETP.NE.U32.AND P0, PT, RZ, UR4, PT ;  /* 0x00000004ff007c0c */ /* 0x000fe4000bf05070 */
[----:B------:R-:W-:Y:S02]  /*20ab0*/  PLOP3.LUT P3, PT, P1, PT, PT, 0x8, 0x0 ;  /* 0x000000000000781c */ /* 0x000fe40000f6e170 */
[----:B------:R-:W-:-:S04]  /*20ac0*/  ISETP.NE.AND.EX P2, PT, RZ, UR5, PT, P0 ;  /* 0x00000005ff007c0c */ /* 0x000fc8000bf45300 */
[----:B------:R-:W-:Y:S01]  /*20ad0*/  SEL R6, R16, RZ, !P2 ;  /* 0x000000ff10067207 */ /* 0x000fe20005000000 */
[----:B------:R-:W-:-:S05]  /*20ae0*/  VOTEU.ALL UP1, P1 ;  /* 0x00000000003f7886 */ /* 0x000fca0000820000 */
[----:B------:R-:W-:-:S04]  /*20af0*/  @!UP1 UIADD3 UR8, UP0, UR36, 0x270, URZ ;  /* 0x0000027024089890 */ /* 0x000fc8000ff1e03f */
[----:B------:R-:W-:-:S03]  /*20b00*/  @!UP1 UIADD3.X UR9, URZ, UR37, URZ, UP0, !UPT ;  /* 0x000000253f099290 */ /* 0x000fc600087fe43f */
[----:B------:R-:W-:-:S09]  /*20b10*/  VOTEU.ALL UP0, P1 ;  /* 0x00000000003f7886 */ /* 0x000fd20000800000 */
.L_x_507:
[----:B------:R-:W2:Y:S01]  /*20b20*/  LDL R2, [R1+0x8] ;  /* 0x0000080001027983 */ /* 0x000ea20000100800 */
[----:B------:R-:W-:Y:S02]  /*20b30*/  PLOP3.LUT P0, PT, P0, P3, PT, 0xa2, 0x0 ;  /* 0x000000000000781c */ /* 0x000fe40000707472 */
[----:B------:R-:W-:Y:S01]  /*20b40*/  @P3 R2UR P0, UR7, R6 ;  /* 0x00000000060732ca */ /* 0x000fe20000000000 */
[----:B------:R-:W-:-:S07]  /*20b50*/  UMOV UR4, URZ ;  /* 0x0000003f00047c82 */ /* 0x000fce0008000000 */
[----:B------:R-:W-:Y:S02]  /*20b60*/  PLOP3.LUT P0, PT, P0, P3, PT, 0xa2, 0x0 ;  /* 0x000000000000781c */ /* 0x000fe40000707472 */
[----:B--2---:R-:W-:-:S08]  /*20b70*/  @P3 R2UR.OR P0, UR6, R2 ;  /* 0x00000000020632ca */ /* 0x004fd00000100000 */
[----:B------:R-:W-:Y:S02]  /*20b80*/  PLOP3.LUT P0, PT, P0, P3, PT, 0xa2, 0x0 ;  /* 0x000000000000781c */ /* 0x000fe40000707472 */
[----:B------:R-:W-:-:S08]  /*20b90*/  @P3 R2UR.OR P0, UR5, R3 ;  /* 0x00000000030532ca */ /* 0x000fd00000100000 */
[----:B------:R-:W-:-:S05]  /*20ba0*/  @P3 PLOP3.LUT P3, PT, P0, PT, PT, 0x80, 0x0 ;  /* 0x000000000000381c */ /* 0x000fca000076f070 */
[----:B------:R0:W-:Y:S08]  /*20bb0*/  @!UP0 UTMAPF.L2.4D [UR4], [UR8] ;  /* 0x00000004080085b8 */ /* 0x0001f00008018000 */
[----:B0-----:R-:W-:Y:S05]  /*20bc0*/  @P3 BRA.U.ANY `(.L_x_507) ;  /* 0xfffffffd00d43947 */ /* 0x001fea000393ffff */
[----:B------:R-:W2:Y:S01]  /*20bd0*/  LDL R16, [R1+0x20] ;  /* 0x0000200001107983 */ /* 0x000ea20000100800 */
[----:B------:R-:W0:Y:S01]  /*20be0*/  LDC.64 R4, c[0x0][0x3f8] ;  /* 0x0000fe00ff047b82 */ /* 0x000e220000000a00 */
[----:B------:R-:W-:Y:S02]  /*20bf0*/  ULDC.64 UR4, c[0x0][0xa08] ;  /* 0x0002820000047ab9 */ /* 0x000fe40000000a00 */
[----:B0-----:R-:W-:Y:S01]  /*20c00*/  LOP3.LUT P0, RZ, R4, UR4, RZ, 0xfc, !PT ;  /* 0x0000000404ff7c12 */ /* 0x001fe2000f80fcff */
[----:B------:R-:W-:-:S03]  /*20c10*/  UMOV UR4, 0xffffffff ;  /* 0xffffffff00047882 */ /* 0x000fc60000000000 */
[----:B------:R-:W-:Y:S02]  /*20c20*/  LOP3.LUT P0, RZ, R5, UR5, RZ, 0xfc, P0 ;  /* 0x0000000505ff7c12 */ /* 0x000fe4000800fcff */
[----:B--2---:R-:W-:Y:S02]  /*20c30*/  SHF.R.S32.HI R17, RZ, 0x1f, R16 ;  /* 0x0000001fff117819 */ /* 0x004fe40000011410 */
[----:B------:R-:W-:-:S03]  /*20c40*/  SEL R2, R16, RZ, !P0 ;  /* 0x000000ff10027207 */ /* 0x000fc60004000000 */
[----:B------:R0:W-:Y:S01]  /*20c50*/  STL [R1+0x24], R17 ;  /* 0x0000241101007387 */ /* 0x0001e20000100800 */
[----:B------:R-:W-:Y:S05]  /*20c60*/  BRA.DIV UR4, `(.L_x_508) ;  /* 0x0000004e04a47947 */ /* 0x000fea000b800000 */
[----:B------:R-:W1:Y:S02]  /*20c70*/  S2R R7, SR_TID.X ;  /* 0x0000000000077919 */ /* 0x000e640000002100 */
[----:B-1----:R-:W-:-:S04]  /*20c80*/  SHF.R.U32.HI R7, RZ, 0x5, R7 ;  /* 0x00000005ff077819 */ /* 0x002fc80000011607 */
[----:B------:R-:W-:-:S05]  /*20c90*/  LOP3.LUT R7, R7, 0x3, RZ, 0xc0, !PT ;  /* 0x0000000307077812 */ /* 0x000fca00078ec0ff */
[----:B------:R1:W2:Y:S02]  /*20ca0*/  SHFL.IDX PT, R14, R7, RZ, 0x1f ;  /* 0x00001fff070e7589 */ /* 0x0002a400000e0000 */
.L_x_654:
[----:B--2---:R-:W-:Y:S02]  /*20cb0*/  ISETP.NE.AND P0, PT, R14, RZ, PT ;  /* 0x000000ff0e00720c */ /* 0x004fe40003f05270 */
[----:B------:R-:W-:-:S11]  /*20cc0*/  PLOP3.LUT P6, PT, PT, PT, PT, 0x8, 0x0 ;  /* 0x000000000000781c */ /* 0x000fd60003fce170 */
[----:B------:R-:W-:Y:S05]  /*20cd0*/  @P0 BRA `(.L_x_509) ;  /* 0x0000000400c40947 */ /* 0x000fea0003800000 */
[----:B------:R-:W-:-:S03]  /*20ce0*/  UMOV UR4, 0xffffffff ;  /* 0xffffffff00047882 */ /* 0x000fc60000000000 */
[----:B------:R-:W-:Y:S05]  /*20cf0*/  BRA.DIV UR4, `(.L_x_510) ;  /* 0x0000004e04b47947 */ /* 0x000fea000b800000 */
[----:B------:R-:W-:-:S13]  /*20d00*/  ELECT P6, URZ, PT ;  /* 0x00000000003f782f */ /* 0x000fda00038c0000 */
.L_x_657:
[----:B------:R-:W-:Y:S05]  /*20d10*/  @!P6 BRA `(.L_x_511) ;  /* 0x00000004005ce947 */ /* 0x000fea0003800000 */
[----:B-1----:R-:W2:Y:S01]  /*20d20*/  LDL R7, [R1+0x3c] ;  /* 0x00003c0001077983 */ /* 0x002ea20000100800 */
[----:B------:R-:W-:-:S04]  /*20d30*/  ISETP.NE.U32.AND P0, PT, R4, RZ, PT ;  /* 0x000000ff0400720c */ /* 0x000fc80003f05070 */
[----:B------:R-:W-:Y:S02]  /*20d40*/  ISETP.NE.AND.EX P0, PT, R5, RZ, PT, P0 ;  /* 0x000000ff0500720c */ /* 0x000fe40003f05300 */
[----:B--2---:R-:W-:-:S11]  /*20d50*/  IADD3 R7, R7, -0x1, RZ ;  /* 0xffffffff07077810 */ /* 0x004fd60007ffe0ff */
[----:B------:R-:W-:Y:S05]  /*20d60*/  @!P0 BRA `(.L_x_512) ;  /* 0x0000000000488947 */ /* 0x000fea0003800000 */
[----:B------:R-:W1:Y:S01]  /*20d70*/  LDC R10, c[0x0][0x41c] ;  /* 0x00010700ff0a7b82 */ /* 0x000e620000000800 */
[----:B------:R-:W-:Y:S01]  /*20d80*/  IMAD.MOV.U32 R2, RZ, RZ, R7 ;  /* 0x000000ffff027224 */ /* 0x000fe200078e0007 */
[----:B------:R-:W-:Y:S01]  /*20d90*/  ULDC.64 UR4, c[0x0][0x408] ;  /* 0x0001020000047ab9 */ /* 0x000fe20000000a00 */
[----:B-1----:R-:W-:-:S13]  /*20da0*/  ISETP.NE.AND P0, PT, R10, 0x1, PT ;  /* 0x000000010a00780c */ /* 0x002fda0003f05270 */
[----:B------:R-:W1:Y:S02]  /*20db0*/  @P0 LDC.64 R8, c[0x0][0x420] ;  /* 0x00010800ff080b82 */ /* 0x000e640000000a00 */
[----:B-1----:R-:W-:-:S05]  /*20dc0*/  @P0 IMAD.HI.U32 R8, R7, R8, RZ ;  /* 0x0000000807080227 */ /* 0x002fca00078e00ff */
[----:B------:R-:W-:-:S04]  /*20dd0*/  @P0 SHF.R.U32.HI R2, RZ, R9, R8 ;  /* 0x00000009ff020219 */ /* 0x000fc80000011608 */
[--C-:B------:R-:W-:Y:S01]  /*20de0*/  SHF.R.S32.HI R9, RZ, 0x1f, R2.reuse ;  /* 0x0000001fff097819 */ /* 0x100fe20000011402 */
[----:B------:R-:W-:-:S04]  /*20df0*/  IMAD.MOV R8, RZ, RZ, -R2 ;  /* 0x000000ffff087224 */ /* 0x000fc800078e0a02 */
[----:B------:R-:W-:Y:S02]  /*20e00*/  IMAD R7, R10, R8, R7 ;  /* 0x000000080a077224 */ /* 0x000fe400078e0207 */
[----:B------:R-:W-:Y:S02]  /*20e10*/  IMAD R10, R17, UR4, RZ ;  /* 0x00000004110a7c24 */ /* 0x000fe4000f8e02ff */
[----:B------:R-:W-:Y:S02]  /*20e20*/  IMAD.MOV.U32 R8, RZ, RZ, R2 ;  /* 0x000000ffff087224 */ /* 0x000fe400078e0002 */
[C---:B------:R-:W-:Y:S02]  /*20e30*/  IMAD R2, R16.reuse, UR5, R10 ;  /* 0x0000000510027c24 */ /* 0x040fe4000f8e020a */
[----:B------:R-:W-:-:S03]  /*20e40*/  IMAD.WIDE.U32 R8, R16, UR4, R8 ;  /* 0x0000000410087c25 */ /* 0x000fc6000f8e0008 */
[----:B------:R-:W-:Y:S02]  /*20e50*/  LEA R4, P0, R8, R4, 0x2 ;  /* 0x0000000408047211 */ /* 0x000fe400078010ff */
[----:B------:R-:W-:-:S04]  /*20e60*/  IADD3 R2, R9, R2, RZ ;  /* 0x0000000209027210 */ /* 0x000fc80007ffe0ff */
[----:B------:R-:W-:-:S05]  /*20e70*/  LEA.HI.X R5, R8, R5, R2, 0x2, P0 ;  /* 0x0000000508057211 */ /* 0x000fca00000f1402 */
[----:B------:R1:W5:Y:S02]  /*20e80*/  LDG.E R2, desc[UR60][R4.64] ;  /* 0x0000003c04027981 */ /* 0x000364000c1e1900 */
.L_x_512:
[----:B-1----:R-:W2:Y:S01]  /*20e90*/  LDL R4, [R1+0x10] ;  /* 0x0000100001047983 */ /* 0x002ea20000100800 */
[----:B------:R-:W-:-:S03]  /*20ea0*/  MOV R9, 0x400 ;  /* 0x0000040000097802 */ /* 0x000fc60000000f00 */
[----:B------:R-:W3:Y:S01]  /*20eb0*/  LDL R8, [R1+0x18] ;  /* 0x0000180001087983 */ /* 0x000ee20000100800 */
[----:B------:R-:W1:Y:S01]  /*20ec0*/  S2R R10, SR_CgaCtaId ;  /* 0x00000000000a7919 */ /* 0x000e620000008800 */
[----:B------:R-:W4:Y:S01]  /*20ed0*/  S2R R5, SR_TID.X ;  /* 0x0000000000057919 */ /* 0x000f220000002100 */
[----:B-1----:R-:W-:Y:S02]  /*20ee0*/  LEA R9, R10, R9, 0x18 ;  /* 0x000000090a097211 */ /* 0x002fe400078ec0ff */
[----:B----4-:R-:W-:-:S04]  /*20ef0*/  LOP3.LUT R5, R5, 0x7f, RZ, 0xc0, !PT ;  /* 0x0000007f05057812 */ /* 0x010fc800078ec0ff */
[----:B------:R-:W-:Y:S01]  /*20f00*/  ISETP.NE.AND P0, PT, R5, RZ, PT ;  /* 0x000000ff0500720c */ /* 0x000fe20003f05270 */
[----:B--2---:R-:W-:Y:S01]  /*20f10*/  IMAD R4, R4, 0x8, R9 ;  /* 0x0000000804047824 */ /* 0x004fe200078e0209 */
[----:B---3--:R-:W-:-:S04]  /*20f20*/  SHF.L.U32 R8, R8, 0x1f, RZ ;  /* 0x0000001f08087819 */ /* 0x008fc800000006ff */
[----:B------:R-:W1:Y:S02]  /*20f30*/  SYNCS.PHASECHK.TRANS64.TRYWAIT P2, [R4+URZ+0x2e880], R8 ;  /* 0x02e88008040075a7 */ /* 0x000e64000804017f */
[----:B-1----:R-:W-:Y:S05]  /*20f40*/  @!P2 BRA `(.L_x_513) ;  /* 0x0000004c0040a947 */ /* 0x002fea0003800000 */
.L_x_658:
        /* <DEDUP_REMOVED lines=8> */
.L_x_514:
[----:B------:R-:W2:Y:S01]  /*20fd0*/  LDL R5, [R1+0x10] ;  /* 0x0000100001057983 */ /* 0x000ea20000100800 */
[----:B------:R-:W-:-:S03]  /*20fe0*/  MOV R10, 0x400 ;  /* 0x00000400000a7802 */ /* 0x000fc60000000f00 */
[----:B------:R-:W3:Y:S01]  /*20ff0*/  LDL R9, [R1+0x28] ;  /* 0x0000280001097983 */ /* 0x000ee20000100800 */
[----:B------:R-:W4:Y:S01]  /*21000*/  S2R R11, SR_CgaCtaId ;  /* 0x00000000000b7919 */ /* 0x000f220000008800 */
[----:B------:R-:W-:Y:S01]  /*21010*/  R2UR UR9, R4 ;  /* 0x00000000040972ca */ /* 0x000fe200000e0000 */
[----:B------:R-:W-:Y:S01]  /*21020*/  UIADD3 UR4, UP0, UR36, 0x470, URZ ;  /* 0x0000047024047890 */ /* 0x000fe2000ff1e03f */
[----:B------:R-:W-:Y:S02]  /*21030*/  R2UR UR12, R0 ;  /* 0x00000000000c72ca */ /* 0x000fe400000e0000 */
[----:B-----5:R-:W-:Y:S01]  /*21040*/  R2UR UR13, R2 ;  /* 0x00000000020d72ca */ /* 0x020fe200000e0000 */
[----:B------:R-:W-:Y:S01]  /*21050*/  UIADD3.X UR5, URZ, UR37, URZ, UP0, !UPT ;  /* 0x000000253f057290 */ /* 0x000fe200087fe43f */
[----:B----4-:R-:W-:-:S07]  /*21060*/  LEA R10, R11, R10, 0x18 ;  /* 0x0000000a0b0a7211 */ /* 0x010fce00078ec0ff */
[----:B------:R-:W-:Y:S01]  /*21070*/  UIADD3 UR9, UR9, 0x2e870, URZ ;  /* 0x0002e87009097890 */ /* 0x000fe2000fffe03f */
[----:B------:R-:W-:Y:S01]  /*21080*/  UMOV UR6, 0x0 ;  /* 0x0000000000067882 */ /* 0x000fe20000000000 */
[----:B------:R-:W-:Y:S01]  /*21090*/  UMOV UR7, 0x14f00000 ;  /* 0x14f0000000077882 */ /* 0x000fe20000000000 */
[----:B------:R-:W-:Y:S01]  /*210a0*/  UMOV UR10, URZ ;  /* 0x0000003f000a7c82 */ /* 0x000fe20008000000 */
[----:B--2---:R-:W-:-:S05]  /*210b0*/  IMAD R5, R5, 0x7000, R10 ;  /* 0x0000700005057824 */ /* 0x004fca00078e020a */
[----:B------:R-:W-:Y:S01]  /*210c0*/  R2UR UR8, R5 ;  /* 0x00000000050872ca */ /* 0x000fe200000e0000 */
[----:B---3--:R-:W-:-:S05]  /*210d0*/  IMAD R7, R7, 0xe0, R9 ;  /* 0x000000e007077824 */ /* 0x008fca00078e0209 */
[----:B------:R-:W-:-:S07]  /*210e0*/  R2UR UR11, R7 ;  /* 0x00000000070b72ca */ /* 0x000fce00000e0000 */
[----:B------:R-:W-:-:S09]  /*210f0*/  UIADD3 UR8, UR8, 0xe400, URZ ;  /* 0x0000e40008087890 */ /* 0x000fd2000fffe03f */
[----:B------:R2:W-:Y:S01]  /*21100*/  UTMALDG.4D [UR8], [UR4], desc[UR6] ;  /* 0x00000608040075b4 */ /* 0x0005e20008019000 */
[----:B------:R-:W3:Y:S02]  /*21110*/  SYNCS.PHASECHK.TRANS64.TRYWAIT P2, [R4+URZ+0x2e840], R8 ;  /* 0x02e84008040075a7 */ /* 0x000ee4000804017f */
[----:B--23--:R-:W-:Y:S05]  /*21120*/  @!P2 BRA `(.L_x_515) ;  /* 0x0000004800dca947 */ /* 0x00cfea0003800000 */
.L_x_659:
[----:B------:R-:W-:Y:S05]  /*21130*/  @P0 BRA `(.L_x_516) ;  /* 0x00000000001c0947 */ /* 0x000fea0003800000 */
[----:B------:R-:W3:Y:S01]  /*21140*/  S2R R9, SR_TID.X ;  /* 0x0000000000097919 */ /* 0x000ee20000002100 */
[----:B-12---:R-:W-:-:S04]  /*21150*/  IMAD.MOV.U32 R8, RZ, RZ, 0x7000 ;  /* 0x00007000ff087424 */ /* 0x006fc800078e00ff */
[----:B------:R4:W-:Y:S01]  /*21160*/  SYNCS.ARRIVE.TRANS64 RZ, [R4+URZ+0x2e830], R8 ;  /* 0x02e8300804ff79a7 */ /* 0x0009e2000800003f */
[----:B---3--:R-:W-:-:S04]  /*21170*/  LOP3.LUT R9, R9, 0x1f, RZ, 0xc0, !PT ;  /* 0x0000001f09097812 */ /* 0x008fc800078ec0ff */
[----:B------:R-:W-:-:S13]  /*21180*/  ISETP.NE.AND P0, PT, R9, RZ, PT ;  /* 0x000000ff0900720c */ /* 0x000fda0003f05270 */
[----:B----4-:R-:W-:Y:S05]  /*21190*/  @!P0 BRA `(.L_x_516) ;  /* 0x0000000000048947 */ /* 0x010fea0003800000 */
[----:B------:R-:W-:Y:S01]  /*211a0*/  BPT.TRAP 0x1 ;  /* 0x000000040000795c */ /* 0x000fe20000300000 */
.L_x_516:
        /* <DEDUP_REMOVED lines=8> */
[----:B------:R-:W-:Y:S01]  /*21230*/  R2UR UR13, R2 ;  /* 0x00000000020d72ca */ /* 0x000fe200000e0000 */
[----:B------:R-:W-:-:S04]  /*21240*/  UMOV UR10, URZ ;  /* 0x0000003f000a7c82 */ /* 0x000fc80008000000 */
[----:B------:R-:W-:Y:S02]  /*21250*/  UIADD3 UR8, UR8, 0x20400, URZ ;  /* 0x0002040008087890 */ /* 0x000fe4000fffe03f */
[----:B------:R-:W-:-:S09]  /*21260*/  UIADD3 UR9, UR9, 0x2e830, URZ ;  /* 0x0002e83009097890 */ /* 0x000fd2000fffe03f */
[----:B------:R3:W-:Y:S02]  /*21270*/  UTMALDG.4D [UR8], [UR4], desc[UR6] ;  /* 0x00000608040075b4 */ /* 0x0007e40008019000 */
[----:B---3--:R-:W-:Y:S01]  /*21280*/  NOP ;  /* 0x0000000000007918 */ /* 0x008fe20000000000 */
.L_x_511:
[----:B------:R-:W3:Y:S01]  /*21290*/  LDL.LU R5, [R1+0x8] ;  /* 0x0000080001057983 */ /* 0x000ee20000300800 */
[----:B-1----:R-:W-:Y:S01]  /*212a0*/  MOV R7, 0x400 ;  /* 0x0000040000077802 */ /* 0x002fe20000000f00 */
[----:B--2---:R-:W1:Y:S01]  /*212b0*/  S2R R8, SR_CgaCtaId ;  /* 0x0000000000087919 */ /* 0x004e620000008800 */
[----:B------:R-:W-:Y:S05]  /*212c0*/  WARPSYNC.ALL ;  /* 0x0000000000007948 */ /* 0x000fea0003800000 */
[----:B------:R-:W-:Y:S01]  /*212d0*/  BAR.SYNC.DEFER_BLOCKING 0x8, 0x120 ;  /* 0x0204800000007b1d */ /* 0x000fe20000010000 */
[----:B------:R-:W-:-:S13]  /*212e0*/  ELECT P0, URZ, PT ;  /* 0x00000000003f782f */ /* 0x000fda0003800000 */
[----:B------:R-:W-:Y:S01]  /*212f0*/  @P0 R2UR UR13, R6 ;  /* 0x00000000060d02ca */ /* 0x000fe200000e0000 */
[----:B------:R-:W-:Y:S01]  /*21300*/  UIADD3 UR4, UP0, UR36, 0x270, URZ ;  /* 0x0000027024047890 */ /* 0x000fe2000ff1e03f */
[----:B------:R-:W-:-:S03]  /*21310*/  @P0 R2UR UR11, R3 ;  /* 0x00000000030b02ca */ /* 0x000fc600000e0000 */
[----:B------:R-:W-:Y:S01]  /*21320*/  UIADD3.X UR5, URZ, UR37, URZ, UP0, !UPT ;  /* 0x000000253f057290 */ /* 0x000fe200087fe43f */
[----:B-1----:R-:W-:-:S04]  /*21330*/  LEA R7, R8, R7, 0x18 ;  /* 0x0000000708077211 */ /* 0x002fc800078ec0ff */
[----:B------:R-:W-:Y:S02]  /*21340*/  R2UR UR9, R7 ;  /* 0x00000000070972ca */ /* 0x000fe400000e0000 */
[----:B------:R-:W-:Y:S01]  /*21350*/  @P0 MOV R4, 0x4000 ;  /* 0x0000400000040802 */ /* 0x000fe20000000f00 */
[----:B------:R-:W-:Y:S01]  /*21360*/  UMOV UR6, 0x0 ;  /* 0x0000000000067882 */ /* 0x000fe20000000000 */
[----:B------:R-:W-:Y:S01]  /*21370*/  UMOV UR7, 0x12f00000 ;  /* 0x12f0000000077882 */ /* 0x000fe20000000000 */
[----:B------:R-:W-:Y:S01]  /*21380*/  UMOV UR10, URZ ;  /* 0x0000003f000a7c82 */ /* 0x000fe20008000000 */
[----:B------:R2:W-:Y:S07]  /*21390*/  @P0 SYNCS.ARRIVE.TRANS64 RZ, [R7+URZ+0x2e800], R4 ;  /* 0x02e8000407ff09a7 */ /* 0x0005ee000800003f */
[----:B------:R-:W-:-:S02]  /*213a0*/  UIADD3 UR8, UR9, 0x1c400, URZ ;  /* 0x0001c40009087890 */ /* 0x000fc4000fffe03f */
[----:B------:R-:W-:Y:S01]  /*213b0*/  UIADD3 UR9, UR9, 0x2e800, URZ ;  /* 0x0002e80009097890 */ /* 0x000fe2000fffe03f */
[----:B---3--:R-:W-:-:S13]  /*213c0*/  @P0 R2UR UR12, R5 ;  /* 0x00000000050c02ca */ /* 0x008fda00000e0000 */
[----:B------:R2:W-:Y:S02]  /*213d0*/  UTMALDG.4D [UR8], [UR4], desc[UR6] ;  /* 0x00000608040075b4 */ /* 0x0005e40008019000 */
[----:B--2---:R-:W-:Y:S01]  /*213e0*/  NOP ;  /* 0x0000000000007918 */ /* 0x004fe20000000000 */
.L_x_509:
[----:B------:R-:W2:Y:S01]  /*213f0*/  LDL.LU R6, [R1+0x44] ;  /* 0x0000440001067983 */ /* 0x000ea20000300800 */
[----:B------:R-:W-:Y:S01]  /*21400*/  MOV R4, 0x400 ;  /* 0x0000040000047802 */ /* 0x000fe20000000f00 */
[----:B------:R-:W-:Y:S01]  /*21410*/  BSSY B0, `(.L_x_517) ;  /* 0x000000b000007945 */ /* 0x000fe20003800000 */
[----:B------:R-:W3:Y:S02]  /*21420*/  S2R R5, SR_CgaCtaId ;  /* 0x0000000000057919 */ /* 0x000ee40000008800 */
[----:B---3--:R-:W-:Y:S01]  /*21430*/  LEA R4, R5, R4, 0x18 ;  /* 0x0000000405047211 */ /* 0x008fe200078ec0ff */
[----:B--2---:R-:W-:-:S05]  /*21440*/  VIADD R6, R6, 0x1 ;  /* 0x0000000106067836 */ /* 0x004fca0000000000 */
[----:B------:R-:W-:Y:S01]  /*21450*/  LEA.HI R3, R6, R6, RZ, 0x1 ;  /* 0x0000000606037211 */ /* 0x000fe200078f08ff */
[----:B------:R2:W-:Y:S03]  /*21460*/  STL [R1+0x44], R6 ;  /* 0x0000440601007387 */ /* 0x0005e60000100800 */
[----:B------:R-:W-:-:S05]  /*21470*/  LOP3.LUT R3, R3, 0xfffffffe, RZ, 0xc0, !PT ;  /* 0xfffffffe03037812 */ /* 0x000fca00078ec0ff */
[----:B------:R-:W-:-:S05]  /*21480*/  IMAD.IADD R3, R6, 0x1, -R3 ;  /* 0x0000000106037824 */ /* 0x000fca00078e0a03 */
[----:B------:R-:W-:-:S04]  /*21490*/  SHF.L.U32 R3, R3, 0x1f, RZ ;  /* 0x0000001f03037819 */ /* 0x000fc800000006ff */
[----:B------:R-:W3:Y:S02]  /*214a0*/  SYNCS.PHASECHK.TRANS64.TRYWAIT P0, [R4+URZ+0x2e820], R3 ;  /* 0x02e82003040075a7 */ /* 0x000ee4000800017f */
[----:B--23--:R-:W-:Y:S05]  /*214b0*/  @!P0 BRA `(.L_x_518) ;  /* 0x00000048000c8947 */ /* 0x00cfea0003800000 */
.L_x_660:
[----:B------:R-:W-:Y:S05]  /*214c0*/  BSYNC B0 ;  /* 0x0000000000007941 */ /* 0x000fea0003800000 */
.L_x_517:
[----:B------:R-:W-:-:S13]  /*214d0*/  ISETP.GE.AND P0, PT, R19, 0xe1, PT ;  /* 0x000000e11300780c */ /* 0x000fda0003f06270 */
[----:B------:R-:W-:Y:S05]  /*214e0*/  @!P0 BRA `(.L_x_519) ;  /* 0x0000001000248947 */ /* 0x000fea0003800000 */
[----:B--2---:R-:W2:Y:S04]  /*214f0*/  LDL.LU R4, [R1+0x3c] ;  /* 0x00003c0001047983 */ /* 0x004ea80000300800 */
[----:B------:R3:W5:Y:S04]  /*21500*/  LDL.LU R6, [R1+0x10] ;  /* 0x0000100001067983 */ /* 0x0007680000300800 */
[----:B-1----:R3:W5:Y:S02]  /*21510*/  LDL.LU R7, [R1+0x18] ;  /* 0x0000180001077983 */ /* 0x0027640000300800 */
[----:B--23--:R-:W-:-:S07]  /*21520*/  VIADD R21, R4, 0xfffffffe ;  /* 0xfffffffe04157836 */ /* 0x00cfce0000000000 */
.L_x_539:
[----:B-----5:R-:W-:Y:S01]  /*21530*/  IADD3 R4, R6, 0x1, RZ ;  /* 0x0000000106047810 */ /* 0x020fe20007ffe0ff */
[----:B------:R-:W-:Y:S05]  /*21540*/  YIELD ;  /* 0x0000000000007946 */ /* 0x000fea0003800000 */
[----:B------:R-:W-:Y:S01]  /*21550*/  ISETP.NE.AND P0, PT, R4, 0x2, PT ;  /* 0x000000020400780c */ /* 0x000fe20003f05270 */
[----:B------:R-:W-:Y:S03]  /*21560*/  BSSY B0, `(.L_x_520) ;  /* 0x0000071000007945 */ /* 0x000fe60003800000 */
[----:B---3--:R-:W-:-:S02]  /*21570*/  SEL R3, RZ, 0x1, P0 ;  /* 0x00000001ff037807 */ /* 0x008fc40000000000 */
[----:B-1----:R-:W-:Y:S02]  /*21580*/  SEL R10, R4, RZ, P0 ;  /* 0x000000ff040a7207 */ /* 0x002fe40000000000 */
        /* <DEDUP_REMOVED lines=9> */
[----:B------:R-:W2:Y:S01]  /*21620*/  LDL R12, [R1+0x24] ;  /* 0x00002400010c7983 */ /* 0x000ea20000100800 */
[----:B------:R-:W3:Y:S01]  /*21630*/  LDC R5, c[0x0][0x41c] ;  /* 0x00010700ff057b82 */ /* 0x000ee20000000800 */
[----:B------:R-:W-:Y:S02]  /*21640*/  ULDC.64 UR6, c[0x0][0x408] ;  /* 0x0001020000067ab9 */ /* 0x000fe40000000a00 */
[----:B------:R-:W4:Y:S01]  /*21650*/  LDL R11, [R1+0x20] ;  /* 0x00002000010b7983 */ /* 0x000f220000100800 */
[----:B---3--:R-:W-:-:S13]  /*21660*/  ISETP.NE.AND P0, PT, R5, 0x1, PT ;  /* 0x000000010500780c */ /* 0x008fda0003f05270 */
[----:B------:R-:W3:Y:S02]  /*21670*/  @P0 LDC.64 R2, c[0x0][0x420] ;  /* 0x00010800ff020b82 */ /* 0x000ee40000000a00 */
[----:B---3--:R-:W-:-:S04]  /*21680*/  @P0 IMAD.HI.U32 R4, R21, R2, RZ ;  /* 0x0000000215040227 */ /* 0x008fc800078e00ff */
[----:B------:R-:W-:Y:S01]  /*21690*/  IMAD.MOV.U32 R2, RZ, RZ, R21 ;  /* 0x000000ffff027224 */ /* 0x000fe200078e0015 */
[----:B------:R-:W-:-:S04]  /*216a0*/  @P0 SHF.R.U32.HI R2, RZ, R3, R4 ;  /* 0x00000003ff020219 */ /* 0x000fc80000011604 */
[--C-:B------:R-:W-:Y:S01]  /*216b0*/  SHF.R.S32.HI R3, RZ, 0x1f, R2.reuse ;  /* 0x0000001fff037819 */ /* 0x100fe20000011402 */
[----:B------:R-:W-:-:S04]  /*216c0*/  IMAD.MOV R8, RZ, RZ, -R2 ;  /* 0x000000ffff087224 */ /* 0x000fc800078e0a02 */
[----:B------:R-:W-:Y:S02]  /*216d0*/  IMAD R8, R5, R8, R21 ;  /* 0x0000000805087224 */ /* 0x000fe400078e0215 */
[----:B--2---:R-:W-:-:S04]  /*216e0*/  IMAD R4, R12, UR6, RZ ;  /* 0x000000060c047c24 */ /* 0x004fc8000f8e02ff */
[C---:B----4-:R-:W-:Y:S02]  /*216f0*/  IMAD R4, R11.reuse, UR7, R4 ;  /* 0x000000070b047c24 */ /* 0x050fe4000f8e0204 */
[----:B------:R-:W-:-:S05]  /*21700*/  IMAD.WIDE.U32 R2, R11, UR6, R2 ;  /* 0x000000060b027c25 */ /* 0x000fca000f8e0002 */
[----:B------:R-:W-:Y:S02]  /*21710*/  IADD3 R3, R4, R3, RZ ;  /* 0x0000000304037210 */ /* 0x000fe40007ffe0ff */
[----:B------:R-:W-:-:S04]  /*21720*/  LEA R4, P0, R2, UR4, 0x2 ;  /* 0x0000000402047c11 */ /* 0x000fc8000f8010ff */
[----:B------:R-:W-:-:S05]  /*21730*/  LEA.HI.X R5, R2, UR5, R3, 0x2, P0 ;  /* 0x0000000502057c11 */ /* 0x000fca00080f1403 */
[----:B------:R2:W5:Y:S04]  /*21740*/  LDG.E R2, desc[UR60][R4.64] ;  /* 0x0000003c04027981 */ /* 0x000568000c1e1900 */
.L_x_522:
[----:B--2---:R-:W2:Y:S01]  /*21750*/  S2R R5, SR_CgaCtaId ;  /* 0x0000000000057919 */ /* 0x004ea20000008800 */
[----:B------:R-:W-:Y:S01]  /*21760*/  MOV R4, 0x400 ;  /* 0x0000040000047802 */ /* 0x000fe20000000f00 */
[----:B------:R-:W-:Y:S01]  /*21770*/  BSSY B1, `(.L_x_523) ;  /* 0x0000009000017945 */ /* 0x000fe20003800000 */
[----:B------:R-:W3:Y:S02]  /*21780*/  S2R R3, SR_TID.X ;  /* 0x0000000000037919 */ /* 0x000ee40000002100 */
[----:B--2---:R-:W-:Y:S02]  /*21790*/  LEA R4, R5, R4, 0x18 ;  /* 0x0000000405047211 */ /* 0x004fe400078ec0ff */
[----:B---3--:R-:W-:-:S03]  /*217a0*/  LOP3.LUT R3, R3, 0x7f, RZ, 0xc0, !PT ;  /* 0x0000007f03037812 */ /* 0x008fc600078ec0ff */
[----:B------:R-:W-:Y:S01]  /*217b0*/  IMAD R5, R10, 0x8, R4 ;  /* 0x000000080a057824 */ /* 0x000fe200078e0204 */
[----:B------:R-:W-:Y:S02]  /*217c0*/  SHF.L.U32 R4, R9, 0x1f, RZ ;  /* 0x0000001f09047819 */ /* 0x000fe400000006ff */
[----:B------:R-:W-:Y:S02]  /*217d0*/  ISETP.NE.AND P2, PT, R3, RZ, PT ;  /* 0x000000ff0300720c */ /* 0x000fe40003f45270 */
[----:B------:R-:W2:Y:S02]  /*217e0*/  SYNCS.PHASECHK.TRANS64.TRYWAIT P0, [R5+URZ+0x2e880], R4 ;  /* 0x02e88004050075a7 */ /* 0x000ea4000800017f */
[----:B--2---:R-:W-:Y:S09]  /*217f0*/  @!P0 BRA `(.L_x_524) ;  /* 0x00000044005c8947 */ /* 0x004ff20003800000 */
.L_x_661:
[----:B------:R-:W-:Y:S05]  /*21800*/  BSYNC B1 ;  /* 0x0000000000017941 */ /* 0x000fea0003800000 */
.L_x_523:
[----:B------:R-:W-:Y:S04]  /*21810*/  BSSY B1, `(.L_x_525) ;  /* 0x0000009000017945 */ /* 0x000fe80003800000 */
[----:B------:R-:W-:Y:S05]  /*21820*/  @P2 BRA `(.L_x_526) ;  /* 0x00000000001c2947 */ /* 0x000fea0003800000 */
[----:B------:R-:W1:Y:S02]  /*21830*/  S2R R3, SR_TID.X ;  /* 0x0000000000037919 */ /* 0x000e640000002100 */
[----:B-1----:R-:W-:Y:S01]  /*21840*/  LOP3.LUT R9, R3, 0x1f, RZ, 0xc0, !PT ;  /* 0x0000001f03097812 */ /* 0x002fe200078ec0ff */
[----:B------:R-:W-:-:S03]  /*21850*/  IMAD.MOV.U32 R3, RZ, RZ, 0x7000 ;  /* 0x00007000ff037424 */ /* 0x000fc600078e00ff */
[----:B------:R-:W-:Y:S01]  /*21860*/  ISETP.NE.AND P0, PT, R9, RZ, PT ;  /* 0x000000ff0900720c */ /* 0x000fe20003f05270 */
[----:B------:R3:W-:-:S12]  /*21870*/  SYNCS.ARRIVE.TRANS64 RZ, [R5+URZ+0x2e870], R3 ;  /* 0x02e8700305ff79a7 */ /* 0x0007d8000800003f */
[----:B---3--:R-:W-:Y:S05]  /*21880*/  @!P0 BRA `(.L_x_526) ;  /* 0x0000000000048947 */ /* 0x008fea0003800000 */
[----:B------:R-:W-:Y:S01]  /*21890*/  BPT.TRAP 0x1 ;  /* 0x000000040000795c */ /* 0x000fe20000300000 */
.L_x_526:
[----:B------:R-:W-:Y:S05]  /*218a0*/  BSYNC B1 ;  /* 0x0000000000017941 */ /* 0x000fea0003800000 */
.L_x_525:
[----:B------:R-:W3:Y:S04]  /*218b0*/  LDL R3, [R1+0x10] ;  /* 0x0000100001037983 */ /* 0x000ee80000100800 */
[----:B-1----:R-:W4:Y:S01]  /*218c0*/  LDL R9, [R1+0x28] ;  /* 0x0000280001097983 */ /* 0x002f220000100800 */
[----:B------:R-:W-:Y:S01]  /*218d0*/  IMAD.MOV.U32 R11, RZ, RZ, RZ ;  /* 0x000000ffff0b7224 */ /* 0x000fe200078e00ff */
[----:B------:R-:W-:Y:S01]  /*218e0*/  MOV R10, 0x400 ;  /* 0x00000400000a7802 */ /* 0x000fe20000000f00 */
[----:B------:R-:W-:Y:S01]  /*218f0*/  UIADD3 UR4, UP0, UR36, 0x470, URZ ;  /* 0x0000047024047890 */ /* 0x000fe2000ff1e03f */
[----:B------:R-:W1:Y:S01]  /*21900*/  S2R R12, SR_CgaCtaId ;  /* 0x00000000000c7919 */ /* 0x000e620000008800 */
[----:B------:R-:W-:Y:S01]  /*21910*/  PLOP3.LUT P0, PT, PT, PT, PT, 0x80, 0x0 ;  /* 0x000000000000781c */ /* 0x000fe20003f0f070 */
[----:B------:R-:W-:Y:S01]  /*21920*/  UMOV UR6, 0x0 ;  /* 0x0000000000067882 */ /* 0x000fe20000000000 */
[----:B------:R-:W-:Y:S01]  /*21930*/  R2UR UR10, R11 ;  /* 0x000000000b0a72ca */ /* 0x000fe200000e0000 */
[----:B------:R-:W-:Y:S01]  /*21940*/  UIADD3.X UR5, URZ, UR37, URZ, UP0, !UPT ;  /* 0x000000253f057290 */ /* 0x000fe200087fe43f */
[----:B------:R-:W-:Y:S01]  /*21950*/  UMOV UR7, 0x14f00000 ;  /* 0x14f0000000077882 */ /* 0x000fe20000000000 */
[----:B-1----:R-:W-:-:S05]  /*21960*/  LEA R10, R12, R10, 0x18 ;  /* 0x0000000a0c0a7211 */ /* 0x002fca00078ec0ff */
[----:B---3--:R-:W-:Y:S02]  /*21970*/  IMAD R3, R3, 0x7000, R10 ;  /* 0x0000700003037824 */ /* 0x008fe400078e020a */
[----:B----4-:R-:W-:Y:S01]  /*21980*/  IMAD R8, R8, 0xe0, R9 ;  /* 0x000000e008087824 */ /* 0x010fe200078e0209 */
[----:B------:R-:W-:Y:S01]  /*21990*/  IADD3 R9, R5, 0x2e870, RZ ;  /* 0x0002e87005097810 */ /* 0x000fe20007ffe0ff */
[----:B------:R-:W-:-:S07]  /*219a0*/  VIADD R10, R3, 0xe400 ;  /* 0x0000e400030a7836 */ /* 0x000fce0000000000 */
.L_x_527:
[----:B------:R-:W-:-:S13]  /*219b0*/  @P0 ELECT P3, URZ, PT ;  /* 0x00000000003f082f */ /* 0x000fda0003860000 */
[----:B-----5:R-:W-:Y:S02]  /*219c0*/  @P3 R2UR UR13, R2 ;  /* 0x00000000020d32ca */ /* 0x020fe400000e0000 */
        /* <DEDUP_REMOVED lines=11> */
.L_x_662:
[----:B------:R-:W-:Y:S05]  /*21a80*/  BSYNC B1 ;  /* 0x0000000000017941 */ /* 0x000fea0003800000 */
.L_x_528:
[----:B------:R-:W-:Y:S01]  /*21a90*/  BSSY B1, `(.L_x_530) ;  /* 0x000000b000017945 */ /* 0x000fe20003800000 */
[----:B------:R-:W-:Y:S02]  /*21aa0*/  IMAD.MOV.U32 R12, RZ, RZ, 0x0 ;  /* 0x00000000ff0c7424 */ /* 0x000fe400078e00ff */
[----:B------:R-:W-:Y:S01]  /*21ab0*/  IMAD.MOV.U32 R13, RZ, RZ, 0x14f00000 ;  /* 0x14f00000ff0d7424 */ /* 0x000fe200078e00ff */
[----:B------:R-:W-:Y:S06]  /*21ac0*/  @P2 BRA `(.L_x_531) ;  /* 0x00000000001c2947 */ /* 0x000fec0003800000 */
[----:B------:R-:W3:Y:S01]  /*21ad0*/  S2R R9, SR_TID.X ;  /* 0x0000000000097919 */ /* 0x000ee20000002100 */
[----:B-12---:R-:W-:-:S04]  /*21ae0*/  MOV R4, 0x7000 ;  /* 0x0000700000047802 */ /* 0x006fc80000000f00 */
[----:B------:R4:W-:Y:S01]  /*21af0*/  SYNCS.ARRIVE.TRANS64 RZ, [R5+URZ+0x2e830], R4 ;  /* 0x02e8300405ff79a7 */ /* 0x0009e2000800003f */
[----:B---3--:R-:W-:-:S04]  /*21b00*/  LOP3.LUT R9, R9, 0x1f, RZ, 0xc0, !PT ;  /* 0x0000001f09097812 */ /* 0x008fc800078ec0ff */
[----:B------:R-:W-:-:S13]  /*21b10*/  ISETP.NE.AND P0, PT, R9, RZ, PT ;  /* 0x000000ff0900720c */ /* 0x000fda0003f05270 */
[----:B----4-:R-:W-:Y:S05]  /*21b20*/  @!P0 BRA `(.L_x_531) ;  /* 0x0000000000048947 */ /* 0x010fea0003800000 */
[----:B------:R-:W-:Y:S01]  /*21b30*/  BPT.TRAP 0x1 ;  /* 0x000000040000795c */ /* 0x000fe20000300000 */
.L_x_531:
[----:B------:R-:W-:Y:S05]  /*21b40*/  BSYNC B1 ;  /* 0x0000000000017941 */ /* 0x000fea0003800000 */
.L_x_530:
[----:B------:R-:W-:Y:S01]  /*21b50*/  R2UR UR10, R11 ;  /* 0x000000000b0a72ca */ /* 0x000fe200000e0000 */
[----:B------:R-:W-:Y:S01]  /*21b60*/  UIADD3 UR4, UP0, UR36, 0x370, URZ ;  /* 0x0000037024047890 */ /* 0x000fe2000ff1e03f */
[----:B------:R-:W-:Y:S01]  /*21b70*/  R2UR UR6, R12 ;  /* 0x000000000c0672ca */ /* 0x000fe200000e0000 */
[----:B------:R-:W-:Y:S01]  /*21b80*/  VIADD R3, R3, 0x20400 ;  /* 0x0002040003037836 */ /* 0x000fe20000000000 */
[----:B------:R-:W-:Y:S01]  /*21b90*/  R2UR UR7, R13 ;  /* 0x000000000d0772ca */ /* 0x000fe200000e0000 */
[----:B-12---:R-:W-:Y:S01]  /*21ba0*/  VIADD R5, R5, 0x2e830 ;  /* 0x0002e83005057836 */ /* 0x006fe20000000000 */
[----:B------:R-:W-:Y:S01]  /*21bb0*/  PLOP3.LUT P0, PT, PT, PT, PT, 0x80, 0x0 ;  /* 0x000000000000781c */ /* 0x000fe20003f0f070 */
[----:B------:R-:W-:-:S12]  /*21bc0*/  UIADD3.X UR5, URZ, UR37, URZ, UP0, !UPT ;  /* 0x000000253f057290 */ /* 0x000fd800087fe43f */
.L_x_532:
        /* <DEDUP_REMOVED lines=9> */
[----:B--2---:R-:W-:Y:S05]  /*21c60*/  @P0 BRA.U.ANY `(.L_x_532) ;  /* 0xfffffffd00d80947 */ /* 0x004fea000393ffff */
.L_x_521:
[----:B------:R-:W-:Y:S05]  /*21c70*/  BSYNC B0 ;  /* 0x0000000000007941 */ /* 0x000fea0003800000 */
.L_x_520:
[----:B------:R-:W-:-:S06]  /*21c80*/  UISETP.NE.AND UP0, UPT, UR38, 0x3, UPT ;  /* 0x000000032600788c */ /* 0x000fcc000bf05270 */
[----:B------:R-:W-:-:S13]  /*21c90*/  PLOP3.LUT P0, PT, PT, PT, UP0, 0x80, 0x0 ;  /* 0x000000000000781c */ /* 0x000fda0003f0f008 */
[----:B------:R-:W-:Y:S05]  /*21ca0*/  @!P0 BRA `(.L_x_533) ;  /* 0x0000000000048947 */ /* 0x000fea0003800000 */
[----:B------:R-:W-:Y:S01]  /*21cb0*/  BPT.TRAP 0x1 ;  /* 0x000000040000795c */ /* 0x000fe20000300000 */
.L_x_533:
[----:B------:R-:W2:Y:S01]  /*21cc0*/  S2R R5, SR_CgaCtaId ;  /* 0x0000000000057919 */ /* 0x000ea20000008800 */
[----:B------:R-:W-:Y:S01]  /*21cd0*/  IMAD.U32 R3, RZ, RZ, UR39 ;  /* 0x00000027ff037e24 */ /* 0x000fe2000f8e00ff */
[----:B------:R-:W-:Y:S01]  /*21ce0*/  MOV R4, 0x400 ;  /* 0x0000040000047802 */ /* 0x000fe20000000f00 */
[----:B------:R-:W-:Y:S03]  /*21cf0*/  BSSY B0, `(.L_x_534) ;  /* 0x0000009000007945 */ /* 0x000fe60003800000 */
[----:B------:R-:W-:Y:S02]  /*21d00*/  ISETP.NE.AND P0, PT, R3, 0x3, PT ;  /* 0x000000030300780c */ /* 0x000fe40003f05270 */
[----:B------:R-:W-:-:S04]  /*21d10*/  LOP3.LUT R3, R7, 0x1, RZ, 0x3c, !PT ;  /* 0x0000000107037812 */ /* 0x000fc800078e3cff */
[----:B------:R-:W-:Y:S02]  /*21d20*/  SHF.L.U32 R3, R3, 0x1f, RZ ;  /* 0x0000001f03037819 */ /* 0x000fe400000006ff */
[----:B--2---:R-:W-:-:S04]  /*21d30*/  LEA R4, R5, R4, 0x18 ;  /* 0x0000000405047211 */ /* 0x004fc800078ec0ff */
[----:B------:R-:W-:-:S04]  /*21d40*/  LEA R4, R6, R4, 0x3 ;  /* 0x0000000406047211 */ /* 0x000fc800078e18ff */
[----:B------:R-:W2:Y:S01]  /*21d50*/  SYNCS.PHASECHK.TRANS64.TRYWAIT P2, [R4+URZ+0x2e870], R3 ;  /* 0x02e87003040075a7 */ /* 0x000ea2000804017f */
[----:B------:R3:W-:Y:S02]  /*21d60*/  STL [R1+0x8], R4 ;  /* 0x0000080401007387 */ /* 0x0007e40000100800 */
[----:B--23--:R-:W-:Y:S05]  /*21d70*/  @!P2 BRA `(.L_x_535) ;  /* 0x000000400024a947 */ /* 0x00cfea0003800000 */
.L_x_663:
[----:B------:R-:W-:Y:S05]  /*21d80*/  BSYNC B0 ;  /* 0x0000000000007941 */ /* 0x000fea0003800000 */
.L_x_534:
[----:B------:R-:W-:Y:S05]  /*21d90*/  @!P0 BRA `(.L_x_536) ;  /* 0x0000000000048947 */ /* 0x000fea0003800000 */
[----:B------:R-:W-:Y:S01]  /*21da0*/  BPT.TRAP 0x1 ;  /* 0x000000040000795c */ /* 0x000fe20000300000 */
.L_x_536:
[----:B--2---:R-:W2:Y:S01]  /*21db0*/  LDL R4, [R1+0x8] ;  /* 0x0000080001047983 */ /* 0x004ea20000100800 */
[----:B------:R-:W-:Y:S01]  /*21dc0*/  SHF.L.U32 R3, R7, 0x1f, RZ ;  /* 0x0000001f07037819 */ /* 0x000fe200000006ff */
[----:B------:R-:W-:-:S03]  /*21dd0*/  IMAD R12, R6, 0x7000, RZ ;  /* 0x00007000060c7824 */ /* 0x000fc600078e02ff */
[----:B--2---:R-:W2:Y:S02]  /*21de0*/  SYNCS.PHASECHK.TRANS64.TRYWAIT P2, [R4+URZ+0x2e860], R3 ;  /* 0x02e86003040075a7 */ /* 0x004ea4000804017f */
[----:B--2---:R-:W-:Y:S05]  /*21df0*/  @!P2 BRA `(.L_x_537) ;  /* 0x00000040001ca947 */ /* 0x004fea0003800000 */
.L_x_664:
[----:B--2---:R-:W2:Y:S04]  /*21e00*/  LDL R4, [R1+0x30] ;  /* 0x0000300001047983 */ /* 0x004ea80000100800 */
[----:B------:R-:W3:Y:S04]  /*21e10*/  LDL R16, [R1+0x34] ;  /* 0x0000340001107983 */ /* 0x000ee80000100800 */
[----:B------:R-:W4:Y:S01]  /*21e20*/  LDL R15, [R1+0x2c] ;  /* 0x00002c00010f7983 */ /* 0x000f220000100800 */
[----:B------:R-:W-:Y:S01]  /*21e30*/  MOV R13, 0x400 ;  /* 0x00000400000d7802 */ /* 0x000fe20000000f00 */
[----:B------:R-:W-:Y:S05]  /*21e40*/  WARPSYNC.ALL ;  /* 0x0000000000007948 */ /* 0x000fea0003800000 */
[----:B------:R-:W5:Y:S02]  /*21e50*/  S2R R14, SR_CgaCtaId ;  /* 0x00000000000e7919 */ /* 0x000f640000008800 */
[----:B-----5:R-:W-:-:S02]  /*21e60*/  LEA R13, R14, R13, 0x18 ;  /* 0x0000000d0e0d7211 */ /* 0x020fc400078ec0ff */
[----:B--2---:R-:W-:-:S05]  /*21e70*/  LOP3.LUT R3, R12, R4, RZ, 0xfc, !PT ;  /* 0x000000040c037212 */ /* 0x004fca00078efcff */
[----:B------:R-:W-:Y:S01]  /*21e80*/  IMAD.IADD R3, R13, 0x1, R3 ;  /* 0x000000010d037824 */ /* 0x000fe200078e0203 */
[----:B----4-:R-:W-:-:S03]  /*21e90*/  LOP3.LUT R12, R12, R15, RZ, 0xfc, !PT ;  /* 0x0000000f0c0c7212 */ /* 0x010fc600078efcff */
[----:B---3--:R-:W-:Y:S01]  /*21ea0*/  IMAD.IADD R20, R16, 0x1, R3 ;  /* 0x0000000110147824 */ /* 0x008fe200078e0203 */
[----:B------:R-:W2:Y:S01]  /*21eb0*/  LDSM.16.MT88.4 R4, [R3+0xe400] ;  /* 0x00e400000304783b */ /* 0x000ea20000004200 */
[----:B------:R-:W-:Y:S01]  /*21ec0*/  IMAD.IADD R13, R13, 0x1, R12 ;  /* 0x000000010d0d7824 */ /* 0x000fe200078e020c */
[C-C-:B--2---:R-:W-:Y:S02]  /*21ed0*/  PRMT R8, R4.reuse, 0x6420, R5.reuse ;  /* 0x0000642004087816 */ /* 0x144fe40000000005 */
[----:B-1----:R-:W-:Y:S02]  /*21ee0*/  PRMT R9, R4, 0x7531, R5 ;  /* 0x0000753104097816 */ /* 0x002fe40000000005 */
        /* <DEDUP_REMOVED lines=9> */
[----:B------:R-:W1:Y:S02]  /*21f80*/  LDSM.16.MT88.4 R4, [R3+0xf400] ;  /* 0x00f400000304783b */ /* 0x000e640000004200 */
[C-C-:B-1----:R-:W-:Y:S02]  /*21f90*/  PRMT R16, R4.reuse, 0x6420, R5.reuse ;  /* 0x0000642004107816 */ /* 0x142fe40000000005 */
[----:B0-----:R-:W-:Y:S02]  /*21fa0*/  PRMT R17, R4, 0x7531, R5 ;  /* 0x0000753104117816 */ /* 0x001fe40000000005 */
[----:B------:R-:W-:-:S02]  /*21fb0*/  PRMT R18, R6, 0x6420, R7 ;  /* 0x0000642006127816 */ /* 0x000fc40000000007 */
[----:B------:R-:W-:Y:S02]  /*21fc0*/  PRMT R19, R6, 0x7531, R7 ;  /* 0x0000753106137816 */ /* 0x000fe40000000007 */
[----:B------:R-:W0:Y:S04]  /*21fd0*/  LDSM.16.MT88.4 R4, [R20+0xf400] ;  /* 0x00f400001404783b */ /* 0x000e280000004200 */
[----:B------:R1:W-:Y:S02]  /*21fe0*/  STSM.16.M88.4 [R13+0x1400], R16 ;  /* 0x001400100d007844 */ /* 0x0003e40000000200 */
[----:B-1----:R-:W-:Y:S02]  /*21ff0*/  MOV R19, R13 ;  /* 0x0000000d00137202 */ /* 0x002fe40000000f00 */
[----:B0-----:R-:W-:-:S02]  /*22000*/  PRMT R8, R4, 0x6420, R5 ;  /* 0x0000642004087816 */ /* 0x001fc40000000005 */
[----:B------:R-:W-:Y:S02]  /*22010*/  PRMT R9, R4, 0x7531, R5 ;  /* 0x0000753104097816 */ /* 0x000fe40000000005 */
[C-C-:B------:R-:W-:Y:S02]  /*22020*/  PRMT R10, R6.reuse, 0x6420, R7.reuse ;  /* 0x00006420060a7816 */ /* 0x140fe40000000007 */
[----:B------:R-:W-:-:S05]  /*22030*/  PRMT R11, R6, 0x7531, R7 ;  /* 0x00007531060b7816 */ /* 0x000fca0000000007 */
[----:B------:R-:W-:Y:S04]  /*22040*/  STSM.16.M88.4 [R19+0x1c00], R8 ;  /* 0x001c000813007844 */ /* 0x000fe80000000200 */
[----:B------:R-:W0:Y:S02]  /*22050*/  LDSM.16.MT88.4 R4, [R3+0x10400] ;  /* 0x010400000304783b */ /* 0x000e240000004200 */
[C-C-:B0-----:R-:W-:Y:S02]  /*22060*/  PRMT R12, R4.reuse, 0x6420, R5.reuse ;  /* 0x00006420040c7816 */ /* 0x141fe40000000005 */
[----:B------:R-:W-:Y:S02]  /*22070*/  PRMT R13, R4, 0x7531, R5 ;  /* 0x00007531040d7816 */ /* 0x000fe40000000005 */
[----:B------:R-:W-:-:S02]  /*22080*/  PRMT R14, R6, 0x6420, R7 ;  /* 0x00006420060e7816 */ /* 0x000fc40000000007 */
[----:B------:R-:W-:Y:S02]  /*22090*/  PRMT R15, R6, 0x7531, R7 ;  /* 0x00007531060f7816 */ /* 0x000fe40000000007 */
[----:B------:R-:W0:Y:S04]  /*220a0*/  LDSM.16.MT88.4 R4, [R20+0x10400] ;  /* 0x010400001404783b */ /* 0x000e280000004200 */
[----:B------:R1:W-:Y:S02]  /*220b0*/  STSM.16.M88.4 [R19+0x2400], R12 ;  /* 0x0024000c13007844 */ /* 0x0003e40000000200 */
[----:B-1----:R-:W-:Y:S01]  /*220c0*/  IMAD.MOV.U32 R15, RZ, RZ, R19 ;  /* 0x000000ffff0f7224 */ /* 0x002fe200078e0013 */
[C-C-:B0-----:R-:W-:Y:S02]  /*220d0*/  PRMT R8, R4.reuse, 0x6420, R5.reuse ;  /* 0x0000642004087816 */ /* 0x141fe40000000005 */
[----:B------:R-:W-:-:S02]  /*220e0*/  PRMT R9, R4, 0x7531, R5 ;  /* 0x0000753104097816 */ /* 0x000fc40000000005 */
        /* <DEDUP_REMOVED lines=62> */
.L_x_538:
[----:B------:R-:W0:Y:S01]  /*224d0*/  LDL.LU R3, [R1+0x8] ;  /* 0x0000080001037983 */ /* 0x000e220000300800 */
[C---:B------:R-:W-:Y:S01]  /*224e0*/  ISETP.GT.AND P0, PT, R21.reuse, RZ, PT ;  /* 0x000000ff1500720c */ /* 0x040fe20003f04270 */
[----:B------:R-:W-:Y:S02]  /*224f0*/  VIADD R21, R21, 0xffffffff ;  /* 0xffffffff15157836 */ /* 0x000fe40000000000 */
[----:B------:R3:W5:Y:S04]  /*22500*/  LDL R6, [R1+0x10] ;  /* 0x0000100001067983 */ /* 0x0007680000100800 */
[----:B------:R3:W5:Y:S01]  /*22510*/  LDL R7, [R1+0x18] ;  /* 0x0000180001077983 */ /* 0x0007620000100800 */
[----:B0-----:R0:W-:Y:S02]  /*22520*/  SYNCS.ARRIVE.TRANS64.A1T0 RZ, [R3+URZ+0x2e850], RZ ;  /* 0x02e850ff03ff79a7 */ /* 0x0011e4000810003f */
[----:B0-----:R-:W-:-:S05]  /*22530*/  @!P1 VIADD R3, R3, 0x2e880 ;  /* 0x0002e88003039836 */ /* 0x001fca0000000000 */
[----:B------:R-:W-:Y:S01]  /*22540*/  @!P1 PRMT R3, RZ, 0x654, R3 ;  /* 0x00000654ff039816 */ /* 0x000fe20000000003 */
[----:B------:R-:W-:Y:S06]  /*22550*/  BAR.SYNC.DEFER_BLOCKING 0x2, 0x80 ;  /* 0x0082000000007b1d */ /* 0x000fec0000010000 */
[----:B------:R3:W-:Y:S01]  /*22560*/  @!P1 SYNCS.ARRIVE.TRANS64.RED.A1T0 RZ, [R3+URZ], RZ ;  /* 0x000000ff03ff99a7 */ /* 0x0007e2000810043f */
[----:B------:R-:W-:Y:S05]  /*22570*/  @P0 BRA `(.L_x_539) ;  /* 0xffffffec00ec0947 */ /* 0x000fea000383ffff */
.L_x_519:
        /* <DEDUP_REMOVED lines=9> */
[----:B------:R-:W3:Y:S02]  /*22610*/  S2R R4, SR_LTMASK ;  /* 0x0000000000047919 */ /* 0x000ee40000003900 */
[----:B---3--:R-:W-:-:S04]  /*22620*/  LOP3.LUT R4, R4, UR4, RZ, 0xc0, !PT ;  /* 0x0000000404047c12 */ /* 0x008fc8000f8ec0ff */
[----:B-1---5:R-:W1:Y:S01]  /*22630*/  POPC R7, R4 ;  /* 0x0000000400077309 */ /* 0x022e620000000000 */
[----:B--2---:R-:W1:Y:S02]  /*22640*/  SHFL.IDX PT, R0, R3, R0, 0x1f ;  /* 0x00001f0003007589 */ /* 0x004e6400000e0000 */
[----:B-1----:R-:W-:-:S05]  /*22650*/  IADD3 R0, R0, UR40, R7 ;  /* 0x0000002800007c10 */ /* 0x002fca000fffe007 */
[----:B------:R4:W-:Y:S02]  /*22660*/  STL [R1], R0 ;  /* 0x0000000001007387 */ /* 0x0009e40000100800 */
.L_x_541:
[----:B------:R-:W-:Y:S05]  /*22670*/  BSYNC B0 ;  /* 0x0000000000007941 */ /* 0x000fea0003800000 */
.L_x_540:
[----:B------:R-:W-:-:S06]  /*22680*/  UISETP.NE.AND UP0, UPT, UR38, 0x3, UPT ;  /* 0x000000032600788c */ /* 0x000fcc000bf05270 */
[----:B------:R-:W-:-:S13]  /*22690*/  PLOP3.LUT P0, PT, PT, PT, UP0, 0x80, 0x0 ;  /* 0x000000000000781c */ /* 0x000fda0003f0f008 */
[----:B------:R-:W-:Y:S05]  /*226a0*/  @!P0 BRA `(.L_x_542) ;  /* 0x0000000000048947 */ /* 0x000fea0003800000 */
[----:B------:R-:W-:Y:S01]  /*226b0*/  BPT.TRAP 0x1 ;  /* 0x000000040000795c */ /* 0x000fe20000300000 */
.L_x_542:
[----:B--23--:R-:W2:Y:S04]  /*226c0*/  LDL R3, [R1+0x18] ;  /* 0x0000180001037983 */ /* 0x00cea80000100800 */
[----:B----4-:R-:W3:Y:S01]  /*226d0*/  LDL R0, [R1+0x10] ;  /* 0x0000100001007983 */ /* 0x010ee20000100800 */
[----:B------:R-:W4:Y:S01]  /*226e0*/  S2R R4, SR_CgaCtaId ;  /* 0x0000000000047919 */ /* 0x000f220000008800 */
[----:B------:R-:W-:-:S04]  /*226f0*/  MOV R2, 0x400 ;  /* 0x0000040000027802 */ /* 0x000fc80000000f00 */
[----:B----4-:R-:W-:Y:S01]  /*22700*/  LEA R2, R4, R2, 0x18 ;  /* 0x0000000204027211 */ /* 0x010fe200078ec0ff */
[----:B------:R-:W-:Y:S01]  /*22710*/  BSSY B0, `(.L_x_543) ;  /* 0x0000008000007945 */ /* 0x000fe20003800000 */
[----:B--2---:R-:W-:-:S04]  /*22720*/  LOP3.LUT R3, R3, 0x1, RZ, 0x3c, !PT ;  /* 0x0000000103037812 */ /* 0x004fc800078e3cff */
[----:B------:R-:W-:Y:S01]  /*22730*/  SHF.L.U32 R3, R3, 0x1f, RZ ;  /* 0x0000001f03037819 */ /* 0x000fe200000006ff */
[----:B---3--:R-:W-:-:S04]  /*22740*/  IMAD R20, R0, 0x8, R2 ;  /* 0x0000000800147824 */ /* 0x008fc800078e0202 */
[----:B------:R-:W2:Y:S01]  /*22750*/  SYNCS.PHASECHK.TRANS64.TRYWAIT P0, [R20+URZ+0x2e870], R3 ;  /* 0x02e87003140075a7 */ /* 0x000ea2000800017f */
[----:B------:R-:W-:-:S04]  /*22760*/  MOV R0, UR39 ;  /* 0x0000002700007c02 */ /* 0x000fc80008000f00 */
[----:B------:R-:W-:Y:S01]  /*22770*/  ISETP.NE.AND P2, PT, R0, 0x3, PT ;  /* 0x000000030000780c */ /* 0x000fe20003f45270 */
[----:B--2---:R-:W-:-:S12]  /*22780*/  @!P0 BRA `(.L_x_544) ;  /* 0x0000003400d08947 */ /* 0x004fd80003800000 */
.L_x_665:
[----:B------:R-:W-:Y:S05]  /*22790*/  BSYNC B0 ;  /* 0x0000000000007941 */ /* 0x000fea0003800000 */
.L_x_543:
[----:B------:R-:W-:Y:S05]  /*227a0*/  @!P2 BRA `(.L_x_545) ;  /* 0x000000000004a947 */ /* 0x000fea0003800000 */
[----:B------:R-:W-:Y:S01]  /*227b0*/  BPT.TRAP 0x1 ;  /* 0x000000040000795c */ /* 0x000fe20000300000 */
.L_x_545:
[----:B------:R-:W2:Y:S02]  /*227c0*/  LDL R0, [R1+0x18] ;  /* 0x0000180001007983 */ /* 0x000ea40000100800 */
[----:B--2---:R-:W-:-:S04]  /*227d0*/  SHF.L.U32 R3, R0, 0x1f, RZ ;  /* 0x0000001f00037819 */ /* 0x004fc800000006ff */
[----:B------:R-:W2:Y:S02]  /*227e0*/  SYNCS.PHASECHK.TRANS64.TRYWAIT P0, [R20+URZ+0x2e860], R3 ;  /* 0x02e86003140075a7 */ /* 0x000ea4000800017f */
[----:B--2---:R-:W-:Y:S05]  /*227f0*/  @!P0 BRA `(.L_x_546) ;  /* 0x0000003400c88947 */ /* 0x004fea0003800000 */
.L_x_666:
[----:B------:R-:W3:Y:S04]  /*22800*/  LDL R0, [R1+0x10] ;  /* 0x0000100001007983 */ /* 0x000ee80000100800 */
[----:B------:R-:W4:Y:S04]  /*22810*/  LDL R2, [R1+0x30] ;  /* 0x0000300001027983 */ /* 0x000f280000100800 */
[----:B-1----:R-:W2:Y:S01]  /*22820*/  LDL R10, [R1+0x2c] ;  /* 0x00002c00010a7983 */ /* 0x002ea20000100800 */
[----:B------:R-:W-:-:S03]  /*22830*/  MOV R8, 0x400 ;  /* 0x0000040000087802 */ /* 0x000fc60000000f00 */
[----:B------:R-:W2:Y:S01]  /*22840*/  LDL R12, [R1+0x34] ;  /* 0x00003400010c7983 */ /* 0x000ea20000100800 */
[----:B------:R-:W1:Y:S01]  /*22850*/  S2R R9, SR_CgaCtaId ;  /* 0x0000000000097919 */ /* 0x000e620000008800 */
[----:B------:R-:W-:Y:S05]  /*22860*/  WARPSYNC.ALL ;  /* 0x0000000000007948 */ /* 0x000fea0003800000 */
[----:B-1----:R-:W-:Y:S01]  /*22870*/  LEA R8, R9, R8, 0x18 ;  /* 0x0000000809087211 */ /* 0x002fe200078ec0ff */
[----:B---3--:R-:W-:-:S05]  /*22880*/  IMAD R0, R0, 0x7000, RZ ;  /* 0x0000700000007824 */ /* 0x008fca00078e02ff */
[----:B----4-:R-:W-:-:S05]  /*22890*/  LOP3.LUT R2, R0, R2, RZ, 0xfc, !PT ;  /* 0x0000000200027212 */ /* 0x010fca00078efcff */
[----:B------:R-:W-:-:S05]  /*228a0*/  IMAD.IADD R2, R8, 0x1, R2 ;  /* 0x0000000108027824 */ /* 0x000fca00078e0202 */
[----:B-----5:R-:W1:Y:S01]  /*228b0*/  LDSM.16.MT88.4 R4, [R2+0xe400] ;  /* 0x00e400000204783b */ /* 0x020e620000004200 */
[----:B--2---:R-:W-:Y:S01]  /*228c0*/  LOP3.LUT R0, R0, R10, RZ, 0xfc, !PT ;  /* 0x0000000a00007212 */ /* 0x004fe200078efcff */
[----:B------:R-:W-:-:S04]  /*228d0*/  IMAD.IADD R3, R12, 0x1, R2 ;  /* 0x000000010c037824 */ /* 0x000fc800078e0202 */
        /* <DEDUP_REMOVED lines=92> */
.L_x_547:
[----:B------:R-:W2:Y:S01]  /*22ea0*/  LDL.LU R2, [R1+0x10] ;  /* 0x0000100001027983 */ /* 0x000ea20000300800 */
[----:B0-----:R-:W-:Y:S03]  /*22eb0*/  SYNCS.ARRIVE.TRANS64.A1T0 RZ, [R20+URZ+0x2e850], RZ ;  /* 0x02e850ff14ff79a7 */ /* 0x001fe6000810003f */
[----:B------:R-:W3:Y:S01]  /*22ec0*/  LDL.LU R3, [R1+0x18] ;  /* 0x0000180001037983 */ /* 0x000ee20000300800 */
[----:B-1----:R-:W-:-:S04]  /*22ed0*/  @!P1 IADD3 R0, R20, 0x2e880, RZ ;  /* 0x0002e88014009810 */ /* 0x002fc80007ffe0ff */
        /* <DEDUP_REMOVED lines=10> */
.L_x_502:
[----:B------:R-:W-:Y:S05]  /*22f80*/  BSYNC B6 ;  /* 0x0000000000067941 */ /* 0x000fea0003800000 */
.L_x_500:
[----:B01----:R-:W2:Y:S02]  /*22f90*/  LDL R0, [R1+0x40] ;  /* 0x0000400001007983 */ /* 0x003ea40000100800 */
[----:B--2---:R-:W-:-:S13]  /*22fa0*/  LOP3.LUT P0, RZ, R0, 0x2, RZ, 0xc0, !PT ;  /* 0x0000000200ff7812 */ /* 0x004fda000780c0ff */
[----:B------:R-:W-:Y:S05]  /*22fb0*/  @!P0 BRA `(.L_x_548) ;  /* 0x0000000000288947 */ /* 0x000fea0003800000 */
[----:B------:R-:W-:Y:S05]  /*22fc0*/  WARPSYNC.ALL ;  /* 0x0000000000007948 */ /* 0x000fea0003800000 */
[----:B------:R-:W0:Y:S08]  /*22fd0*/  S2UR UR5, SR_CgaCtaId ;  /* 0x00000000000579c3 */ /* 0x000e300000008800 */
[----:B------:R-:W-:Y:S06]  /*22fe0*/  BAR.SYNC.DEFER_BLOCKING 0x5, 0x180 ;  /* 0x0146000000007b1d */ /* 0x000fec0000010000 */
[----:B------:R-:W-:-:S02]  /*22ff0*/  UMOV UR4, 0x400 ;  /* 0x0000040000047882 */ /* 0x000fc40000000000 */
[----:B0-----:R-:W-:-:S09]  /*23000*/  ULEA UR4, UR5, UR4, 0x18 ;  /* 0x0000000405047291 */ /* 0x001fd2000f8ec03f */
[----:B------:R-:W0:Y:S04]  /*23010*/  LDS.128 R4, [UR4+0x2e8d0] ;  /* 0x02e8d004ff047984 */ /* 0x000e280008000c00 */
[----:B0-----:R0:W-:Y:S04]  /*23020*/  STL.64 [R1], R4 ;  /* 0x0000000401007387 */ /* 0x0011e80000100a00 */
[----:B------:R0:W-:Y:S01]  /*23030*/  STL.64 [R1+0x8], R6 ;  /* 0x0000080601007387 */ /* 0x0001e20000100a00 */
[----:B------:R-:W-:Y:S06]  /*23040*/  BAR.ARV 0x4, 0x180 ;  /* 0x0106000000007b1d */ /* 0x000fec0000002000 */
[----:B------:R-:W-:Y:S05]  /*23050*/  BRA `(.L_x_549) ;  /* 0x0000000800847947 */ /* 0x000fea0003800000 */
.L_x_548:
[----:B------:R-:W0:Y:S01]  /*23060*/  S2R R0, SR_TID.X ;  /* 0x0000000000007919 */ /* 0x000e220000002100 */
[----:B------:R-:W-:Y:S01]  /*23070*/  UMOV UR4, 0xffffffff ;  /* 0xffffffff00047882 */ /* 0x000fe20000000000 */
[----:B0-----:R-:W-:-:S04]  /*23080*/  LOP3.LUT R7, R0, 0x1f, RZ, 0xc0, !PT ;  /* 0x0000001f00077812 */ /* 0x001fc800078ec0ff */
[----:B------:R-:W-:Y:S01]  /*23090*/  ISETP.NE.AND P0, PT, R7, 0x1f, PT ;  /* 0x0000001f0700780c */ /* 0x000fe20003f05270 */
[----:B------:R-:W-:-:S12]  /*230a0*/  BRA.DIV UR4, `(.L_x_550) ;  /* 0x0000002e04b07947 */ /* 0x000fd8000b800000 */
[----:B------:R-:W2:Y:S01]  /*230b0*/  LDL.LU R6, [R1] ;  /* 0x0000000001067983 */ /* 0x000ea20000300800 */
[----:B------:R-:W-:-:S03]  /*230c0*/  ULDC UR4, c[0x0][0xc14] ;  /* 0x0003050000047ab9 */ /* 0x000fc60000000800 */
[----:B------:R-:W3:Y:S02]  /*230d0*/  LDL R5, [R1+0xc] ;  /* 0x00000c0001057983 */ /* 0x000ee40000100800 */
[----:B---3--:R-:W-:-:S05]  /*230e0*/  IMAD.IADD R5, R5, 0x1, R7 ;  /* 0x0000000105057824 */ /* 0x008fca00078e0207 */
[----:B------:R-:W-:-:S13]  /*230f0*/  ISETP.GE.OR P1, PT, R5, UR4, !P0 ;  /* 0x0000000405007c0c */ /* 0x000fda000c726670 */
[----:B------:R-:W0:Y:S02]  /*23100*/  @!P1 LDC.64 R2, c[0x0][0xc58] ;  /* 0x00031600ff029b82 */ /* 0x000e240000000a00 */
[----:B0-----:R-:W-:-:S06]  /*23110*/  @!P1 IMAD.WIDE R2, R5, 0x4, R2 ;  /* 0x0000000405029825 */ /* 0x001fcc00078e0202 */
[----:B------:R0:W3:Y:S01]  /*23120*/  @!P1 LDG.E R3, desc[UR60][R2.64] ;  /* 0x0000003c02039981 */ /* 0x0000e2000c1e1900 */
[C---:B------:R-:W-:Y:S02]  /*23130*/  ISETP.GE.U32.AND P2, PT, R7.reuse, 0x2, PT ;  /* 0x000000020700780c */ /* 0x040fe40003f46070 */
[C---:B------:R-:W-:Y:S01]  /*23140*/  ISETP.GE.U32.AND P3, PT, R7.reuse, 0x4, PT ;  /* 0x000000040700780c */ /* 0x040fe20003f66070 */
[----:B--2---:R-:W-:Y:S01]  /*23150*/  SHFL.IDX PT, R0, R6, RZ, 0x1f ;  /* 0x00001fff06007589 */ /* 0x004fe200000e0000 */
[C---:B------:R-:W-:Y:S02]  /*23160*/  ISETP.GE.U32.AND P4, PT, R7.reuse, 0x8, PT ;  /* 0x000000080700780c */ /* 0x040fe40003f86070 */
[----:B------:R-:W-:Y:S01]  /*23170*/  ISETP.GE.U32.AND P5, PT, R7, 0x10, PT ;  /* 0x000000100700780c */ /* 0x000fe20003fa6070 */
[----:B------:R-:W-:Y:S01]  /*23180*/  SHFL.IDX PT, R4, R6, 0x1, 0x1f ;  /* 0x00201f0006047f89 */ /* 0x000fe200000e0000 */
[----:B0-----:R-:W-:Y:S01]  /*23190*/  IMAD.MOV.U32 R2, RZ, RZ, RZ ;  /* 0x000000ffff027224 */ /* 0x001fe200078e00ff */
[----:B---3--:R-:W-:-:S02]  /*231a0*/  @!P1 MOV R2, R3 ;  /* 0x0000000300029202 */ /* 0x008fc40000000f00 */
[----:B------:R-:W-:-:S03]  /*231b0*/  ISETP.NE.AND P1, PT, R7, RZ, PT ;  /* 0x000000ff0700720c */ /* 0x000fc60003f25270 */
        /* <DEDUP_REMOVED lines=15> */
[----:B------:R0:W1:Y:S02]  /*232b0*/  SHFL.IDX PT, R14, R3, 0x1f, 0x1f ;  /* 0x03e01f00030e7f89 */ /* 0x00006400000e0000 */
.L_x_676:
[----:B------:R-:W-:Y:S02]  /*232c0*/  ULDC UR4, c[0x0][0xc10] ;  /* 0x0003040000047ab9 */ /* 0x000fe40000000800 */
[----:B------:R-:W-:-:S04]  /*232d0*/  IMAD.U32 R7, RZ, RZ, UR4 ;  /* 0x00000004ff077e24 */ /* 0x000fc8000f8e00ff */
[----:B-1----:R-:W-:-:S04]  /*232e0*/  IMAD R8, R14, R7, RZ ;  /* 0x000000070e087224 */ /* 0x002fc800078e02ff */
[----:B------:R-:W-:-:S05]  /*232f0*/  IMAD.IADD R4, R4, 0x1, R8 ;  /* 0x0000000104047824 */ /* 0x000fca00078e0208 */
[----:B------:R-:W-:-:S13]  /*23300*/  ISETP.GT.AND P6, PT, R4, R0, PT ;  /* 0x000000000400720c */ /* 0x000fda0003fc4270 */
[----:B------:R-:W-:Y:S05]  /*23310*/  @P6 BRA `(.L_x_551) ;  /* 0x0000000000a46947 */ /* 0x000fea0003800000 */
.L_x_556:
[----:B------:R-:W2:Y:S01]  /*23320*/  LDL.LU R2, [R1+0xc] ;  /* 0x00000c0001027983 */ /* 0x000ea20000300800 */
[----:B0-----:R-:W0:Y:S01]  /*23330*/  LDC R3, c[0x0][0xc14] ;  /* 0x00030500ff037b82 */ /* 0x001e220000000800 */
[----:B--2---:R-:W-:-:S04]  /*23340*/  IADD3 R2, R2, 0x1f, RZ ;  /* 0x0000001f02027810 */ /* 0x004fc80007ffe0ff */
[----:B0-----:R-:W-:-:S13]  /*23350*/  ISETP.GE.AND P6, PT, R2, R3, PT ;  /* 0x000000030200720c */ /* 0x001fda0003fc6270 */
[----:B------:R-:W-:Y:S05]  /*23360*/  @P6 BRA `(.L_x_552) ;  /* 0x0000000400586947 */ /* 0x000fea0003800000 */
[----:B------:R-:W0:Y:S01]  /*23370*/  S2R R5, SR_TID.X ;  /* 0x0000000000057919 */ /* 0x000e220000002100 */
[----:B------:R-:W-:Y:S01]  /*23380*/  BSSY B0, `(.L_x_553) ;  /* 0x000000a000007945 */ /* 0x000fe20003800000 */
[----:B------:R1:W-:Y:S01]  /*23390*/  STL [R1+0xc], R2 ;  /* 0x00000c0201007387 */ /* 0x0003e20000100800 */
[----:B0-----:R-:W-:-:S05]  /*233a0*/  LOP3.LUT R5, R5, 0x1f, RZ, 0xc0, !PT ;  /* 0x0000001f05057812 */ /* 0x001fca00078ec0ff */
[----:B------:R-:W-:Y:S02]  /*233b0*/  IMAD.IADD R5, R2, 0x1, R5 ;  /* 0x0000000102057824 */ /* 0x000fe400078e0205 */
[----:B-1----:R-:W-:-:S03]  /*233c0*/  IMAD.MOV.U32 R2, RZ, RZ, RZ ;  /* 0x000000ffff027224 */ /* 0x002fc600078e00ff */
[----:B------:R-:W-:-:S13]  /*233d0*/  ISETP.GE.OR P6, PT, R5, R3, !P0 ;  /* 0x000000030500720c */ /* 0x000fda00047c6670 */
[----:B------:R-:W-:Y:S05]  /*233e0*/  @P6 BRA `(.L_x_554) ;  /* 0x00000000000c6947 */ /* 0x000fea0003800000 */
[----:B------:R-:W0:Y:S02]  /*233f0*/  LDC.64 R2, c[0x0][0xc58] ;  /* 0x00031600ff027b82 */ /* 0x000e240000000a00 */
[----:B0-----:R-:W-:-:S06]  /*23400*/  IMAD.WIDE R2, R5, 0x4, R2 ;  /* 0x0000000405027825 */ /* 0x001fcc00078e0202 */
[----:B------:R0:W5:Y:S02]  /*23410*/  LDG.E R2, desc[UR60][R2.64] ;  /* 0x0000003c02027981 */ /* 0x000164000c1e1900 */
.L_x_554:
[----:B------:R-:W-:Y:S05]  /*23420*/  BSYNC B0 ;  /* 0x0000000000007941 */ /* 0x000fea0003800000 */
.L_x_553:
[----:B------:R-:W-:-:S03]  /*23430*/  UMOV UR4, 0xffffffff ;  /* 0xffffffff00047882 */ /* 0x000fc60000000000 */
[----:B------:R-:W-:Y:S05]  /*23440*/  BRA.DIV UR4, `(.L_x_555) ;  /* 0x0000002e04f47947 */ /* 0x000fea000b800000 */
[----:B-----5:R-:W0:Y:S02]  /*23450*/  SHFL.UP PT, R14, R2, 0x1, RZ ;  /* 0x04200000020e7989 */ /* 0x020e2400000e00ff */
        /* <DEDUP_REMOVED lines=14> */
[----:B------:R0:W1:Y:S02]  /*23540*/  SHFL.IDX PT, R14, R3, 0x1f, 0x1f ;  /* 0x03e01f00030e7f89 */ /* 0x00006400000e0000 */
.L_x_684:
[----:B------:R-:W-:Y:S02]  /*23550*/  ULDC UR4, c[0x0][0xc10] ;  /* 0x0003040000047ab9 */ /* 0x000fe40000000800 */
[----:B------:R-:W-:-:S05]  /*23560*/  MOV R7, UR4 ;  /* 0x0000000400077c02 */ /* 0x000fca0008000f00 */
[----:B-1----:R-:W-:-:S04]  /*23570*/  IMAD R8, R14, R7, RZ ;  /* 0x000000070e087224 */ /* 0x002fc800078e02ff */
[----:B------:R-:W-:-:S05]  /*23580*/  IMAD.IADD R4, R8, 0x1, R4 ;  /* 0x0000000108047824 */ /* 0x000fca00078e0204 */
[----:B------:R-:W-:-:S13]  /*23590*/  ISETP.GT.AND P6, PT, R4, R0, PT ;  /* 0x000000000400720c */ /* 0x000fda0003fc4270 */
[----:B------:R-:W-:Y:S05]  /*235a0*/  @!P6 BRA `(.L_x_556) ;  /* 0xfffffffc005ce947 */ /* 0x000fea000383ffff */
.L_x_551:
[----:B------:R-:W-:Y:S01]  /*235b0*/  IMAD.IADD R8, R4, 0x1, -R8 ;  /* 0x0000000104087824 */ /* 0x000fe200078e0a08 */
[----:B------:R-:W-:-:S03]  /*235c0*/  UMOV UR4, 0xffffffff ;  /* 0xffffffff00047882 */ /* 0x000fc60000000000 */
[----:B------:R-:W-:-:S05]  /*235d0*/  IMAD R5, R3, R7, R8 ;  /* 0x0000000703057224 */ /* 0x000fca00078e0208 */
[----:B------:R-:W-:Y:S01]  /*235e0*/  ISETP.GT.AND P6, PT, R5, R0, PT ;  /* 0x000000000500720c */ /* 0x000fe20003fc4270 */
[----:B------:R-:W-:-:S12]  /*235f0*/  BRA.DIV UR4, `(.L_x_557) ;  /* 0x0000003204487947 */ /* 0x000fd8000b800000 */
[----:B------:R-:W-:-:S04]  /*23600*/  VOTE.ANY R6, PT, !P6 ;  /* 0x0000000000067806 */ /* 0x000fc800070e0100 */
[----:B------:R-:W1:Y:S02]  /*23610*/  POPC R4, R6 ;  /* 0x0000000600047309 */ /* 0x000e640000000000 */
[----:B-1----:R1:W2:Y:S02]  /*23620*/  SHFL.IDX PT, R5, R2, R4, 0x1f ;  /* 0x00001f0402057589 */ /* 0x0022a400000e0000 */
.L_x_688:
[----:B------:R-:W-:Y:S01]  /*23630*/  ISETP.NE.AND P0, PT, R6, RZ, PT ;  /* 0x000000ff0600720c */ /* 0x000fe20003f05270 */
[----:B------:R-:W-:-:S12]  /*23640*/  IMAD.MOV.U32 R14, RZ, RZ, RZ ;  /* 0x000000ffff0e7224 */ /* 0x000fd800078e00ff */
[----:B------:R-:W-:Y:S05]  /*23650*/  @!P0 BRA `(.L_x_558) ;  /* 0x0000000000108947 */ /* 0x000fea0003800000 */
[----:B------:R-:W-:Y:S01]  /*23660*/  UMOV UR4, 0xffffffff ;  /* 0xffffffff00047882 */ /* 0x000fe20000000000 */
[----:B------:R-:W-:Y:S02]  /*23670*/  IADD3 R12, R4, -0x1, RZ ;  /* 0xffffffff040c7810 */ /* 0x000fe40007ffe0ff */
[----:B------:R-:W-:Y:S05]  /*23680*/  BRA.DIV UR4, `(.L_x_559) ;  /* 0x00000032046c7947 */ /* 0x000fea000b800000 */
[----:B------:R3:W4:Y:S02]  /*23690*/  SHFL.IDX PT, R14, R3, R12, 0x1f ;  /* 0x00001f0c030e7589 */ /* 0x00072400000e0000 */
.L_x_558:
[----:B------:R-:W5:Y:S01]  /*236a0*/  LDL.LU R10, [R1+0xc] ;  /* 0x00000c00010a7983 */ /* 0x000f620000300800 */
[----:B--2---:R-:W-:Y:S01]  /*236b0*/  IABS R6, R5 ;  /* 0x0000000500067213 */ /* 0x004fe20000000000 */
[----:B----4-:R-:W-:-:S03]  /*236c0*/  IMAD R11, R14, R7, R8 ;  /* 0x000000070e0b7224 */ /* 0x010fc600078e0208 */
[----:B------:R-:W2:Y:S02]  /*236d0*/  I2F.RP R8, R6 ;  /* 0x0000000600087306 */ /* 0x000ea40000209400 */
[----:B------:R-:W-:Y:S01]  /*236e0*/  IADD3 R0, R0, -R11, RZ ;  /* 0x8000000b00007210 */ /* 0x000fe20007ffe0ff */
[----:B------:R4:W-:Y:S05]  /*236f0*/  STL [R1], R11 ;  /* 0x0000000b01007387 */ /* 0x0009ea0000100800 */
[----:B--2---:R-:W2:Y:S02]  /*23700*/  MUFU.RCP R8, R8 ;  /* 0x0000000800087308 */ /* 0x004ea40000001000 */
[----:B--2---:R-:W-:-:S06]  /*23710*/  VIADD R9, R8, 0xffffffe ;  /* 0x0ffffffe08097836 */ /* 0x004fcc0000000000 */
[----:B0--3--:R-:W1:Y:S02]  /*23720*/  F2I.FTZ.U32.TRUNC.NTZ R3, R9 ;  /* 0x0000000900037305 */ /* 0x009e64000021f000 */
[----:B-1----:R-:W-:-:S04]  /*23730*/  IMAD.MOV R2, RZ, RZ, -R3 ;  /* 0x000000ffff027224 */ /* 0x002fc800078e0a03 */
[----:B------:R-:W-:Y:S02]  /*23740*/  IMAD R7, R2, R6, RZ ;  /* 0x0000000602077224 */ /* 0x000fe400078e02ff */
[----:B------:R-:W-:-:S04]  /*23750*/  IMAD.MOV.U32 R2, RZ, RZ, RZ ;  /* 0x000000ffff027224 */ /* 0x000fc800078e00ff */
[----:B------:R-:W-:Y:S01]  /*23760*/  IMAD.HI.U32 R2, R3, R7, R2 ;  /* 0x0000000703027227 */ /* 0x000fe200078e0002 */
[----:B------:R-:W-:Y:S02]  /*23770*/  IABS R7, R5 ;  /* 0x0000000500077213 */ /* 0x000fe40000000000 */
[----:B------:R-:W-:-:S03]  /*23780*/  IABS R3, R0 ;  /* 0x0000000000037213 */ /* 0x000fc60000000000 */
[----:B------:R-:W-:Y:S02]  /*23790*/  IMAD.MOV R7, RZ, RZ, -R7 ;  /* 0x000000ffff077224 */ /* 0x000fe400078e0a07 */
        /* <DEDUP_REMOVED lines=9> */
[----:B------:R-:W-:-:S06]  /*23830*/  @P0 IADD3 R2, R2, 0x1, RZ ;  /* 0x0000000102020810 */ /* 0x000fcc0007ffe0ff */
[----:B------:R-:W-:Y:S01]  /*23840*/  @!P2 IMAD.MOV R2, RZ, RZ, -R2 ;  /* 0x000000ffff02a224 */ /* 0x000fe200078e0a02 */
[----:B------:R-:W-:-:S05]  /*23850*/  @!P1 LOP3.LUT R2, RZ, R5, RZ, 0x33, !PT ;  /* 0x00000005ff029212 */ /* 0x000fca00078e33ff */
[----:B------:R-:W-:-:S04]  /*23860*/  IMAD.MOV R3, RZ, RZ, -R2 ;  /* 0x000000ffff037224 */ /* 0x000fc800078e0a02 */
[----:B------:R-:W-:-:S05]  /*23870*/  IMAD R0, R5, R3, R0 ;  /* 0x0000000305007224 */ /* 0x000fca00078e0200 */
[----:B------:R4:W-:Y:S04]  /*23880*/  STL [R1+0x4], R0 ;  /* 0x0000040001007387 */ /* 0x0009e80000100800 */
[----:B------:R4:W-:Y:S01]  /*23890*/  STL [R1+0x8], R2 ;  /* 0x0000080201007387 */ /* 0x0009e20000100800 */
[----:B-----5:R-:W-:-:S05]  /*238a0*/  IMAD.IADD R10, R4, 0x1, R10 ;  /* 0x00000001040a7824 */ /* 0x020fca00078e020a */
[----:B------:R4:W-:Y:S01]  /*238b0*/  STL [R1+0xc], R10 ;  /* 0x00000c0a01007387 */ /* 0x0009e20000100800 */
[----:B------:R-:W-:Y:S05]  /*238c0*/  BRA `(.L_x_560) ;  /* 0x0000000000287947 */ /* 0x000fea0003800000 */
.L_x_552:
[----:B------:R-:W-:Y:S01]  /*238d0*/  UMOV UR4, URZ ;  /* 0x0000003f00047c82 */ /* 0x000fe20008000000 */
[----:B------:R-:W-:Y:S01]  /*238e0*/  ULDC UR6, c[0x0][0xc14] ;  /* 0x0003050000067ab9 */ /* 0x000fe20000000800 */
[----:B------:R-:W-:Y:S01]  /*238f0*/  UMOV UR5, URZ ;  /* 0x0000003f00057c82 */ /* 0x000fe20008000000 */
[----:B------:R0:W-:Y:S01]  /*23900*/  STL [R1], R0 ;  /* 0x0000000001007387 */ /* 0x0001e20000100800 */
[----:B------:R-:W-:Y:S01]  /*23910*/  MOV R3, UR4 ;  /* 0x0000000400037c02 */ /* 0x000fe20008000f00 */
[----:B------:R-:W-:-:S04]  /*23920*/  IMAD.U32 R2, RZ, RZ, UR5 ;  /* 0x00000005ff027e24 */ /* 0x000fc8000f8e00ff */
[----:B------:R1:W-:Y:S01]  /*23930*/  STL [R1+0x4], R3 ;  /* 0x0000040301007387 */ /* 0x0003e20000100800 */
[----:B0-----:R-:W-:-:S05]  /*23940*/  IMAD.U32 R0, RZ, RZ, UR6 ;  /* 0x00000006ff007e24 */ /* 0x001fca000f8e00ff */
[----:B------:R1:W-:Y:S04]  /*23950*/  STL [R1+0xc], R0 ;  /* 0x00000c0001007387 */ /* 0x0003e80000100800 */
[----:B------:R1:W-:Y:S02]  /*23960*/  STL [R1+0x8], R2 ;  /* 0x0000080201007387 */ /* 0x0003e40000100800 */
.L_x_560:
[----:B-1----:R-:W2:Y:S04]  /*23970*/  LDL R3, [R1+0x8] ;  /* 0x0000080001037983 */ /* 0x002ea80000100800 */
[----:B----4-:R-:W3:Y:S04]  /*23980*/  LDL R2, [R1+0xc] ;  /* 0x00000c0001027983 */ /* 0x010ee80000100800 */
[----:B------:R-:W4:Y:S04]  /*23990*/  LDL R4, [R1] ;  /* 0x0000000001047983 */ /* 0x000f280000100800 */
[----:B------:R-:W4:Y:S01]  /*239a0*/  LDL R5, [R1+0x4] ;  /* 0x0000040001057983 */ /* 0x000f220000100800 */
[----:B------:R-:W-:Y:S05]  /*239b0*/  WARPSYNC.ALL ;  /* 0x0000000000007948 */ /* 0x000fea0003800000 */
[----:B------:R-:W0:Y:S02]  /*239c0*/  S2R R0, SR_TID.X ;  /* 0x0000000000007919 */ /* 0x000e240000002100 */
[----:B0-----:R-:W-:Y:S01]  /*239d0*/  LOP3.LUT R0, R0, 0x1f, RZ, 0xc0, !PT ;  /* 0x0000001f00007812 */ /* 0x001fe200078ec0ff */
[----:B------:R-:W-:Y:S03]  /*239e0*/  BAR.SYNC.DEFER_BLOCKING 0x4, 0x180 ;  /* 0x0106000000007b1d */ /* 0x000fe60000010000 */
[----:B------:R-:W-:-:S13]  /*239f0*/  ISETP.NE.AND P0, PT, R0, RZ, PT ;  /* 0x000000ff0000720c */ /* 0x000fda0003f05270 */
[----:B------:R-:W-:Y:S01]  /*23a00*/  @!P0 MOV R0, 0x400 ;  /* 0x0000040000008802 */ /* 0x000fe20000000f00 */
[----:B--2---:R-:W-:Y:S02]  /*23a10*/  IMAD.MOV.U32 R6, RZ, RZ, R3 ;  /* 0x000000ffff067224 */ /* 0x004fe400078e0003 */
[----:B------:R-:W0:Y:S01]  /*23a20*/  @!P0 S2R R3, SR_CgaCtaId ;  /* 0x0000000000038919 */ /* 0x000e220000008800 */
[----:B---3--:R-:W-:Y:S02]  /*23a30*/  MOV R7, R2 ;  /* 0x0000000200077202 */ /* 0x008fe40000000f00 */
[----:B0-----:R-:W-:-:S05]  /*23a40*/  @!P0 LEA R0, R3, R0, 0x18 ;  /* 0x0000000003008211 */ /* 0x001fca00078ec0ff */
[----:B----4-:R1:W-:Y:S01]  /*23a50*/  @!P0 STS.128 [R0+0x2e8d0], R4 ;  /* 0x02e8d00400008388 */ /* 0x0103e20000000c00 */
[----:B------:R-:W-:Y:S06]  /*23a60*/  BAR.ARV 0x5, 0x180 ;  /* 0x0146000000007b1d */ /* 0x000fec0000002000 */
.L_x_549:
[----:B-1----:R-:W2:Y:S01]  /*23a70*/  LDL R0, [R1+0xc] ;  /* 0x00000c0001007983 */ /* 0x002ea20000100800 */
[----:B------:R-:W-:Y:S02]  /*23a80*/  ULDC UR4, c[0x0][0xc14] ;  /* 0x0003050000047ab9 */ /* 0x000fe40000000800 */
[----:B--2---:R-:W-:-:S13]  /*23a90*/  ISETP.GE.AND P0, PT, R0, UR4, PT ;  /* 0x0000000400007c0c */ /* 0x004fda000bf06270 */
[----:B------:R-:W-:Y:S05]  /*23aa0*/  @!P0 BRA `(.L_x_561) ;  /* 0xffffffb000fc8947 */ /* 0x000fea000383ffff */
[----:B------:R-:W-:Y:S05]  /*23ab0*/  BSYNC B7 ;  /* 0x0000000000077941 */ /* 0x000fea0003800000 */
.L_x_466:
[----:B---3--:R-:W2:Y:S01]  /*23ac0*/  LDL.LU R0, [R1+0x44] ;  /* 0x0000440001007983 */ /* 0x008ea20000300800 */
[----:B------:R-:W-:Y:S01]  /*23ad0*/  BSSY B0, `(.L_x_562) ;  /* 0x000000b000007945 */ /* 0x000fe20003800000 */
[----:B01----:R-:W0:Y:S01]  /*23ae0*/  S2R R5, SR_CgaCtaId ;  /* 0x0000000000057919 */ /* 0x003e220000008800 */
        /* <DEDUP_REMOVED lines=9> */
.L_x_691:
[----:B------:R-:W-:Y:S05]  /*23b80*/  BSYNC B0 ;  /* 0x0000000000007941 */ /* 0x000fea0003800000 */
.L_x_562:
[----:B------:R-:W-:-:S03]  /*23b90*/  UMOV UR4, 0xffffffff ;  /* 0xffffffff00047882 */ /* 0x000fc60000000000 */
[----:B------:R-:W-:Y:S05]  /*23ba0*/  BRA.DIV UR4, `(.L_x_564) ;  /* 0x0000002e045c7947 */ /* 0x000fea000b800000 */
[----:B------:R-:W1:Y:S02]  /*23bb0*/  S2R R2, SR_TID.X ;  /* 0x0000000000027919 */ /* 0x000e640000002100 */
[----:B-1----:R-:W-:-:S04]  /*23bc0*/  SHF.R.U32.HI R2, RZ, 0x5, R2 ;  /* 0x00000005ff027819 */ /* 0x002fc80000011602 */
[----:B------:R-:W-:-:S05]  /*23bd0*/  LOP3.LUT R2, R2, 0x3, RZ, 0xc0, !PT ;  /* 0x0000000302027812 */ /* 0x000fca00078ec0ff */
[----:B------:R1:W2:Y:S02]  /*23be0*/  SHFL.IDX PT, R14, R2, RZ, 0x1f ;  /* 0x00001fff020e7589 */ /* 0x0002a400000e0000 */
.L_x_694:
[----:B--2---:R-:W-:-:S13]  /*23bf0*/  ISETP.NE.AND P0, PT, R14, RZ, PT ;  /* 0x000000ff0e00720c */ /* 0x004fda0003f05270 */
[----:B------:R-:W-:Y:S05]  /*23c00*/  @P0 BRA `(.L_x_285) ;  /* 0x0000000000b80947 */ /* 0x000fea0003800000 */
[----:B------:R-:W-:-:S03]  /*23c10*/  UMOV UR4, 0xffffffff ;  /* 0xffffffff00047882 */ /* 0x000fc60000000000 */
[----:B------:R-:W-:Y:S05]  /*23c20*/  BRA.DIV UR4, `(.L_x_565) ;  /* 0x0000002e04707947 */ /* 0x000fea000b800000 */
[----:B------:R-:W-:-:S13]  /*23c30*/  ELECT P6, URZ, PT ;  /* 0x00000000003f782f */ /* 0x000fda00038c0000 */
.L_x_697:
[----:B------:R-:W-:Y:S05]  /*23c40*/  @!P6 BRA `(.L_x_285) ;  /* 0x0000000000a8e947 */ /* 0x000fea0003800000 */
[----:B-1----:R-:W2:Y:S02]  /*23c50*/  LDL R2, [R1+0x98] ;  /* 0x0000980001027983 */ /* 0x002ea40000100800 */
[----:B--2---:R-:W-:-:S13]  /*23c60*/  R2UR UR4, R2 ;  /* 0x00000000020472ca */ /* 0x004fda00000e0000 */
[----:B------:R-:W-:-:S06]  /*23c70*/  ULOP3.LUT UR4, UR4, 0x2, URZ, 0xfc, !UPT ;  /* 0x0000000204047892 */ /* 0x000fcc000f8efc3f */
[----:B------:R-:W-:-:S05]  /*23c80*/  IMAD.U32 R2, RZ, RZ, UR4 ;  /* 0x00000004ff027e24 */ /* 0x000fca000f8e00ff */
[----:B------:R-:W-:-:S13]  /*23c90*/  ISETP.NE.AND P0, PT, R2, 0x3, PT ;  /* 0x000000030200780c */ /* 0x000fda0003f05270 */
[----:B------:R-:W-:Y:S05]  /*23ca0*/  @!P0 BRA `(.L_x_566) ;  /* 0x0000000000048947 */ /* 0x000fea0003800000 */
[----:B------:R-:W-:Y:S01]  /*23cb0*/  BPT.TRAP 0x1 ;  /* 0x000000040000795c */ /* 0x000fe20000300000 */
.L_x_566:
[----:B0-----:R-:W2:Y:S04]  /*23cc0*/  LDL R3, [R1+0x10] ;  /* 0x0000100001037983 */ /* 0x001ea80000100800 */
[----:B------:R-:W3:Y:S01]  /*23cd0*/  LDL.LU R7, [R1+0x18] ;  /* 0x0000180001077983 */ /* 0x000ee20000300800 */
[----:B------:R-:W-:-:S05]  /*23ce0*/  IADD3 R2, R0, 0x2e840, RZ ;  /* 0x0002e84000027810 */ /* 0x000fca0007ffe0ff */
[C---:B--2---:R-:W-:Y:S02]  /*23cf0*/  IMAD R6, R3.reuse, 0x8, R2 ;  /* 0x0000000803067824 */ /* 0x044fe400078e0202 */
[----:B------:R-:W-:Y:S01]  /*23d00*/  VIADD R3, R3, 0x1 ;  /* 0x0000000103037836 */ /* 0x000fe20000000000 */
[----:B---3--:R-:W-:-:S04]  /*23d10*/  SHF.L.U32 R5, R7, 0x1f, RZ ;  /* 0x0000001f07057819 */ /* 0x008fc800000006ff */
[C---:B------:R-:W-:Y:S01]  /*23d20*/  ISETP.NE.AND P2, PT, R3.reuse, 0x2, PT ;  /* 0x000000020300780c */ /* 0x040fe20003f45270 */
[----:B------:R-:W0:Y:S03]  /*23d30*/  SYNCS.PHASECHK.TRANS64.TRYWAIT P1, [R6+URZ], R5 ;  /* 0x00000005060075a7 */ /* 0x000e26000802017f */
[----:B------:R-:W-:Y:S02]  /*23d40*/  SEL R4, RZ, 0x1, P2 ;  /* 0x00000001ff047807 */ /* 0x000fe40001000000 */
[----:B------:R-:W-:Y:S02]  /*23d50*/  SEL R3, R3, RZ, P2 ;  /* 0x000000ff03037207 */ /* 0x000fe40001000000 */
[----:B------:R-:W-:-:S03]  /*23d60*/  LOP3.LUT R4, R7, R4, RZ, 0x3c, !PT ;  /* 0x0000000407047212 */ /* 0x000fc600078e3cff */
[----:B------:R-:W-:Y:S01]  /*23d70*/  IMAD R7, R3, 0x8, R2 ;  /* 0x0000000803077824 */ /* 0x000fe200078e0202 */
[----:B------:R-:W-:Y:S01]  /*23d80*/  SHF.L.U32 R2, R4, 0x1f, RZ ;  /* 0x0000001f04027819 */ /* 0x000fe200000006ff */
[----:B0-----:R-:W-:Y:S06]  /*23d90*/  @!P1 BRA `(.L_x_567) ;  /* 0x0000002c00349947 */ /* 0x001fec0003800000 */
.L_x_698:
[----:B------:R-:W1:Y:S02]  /*23da0*/  SYNCS.PHASECHK.TRANS64.TRYWAIT P1, [R7+URZ], R2 ;  /* 0x00000002070075a7 */ /* 0x000e64000802017f */
[----:B-1----:R-:W-:Y:S05]  /*23db0*/  @!P1 BRA `(.L_x_568) ;  /* 0x0000002c00409947 */ /* 0x002fea0003800000 */
.L_x_699:
[----:B------:R-:W-:Y:S05]  /*23dc0*/  @!P0 BRA `(.L_x_569) ;  /* 0x0000000000048947 */ /* 0x000fea0003800000 */
[----:B------:R-:W-:Y:S01]  /*23dd0*/  BPT.TRAP 0x1 ;  /* 0x000000040000795c */ /* 0x000fe20000300000 */
.L_x_569:
[----:B------:R-:W2:Y:S02]  /*23de0*/  LDL.LU R4, [R1+0x10] ;  /* 0x0000100001047983 */ /* 0x000ea40000300800 */
[----:B--2---:R-:W-:-:S04]  /*23df0*/  LEA R4, R4, R0, 0x3 ;  /* 0x0000000004047211 */ /* 0x004fc800078e18ff */
[----:B------:R-:W2:Y:S02]  /*23e00*/  SYNCS.PHASECHK.TRANS64.TRYWAIT P1, [R4+URZ+0x2e860], R5 ;  /* 0x02e86005040075a7 */ /* 0x000ea4000802017f */
[----:B--2---:R-:W-:Y:S05]  /*23e10*/  @!P1 BRA `(.L_x_570) ;  /* 0x0000002c003c9947 */ /* 0x004fea0003800000 */
.L_x_700:
[----:B------:R-:W-:Y:S05]  /*23e20*/  @!P0 BRA `(.L_x_571) ;  /* 0x0000000000048947 */ /* 0x000fea0003800000 */
[----:B------:R-:W-:Y:S01]  /*23e30*/  BPT.TRAP 0x1 ;  /* 0x000000040000795c */ /* 0x000fe20000300000 */
.L_x_571:
[----:B------:R-:W-:-:S04]  /*23e40*/  IMAD R3, R3, 0x8, R0 ;  /* 0x0000000803037824 */ /* 0x000fc800078e0200 */
[----:B------:R-:W3:Y:S02]  /*23e50*/  SYNCS.PHASECHK.TRANS64.TRYWAIT P1, [R3+URZ+0x2e860], R2 ;  /* 0x02e86002030075a7 */ /* 0x000ee4000802017f */
[----:B---3--:R-:W-:Y:S05]  /*23e60*/  @!P1 BRA `(.L_x_572) ;  /* 0x0000002c003c9947 */ /* 0x008fea0003800000 */
.L_x_701:
[----:B------:R-:W-:Y:S05]  /*23e70*/  @!P0 BRA `(.L_x_573) ;  /* 0x0000000000048947 */ /* 0x000fea0003800000 */
[----:B------:R-:W-:Y:S01]  /*23e80*/  BPT.TRAP 0x1 ;  /* 0x000000040000795c */ /* 0x000fe20000300000 */
.L_x_573:
[----:B------:R-:W4:Y:S02]  /*23e90*/  SYNCS.PHASECHK.TRANS64.TRYWAIT P0, [R4+URZ+0x2e880], R5 ;  /* 0x02e88005040075a7 */ /* 0x000f24000800017f */
[----:B----4-:R-:W-:Y:S05]  /*23ea0*/  @!P0 BRA `(.L_x_574) ;  /* 0x0000002c00408947 */ /* 0x010fea0003800000 */
.L_x_575:
[----:B------:R0:W0:Y:S02]  /*23eb0*/  SYNCS.PHASECHK.TRANS64.TRYWAIT P0, [R3+URZ+0x2e880], R2 ;  /* 0x02e88002030075a7 */ /* 0x000024000800017f */
[----:B0-----:R-:W-:Y:S05]  /*23ec0*/  @!P0 NANOSLEEP.SYNCS 0x989680 ;  /* 0x009896800000895d */ /* 0x001fea0003900000 */
[----:B------:R-:W0:Y:S02]  /*23ed0*/  @!P0 SYNCS.PHASECHK.TRANS64 P0, [R3+URZ+0x2e880], R2 ;  /* 0x02e88002030085a7 */ /* 0x000e24000800007f */
[----:B0-----:R-:W-:Y:S05]  /*23ee0*/  @!P0 BRA `(.L_x_575) ;  /* 0xfffffffc00f08947 */ /* 0x001fea000383ffff */
.L_x_285:
[----:B------:R-:W-:Y:S05]  /*23ef0*/  BSYNC B8 ;  /* 0x0000000000087941 */ /* 0x000fea0003800000 */
.L_x_282:
[----:B------:R-:W-:Y:S05]  /*23f00*/  EXIT ;  /* 0x000000000000794d */ /* 0x000fea0003800000 */
.L_x_307:
[----:B0-----:R0:W1:Y:S02]  /*23f10*/  SYNCS.PHASECHK.TRANS64.TRYWAIT P6, [R111+URZ+0x2e890], R127 ;  /* 0x02e8907f6f0075a7 */ /* 0x00106400080c017f */
[----:B-1----:R-:W-:Y:S05]  /*23f20*/  @!P6 NANOSLEEP.SYNCS 0x989680 ;  /* 0x009896800000e95d */ /* 0x002fea0003900000 */
[----:B------:R-:W1:Y:S02]  /*23f30*/  @!P6 SYNCS.PHASECHK.TRANS64 P6, [R111+URZ+0x2e890], R127 ;  /* 0x02e8907f6f00e5a7 */ /* 0x000e6400080c007f */
[----:B-1----:R-:W-:Y:S05]  /*23f40*/  @!P6 BRA `(.L_x_307) ;  /* 0xfffffffc00f0e947 */ /* 0x002fea000383ffff */
[----:B------:R-:W-:Y:S05]  /*23f50*/  BRA `(.L_x_576) ;  /* 0xfffffdf000907947 */ /* 0x000fea000383ffff */
.L_x_341:
[----:B0-----:R0:W1:Y:S02]  /*23f60*/  SYNCS.PHASECHK.TRANS64.TRYWAIT P3, [R111+URZ+0x2e890], R127 ;  /* 0x02e8907f6f0075a7 */ /* 0x001064000806017f */
[----:B-1----:R-:W-:Y:S05]  /*23f70*/  @!P3 NANOSLEEP.SYNCS 0x989680 ;  /* 0x009896800000b95d */ /* 0x002fea0003900000 */
[----:B------:R-:W1:Y:S02]  /*23f80*/  @!P3 SYNCS.PHASECHK.TRANS64 P3, [R111+URZ+0x2e890], R127 ;  /* 0x02e8907f6f00b5a7 */ /* 0x000e64000806007f */
[----:B-1----:R-:W-:Y:S05]  /*23f90*/  @!P3 BRA `(.L_x_341) ;  /* 0xfffffffc00f0b947 */ /* 0x002fea000383ffff */
[----:B------:R-:W-:Y:S05]  /*23fa0*/  BRA `(.L_x_577) ;  /* 0xfffffe3400247947 */ /* 0x000fea000383ffff */
.L_x_358:
[----:B0-----:R0:W1:Y:S02]  /*23fb0*/  SYNCS.PHASECHK.TRANS64.TRYWAIT P2, [R111+URZ+0x2e890], R127 ;  /* 0x02e8907f6f0075a7 */ /* 0x001064000804017f */
[----:B-1----:R-:W-:Y:S05]  /*23fc0*/  @!P2 NANOSLEEP.SYNCS 0x989680 ;  /* 0x009896800000a95d */ /* 0x002fea0003900000 */
[----:B------:R-:W1:Y:S02]  /*23fd0*/  @!P2 SYNCS.PHASECHK.TRANS64 P2, [R111+URZ+0x2e890], R127 ;  /* 0x02e8907f6f00a5a7 */ /* 0x000e64000804007f */
[----:B-1----:R-:W-:Y:S05]  /*23fe0*/  @!P2 BRA `(.L_x_358) ;  /* 0xfffffffc00f0a947 */ /* 0x002fea000383ffff */
[----:B------:R-:W-:Y:S05]  /*23ff0*/  BRA `(.L_x_578) ;  /* 0xfffffe7400447947 */ /* 0x000fea000383ffff */
.L_x_368:
[----:B--2---:R2:W3:Y:S02]  /*24000*/  SYNCS.PHASECHK.TRANS64.TRYWAIT P3, [R111+URZ+0x2e8b0], R127 ;  /* 0x02e8b07f6f0075a7 */ /* 0x0044e4000806017f */
[----:B---3--:R-:W-:Y:S05]  /*24010*/  @!P3 NANOSLEEP.SYNCS 0x989680 ;  /* 0x009896800000b95d */ /* 0x008fea0003900000 */
[----:B------:R-:W3:Y:S02]  /*24020*/  @!P3 SYNCS.PHASECHK.TRANS64 P3, [R111+URZ+0x2e8b0], R127 ;  /* 0x02e8b07f6f00b5a7 */ /* 0x000ee4000806007f */
[----:B---3--:R-:W-:Y:S05]  /*24030*/  @!P3 BRA `(.L_x_368) ;  /* 0xfffffffc00f0b947 */ /* 0x008fea000383ffff */
[----:B------:R-:W-:Y:S05]  /*24040*/  BRA `(.L_x_579) ;  /* 0xfffffe7c000c7947 */ /* 0x000fea000383ffff */
.L_x_380:
[----:B------:R-:W1:Y:S01]  /*24050*/  S2R R2, SR_TID.X ;  /* 0x0000000000027919 */ /* 0x000e620000002100 */
[----:B------:R-:W-:Y:S01]  /*24060*/  BSSY B0, `(.L_x_580) ;  /* 0x000000c000007945 */ /* 0x000fe20003800000 */
[----:B------:R-:W-:Y:S01]  /*24070*/  MOV R12, RZ ;  /* 0x000000ff000c7202 */ /* 0x000fe20000000f00 */
[----:B------:R-:W-:Y:S02]  /*24080*/  IMAD.MOV.U32 R11, RZ, RZ, 0x1f ;  /* 0x0000001fff0b7424 */ /* 0x000fe400078e00ff */
[----:B------:R-:W-:Y:S02]  /*24090*/  IMAD.MOV.U32 R15, RZ, RZ, -0x1 ;  /* 0xffffffffff0f7424 */ /* 0x000fe400078e00ff */
[----:B-1----:R-:W-:-:S05]  /*240a0*/  VIADD R3, R2, 0xffffff80 ;  /* 0xffffff8002037836 */ /* 0x002fca0000000000 */
[----:B------:R-:W-:-:S04]  /*240b0*/  SHF.R.S32.HI R2, RZ, 0x1f, R3 ;  /* 0x0000001fff027819 */ /* 0x000fc80000011403 */
[----:B------:R-:W-:-:S04]  /*240c0*/  LEA.HI R2, R2, R3, RZ, 0x7 ;  /* 0x0000000302027211 */ /* 0x000fc800078f38ff */
[----:B------:R-:W-:-:S05]  /*240d0*/  SHF.R.S32.HI R2, RZ, 0x7, R2 ;  /* 0x00000007ff027819 */ /* 0x000fca0000011402 */
[----:B------:R-:W-:-:S07]  /*240e0*/  IMAD.MOV.U32 R13, RZ, RZ, R2 ;  /* 0x000000ffff0d7224 */ /* 0x000fce00078e0002 */
[----:B0----5:R-:W-:Y:S05]  /*240f0*/  WARPSYNC.COLLECTIVE R15, `(.L_x_581) ;  /* 0x000000000f087348 */ /* 0x021fea0003c00000 */
[----:B------:R1:W2:Y:S02]  /*24100*/  SHFL.IDX P6, R14, R13, R12, R11 ;  /* 0x0000000c0d0e7389 */ /* 0x0002a400000c000b */
[----:B012--5:R-:W-:Y:S01]  /*24110*/  ENDCOLLECTIVE ;  /* 0x000000000000791b */ /* 0x027fe20003800000 */
.L_x_581:
[----:B------:R-:W-:Y:S05]  /*24120*/  BSYNC B0 ;  /* 0x0000000000007941 */ /* 0x000fea0003800000 */
.L_x_580:
[----:B------:R2:W-:Y:S01]  /*24130*/  STL [R1+0x44], R14 ;  /* 0x0000440e01007387 */ /* 0x0005e20000100800 */
[----:B------:R-:W-:Y:S05]  /*24140*/  BRA `(.L_x_582) ;  /* 0xfffffe8400c07947 */ /* 0x000fea000383ffff */
.L_x_394:
[----:B------:R-:W-:Y:S01]  /*24150*/  BSSY B1, `(.L_x_583) ;  /* 0x0000008000017945 */ /* 0x000fe20003800000 */
[----:B------:R-:W-:Y:S01]  /*24160*/  IMAD.MOV.U32 R13, RZ, RZ, R26 ;  /* 0x000000ffff0d7224 */ /* 0x000fe200078e001a */
[----:B------:R-:W-:Y:S01]  /*24170*/  MOV R12, RZ ;  /* 0x000000ff000c7202 */ /* 0x000fe20000000f00 */
[----:B------:R-:W-:Y:S02]  /*24180*/  IMAD.MOV.U32 R11, RZ, RZ, 0x1c1f ;  /* 0x00001c1fff0b7424 */ /* 0x000fe400078e00ff */
[----:B------:R-:W-:-:S07]  /*24190*/  IMAD.MOV.U32 R15, RZ, RZ, -0x1 ;  /* 0xffffffffff0f7424 */ /* 0x000fce00078e00ff */
[----:B0----5:R-:W-:Y:S05]  /*241a0*/  WARPSYNC.COLLECTIVE R15, `(.L_x_584) ;  /* 0x000000000f087348 */ /* 0x021fea0003c00000 */
[----:B------:R1:W2:Y:S02]  /*241b0*/  SHFL.IDX P6, R14, R13, R12, R11 ;  /* 0x0000000c0d0e7389 */ /* 0x0002a400000c000b */
[----:B012--5:R-:W-:Y:S01]  /*241c0*/  ENDCOLLECTIVE ;  /* 0x000000000000791b */ /* 0x027fe20003800000 */
.L_x_584:
[----:B------:R-:W-:Y:S05]  /*241d0*/  BSYNC B1 ;  /* 0x0000000000017941 */ /* 0x000fea0003800000 */
.L_x_583:
[----:B------:R-:W-:Y:S05]  /*241e0*/  BRA `(.L_x_585) ;  /* 0xfffffe90006c7947 */ /* 0x000fea000383ffff */
.L_x_395:
        /* <DEDUP_REMOVED lines=8> */
.L_x_587:
[----:B------:R-:W-:Y:S05]  /*24270*/  BSYNC B1 ;  /* 0x0000000000017941 */ /* 0x000fea0003800000 */
.L_x_586:
[----:B------:R-:W-:Y:S05]  /*24280*/  BRA `(.L_x_588) ;  /* 0xfffffe90004c7947 */ /* 0x000fea000383ffff */
.L_x_396:
        /* <DEDUP_REMOVED lines=8> */
.L_x_590:
[----:B------:R-:W-:Y:S05]  /*24310*/  BSYNC B1 ;  /* 0x0000000000017941 */ /* 0x000fea0003800000 */
.L_x_589:
[----:B------:R-:W-:Y:S05]  /*24320*/  BRA `(.L_x_591) ;  /* 0xfffffe90002c7947 */ /* 0x000fea000383ffff */
.L_x_397:
[----:B------:R-:W-:Y:S01]  /*24330*/  BSSY B1, `(.L_x_592) ;  /* 0x0000008000017945 */ /* 0x000fe20003800000 */
[----:B------:R-:W-:Y:S01]  /*24340*/  IMAD.MOV.U32 R13, RZ, RZ, R28 ;  /* 0x000000ffff0d7224 */ /* 0x000fe200078e001c */
[----:B------:R-:W-:Y:S01]  /*24350*/  MOV R12, RZ ;  /* 0x000000ff000c7202 */ /* 0x000fe20000000f00 */
[----:B------:R-:W-:Y:S02]  /*24360*/  IMAD.MOV.U32 R11, RZ, RZ, 0x1c1f ;  /* 0x00001c1fff0b7424 */ /* 0x000fe400078e00ff */
[----:B------:R-:W-:-:S07]  /*24370*/  IMAD.MOV.U32 R15, RZ, RZ, -0x1 ;  /* 0xffffffffff0f7424 */ /* 0x000fce00078e00ff */
[----:B0-----:R-:W-:Y:S05]  /*24380*/  WARPSYNC.COLLECTIVE R15, `(.L_x_593) ;  /* 0x000000000f087348 */ /* 0x001fea0003c00000 */
[----:B------:R1:W2:Y:S02]  /*24390*/  SHFL.IDX P6, R14, R13, R12, R11 ;  /* 0x0000000c0d0e7389 */ /* 0x0002a400000c000b */
[----:B012---:R-:W-:Y:S01]  /*243a0*/  ENDCOLLECTIVE ;  /* 0x000000000000791b */ /* 0x007fe20003800000 */
.L_x_593:
[----:B------:R-:W-:Y:S05]  /*243b0*/  BSYNC B1 ;  /* 0x0000000000017941 */ /* 0x000fea0003800000 */
.L_x_592:
[----:B------:R-:W-:Y:S05]  /*243c0*/  BRA `(.L_x_594) ;  /* 0xfffffe9000107947 */ /* 0x000fea000383ffff */
.L_x_399:
[----:B0-----:R0:W1:Y:S02]  /*243d0*/  SYNCS.PHASECHK.TRANS64.TRYWAIT P1, [R16+URZ+0x2e800], R35 ;  /* 0x02e80023100075a7 */ /* 0x001064000802017f */
[----:B-1----:R-:W-:Y:S05]  /*243e0*/  @!P1 NANOSLEEP.SYNCS 0x989680 ;  /* 0x009896800000995d */ /* 0x002fea0003900000 */
[----:B------:R-:W1:Y:S02]  /*243f0*/  @!P1 SYNCS.PHASECHK.TRANS64 P1, [R16+URZ+0x2e800], R35 ;  /* 0x02e80023100095a7 */ /* 0x000e64000802007f */
[----:B-1----:R-:W-:Y:S05]  /*24400*/  @!P1 BRA `(.L_x_399) ;  /* 0xfffffffc00f09947 */ /* 0x002fea000383ffff */
[----:B------:R-:W-:Y:S05]  /*24410*/  BRA `(.L_x_595) ;  /* 0xfffffe9400047947 */ /* 0x000fea000383ffff */
.L_x_407:
        /* <DEDUP_REMOVED lines=8> */
.L_x_597:
[----:B------:R-:W-:Y:S05]  /*244a0*/  BSYNC B1 ;  /* 0x0000000000017941 */ /* 0x000fea0003800000 */
.L_x_596:
[----:B------:R-:W-:Y:S05]  /*244b0*/  BRA `(.L_x_598) ;  /* 0xfffffeac000c7947 */ /* 0x000fea000383ffff */
.L_x_408:
        /* <DEDUP_REMOVED lines=8> */
.L_x_600:
[----:B------:R-:W-:Y:S05]  /*24540*/  BSYNC B1 ;  /* 0x0000000000017941 */ /* 0x000fea0003800000 */
.L_x_599:
[----:B------:R-:W-:Y:S05]  /*24550*/  BRA `(.L_x_601) ;  /* 0xfffffea800ec7947 */ /* 0x000fea000383ffff */
.L_x_409:
        /* <DEDUP_REMOVED lines=8> */
.L_x_603:
[----:B------:R-:W-:Y:S05]  /*245e0*/  BSYNC B1 ;  /* 0x0000000000017941 */ /* 0x000fea0003800000 */
.L_x_602:
[----:B------:R-:W-:Y:S05]  /*245f0*/  BRA `(.L_x_604) ;  /* 0xfffffea800d07947 */ /* 0x000fea000383ffff */
.L_x_410:
        /* <DEDUP_REMOVED lines=8> */
.L_x_606:
[----:B------:R-:W-:Y:S05]  /*24680*/  BSYNC B1 ;  /* 0x0000000000017941 */ /* 0x000fea0003800000 */
.L_x_605:
[----:B------:R-:W-:Y:S05]  /*24690*/  BRA `(.L_x_607) ;  /* 0xfffffea800b87947 */ /* 0x000fea000383ffff */
.L_x_412:
[----:B-1----:R1:W2:Y:S02]  /*246a0*/  SYNCS.PHASECHK.TRANS64.TRYWAIT P1, [R16+URZ+0x2e800], R25 ;  /* 0x02e80019100075a7 */ /* 0x0022a4000802017f */
[----:B--2---:R-:W-:Y:S05]  /*246b0*/  @!P1 NANOSLEEP.SYNCS 0x989680 ;  /* 0x009896800000995d */ /* 0x004fea0003900000 */
[----:B------:R-:W2:Y:S02]  /*246c0*/  @!P1 SYNCS.PHASECHK.TRANS64 P1, [R16+URZ+0x2e800], R25 ;  /* 0x02e80019100095a7 */ /* 0x000ea4000802007f */
[----:B--2---:R-:W-:Y:S05]  /*246d0*/  @!P1 BRA `(.L_x_412) ;  /* 0xfffffffc00f09947 */ /* 0x004fea000383ffff */
[----:B------:R-:W-:Y:S05]  /*246e0*/  BRA `(.L_x_608) ;  /* 0xfffffeac00ac7947 */ /* 0x000fea000383ffff */
.L_x_418:
[----:B--2---:R2:W3:Y:S02]  /*246f0*/  SYNCS.PHASECHK.TRANS64.TRYWAIT P1, [R0+URZ+0x2e830], R7 ;  /* 0x02e83007000075a7 */ /* 0x0044e4000802017f */
[----:B---3--:R-:W-:Y:S05]  /*24700*/  @!P1 NANOSLEEP.SYNCS 0x989680 ;  /* 0x009896800000995d */ /* 0x008fea0003900000 */
[----:B------:R-:W3:Y:S02]  /*24710*/  @!P1 SYNCS.PHASECHK.TRANS64 P1, [R0+URZ+0x2e830], R7 ;  /* 0x02e83007000095a7 */ /* 0x000ee4000802007f */
[----:B---3--:R-:W-:Y:S05]  /*24720*/  @!P1 BRA `(.L_x_418) ;  /* 0xfffffffc00f09947 */ /* 0x008fea000383ffff */
[----:B------:R-:W-:Y:S05]  /*24730*/  BRA `(.L_x_417) ;  /* 0xfffffec800387947 */ /* 0x000fea000383ffff */
.L_x_424:
[----:B-1----:R1:W2:Y:S02]  /*24740*/  SYNCS.PHASECHK.TRANS64.TRYWAIT P2, [R13+URZ+0x2e830], R20 ;  /* 0x02e830140d0075a7 */ /* 0x0022a4000804017f */
[----:B--2---:R-:W-:Y:S05]  /*24750*/  @!P2 NANOSLEEP.SYNCS 0x989680 ;  /* 0x009896800000a95d */ /* 0x004fea0003900000 */
[----:B------:R-:W2:Y:S02]  /*24760*/  @!P2 SYNCS.PHASECHK.TRANS64 P2, [R13+URZ+0x2e830], R20 ;  /* 0x02e830140d00a5a7 */ /* 0x000ea4000804007f */
[----:B--2---:R-:W-:Y:S05]  /*24770*/  @!P2 BRA `(.L_x_424) ;  /* 0xfffffffc00f0a947 */ /* 0x004fea000383ffff */
[----:B------:R-:W-:Y:S05]  /*24780*/  BRA `(.L_x_423) ;  /* 0xffffff1800747947 */ /* 0x000fea000383ffff */
.L_x_428:
[----:B-1----:R1:W2:Y:S02]  /*24790*/  SYNCS.PHASECHK.TRANS64.TRYWAIT P1, [R13+URZ+0x2e850], R12 ;  /* 0x02e8500c0d0075a7 */ /* 0x0022a4000802017f */
[----:B--2---:R-:W-:Y:S05]  /*247a0*/  @!P1 NANOSLEEP.SYNCS 0x989680 ;  /* 0x009896800000995d */ /* 0x004fea0003900000 */
[----:B------:R-:W2:Y:S02]  /*247b0*/  @!P1 SYNCS.PHASECHK.TRANS64 P1, [R13+URZ+0x2e850], R12 ;  /* 0x02e8500c0d0095a7 */ /* 0x000ea4000802007f */
[----:B--2---:R-:W-:Y:S05]  /*247c0*/  @!P1 BRA `(.L_x_428) ;  /* 0xfffffffc00f09947 */ /* 0x004fea000383ffff */
[----:B------:R-:W-:Y:S05]  /*247d0*/  BRA `(.L_x_425) ;  /* 0xffffff2c00c47947 */ /* 0x000fea000383ffff */
.L_x_434:
[----:B-1----:R1:W2:Y:S02]  /*247e0*/  SYNCS.PHASECHK.TRANS64.TRYWAIT P1, [R11+URZ+0x2e850], R0 ;  /* 0x02e850000b0075a7 */ /* 0x0022a4000802017f */
[----:B--2---:R-:W-:Y:S05]  /*247f0*/  @!P1 NANOSLEEP.SYNCS 0x989680 ;  /* 0x009896800000995d */ /* 0x004fea0003900000 */
[----:B------:R-:W2:Y:S02]  /*24800*/  @!P1 SYNCS.PHASECHK.TRANS64 P1, [R11+URZ+0x2e850], R0 ;  /* 0x02e850000b0095a7 */ /* 0x000ea4000802007f */
[----:B--2---:R-:W-:Y:S05]  /*24810*/  @!P1 BRA `(.L_x_434) ;  /* 0xfffffffc00f09947 */ /* 0x004fea000383ffff */
[----:B------:R-:W-:Y:S05]  /*24820*/  BRA `(.L_x_433) ;  /* 0xffffff6400e47947 */ /* 0x000fea000383ffff */
.L_x_438:
[----:B------:R-:W-:Y:S01]  /*24830*/  IMAD.MOV.U32 R12, RZ, RZ, R0 ;  /* 0x000000ffff0c7224 */ /* 0x000fe200078e0000 */
[----:B------:R-:W-:Y:S01]  /*24840*/  MOV R11, 0x1c1f ;  /* 0x00001c1f000b7802 */ /* 0x000fe20000000f00 */
[----:B------:R-:W-:Y:S01]  /*24850*/  IMAD.MOV.U32 R15, RZ, RZ, -0x1 ;  /* 0xffffffffff0f7424 */ /* 0x000fe200078e00ff */
[----:B------:R-:W-:Y:S02]  /*24860*/  SEL R5, R96, R97, P0 ;  /* 0x0000006160057207 */ /* 0x000fe40000000000 */
[----:B------:R-:W-:-:S07]  /*24870*/  SEL R7, R97, R96, P0 ;  /* 0x0000006061077207 */ /* 0x000fce0000000000 */
[----:B---3-5:R-:W-:Y:S05]  /*24880*/  WARPSYNC.COLLECTIVE R15, `(.L_x_609) ;  /* 0x000000000f087348 */ /* 0x028fea0003c00000 */
[----:B------:R0:W1:Y:S02]  /*24890*/  SHFL.IDX P6, R14, R13, R12, R11 ;  /* 0x0000000c0d0e7389 */ /* 0x00006400000c000b */
[----:B01-3-5:R-:W-:Y:S01]  /*248a0*/  ENDCOLLECTIVE ;  /* 0x000000000000791b */ /* 0x02bfe20003800000 */
.L_x_609:
[----:B------:R-:W-:Y:S02]  /*248b0*/  SEL R9, R90, R93, P0 ;  /* 0x0000005d5a097207 */ /* 0x000fe40000000000 */
[----:B------:R-:W-:Y:S02]  /*248c0*/  SEL R21, R93, R90, P0 ;  /* 0x0000005a5d157207 */ /* 0x000fe40000000000 */
[----:B------:R-:W-:Y:S02]  /*248d0*/  SEL R25, R48, R45, P0 ;  /* 0x0000002d30197207 */ /* 0x000fe40000000000 */
[----:B------:R-:W-:Y:S02]  /*248e0*/  SEL R27, R45, R48, P0 ;  /* 0x000000302d1b7207 */ /* 0x000fe40000000000 */
[----:B------:R-:W-:Y:S02]  /*248f0*/  SEL R45, R65, R68, P0 ;  /* 0x00000044412d7207 */ /* 0x000fe40000000000 */
[----:B------:R-:W-:-:S02]  /*24900*/  SEL R47, R68, R65, P0 ;  /* 0x00000041442f7207 */ /* 0x000fc40000000000 */
[----:B------:R-:W-:Y:S01]  /*24910*/  SEL R63, R38, R67, P0 ;  /* 0x00000043263f7207 */ /* 0x000fe20000000000 */
[----:B------:R-:W-:Y:S01]  /*24920*/  IMAD.MOV.U32 R13, RZ, RZ, R3 ;  /* 0x000000ffff0d7224 */ /* 0x000fe200078e0003 */
[----:B------:R-:W-:Y:S02]  /*24930*/  MOV R12, R2 ;  /* 0x00000002000c7202 */ /* 0x000fe40000000f00 */
[----:B------:R-:W-:Y:S02]  /*24940*/  SEL R65, R67, R38, P0 ;  /* 0x0000002643417207 */ /* 0x000fe40000000000 */
[----:B------:R-:W-:Y:S02]  /*24950*/  SEL R67, R30, R69, P0 ;  /* 0x000000451e437207 */ /* 0x000fe40000000000 */
[----:B------:R-:W-:Y:S02]  /*24960*/  SEL R69, R69, R30, P0 ;  /* 0x0000001e45457207 */ /* 0x000fe40000000000 */
[----:B------:R-:W-:Y:S01]  /*24970*/  SEL R29, R40, R37, P0 ;  /* 0x00000025281d7207 */ /* 0x000fe20000000000 */
[----:B------:R-:W-:Y:S01]  /*24980*/  IMAD.MOV.U32 R6, RZ, RZ, R14 ;  /* 0x000000ffff067224 */ /* 0x000fe200078e000e */
[----:B------:R-:W-:-:S07]  /*24990*/  SEL R31, R37, R40, P0 ;  /* 0x00000028251f7207 */ /* 0x000fce0000000000 */
[----:B------:R-:W-:Y:S05]  /*249a0*/  WARPSYNC.COLLECTIVE R15, `(.L_x_610) ;  /* 0x000000000f087348 */ /* 0x000fea0003c00000 */
[----:B------:R0:W1:Y:S02]  /*249b0*/  SHFL.IDX P6, R14, R13, R12, R11 ;  /* 0x0000000c0d0e7389 */ /* 0x00006400000c000b */
[----:B01----:R-:W-:Y:S01]  /*249c0*/  ENDCOLLECTIVE ;  /* 0x000000000000791b */ /* 0x003fe20003800000 */
.L_x_610:
        /* <DEDUP_REMOVED lines=8> */
[----:B------:R-:W-:Y:S01]  /*24a50*/  SEL R43, R36, R43, P0 ;  /* 0x0000002b242b7207 */ /* 0x000fe20000000000 */
[----:B------:R-:W-:Y:S01]  /*24a60*/  IMAD.MOV.U32 R12, RZ, RZ, R0 ;  /* 0x000000ffff0c7224 */ /* 0x000fe200078e0000 */
        /* <DEDUP_REMOVED lines=9> */
.L_x_611:
[----:B------:R-:W-:Y:S02]  /*24b00*/  SEL R55, R52, R55, P0 ;  /* 0x0000003734377207 */ /* 0x000fe40000000000 */
[----:B------:R-:W-:Y:S02]  /*24b10*/  SEL R57, R46, R59, P0 ;  /* 0x0000003b2e397207 */ /* 0x000fe40000000000 */
[----:B------:R-:W-:Y:S02]  /*24b20*/  SEL R59, R59, R46, P0 ;  /* 0x0000002e3b3b7207 */ /* 0x000fe40000000000 */
[----:B------:R-:W-:Y:S02]  /*24b30*/  SEL R4, R6, R3, P0 ;  /* 0x0000000306047207 */ /* 0x000fe40000000000 */
[----:B------:R-:W-:Y:S01]  /*24b40*/  SEL R6, R3, R6, P0 ;  /* 0x0000000603067207 */ /* 0x000fe20000000000 */
[----:B------:R-:W-:Y:S02]  /*24b50*/  IMAD.MOV.U32 R13, RZ, RZ, R7 ;  /* 0x000000ffff0d7224 */ /* 0x000fe400078e0007 */
[----:B------:R-:W-:Y:S01]  /*24b60*/  IMAD.MOV.U32 R12, RZ, RZ, R2 ;  /* 0x000000ffff0c7224 */ /* 0x000fe200078e0002 */
[----:B------:R-:W-:-:S07]  /*24b70*/  MOV R10, R14 ;  /* 0x0000000e000a7202 */ /* 0x000fce0000000f00 */
[----:B------:R-:W-:Y:S05]  /*24b80*/  WARPSYNC.COLLECTIVE R15, `(.L_x_612) ;  /* 0x000000000f087348 */ /* 0x000fea0003c00000 */
[----:B------:R0:W1:Y:S02]  /*24b90*/  SHFL.IDX P6, R14, R13, R12, R11 ;  /* 0x0000000c0d0e7389 */ /* 0x00006400000c000b */
[----:B01----:R-:W-:Y:S01]  /*24ba0*/  ENDCOLLECTIVE ;  /* 0x000000000000791b */ /* 0x003fe20003800000 */
.L_x_612:
[----:B------:R-:W-:Y:S01]  /*24bb0*/  MOV R13, R9 ;  /* 0x00000009000d7202 */ /* 0x000fe20000000f00 */
[----:B------:R-:W-:Y:S02]  /*24bc0*/  IMAD.MOV.U32 R12, RZ, RZ, R0 ;  /* 0x000000ffff0c7224 */ /* 0x000fe400078e0000 */
[----:B------:R-:W-:-:S07]  /*24bd0*/  IMAD.MOV.U32 R7, RZ, RZ, R14 ;  /* 0x000000ffff077224 */ /* 0x000fce00078e000e */
[----:B------:R-:W-:Y:S05]  /*24be0*/  WARPSYNC.COLLECTIVE R15, `(.L_x_613) ;  /* 0x000000000f087348 */ /* 0x000fea0003c00000 */
[----:B------:R0:W1:Y:S02]  /*24bf0*/  SHFL.IDX P6, R14, R13, R12, R11 ;  /* 0x0000000c0d0e7389 */ /* 0x00006400000c000b */
[----:B01----:R-:W-:Y:S01]  /*24c00*/  ENDCOLLECTIVE ;  /* 0x000000000000791b */ /* 0x003fe20003800000 */
.L_x_613:
[----:B------:R-:W-:Y:S02]  /*24c10*/  SEL R8, R10, R7, P0 ;  /* 0x000000070a087207 */ /* 0x000fe40000000000 */
[----:B------:R-:W-:Y:S01]  /*24c20*/  SEL R10, R7, R10, P0 ;  /* 0x0000000a070a7207 */ /* 0x000fe20000000000 */
[----:B------:R-:W-:Y:S01]  /*24c30*/  IMAD.MOV.U32 R13, RZ, RZ, R21 ;  /* 0x000000ffff0d7224 */ /* 0x000fe200078e0015 */
[----:B------:R-:W-:Y:S01]  /*24c40*/  MOV R12, R2 ;  /* 0x00000002000c7202 */ /* 0x000fe20000000f00 */
[----:B------:R-:W-:-:S07]  /*24c50*/  IMAD.MOV.U32 R26, RZ, RZ, R14 ;  /* 0x000000ffff1a7224 */ /* 0x000fce00078e000e */
[----:B------:R-:W-:Y:S05]  /*24c60*/  WARPSYNC.COLLECTIVE R15, `(.L_x_614) ;  /* 0x000000000f087348 */ /* 0x000fea0003c00000 */
[----:B------:R0:W1:Y:S02]  /*24c70*/  SHFL.IDX P6, R14, R13, R12, R11 ;  /* 0x0000000c0d0e7389 */ /* 0x00006400000c000b */
[----:B01----:R-:W-:Y:S01]  /*24c80*/  ENDCOLLECTIVE ;  /* 0x000000000000791b */ /* 0x003fe20003800000 */
.L_x_614:
[----:B------:R-:W-:Y:S02]  /*24c90*/  IMAD.MOV.U32 R13, RZ, RZ, R25 ;  /* 0x000000ffff0d7224 */ /* 0x000fe400078e0019 */
[----:B------:R-:W-:Y:S02]  /*24ca0*/  IMAD.MOV.U32 R12, RZ, RZ, R0 ;  /* 0x000000ffff0c7224 */ /* 0x000fe400078e0000 */
[----:B------:R-:W-:-:S07]  /*24cb0*/  IMAD.MOV.U32 R21, RZ, RZ, R14 ;  /* 0x000000ffff157224 */ /* 0x000fce00078e000e */
[----:B------:R-:W-:Y:S05]  /*24cc0*/  WARPSYNC.COLLECTIVE R15, `(.L_x_615) ;  /* 0x000000000f087348 */ /* 0x000fea0003c00000 */
[----:B------:R0:W1:Y:S02]  /*24cd0*/  SHFL.IDX P6, R14, R13, R12, R11 ;  /* 0x0000000c0d0e7389 */ /* 0x00006400000c000b */
[----:B01----:R-:W-:Y:S01]  /*24ce0*/  ENDCOLLECTIVE ;  /* 0x000000000000791b */ /* 0x003fe20003800000 */
.L_x_615:
        /* <DEDUP_REMOVED lines=8> */
.L_x_616:
[----:B------:R-:W-:Y:S01]  /*24d70*/  MOV R13, R29 ;  /* 0x0000001d000d7202 */ /* 0x000fe20000000f00 */
[----:B------:R-:W-:Y:S02]  /*24d80*/  IMAD.MOV.U32 R12, RZ, RZ, R0 ;  /* 0x000000ffff0c7224 */ /* 0x000fe400078e0000 */
[----:B------:R-:W-:-:S07]  /*24d90*/  IMAD.MOV.U32 R27, RZ, RZ, R14 ;  /* 0x000000ffff1b7224 */ /* 0x000fce00078e000e */
[----:B------:R-:W-:Y:S05]  /*24da0*/  WARPSYNC.COLLECTIVE R15, `(.L_x_617) ;  /* 0x000000000f087348 */ /* 0x000fea0003c00000 */
[----:B------:R0:W1:Y:S02]  /*24db0*/  SHFL.IDX P6, R14, R13, R12, R11 ;  /* 0x0000000c0d0e7389 */ /* 0x00006400000c000b */
[----:B01----:R-:W-:Y:S01]  /*24dc0*/  ENDCOLLECTIVE ;  /* 0x000000000000791b */ /* 0x003fe20003800000 */
.L_x_617:
        /* <DEDUP_REMOVED lines=8> */
.L_x_618:
[----:B------:R-:W-:Y:S02]  /*24e50*/  IMAD.MOV.U32 R13, RZ, RZ, R33 ;  /* 0x000000ffff0d7224 */ /* 0x000fe400078e0021 */
[----:B------:R-:W-:Y:S02]  /*24e60*/  IMAD.MOV.U32 R12, RZ, RZ, R0 ;  /* 0x000000ffff0c7224 */ /* 0x000fe400078e0000 */
[----:B------:R-:W-:-:S07]  /*24e70*/  IMAD.MOV.U32 R31, RZ, RZ, R14 ;  /* 0x000000ffff1f7224 */ /* 0x000fce00078e000e */
[----:B------:R-:W-:Y:S05]  /*24e80*/  WARPSYNC.COLLECTIVE R15, `(.L_x_619) ;  /* 0x000000000f087348 */ /* 0x000fea0003c00000 */
[----:B------:R0:W1:Y:S02]  /*24e90*/  SHFL.IDX P6, R14, R13, R12, R11 ;  /* 0x0000000c0d0e7389 */ /* 0x00006400000c000b */
[----:B01----:R-:W-:Y:S01]  /*24ea0*/  ENDCOLLECTIVE ;  /* 0x000000000000791b */ /* 0x003fe20003800000 */
.L_x_619:
        /* <DEDUP_REMOVED lines=8> */
.L_x_620:
[----:B------:R-:W-:Y:S01]  /*24f30*/  MOV R13, R37 ;  /* 0x00000025000d7202 */ /* 0x000fe20000000f00 */
[----:B------:R-:W-:Y:S02]  /*24f40*/  IMAD.MOV.U32 R12, RZ, RZ, R0 ;  /* 0x000000ffff0c7224 */ /* 0x000fe400078e0000 */
[----:B------:R-:W-:-:S07]  /*24f50*/  IMAD.MOV.U32 R35, RZ, RZ, R14 ;  /* 0x000000ffff237224 */ /* 0x000fce00078e000e */
[----:B------:R-:W-:Y:S05]  /*24f60*/  WARPSYNC.COLLECTIVE R15, `(.L_x_621) ;  /* 0x000000000f087348 */ /* 0x000fea0003c00000 */
[----:B------:R0:W1:Y:S02]  /*24f70*/  SHFL.IDX P6, R14, R13, R12, R11 ;  /* 0x0000000c0d0e7389 */ /* 0x00006400000c000b */
[----:B01----:R-:W-:Y:S01]  /*24f80*/  ENDCOLLECTIVE ;  /* 0x000000000000791b */ /* 0x003fe20003800000 */
.L_x_621:
        /* <DEDUP_REMOVED lines=8> */
.L_x_622:
[----:B------:R-:W-:Y:S02]  /*25010*/  IMAD.MOV.U32 R13, RZ, RZ, R41 ;  /* 0x000000ffff0d7224 */ /* 0x000fe400078e0029 */
[----:B------:R-:W-:Y:S02]  /*25020*/  IMAD.MOV.U32 R12, RZ, RZ, R0 ;  /* 0x000000ffff0c7224 */ /* 0x000fe400078e0000 */
[----:B------:R-:W-:-:S07]  /*25030*/  IMAD.MOV.U32 R20, RZ, RZ, R14 ;  /* 0x000000ffff147224 */ /* 0x000fce00078e000e */
[----:B------:R-:W-:Y:S05]  /*25040*/  WARPSYNC.COLLECTIVE R15, `(.L_x_623) ;  /* 0x000000000f087348 */ /* 0x000fea0003c00000 */
[----:B------:R0:W1:Y:S02]  /*25050*/  SHFL.IDX P6, R14, R13, R12, R11 ;  /* 0x0000000c0d0e7389 */ /* 0x00006400000c000b */
[----:B01----:R-:W-:Y:S01]  /*25060*/  ENDCOLLECTIVE ;  /* 0x000000000000791b */ /* 0x003fe20003800000 */
.L_x_623:
[----:B------:R-:W-:Y:S02]  /*25070*/  IMAD.MOV.U32 R13, RZ, RZ, R43 ;  /* 0x000000ffff0d7224 */ /* 0x000fe400078e002b */
[----:B------:R-:W-:Y:S01]  /*25080*/  IMAD.MOV.U32 R12, RZ, RZ, R2 ;  /* 0x000000ffff0c7224 */ /* 0x000fe200078e0002 */
[----:B------:R-:W-:-:S07]  /*25090*/  MOV R41, R14 ;  /* 0x0000000e00297202 */ /* 0x000fce0000000f00 */
[----:B------:R-:W-:Y:S05]  /*250a0*/  WARPSYNC.COLLECTIVE R15, `(.L_x_624) ;  /* 0x000000000f087348 */ /* 0x000fea0003c00000 */
[----:B------:R0:W1:Y:S02]  /*250b0*/  SHFL.IDX P6, R14, R13, R12, R11 ;  /* 0x0000000c0d0e7389 */ /* 0x00006400000c000b */
[----:B01----:R-:W-:Y:S01]  /*250c0*/  ENDCOLLECTIVE ;  /* 0x000000000000791b */ /* 0x003fe20003800000 */
.L_x_624:
[----:B------:R-:W-:Y:S01]  /*250d0*/  MOV R13, R45 ;  /* 0x0000002d000d7202 */ /* 0x000fe20000000f00 */
[----:B------:R-:W-:Y:S02]  /*250e0*/  IMAD.MOV.U32 R12, RZ, RZ, R0 ;  /* 0x000000ffff0c7224 */ /* 0x000fe400078e0000 */
[----:B------:R-:W-:-:S07]  /*250f0*/  IMAD.MOV.U32 R40, RZ, RZ, R14 ;  /* 0x000000ffff287224 */ /* 0x000fce00078e000e */
[----:B------:R-:W-:Y:S05]  /*25100*/  WARPSYNC.COLLECTIVE R15, `(.L_x_625) ;  /* 0x000000000f087348 */ /* 0x000fea0003c00000 */
[----:B------:R0:W1:Y:S02]  /*25110*/  SHFL.IDX P6, R14, R13, R12, R11 ;  /* 0x0000000c0d0e7389 */ /* 0x00006400000c000b */
[----:B01----:R-:W-:Y:S01]  /*25120*/  ENDCOLLECTIVE ;  /* 0x000000000000791b */ /* 0x003fe20003800000 */
.L_x_625:
        /* <DEDUP_REMOVED lines=8> */
.L_x_626:
[----:B------:R-:W-:Y:S02]  /*251b0*/  IMAD.MOV.U32 R13, RZ, RZ, R49 ;  /* 0x000000ffff0d7224 */ /* 0x000fe400078e0031 */
[----:B------:R-:W-:Y:S02]  /*251c0*/  IMAD.MOV.U32 R12, RZ, RZ, R0 ;  /* 0x000000ffff0c7224 */ /* 0x000fe400078e0000 */
[----:B------:R-:W-:-:S07]  /*251d0*/  IMAD.MOV.U32 R42, RZ, RZ, R14 ;  /* 0x000000ffff2a7224 */ /* 0x000fce00078e000e */
[----:B------:R-:W-:Y:S05]  /*251e0*/  WARPSYNC.COLLECTIVE R15, `(.L_x_627) ;  /* 0x000000000f087348 */ /* 0x000fea0003c00000 */
[----:B------:R0:W1:Y:S02]  /*251f0*/  SHFL.IDX P6, R14, R13, R12, R11 ;  /* 0x0000000c0d0e7389 */ /* 0x00006400000c000b */
[----:B01----:R-:W-:Y:S01]  /*25200*/  ENDCOLLECTIVE ;  /* 0x000000000000791b */ /* 0x003fe20003800000 */
.L_x_627:
        /* <DEDUP_REMOVED lines=8> */
.L_x_628:
[----:B------:R-:W-:Y:S01]  /*25290*/  MOV R13, R53 ;  /* 0x00000035000d7202 */ /* 0x000fe20000000f00 */
[----:B------:R-:W-:Y:S02]  /*252a0*/  IMAD.MOV.U32 R12, RZ, RZ, R0 ;  /* 0x000000ffff0c7224 */ /* 0x000fe400078e0000 */
[----:B------:R-:W-:-:S07]  /*252b0*/  IMAD.MOV.U32 R48, RZ, RZ, R14 ;  /* 0x000000ffff307224 */ /* 0x000fce00078e000e */
[----:B------:R-:W-:Y:S05]  /*252c0*/  WARPSYNC.COLLECTIVE R15, `(.L_x_629) ;  /* 0x000000000f087348 */ /* 0x000fea0003c00000 */
[----:B------:R0:W1:Y:S02]  /*252d0*/  SHFL.IDX P6, R14, R13, R12, R11 ;  /* 0x0000000c0d0e7389 */ /* 0x00006400000c000b */
[----:B01----:R-:W-:Y:S01]  /*252e0*/  ENDCOLLECTIVE ;  /* 0x000000000000791b */ /* 0x003fe20003800000 */
.L_x_629:
[----:B------:R-:W-:Y:S01]  /*252f0*/  SEL R9, R49, R48, P0 ;  /* 0x0000003031097207 */ /* 0x000fe20000000000 */
[----:B------:R-:W-:Y:S01]  /*25300*/  IMAD.MOV.U32 R13, RZ, RZ, R55 ;  /* 0x000000ffff0d7224 */ /* 0x000fe200078e0037 */
[----:B------:R-:W-:Y:S01]  /*25310*/  MOV R12, R2 ;  /* 0x00000002000c7202 */ /* 0x000fe20000000f00 */
[----:B------:R-:W-:-:S07]  /*25320*/  IMAD.MOV.U32 R53, RZ, RZ, R14 ;  /* 0x000000ffff357224 */ /* 0x000fce00078e000e */
[----:B------:R-:W-:Y:S05]  /*25330*/  WARPSYNC.COLLECTIVE R15, `(.L_x_630) ;  /* 0x000000000f087348 */ /* 0x000fea0003c00000 */
[----:B------:R0:W1:Y:S02]  /*25340*/  SHFL.IDX P6, R14, R13, R12, R11 ;  /* 0x0000000c0d0e7389 */ /* 0x00006400000c000b */
[----:B01----:R-:W-:Y:S01]  /*25350*/  ENDCOLLECTIVE ;  /* 0x000000000000791b */ /* 0x003fe20003800000 */
.L_x_630:
[----:B------:R-:W-:Y:S02]  /*25360*/  IMAD.MOV.U32 R13, RZ, RZ, R57 ;  /* 0x000000ffff0d7224 */ /* 0x000fe400078e0039 */
[----:B------:R-:W-:Y:S02]  /*25370*/  IMAD.MOV.U32 R12, RZ, RZ, R0 ;  /* 0x000000ffff0c7224 */ /* 0x000fe400078e0000 */
[----:B------:R-:W-:-:S07]  /*25380*/  IMAD.MOV.U32 R50, RZ, RZ, R14 ;  /* 0x000000ffff327224 */ /* 0x000fce00078e000e */
[----:B------:R-:W-:Y:S05]  /*25390*/  WARPSYNC.COLLECTIVE R15, `(.L_x_631) ;  /* 0x000000000f087348 */ /* 0x000fea0003c00000 */
[----:B------:R0:W1:Y:S02]  /*253a0*/  SHFL.IDX P6, R14, R13, R12, R11 ;  /* 0x0000000c0d0e7389 */ /* 0x00006400000c000b */
[----:B01----:R-:W-:Y:S01]  /*253b0*/  ENDCOLLECTIVE ;  /* 0x000000000000791b */ /* 0x003fe20003800000 */
.L_x_631:
        /* <DEDUP_REMOVED lines=8> */
.L_x_632:
[----:B------:R-:W-:Y:S01]  /*25440*/  MOV R13, R63 ;  /* 0x0000003f000d7202 */ /* 0x000fe20000000f00 */
[----:B------:R-:W-:Y:S02]  /*25450*/  IMAD.MOV.U32 R12, RZ, RZ, R0 ;  /* 0x000000ffff0c7224 */ /* 0x000fe400078e0000 */
[----:B------:R-:W-:-:S07]  /*25460*/  IMAD.MOV.U32 R52, RZ, RZ, R14 ;  /* 0x000000ffff347224 */ /* 0x000fce00078e000e */
[----:B------:R-:W-:Y:S05]  /*25470*/  WARPSYNC.COLLECTIVE R15, `(.L_x_633) ;  /* 0x000000000f087348 */ /* 0x000fea0003c00000 */
[----:B------:R0:W1:Y:S02]  /*25480*/  SHFL.IDX P6, R14, R13, R12, R11 ;  /* 0x0000000c0d0e7389 */ /* 0x00006400000c000b */
[----:B01----:R-:W-:Y:S01]  /*25490*/  ENDCOLLECTIVE ;  /* 0x000000000000791b */ /* 0x003fe20003800000 */
.L_x_633:
        /* <DEDUP_REMOVED lines=8> */
.L_x_634:
[----:B------:R-:W-:Y:S02]  /*25520*/  IMAD.MOV.U32 R13, RZ, RZ, R67 ;  /* 0x000000ffff0d7224 */ /* 0x000fe400078e0043 */
[----:B------:R-:W-:Y:S02]  /*25530*/  IMAD.MOV.U32 R12, RZ, RZ, R0 ;  /* 0x000000ffff0c7224 */ /* 0x000fe400078e0000 */
[----:B------:R-:W-:-:S07]  /*25540*/  IMAD.MOV.U32 R54, RZ, RZ, R14 ;  /* 0x000000ffff367224 */ /* 0x000fce00078e000e */
[----:B------:R-:W-:Y:S05]  /*25550*/  WARPSYNC.COLLECTIVE R15, `(.L_x_635) ;  /* 0x000000000f087348 */ /* 0x000fea0003c00000 */
[----:B------:R0:W1:Y:S02]  /*25560*/  SHFL.IDX P6, R14, R13, R12, R11 ;  /* 0x0000000c0d0e7389 */ /* 0x00006400000c000b */
[----:B01----:R-:W-:Y:S01]  /*25570*/  ENDCOLLECTIVE ;  /* 0x000000000000791b */ /* 0x003fe20003800000 */
.L_x_635:
        /* <DEDUP_REMOVED lines=8> */
.L_x_636:
[----:B------:R-:W-:Y:S01]  /*25600*/  MOV R13, R71 ;  /* 0x00000047000d7202 */ /* 0x000fe20000000f00 */
[----:B------:R-:W-:Y:S02]  /*25610*/  IMAD.MOV.U32 R12, RZ, RZ, R0 ;  /* 0x000000ffff0c7224 */ /* 0x000fe400078e0000 */
[----:B------:R-:W-:-:S07]  /*25620*/  IMAD.MOV.U32 R56, RZ, RZ, R14 ;  /* 0x000000ffff387224 */ /* 0x000fce00078e000e */
[----:B------:R-:W-:Y:S05]  /*25630*/  WARPSYNC.COLLECTIVE R15, `(.L_x_637) ;  /* 0x000000000f087348 */ /* 0x000fea0003c00000 */
[----:B------:R0:W1:Y:S02]  /*25640*/  SHFL.IDX P6, R14, R13, R12, R11 ;  /* 0x0000000c0d0e7389 */ /* 0x00006400000c000b */
[----:B01----:R-:W-:Y:S01]  /*25650*/  ENDCOLLECTIVE ;  /* 0x000000000000791b */ /* 0x003fe20003800000 */
.L_x_637:
[----:B------:R-:W-:Y:S01]  /*25660*/  SEL R39, R56, R67, P0 ;  /* 0x0000004338277207 */ /* 0x000fe20000000000 */
[----:B------:R-:W-:Y:S01]  /*25670*/  IMAD.MOV.U32 R13, RZ, RZ, R73 ;  /* 0x000000ffff0d7224 */ /* 0x000fe200078e0049 */
[----:B------:R-:W-:Y:S01]  /*25680*/  MOV R12, R2 ;  /* 0x00000002000c7202 */ /* 0x000fe20000000f00 */
[----:B------:R-:W-:-:S07]  /*25690*/  IMAD.MOV.U32 R71, RZ, RZ, R14 ;  /* 0x000000ffff477224 */ /* 0x000fce00078e000e */
[----:B------:R-:W-:Y:S05]  /*256a0*/  WARPSYNC.COLLECTIVE R15, `(.L_x_638) ;  /* 0x000000000f087348 */ /* 0x000fea0003c00000 */
[----:B------:R0:W1:Y:S02]  /*256b0*/  SHFL.IDX P6, R14, R13, R12, R11 ;  /* 0x0000000c0d0e7389 */ /* 0x00006400000c000b */
[----:B01----:R-:W-:Y:S01]  /*256c0*/  ENDCOLLECTIVE ;  /* 0x000000000000791b */ /* 0x003fe20003800000 */
.L_x_638:
[----:B------:R-:W-:Y:S02]  /*256d0*/  IMAD.MOV.U32 R13, RZ, RZ, R75 ;  /* 0x000000ffff0d7224 */ /* 0x000fe400078e004b */
[----:B------:R-:W-:Y:S02]  /*256e0*/  IMAD.MOV.U32 R12, RZ, RZ, R0 ;  /* 0x000000ffff0c7224 */ /* 0x000fe400078e0000 */
[----:B------:R-:W-:-:S07]  /*256f0*/  IMAD.MOV.U32 R58, RZ, RZ, R14 ;  /* 0x000000ffff3a7224 */ /* 0x000fce00078e000e */
[----:B------:R-:W-:Y:S05]  /*25700*/  WARPSYNC.COLLECTIVE R15, `(.L_x_639) ;  /* 0x000000000f087348 */ /* 0x000fea0003c00000 */
[----:B------:R0:W1:Y:S02]  /*25710*/  SHFL.IDX P6, R14, R13, R12, R11 ;  /* 0x0000000c0d0e7389 */ /* 0x00006400000c000b */
[----:B01----:R-:W-:Y:S01]  /*25720*/  ENDCOLLECTIVE ;  /* 0x000000000000791b */ /* 0x003fe20003800000 */
.L_x_639:
[----:B------:R-:W-:Y:S02]  /*25730*/  IMAD.MOV.U32 R13, RZ, RZ, R77 ;  /* 0x000000ffff0d7224 */ /* 0x000fe400078e004d */
[----:B------:R-:W-:Y:S01]  /*25740*/  IMAD.MOV.U32 R12, RZ, RZ, R2 ;  /* 0x000000ffff0c7224 */ /* 0x000fe200078e0002 */
[----:B------:R-:W-:-:S07]  /*25750*/  MOV R75, R14 ;  /* 0x0000000e004b7202 */ /* 0x000fce0000000f00 */
[----:B------:R-:W-:Y:S05]  /*25760*/  WARPSYNC.COLLECTIVE R15, `(.L_x_640) ;  /* 0x000000000f087348 */ /* 0x000fea0003c00000 */
[----:B------:R0:W1:Y:S02]  /*25770*/  SHFL.IDX P6, R14, R13, R12, R11 ;  /* 0x0000000c0d0e7389 */ /* 0x00006400000c000b */
[----:B01----:R-:W-:Y:S01]  /*25780*/  ENDCOLLECTIVE ;  /* 0x000000000000791b */ /* 0x003fe20003800000 */
.L_x_640:
[----:B------:R-:W-:Y:S02]  /*25790*/  SEL R12, R37, R20, P0 ;  /* 0x00000014250c7207 */ /* 0x000fe40000000000 */
[----:B------:R-:W-:Y:S02]  /*257a0*/  SEL R11, R48, R49, P0 ;  /* 0x00000031300b7207 */ /* 0x000fe40000000000 */
[----:B------:R-:W-:Y:S02]  /*257b0*/  SEL R13, R71, R58, P0 ;  /* 0x0000003a470d7207 */ /* 0x000fe40000000000 */
[----:B------:R-:W-:Y:S02]  /*257c0*/  SEL R15, R58, R71, P0 ;  /* 0x000000473a0f7207 */ /* 0x000fe40000000000 */
[----:B------:R-:W-:Y:S01]  /*257d0*/  MOV R49, RZ ;  /* 0x000000ff00317202 */ /* 0x000fe20000000f00 */
[----:B------:R-:W-:Y:S01]  /*257e0*/  IMAD.MOV.U32 R62, RZ, RZ, R14 ;  /* 0x000000ffff3e7224 */ /* 0x000fe200078e000e */
[----:B------:R-:W-:-:S02]  /*257f0*/  SEL R14, R20, R37, P0 ;  /* 0x00000025140e7207 */ /* 0x000fc40000000000 */
[----:B------:R-:W-:Y:S01]  /*25800*/  SEL R37, R67, R56, P0 ;  /* 0x0000003843257207 */ /* 0x000fe20000000000 */
[----:B------:R-:W-:Y:S06]  /*25810*/  BRA `(.L_x_641) ;  /* 0xffffff6c00f07947 */ /* 0x000fec000383ffff */
.L_x_470:
[----:B------:R-:W0:Y:S01]  /*25820*/  S2R R6, SR_TID.X ;  /* 0x0000000000067919 */ /* 0x000e220000002100 */
[----:B------:R-:W-:Y:S01]  /*25830*/  BSSY B1, `(.L_x_642) ;  /* 0x000000a000017945 */ /* 0x000fe20003800000 */
[----:B------:R-:W-:Y:S01]  /*25840*/  IMAD.MOV.U32 R12, RZ, RZ, RZ ;  /* 0x000000ffff0c7224 */ /* 0x000fe200078e00ff */
[----:B------:R-:W-:Y:S01]  /*25850*/  MOV R15, 0xffffffff ;  /* 0xffffffff000f7802 */ /* 0x000fe20000000f00 */
[----:B------:R-:W-:Y:S01]  /*25860*/  IMAD.MOV.U32 R11, RZ, RZ, 0x1f ;  /* 0x0000001fff0b7424 */ /* 0x000fe200078e00ff */
[----:B0-----:R-:W-:-:S04]  /*25870*/  SHF.R.U32.HI R6, RZ, 0x5, R6 ;  /* 0x00000005ff067819 */ /* 0x001fc80000011606 */
[----:B------:R-:W-:-:S05]  /*25880*/  LOP3.LUT R6, R6, 0x3, RZ, 0xc0, !PT ;  /* 0x0000000306067812 */ /* 0x000fca00078ec0ff */
[----:B------:R-:W-:-:S07]  /*25890*/  IMAD.MOV.U32 R13, RZ, RZ, R6 ;  /* 0x000000ffff0d7224 */ /* 0x000fce00078e0006 */
[----:B------:R-:W-:Y:S05]  /*258a0*/  WARPSYNC.COLLECTIVE R15, `(.L_x_643) ;  /* 0x000000000f087348 */ /* 0x000fea0003c00000 */
[----:B------:R0:W1:Y:S02]  /*258b0*/  SHFL.IDX P6, R14, R13, R12, R11 ;  /* 0x0000000c0d0e7389 */ /* 0x00006400000c000b */
[----:B01----:R-:W-:Y:S01]  /*258c0*/  ENDCOLLECTIVE ;  /* 0x000000000000791b */ /* 0x003fe20003800000 */
.L_x_643:
[----:B------:R-:W-:Y:S05]  /*258d0*/  BSYNC B1 ;  /* 0x0000000000017941 */ /* 0x000fea0003800000 */
.L_x_642:
[----:B------:R-:W-:Y:S05]  /*258e0*/  BRA `(.L_x_644) ;  /* 0xffffff9c00087947 */ /* 0x000fea000383ffff */
.L_x_472:
[----:B------:R-:W-:Y:S01]  /*258f0*/  BSSY B1, `(.L_x_645) ;  /* 0x0000006000017945 */ /* 0x000fe20003800000 */
[----:B------:R-:W-:-:S07]  /*25900*/  IMAD.MOV.U32 R15, RZ, RZ, -0x1 ;  /* 0xffffffffff0f7424 */ /* 0x000fce00078e00ff */
[----:B0-----:R-:W-:Y:S05]  /*25910*/  WARPSYNC.COLLECTIVE R15, `(.L_x_646) ;  /* 0x000000000f0c7348 */ /* 0x001fea0003c00000 */
[----:B------:R-:W-:Y:S02]  /*25920*/  ELECT P6, UR62, PT ;  /* 0x00000000003e782f */ /* 0x000fe400038c0000 */
[----:B------:R-:W-:Y:S01]  /*25930*/  MOV R14, UR62 ;  /* 0x0000003e000e7c02 */ /* 0x000fe20008000f00 */
[----:B0-----:R-:W-:Y:S10]  /*25940*/  ENDCOLLECTIVE ;  /* 0x000000000000791b */ /* 0x001ff40003800000 */
.L_x_646:
[----:B------:R-:W-:Y:S05]  /*25950*/  BSYNC B1 ;  /* 0x0000000000017941 */ /* 0x000fea0003800000 */
.L_x_645:
[----:B------:R-:W-:Y:S05]  /*25960*/  BRA `(.L_x_471) ;  /* 0xffffff9c00007947 */ /* 0x000fea000383ffff */
.L_x_474:
[----:B0-----:R0:W1:Y:S02]  /*25970*/  SYNCS.PHASECHK.TRANS64.TRYWAIT P0, [R11+URZ+0x2e820], R5 ;  /* 0x02e820050b0075a7 */ /* 0x001064000800017f */
[----:B-1----:R-:W-:Y:S05]  /*25980*/  @!P0 NANOSLEEP.SYNCS 0x989680 ;  /* 0x009896800000895d */ /* 0x002fea0003900000 */
[----:B------:R-:W1:Y:S02]  /*25990*/  @!P0 SYNCS.PHASECHK.TRANS64 P0, [R11+URZ+0x2e820], R5 ;  /* 0x02e820050b0085a7 */ /* 0x000e64000800007f */
[----:B-1----:R-:W-:Y:S05]  /*259a0*/  @!P0 BRA `(.L_x_474) ;  /* 0xfffffffc00f08947 */ /* 0x002fea000383ffff */
[----:B------:R-:W-:Y:S05]  /*259b0*/  BRA `(.L_x_647) ;  /* 0xffffff9c001c7947 */ /* 0x000fea000383ffff */
.L_x_478:
[----:B0-----:R0:W1:Y:S02]  /*259c0*/  SYNCS.PHASECHK.TRANS64.TRYWAIT P0, [R5+URZ+0x2e8a0], R10 ;  /* 0x02e8a00a050075a7 */ /* 0x001064000800017f */
[----:B-1----:R-:W-:Y:S05]  /*259d0*/  @!P0 NANOSLEEP.SYNCS 0x989680 ;  /* 0x009896800000895d */ /* 0x002fea0003900000 */
[----:B------:R-:W1:Y:S02]  /*259e0*/  @!P0 SYNCS.PHASECHK.TRANS64 P0, [R5+URZ+0x2e8a0], R10 ;  /* 0x02e8a00a050085a7 */ /* 0x000e64000800007f */
[----:B-1----:R-:W-:Y:S05]  /*259f0*/  @!P0 BRA `(.L_x_478) ;  /* 0xfffffffc00f08947 */ /* 0x002fea000383ffff */
[----:B------:R-:W-:Y:S05]  /*25a00*/  BRA `(.L_x_648) ;  /* 0xffffff9c003c7947 */ /* 0x000fea000383ffff */
.L_x_483:
[----:B-1----:R1:W2:Y:S02]  /*25a10*/  SYNCS.PHASECHK.TRANS64.TRYWAIT P0, [R5+URZ+0x2e8c0], R10 ;  /* 0x02e8c00a050075a7 */ /* 0x0022a4000800017f */
[----:B--2---:R-:W-:Y:S05]  /*25a20*/  @!P0 NANOSLEEP.SYNCS 0x989680 ;  /* 0x009896800000895d */ /* 0x004fea0003900000 */
[----:B------:R-:W2:Y:S02]  /*25a30*/  @!P0 SYNCS.PHASECHK.TRANS64 P0, [R5+URZ+0x2e8c0], R10 ;  /* 0x02e8c00a050085a7 */ /* 0x000ea4000800007f */
[----:B--2---:R-:W-:Y:S05]  /*25a40*/  @!P0 BRA `(.L_x_483) ;  /* 0xfffffffc00f08947 */ /* 0x004fea000383ffff */
[----:B------:R-:W-:Y:S05]  /*25a50*/  BRA `(.L_x_649) ;  /* 0xffffff9c00bc7947 */ /* 0x000fea000383ffff */
.L_x_490:
[----:B0-----:R0:W1:Y:S02]  /*25a60*/  SYNCS.PHASECHK.TRANS64.TRYWAIT P1, [R6+URZ+0x2e8a0], R7 ;  /* 0x02e8a007060075a7 */ /* 0x001064000802017f */
[----:B-1----:R-:W-:Y:S05]  /*25a70*/  @!P1 NANOSLEEP.SYNCS 0x989680 ;  /* 0x009896800000995d */ /* 0x002fea0003900000 */
[----:B------:R-:W1:Y:S02]  /*25a80*/  @!P1 SYNCS.PHASECHK.TRANS64 P1, [R6+URZ+0x2e8a0], R7 ;  /* 0x02e8a007060095a7 */ /* 0x000e64000802007f */
[----:B-1----:R-:W-:Y:S05]  /*25a90*/  @!P1 BRA `(.L_x_490) ;  /* 0xfffffffc00f09947 */ /* 0x002fea000383ffff */
[----:B------:R-:W-:Y:S05]  /*25aa0*/  BRA `(.L_x_650) ;  /* 0xffffffa0009c7947 */ /* 0x000fea000383ffff */
.L_x_495:
[----:B-1----:R1:W2:Y:S02]  /*25ab0*/  SYNCS.PHASECHK.TRANS64.TRYWAIT P1, [R6+URZ+0x2e8c0], R7 ;  /* 0x02e8c007060075a7 */ /* 0x0022a4000802017f */
[----:B--2---:R-:W-:Y:S05]  /*25ac0*/  @!P1 NANOSLEEP.SYNCS 0x989680 ;  /* 0x009896800000995d */ /* 0x004fea0003900000 */
[----:B------:R-:W2:Y:S02]  /*25ad0*/  @!P1 SYNCS.PHASECHK.TRANS64 P1, [R6+URZ+0x2e8c0], R7 ;  /* 0x02e8c007060095a7 */ /* 0x000ea4000802007f */
[----:B--2---:R-:W-:Y:S05]  /*25ae0*/  @!P1 BRA `(.L_x_495) ;  /* 0xfffffffc00f09947 */ /* 0x004fea000383ffff */
[----:B------:R-:W-:Y:S05]  /*25af0*/  BRA `(.L_x_651) ;  /* 0xffffffa400147947 */ /* 0x000fea000383ffff */
.L_x_508:
[----:B------:R-:W1:Y:S01]  /*25b00*/  S2R R7, SR_TID.X ;  /* 0x0000000000077919 */ /* 0x000e620000002100 */
[----:B------:R-:W-:Y:S01]  /*25b10*/  BSSY B0, `(.L_x_652) ;  /* 0x000000a000007945 */ /* 0x000fe20003800000 */
[----:B------:R-:W-:Y:S01]  /*25b20*/  IMAD.MOV.U32 R12, RZ, RZ, RZ ;  /* 0x000000ffff0c7224 */ /* 0x000fe200078e00ff */
[----:B------:R-:W-:Y:S01]  /*25b30*/  MOV R11, 0x1f ;  /* 0x0000001f000b7802 */ /* 0x000fe20000000f00 */
[----:B------:R-:W-:Y:S01]  /*25b40*/  IMAD.MOV.U32 R15, RZ, RZ, -0x1 ;  /* 0xffffffffff0f7424 */ /* 0x000fe200078e00ff */
[----:B-1----:R-:W-:-:S04]  /*25b50*/  SHF.R.U32.HI R7, RZ, 0x5, R7 ;  /* 0x00000005ff077819 */ /* 0x002fc80000011607 */
[----:B------:R-:W-:-:S05]  /*25b60*/  LOP3.LUT R7, R7, 0x3, RZ, 0xc0, !PT ;  /* 0x0000000307077812 */ /* 0x000fca00078ec0ff */
[----:B------:R-:W-:-:S07]  /*25b70*/  IMAD.MOV.U32 R13, RZ, RZ, R7 ;  /* 0x000000ffff0d7224 */ /* 0x000fce00078e0007 */
[----:B0-----:R-:W-:Y:S05]  /*25b80*/  WARPSYNC.COLLECTIVE R15, `(.L_x_653) ;  /* 0x000000000f087348 */ /* 0x001fea0003c00000 */
[----:B------:R1:W2:Y:S02]  /*25b90*/  SHFL.IDX P6, R14, R13, R12, R11 ;  /* 0x0000000c0d0e7389 */ /* 0x0002a400000c000b */
[----:B012---:R-:W-:Y:S01]  /*25ba0*/  ENDCOLLECTIVE ;  /* 0x000000000000791b */ /* 0x007fe20003800000 */
.L_x_653:
[----:B------:R-:W-:Y:S05]  /*25bb0*/  BSYNC B0 ;  /* 0x0000000000007941 */ /* 0x000fea0003800000 */
.L_x_652:
[----:B------:R-:W-:Y:S05]  /*25bc0*/  BRA `(.L_x_654) ;  /* 0xffffffb000387947 */ /* 0x000fea000383ffff */
.L_x_510:
[----:B------:R-:W-:Y:S01]  /*25bd0*/  BSSY B0, `(.L_x_655) ;  /* 0x0000006000007945 */ /* 0x000fe20003800000 */
[----:B------:R-:W-:-:S07]  /*25be0*/  IMAD.MOV.U32 R15, RZ, RZ, -0x1 ;  /* 0xffffffffff0f7424 */ /* 0x000fce00078e00ff */
[----:B01----:R-:W-:Y:S05]  /*25bf0*/  WARPSYNC.COLLECTIVE R15, `(.L_x_656) ;  /* 0x000000000f0c7348 */ /* 0x003fea0003c00000 */
[----:B------:R-:W-:Y:S02]  /*25c00*/  ELECT P6, UR62, PT ;  /* 0x00000000003e782f */ /* 0x000fe400038c0000 */
[----:B------:R-:W-:Y:S01]  /*25c10*/  MOV R14, UR62 ;  /* 0x0000003e000e7c02 */ /* 0x000fe20008000f00 */
[----:B01----:R-:W-:Y:S10]  /*25c20*/  ENDCOLLECTIVE ;  /* 0x000000000000791b */ /* 0x003ff40003800000 */
.L_x_656:
[----:B------:R-:W-:Y:S05]  /*25c30*/  BSYNC B0 ;  /* 0x0000000000007941 */ /* 0x000fea0003800000 */
.L_x_655:
[----:B------:R-:W-:Y:S05]  /*25c40*/  BRA `(.L_x_657) ;  /* 0xffffffb000307947 */ /* 0x000fea000383ffff */
.L_x_513:
[----:B-1----:R1:W2:Y:S02]  /*25c50*/  SYNCS.PHASECHK.TRANS64.TRYWAIT P2, [R4+URZ+0x2e880], R8 ;  /* 0x02e88008040075a7 */ /* 0x0022a4000804017f */
[----:B--2---:R-:W-:Y:S05]  /*25c60*/  @!P2 NANOSLEEP.SYNCS 0x989680 ;  /* 0x009896800000a95d */ /* 0x004fea0003900000 */
[----:B------:R-:W2:Y:S02]  /*25c70*/  @!P2 SYNCS.PHASECHK.TRANS64 P2, [R4+URZ+0x2e880], R8 ;  /* 0x02e880080400a5a7 */ /* 0x000ea4000804007f */
[----:B--2---:R-:W-:Y:S05]  /*25c80*/  @!P2 BRA `(.L_x_513) ;  /* 0xfffffffc00f0a947 */ /* 0x004fea000383ffff */
[----:B------:R-:W-:Y:S05]  /*25c90*/  BRA `(.L_x_658) ;  /* 0xffffffb000ac7947 */ /* 0x000fea000383ffff */
.L_x_515:
[----:B--2---:R2:W3:Y:S02]  /*25ca0*/  SYNCS.PHASECHK.TRANS64.TRYWAIT P2, [R4+URZ+0x2e840], R8 ;  /* 0x02e84008040075a7 */ /* 0x0044e4000804017f */
[----:B---3--:R-:W-:Y:S05]  /*25cb0*/  @!P2 NANOSLEEP.SYNCS 0x989680 ;  /* 0x009896800000a95d */ /* 0x008fea0003900000 */
[----:B------:R-:W3:Y:S02]  /*25cc0*/  @!P2 SYNCS.PHASECHK.TRANS64 P2, [R4+URZ+0x2e840], R8 ;  /* 0x02e840080400a5a7 */ /* 0x000ee4000804007f */
[----:B---3--:R-:W-:Y:S05]  /*25cd0*/  @!P2 BRA `(.L_x_515) ;  /* 0xfffffffc00f0a947 */ /* 0x008fea000383ffff */
[----:B------:R-:W-:Y:S05]  /*25ce0*/  BRA `(.L_x_659) ;  /* 0xffffffb400107947 */ /* 0x000fea000383ffff */
.L_x_518:
[----:B--2---:R-:W2:Y:S01]  /*25cf0*/  S2R R5, SR_CgaCtaId ;  /* 0x0000000000057919 */ /* 0x004ea20000008800 */
[----:B------:R-:W-:-:S04]  /*25d00*/  MOV R4, 0x400 ;  /* 0x0000040000047802 */ /* 0x000fc80000000f00 */
[----:B--2---:R-:W-:-:S04]  /*25d10*/  LEA R4, R5, R4, 0x18 ;  /* 0x0000000405047211 */ /* 0x004fc800078ec0ff */
[----:B------:R2:W3:Y:S03]  /*25d20*/  SYNCS.PHASECHK.TRANS64.TRYWAIT P0, [R4+URZ+0x2e820], R3 ;  /* 0x02e82003040075a7 */ /* 0x0004e6000800017f */
[----:B---3--:R-:W-:Y:S05]  /*25d30*/  @!P0 NANOSLEEP.SYNCS 0x989680 ;  /* 0x009896800000895d */ /* 0x008fea0003900000 */
[----:B------:R-:W3:Y:S02]  /*25d40*/  @!P0 SYNCS.PHASECHK.TRANS64 P0, [R4+URZ+0x2e820], R3 ;  /* 0x02e82003040085a7 */ /* 0x000ee4000800007f */
[----:B---3--:R-:W-:Y:S05]  /*25d50*/  @!P0 BRA `(.L_x_518) ;  /* 0xfffffffc00e48947 */ /* 0x008fea000383ffff */
[----:B------:R-:W-:Y:S05]  /*25d60*/  BRA `(.L_x_660) ;  /* 0xffffffb400d47947 */ /* 0x000fea000383ffff */
.L_x_524:
[----:B--2---:R2:W3:Y:S02]  /*25d70*/  SYNCS.PHASECHK.TRANS64.TRYWAIT P0, [R5+URZ+0x2e880], R4 ;  /* 0x02e88004050075a7 */ /* 0x0044e4000800017f */
[----:B---3--:R-:W-:Y:S05]  /*25d80*/  @!P0 NANOSLEEP.SYNCS 0x989680 ;  /* 0x009896800000895d */ /* 0x008fea0003900000 */
[----:B------:R-:W3:Y:S02]  /*25d90*/  @!P0 SYNCS.PHASECHK.TRANS64 P0, [R5+URZ+0x2e880], R4 ;  /* 0x02e88004050085a7 */ /* 0x000ee4000800007f */
[----:B---3--:R-:W-:Y:S05]  /*25da0*/  @!P0 BRA `(.L_x_524) ;  /* 0xfffffffc00f08947 */ /* 0x008fea000383ffff */
[----:B------:R-:W-:Y:S05]  /*25db0*/  BRA `(.L_x_661) ;  /* 0xffffffb800907947 */ /* 0x000fea000383ffff */
.L_x_529:
[----:B-1----:R1:W3:Y:S02]  /*25dc0*/  SYNCS.PHASECHK.TRANS64.TRYWAIT P0, [R5+URZ+0x2e840], R4 ;  /* 0x02e84004050075a7 */ /* 0x0022e4000800017f */
[----:B---3--:R-:W-:Y:S05]  /*25dd0*/  @!P0 NANOSLEEP.SYNCS 0x989680 ;  /* 0x009896800000895d */ /* 0x008fea0003900000 */
[----:B------:R-:W3:Y:S02]  /*25de0*/  @!P0 SYNCS.PHASECHK.TRANS64 P0, [R5+URZ+0x2e840], R4 ;  /* 0x02e84004050085a7 */ /* 0x000ee4000800007f */
[----:B---3--:R-:W-:Y:S05]  /*25df0*/  @!P0 BRA `(.L_x_529) ;  /* 0xfffffffc00f08947 */ /* 0x008fea000383ffff */
[----:B------:R-:W-:Y:S05]  /*25e00*/  BRA `(.L_x_662) ;  /* 0xffffffbc001c7947 */ /* 0x000fea000383ffff */
.L_x_535:
[----:B--2---:R-:W2:Y:S02]  /*25e10*/  LDL R4, [R1+0x8] ;  /* 0x0000080001047983 */ /* 0x004ea40000100800 */
[----:B--2---:R2:W3:Y:S02]  /*25e20*/  SYNCS.PHASECHK.TRANS64.TRYWAIT P2, [R4+URZ+0x2e870], R3 ;  /* 0x02e87003040075a7 */ /* 0x0044e4000804017f */
[----:B---3--:R-:W-:Y:S05]  /*25e30*/  @!P2 NANOSLEEP.SYNCS 0x989680 ;  /* 0x009896800000a95d */ /* 0x008fea0003900000 */
[----:B------:R-:W3:Y:S02]  /*25e40*/  @!P2 SYNCS.PHASECHK.TRANS64 P2, [R4+URZ+0x2e870], R3 ;  /* 0x02e870030400a5a7 */ /* 0x000ee4000804007f */
[----:B---3--:R-:W-:Y:S05]  /*25e50*/  @!P2 BRA `(.L_x_535) ;  /* 0xfffffffc00eca947 */ /* 0x008fea000383ffff */
[----:B------:R-:W-:Y:S05]  /*25e60*/  BRA `(.L_x_663) ;  /* 0xffffffbc00c47947 */ /* 0x000fea000383ffff */
.L_x_537:
[----:B--2---:R-:W2:Y:S02]  /*25e70*/  LDL R4, [R1+0x8] ;  /* 0x0000080001047983 */ /* 0x004ea40000100800 */
[----:B--2---:R2:W3:Y:S02]  /*25e80*/  SYNCS.PHASECHK.TRANS64.TRYWAIT P2, [R4+URZ+0x2e860], R3 ;  /* 0x02e86003040075a7 */ /* 0x0044e4000804017f */
[----:B---3--:R-:W-:Y:S05]  /*25e90*/  @!P2 NANOSLEEP.SYNCS 0x989680 ;  /* 0x009896800000a95d */ /* 0x008fea0003900000 */
[----:B------:R-:W3:Y:S02]  /*25ea0*/  @!P2 SYNCS.PHASECHK.TRANS64 P2, [R4+URZ+0x2e860], R3 ;  /* 0x02e860030400a5a7 */ /* 0x000ee4000804007f */
[----:B---3--:R-:W-:Y:S05]  /*25eb0*/  @!P2 BRA `(.L_x_537) ;  /* 0xfffffffc00eca947 */ /* 0x008fea000383ffff */
[----:B------:R-:W-:Y:S05]  /*25ec0*/  BRA `(.L_x_664) ;  /* 0xffffffbc00cc7947 */ /* 0x000fea000383ffff */
.L_x_544:
[----:B--2---:R2:W3:Y:S02]  /*25ed0*/  SYNCS.PHASECHK.TRANS64.TRYWAIT P0, [R20+URZ+0x2e870], R3 ;  /* 0x02e87003140075a7 */ /* 0x0044e4000800017f */
[----:B---3--:R-:W-:Y:S05]  /*25ee0*/  @!P0 NANOSLEEP.SYNCS 0x989680 ;  /* 0x009896800000895d */ /* 0x008fea0003900000 */
[----:B------:R-:W3:Y:S02]  /*25ef0*/  @!P0 SYNCS.PHASECHK.TRANS64 P0, [R20+URZ+0x2e870], R3 ;  /* 0x02e87003140085a7 */ /* 0x000ee4000800007f */
[----:B---3--:R-:W-:Y:S05]  /*25f00*/  @!P0 BRA `(.L_x_544) ;  /* 0xfffffffc00f08947 */ /* 0x008fea000383ffff */
[----:B------:R-:W-:Y:S05]  /*25f10*/  BRA `(.L_x_665) ;  /* 0xffffffc8001c7947 */ /* 0x000fea000383ffff */
.L_x_546:
[----:B--2---:R2:W3:Y:S02]  /*25f20*/  SYNCS.PHASECHK.TRANS64.TRYWAIT P0, [R20+URZ+0x2e860], R3 ;  /* 0x02e86003140075a7 */ /* 0x0044e4000800017f */
[----:B---3--:R-:W-:Y:S05]  /*25f30*/  @!P0 NANOSLEEP.SYNCS 0x989680 ;  /* 0x009896800000895d */ /* 0x008fea0003900000 */
[----:B------:R-:W3:Y:S02]  /*25f40*/  @!P0 SYNCS.PHASECHK.TRANS64 P0, [R20+URZ+0x2e860], R3 ;  /* 0x02e86003140085a7 */ /* 0x000ee4000800007f */
[----:B---3--:R-:W-:Y:S05]  /*25f50*/  @!P0 BRA `(.L_x_546) ;  /* 0xfffffffc00f08947 */ /* 0x008fea000383ffff */
[----:B------:R-:W-:Y:S05]  /*25f60*/  BRA `(.L_x_666) ;  /* 0xffffffc800247947 */ /* 0x000fea000383ffff */
.L_x_550:
[----:B------:R-:W2:Y:S01]  /*25f70*/  LDL R3, [R1] ;  /* 0x0000000001037983 */ /* 0x000ea20000100800 */
[----:B------:R-:W-:Y:S01]  /*25f80*/  BSSY B0, `(.L_x_667) ;  /* 0x0000008000007945 */ /* 0x000fe20003800000 */
[----:B------:R-:W-:Y:S01]  /*25f90*/  IMAD.MOV.U32 R12, RZ, RZ, RZ ;  /* 0x000000ffff0c7224 */ /* 0x000fe200078e00ff */
[----:B------:R-:W-:Y:S01]  /*25fa0*/  MOV R15, 0xffffffff ;  /* 0xffffffff000f7802 */ /* 0x000fe20000000f00 */
[----:B------:R-:W-:Y:S01]  /*25fb0*/  IMAD.MOV.U32 R11, RZ, RZ, 0x1f ;  /* 0x0000001fff0b7424 */ /* 0x000fe200078e00ff */
[----:B--2---:R-:W-:-:S07]  /*25fc0*/  MOV R13, R3 ;  /* 0x00000003000d7202 */ /* 0x004fce0000000f00 */
[----:B------:R-:W-:Y:S05]  /*25fd0*/  WARPSYNC.COLLECTIVE R15, `(.L_x_668) ;  /* 0x000000000f087348 */ /* 0x000fea0003c00000 */
[----:B------:R0:W1:Y:S02]  /*25fe0*/  SHFL.IDX P6, R14, R13, R12, R11 ;  /* 0x0000000c0d0e7389 */ /* 0x00006400000c000b */
[----:B01----:R-:W-:Y:S01]  /*25ff0*/  ENDCOLLECTIVE ;  /* 0x000000000000791b */ /* 0x003fe20003800000 */
.L_x_668:
[----:B------:R-:W-:Y:S05]  /*26000*/  BSYNC B0 ;  /* 0x0000000000007941 */ /* 0x000fea0003800000 */
.L_x_667:
[----:B------:R0:W5:Y:S01]  /*26010*/  LDL R2, [R1+0xc] ;  /* 0x00000c0001027983 */ /* 0x0001620000100800 */
[----:B------:R-:W-:Y:S01]  /*26020*/  IMAD.MOV.U32 R13, RZ, RZ, R3 ;  /* 0x000000ffff0d7224 */ /* 0x000fe200078e0003 */
[----:B------:R-:W-:Y:S01]  /*26030*/  MOV R12, 0x1 ;  /* 0x00000001000c7802 */ /* 0x000fe20000000f00 */
[----:B------:R-:W-:Y:S02]  /*26040*/  IMAD.MOV.U32 R11, RZ, RZ, 0x1f ;  /* 0x0000001fff0b7424 */ /* 0x000fe400078e00ff */
[----:B------:R-:W-:Y:S02]  /*26050*/  IMAD.MOV.U32 R15, RZ, RZ, -0x1 ;  /* 0xffffffffff0f7424 */ /* 0x000fe400078e00ff */
[----:B------:R-:W-:-:S07]  /*26060*/  IMAD.MOV.U32 R0, RZ, RZ, R14 ;  /* 0x000000ffff007224 */ /* 0x000fce00078e000e */
[----:B0----5:R-:W-:Y:S05]  /*26070*/  WARPSYNC.COLLECTIVE R15, `(.L_x_669) ;  /* 0x000000000f087348 */ /* 0x021fea0003c00000 */
[----:B------:R1:W2:Y:S02]  /*26080*/  SHFL.IDX P6, R14, R13, R12, R11 ;  /* 0x0000000c0d0e7389 */ /* 0x0002a400000c000b */
[----:B012--5:R-:W-:Y:S01]  /*26090*/  ENDCOLLECTIVE ;  /* 0x000000000000791b */ /* 0x027fe20003800000 */
.L_x_669:
[----:B------:R-:W-:Y:S01]  /*260a0*/  ULDC UR4, c[0x0][0xc14] ;  /* 0x0003050000047ab9 */ /* 0x000fe20000000800 */
[----:B------:R-:W-:Y:S01]  /*260b0*/  IMAD.IADD R5, R2, 0x1, R7 ;  /* 0x0000000102057824 */ /* 0x000fe200078e0207 */
[----:B------:R-:W-:-:S04]  /*260c0*/  MOV R4, R14 ;  /* 0x0000000e00047202 */ /* 0x000fc80000000f00 */
[----:B------:R-:W-:-:S13]  /*260d0*/  ISETP.GE.OR P1, PT, R5, UR4, !P0 ;  /* 0x0000000405007c0c */ /* 0x000fda000c726670 */
[----:B------:R-:W0:Y:S02]  /*260e0*/  @!P1 LDC.64 R2, c[0x0][0xc58] ;  /* 0x00031600ff029b82 */ /* 0x000e240000000a00 */
[----:B0-----:R-:W-:-:S06]  /*260f0*/  @!P1 IMAD.WIDE R2, R5, 0x4, R2 ;  /* 0x0000000405029825 */ /* 0x001fcc00078e0202 */
[----:B------:R0:W2:Y:S01]  /*26100*/  @!P1 LDG.E R3, desc[UR60][R2.64] ;  /* 0x0000003c02039981 */ /* 0x0000a2000c1e1900 */
[----:B------:R-:W-:Y:S01]  /*26110*/  IMAD.MOV.U32 R11, RZ, RZ, RZ ;  /* 0x000000ffff0b7224 */ /* 0x000fe200078e00ff */
[C---:B------:R-:W-:Y:S02]  /*26120*/  ISETP.GE.U32.AND P2, PT, R7.reuse, 0x2, PT ;  /* 0x000000020700780c */ /* 0x040fe40003f46070 */
[C---:B------:R-:W-:Y:S02]  /*26130*/  ISETP.GE.U32.AND P3, PT, R7.reuse, 0x4, PT ;  /* 0x000000040700780c */ /* 0x040fe40003f66070 */
[C---:B------:R-:W-:Y:S02]  /*26140*/  ISETP.GE.U32.AND P4, PT, R7.reuse, 0x8, PT ;  /* 0x000000080700780c */ /* 0x040fe40003f86070 */
[----:B------:R-:W-:Y:S01]  /*26150*/  ISETP.GE.U32.AND P5, PT, R7, 0x10, PT ;  /* 0x000000100700780c */ /* 0x000fe20003fa6070 */
[----:B0-----:R-:W-:Y:S01]  /*26160*/  IMAD.MOV.U32 R2, RZ, RZ, RZ ;  /* 0x000000ffff027224 */ /* 0x001fe200078e00ff */
[----:B--2---:R-:W-:-:S02]  /*26170*/  @!P1 MOV R2, R3 ;  /* 0x0000000300029202 */ /* 0x004fc40000000f00 */
[----:B------:R-:W-:-:S03]  /*26180*/  ISETP.NE.AND P1, PT, R7, RZ, PT ;  /* 0x000000ff0700720c */ /* 0x000fc60003f25270 */
[----:B------:R-:W-:-:S10]  /*26190*/  IMAD.MOV.U32 R13, RZ, RZ, R2 ;  /* 0x000000ffff0d7224 */ /* 0x000fd400078e0002 */
[----:B------:R-:W-:Y:S05]  /*261a0*/  WARPSYNC.COLLECTIVE R15, `(.L_x_670) ;  /* 0x000000000f087348 */ /* 0x000fea0003c00000 */
[----:B------:R0:W1:Y:S02]  /*261b0*/  SHFL.UP P6, R14, R13, R12, R11 ;  /* 0x0400000c0d0e7389 */ /* 0x00006400000c000b */
[----:B01----:R-:W-:Y:S01]  /*261c0*/  ENDCOLLECTIVE ;  /* 0x000000000000791b */ /* 0x003fe20003800000 */
.L_x_670:
[----:B------:R-:W-:Y:S01]  /*261d0*/  IMAD.MOV.U32 R12, RZ, RZ, 0x2 ;  /* 0x00000002ff0c7424 */ /* 0x000fe200078e00ff */
[----:B------:R-:W-:-:S04]  /*261e0*/  SEL R5, R14, RZ, P1 ;  /* 0x000000ff0e057207 */ /* 0x000fc80000800000 */
[----:B------:R-:W-:-:S05]  /*261f0*/  IADD3 R3, R2, R5, RZ ;  /* 0x0000000502037210 */ /* 0x000fca0007ffe0ff */
[----:B------:R-:W-:-:S07]  /*26200*/  IMAD.MOV.U32 R13, RZ, RZ, R3 ;  /* 0x000000ffff0d7224 */ /* 0x000fce00078e0003 */
[----:B------:R-:W-:Y:S05]  /*26210*/  WARPSYNC.COLLECTIVE R15, `(.L_x_671) ;  /* 0x000000000f087348 */ /* 0x000fea0003c00000 */
[----:B------:R0:W1:Y:S02]  /*26220*/  SHFL.UP P6, R14, R13, R12, R11 ;  /* 0x0400000c0d0e7389 */ /* 0x00006400000c000b */
[----:B01----:R-:W-:Y:S01]  /*26230*/  ENDCOLLECTIVE ;  /* 0x000000000000791b */ /* 0x003fe20003800000 */
.L_x_671:
[----:B------:R-:W-:Y:S01]  /*26240*/  IMAD.MOV.U32 R12, RZ, RZ, 0x4 ;  /* 0x00000004ff0c7424 */ /* 0x000fe200078e00ff */
[----:B------:R-:W-:-:S04]  /*26250*/  SEL R14, R14, RZ, P2 ;  /* 0x000000ff0e0e7207 */ /* 0x000fc80001000000 */
[----:B------:R-:W-:-:S05]  /*26260*/  IADD3 R3, R3, R14, RZ ;  /* 0x0000000e03037210 */ /* 0x000fca0007ffe0ff */
[----:B------:R-:W-:-:S07]  /*26270*/  IMAD.MOV.U32 R13, RZ, RZ, R3 ;  /* 0x000000ffff0d7224 */ /* 0x000fce00078e0003 */
[----:B------:R-:W-:Y:S05]  /*26280*/  WARPSYNC.COLLECTIVE R15, `(.L_x_672) ;  /* 0x000000000f087348 */ /* 0x000fea0003c00000 */
[----:B------:R0:W1:Y:S02]  /*26290*/  SHFL.UP P6, R14, R13, R12, R11 ;  /* 0x0400000c0d0e7389 */ /* 0x00006400000c000b */
[----:B01----:R-:W-:Y:S01]  /*262a0*/  ENDCOLLECTIVE ;  /* 0x000000000000791b */ /* 0x003fe20003800000 */
.L_x_672:
[----:B------:R-:W-:Y:S01]  /*262b0*/  IMAD.MOV.U32 R12, RZ, RZ, 0x8 ;  /* 0x00000008ff0c7424 */ /* 0x000fe200078e00ff */
[----:B------:R-:W-:-:S04]  /*262c0*/  SEL R14, R14, RZ, P3 ;  /* 0x000000ff0e0e7207 */ /* 0x000fc80001800000 */
[----:B------:R-:W-:-:S05]  /*262d0*/  IADD3 R3, R3, R14, RZ ;  /* 0x0000000e03037210 */ /* 0x000fca0007ffe0ff */
[----:B------:R-:W-:-:S07]  /*262e0*/  IMAD.MOV.U32 R13, RZ, RZ, R3 ;  /* 0x000000ffff0d7224 */ /* 0x000fce00078e0003 */
[----:B------:R-:W-:Y:S05]  /*262f0*/  WARPSYNC.COLLECTIVE R15, `(.L_x_673) ;  /* 0x000000000f087348 */ /* 0x000fea0003c00000 */
[----:B------:R0:W1:Y:S02]  /*26300*/  SHFL.UP P6, R14, R13, R12, R11 ;  /* 0x0400000c0d0e7389 */ /* 0x00006400000c000b */
[----:B01----:R-:W-:Y:S01]  /*26310*/  ENDCOLLECTIVE ;  /* 0x000000000000791b */ /* 0x003fe20003800000 */
.L_x_673:
[----:B------:R-:W-:Y:S01]  /*26320*/  IMAD.MOV.U32 R12, RZ, RZ, 0x10 ;  /* 0x00000010ff0c7424 */ /* 0x000fe200078e00ff */
[----:B------:R-:W-:-:S04]  /*26330*/  SEL R14, R14, RZ, P4 ;  /* 0x000000ff0e0e7207 */ /* 0x000fc80002000000 */
[----:B------:R-:W-:-:S05]  /*26340*/  IADD3 R3, R3, R14, RZ ;  /* 0x0000000e03037210 */ /* 0x000fca0007ffe0ff */
[----:B------:R-:W-:-:S07]  /*26350*/  IMAD.MOV.U32 R13, RZ, RZ, R3 ;  /* 0x000000ffff0d7224 */ /* 0x000fce00078e0003 */
[----:B------:R-:W-:Y:S05]  /*26360*/  WARPSYNC.COLLECTIVE R15, `(.L_x_674) ;  /* 0x000000000f087348 */ /* 0x000fea0003c00000 */
[----:B------:R0:W1:Y:S02]  /*26370*/  SHFL.UP P6, R14, R13, R12, R11 ;  /* 0x0400000c0d0e7389 */ /* 0x00006400000c000b */
[----:B01----:R-:W-:Y:S01]  /*26380*/  ENDCOLLECTIVE ;  /* 0x000000000000791b */ /* 0x003fe20003800000 */
.L_x_674:
[----:B------:R-:W-:Y:S01]  /*26390*/  IMAD.MOV.U32 R12, RZ, RZ, 0x1f ;  /* 0x0000001fff0c7424 */ /* 0x000fe200078e00ff */
[----:B------:R-:W-:Y:S02]  /*263a0*/  MOV R11, 0x1f ;  /* 0x0000001f000b7802 */ /* 0x000fe40000000f00 */
[----:B------:R-:W-:-:S04]  /*263b0*/  SEL R14, R14, RZ, P5 ;  /* 0x000000ff0e0e7207 */ /* 0x000fc80002800000 */
[----:B------:R-:W-:-:S05]  /*263c0*/  IADD3 R3, R3, R14, RZ ;  /* 0x0000000e03037210 */ /* 0x000fca0007ffe0ff */
[----:B------:R-:W-:-:S07]  /*263d0*/  IMAD.MOV.U32 R13, RZ, RZ, R3 ;  /* 0x000000ffff0d7224 */ /* 0x000fce00078e0003 */
[----:B------:R-:W-:Y:S05]  /*263e0*/  WARPSYNC.COLLECTIVE R15, `(.L_x_675) ;  /* 0x000000000f087348 */ /* 0x000fea0003c00000 */
[----:B------:R0:W1:Y:S02]  /*263f0*/  SHFL.IDX P6, R14, R13, R12, R11 ;  /* 0x0000000c0d0e7389 */ /* 0x00006400000c000b */
[----:B01----:R-:W-:Y:S01]  /*26400*/  ENDCOLLECTIVE ;  /* 0x000000000000791b */ /* 0x003fe20003800000 */
.L_x_675:
[----:B------:R-:W-:Y:S05]  /*26410*/  BRA `(.L_x_676) ;  /* 0xffffffcc00a87947 */ /* 0x000fea000383ffff */
.L_x_555:
[----:B------:R-:W-:Y:S01]  /*26420*/  BSSY B0, `(.L_x_677) ;  /* 0x0000008000007945 */ /* 0x000fe20003800000 */
[----:B-----5:R-:W-:Y:S01]  /*26430*/  IMAD.MOV.U32 R13, RZ, RZ, R2 ;  /* 0x000000ffff0d7224 */ /* 0x020fe200078e0002 */
[----:B------:R-:W-:Y:S01]  /*26440*/  MOV R11, RZ ;  /* 0x000000ff000b7202 */ /* 0x000fe20000000f00 */
[----:B------:R-:W-:Y:S02]  /*26450*/  IMAD.MOV.U32 R12, RZ, RZ, 0x1 ;  /* 0x00000001ff0c7424 */ /* 0x000fe400078e00ff */
[----:B------:R-:W-:-:S07]  /*26460*/  IMAD.MOV.U32 R15, RZ, RZ, -0x1 ;  /* 0xffffffffff0f7424 */ /* 0x000fce00078e00ff */
[----:B0-----:R-:W-:Y:S05]  /*26470*/  WARPSYNC.COLLECTIVE R15, `(.L_x_678) ;  /* 0x000000000f087348 */ /* 0x001fea0003c00000 */
[----:B------:R1:W2:Y:S02]  /*26480*/  SHFL.UP P6, R14, R13, R12, R11 ;  /* 0x0400000c0d0e7389 */ /* 0x0002a400000c000b */
[----:B012---:R-:W-:Y:S01]  /*26490*/  ENDCOLLECTIVE ;  /* 0x000000000000791b */ /* 0x007fe20003800000 */
.L_x_678:
[----:B------:R-:W-:Y:S05]  /*264a0*/  BSYNC B0 ;  /* 0x0000000000007941 */ /* 0x000fea0003800000 */
.L_x_677:
[----:B------:R-:W-:Y:S01]  /*264b0*/  SEL R3, R14, RZ, P1 ;  /* 0x000000ff0e037207 */ /* 0x000fe20000800000 */
[----:B------:R-:W-:Y:S01]  /*264c0*/  IMAD.MOV.U32 R12, RZ, RZ, 0x2 ;  /* 0x00000002ff0c7424 */ /* 0x000fe200078e00ff */
[----:B------:R-:W-:Y:S01]  /*264d0*/  MOV R15, 0xffffffff ;  /* 0xffffffff000f7802 */ /* 0x000fe20000000f00 */
[----:B------:R-:W-:Y:S02]  /*264e0*/  IMAD.MOV.U32 R11, RZ, RZ, RZ ;  /* 0x000000ffff0b7224 */ /* 0x000fe400078e00ff */
[----:B------:R-:W-:-:S05]  /*264f0*/  IMAD.IADD R3, R2, 0x1, R3 ;  /* 0x0000000102037824 */ /* 0x000fca00078e0203 */
[----:B------:R-:W-:-:S07]  /*26500*/  MOV R13, R3 ;  /* 0x00000003000d7202 */ /* 0x000fce0000000f00 */
[----:B------:R-:W-:Y:S05]  /*26510*/  WARPSYNC.COLLECTIVE R15, `(.L_x_679) ;  /* 0x000000000f087348 */ /* 0x000fea0003c00000 */
[----:B------:R0:W1:Y:S02]  /*26520*/  SHFL.UP P6, R14, R13, R12, R11 ;  /* 0x0400000c0d0e7389 */ /* 0x00006400000c000b */
[----:B01----:R-:W-:Y:S01]  /*26530*/  ENDCOLLECTIVE ;  /* 0x000000000000791b */ /* 0x003fe20003800000 */
.L_x_679:
[----:B------:R-:W-:Y:S02]  /*26540*/  MOV R12, 0x4 ;  /* 0x00000004000c7802 */ /* 0x000fe40000000f00 */
[----:B------:R-:W-:-:S05]  /*26550*/  SEL R14, R14, RZ, P2 ;  /* 0x000000ff0e0e7207 */ /* 0x000fca0001000000 */
[----:B------:R-:W-:-:S04]  /*26560*/  IMAD.IADD R3, R3, 0x1, R14 ;  /* 0x0000000103037824 */ /* 0x000fc800078e020e */
[----:B------:R-:W-:-:S07]  /*26570*/  IMAD.MOV.U32 R13, RZ, RZ, R3 ;  /* 0x000000ffff0d7224 */ /* 0x000fce00078e0003 */
[----:B------:R-:W-:Y:S05]  /*26580*/  WARPSYNC.COLLECTIVE R15, `(.L_x_680) ;  /* 0x000000000f087348 */ /* 0x000fea0003c00000 */
[----:B------:R0:W1:Y:S02]  /*26590*/  SHFL.UP P6, R14, R13, R12, R11 ;  /* 0x0400000c0d0e7389 */ /* 0x00006400000c000b */
[----:B01----:R-:W-:Y:S01]  /*265a0*/  ENDCOLLECTIVE ;  /* 0x000000000000791b */ /* 0x003fe20003800000 */
.L_x_680:
[----:B------:R-:W-:Y:S02]  /*265b0*/  MOV R12, 0x8 ;  /* 0x00000008000c7802 */ /* 0x000fe40000000f00 */
[----:B------:R-:W-:-:S05]  /*265c0*/  SEL R14, R14, RZ, P3 ;  /* 0x000000ff0e0e7207 */ /* 0x000fca0001800000 */
[----:B------:R-:W-:-:S04]  /*265d0*/  IMAD.IADD R3, R3, 0x1, R14 ;  /* 0x0000000103037824 */ /* 0x000fc800078e020e */
[----:B------:R-:W-:-:S07]  /*265e0*/  IMAD.MOV.U32 R13, RZ, RZ, R3 ;  /* 0x000000ffff0d7224 */ /* 0x000fce00078e0003 */
[----:B------:R-:W-:Y:S05]  /*265f0*/  WARPSYNC.COLLECTIVE R15, `(.L_x_681) ;  /* 0x000000000f087348 */ /* 0x000fea0003c00000 */
[----:B------:R0:W1:Y:S02]  /*26600*/  SHFL.UP P6, R14, R13, R12, R11 ;  /* 0x0400000c0d0e7389 */ /* 0x00006400000c000b */
[----:B01----:R-:W-:Y:S01]  /*26610*/  ENDCOLLECTIVE ;  /* 0x000000000000791b */ /* 0x003fe20003800000 */
.L_x_681:
[----:B------:R-:W-:Y:S02]  /*26620*/  MOV R12, 0x10 ;  /* 0x00000010000c7802 */ /* 0x000fe40000000f00 */
[----:B------:R-:W-:-:S05]  /*26630*/  SEL R14, R14, RZ, P4 ;  /* 0x000000ff0e0e7207 */ /* 0x000fca0002000000 */
[----:B------:R-:W-:-:S04]  /*26640*/  IMAD.IADD R3, R3, 0x1, R14 ;  /* 0x0000000103037824 */ /* 0x000fc800078e020e */
[----:B------:R-:W-:-:S07]  /*26650*/  IMAD.MOV.U32 R13, RZ, RZ, R3 ;  /* 0x000000ffff0d7224 */ /* 0x000fce00078e0003 */
[----:B------:R-:W-:Y:S05]  /*26660*/  WARPSYNC.COLLECTIVE R15, `(.L_x_682) ;  /* 0x000000000f087348 */ /* 0x000fea0003c00000 */
[----:B------:R0:W1:Y:S02]  /*26670*/  SHFL.UP P6, R14, R13, R12, R11 ;  /* 0x0400000c0d0e7389 */ /* 0x00006400000c000b */
[----:B01----:R-:W-:Y:S01]  /*26680*/  ENDCOLLECTIVE ;  /* 0x000000000000791b */ /* 0x003fe20003800000 */
.L_x_682:
[----:B------:R-:W-:Y:S01]  /*26690*/  MOV R12, 0x1f ;  /* 0x0000001f000c7802 */ /* 0x000fe20000000f00 */
[----:B------:R-:W-:Y:S01]  /*266a0*/  IMAD.MOV.U32 R11, RZ, RZ, 0x1f ;  /* 0x0000001fff0b7424 */ /* 0x000fe200078e00ff */
[----:B------:R-:W-:-:S05]  /*266b0*/  SEL R14, R14, RZ, P5 ;  /* 0x000000ff0e0e7207 */ /* 0x000fca0002800000 */
[----:B------:R-:W-:-:S04]  /*266c0*/  IMAD.IADD R3, R3, 0x1, R14 ;  /* 0x0000000103037824 */ /* 0x000fc800078e020e */
[----:B------:R-:W-:-:S07]  /*266d0*/  IMAD.MOV.U32 R13, RZ, RZ, R3 ;  /* 0x000000ffff0d7224 */ /* 0x000fce00078e0003 */
[----:B------:R-:W-:Y:S05]  /*266e0*/  WARPSYNC.COLLECTIVE R15, `(.L_x_683) ;  /* 0x000000000f087348 */ /* 0x000fea0003c00000 */
[----:B------:R0:W1:Y:S02]  /*266f0*/  SHFL.IDX P6, R14, R13, R12, R11 ;  /* 0x0000000c0d0e7389 */ /* 0x00006400000c000b */
[----:B01----:R-:W-:Y:S01]  /*26700*/  ENDCOLLECTIVE ;  /* 0x000000000000791b */ /* 0x003fe20003800000 */
.L_x_683:
[----:B------:R-:W-:Y:S05]  /*26710*/  BRA `(.L_x_684) ;  /* 0xffffffcc008c7947 */ /* 0x000fea000383ffff */
.L_x_557:
[----:B------:R-:W-:Y:S01]  /*26720*/  BSSY B0, `(.L_x_685) ;  /* 0x0000006000007945 */ /* 0x000fe20003800000 */
[----:B------:R-:W-:Y:S01]  /*26730*/  PLOP3.LUT P6, PT, P6, PT, PT, 0x8, 0x0 ;  /* 0x000000000000781c */ /* 0x000fe200037ce170 */
[----:B------:R-:W-:-:S12]  /*26740*/  IMAD.MOV.U32 R15, RZ, RZ, -0x1 ;  /* 0xffffffffff0f7424 */ /* 0x000fd800078e00ff */
[----:B0-----:R-:W-:Y:S05]  /*26750*/  WARPSYNC.COLLECTIVE R15, `(.L_x_686) ;  /* 0x000000000f087348 */ /* 0x001fea0003c00000 */
[----:B------:R-:W-:Y:S01]  /*26760*/  VOTE.ANY R14, PT, P6 ;  /* 0x00000000000e7806 */ /* 0x000fe200030e0100 */
[----:B0-----:R-:W-:Y:S06]  /*26770*/  ENDCOLLECTIVE ;  /* 0x000000000000791b */ /* 0x001fec0003800000 */
.L_x_686:
[----:B------:R-:W-:Y:S05]  /*26780*/  BSYNC B0 ;  /* 0x0000000000007941 */ /* 0x000fea0003800000 */
.L_x_685:
[----:B------:R-:W-:Y:S01]  /*26790*/  MOV R6, R14 ;  /* 0x0000000e00067202 */ /* 0x000fe20000000f00 */
[----:B------:R-:W-:Y:S01]  /*267a0*/  IMAD.MOV.U32 R13, RZ, RZ, R2 ;  /* 0x000000ffff0d7224 */ /* 0x000fe200078e0002 */
[----:B------:R-:W-:Y:S01]  /*267b0*/  MOV R11, 0x1f ;  /* 0x0000001f000b7802 */ /* 0x000fe20000000f00 */
[----:B------:R-:W-:Y:S01]  /*267c0*/  IMAD.MOV.U32 R15, RZ, RZ, -0x1 ;  /* 0xffffffffff0f7424 */ /* 0x000fe200078e00ff */
[----:B------:R-:W0:Y:S02]  /*267d0*/  POPC R4, R6 ;  /* 0x0000000600047309 */ /* 0x000e240000000000 */
[----:B0-----:R-:W-:-:S07]  /*267e0*/  IMAD.MOV.U32 R12, RZ, RZ, R4 ;  /* 0x000000ffff0c7224 */ /* 0x001fce00078e0004 */
[----:B------:R-:W-:Y:S05]  /*267f0*/  WARPSYNC.COLLECTIVE R15, `(.L_x_687) ;  /* 0x000000000f087348 */ /* 0x000fea0003c00000 */
[----:B------:R0:W1:Y:S02]  /*26800*/  SHFL.IDX P6, R14, R13, R12, R11 ;  /* 0x0000000c0d0e7389 */ /* 0x00006400000c000b */
[----:B01----:R-:W-:Y:S01]  /*26810*/  ENDCOLLECTIVE ;  /* 0x000000000000791b */ /* 0x003fe20003800000 */
.L_x_687:
[----:B------:R-:W-:Y:S01]  /*26820*/  IMAD.MOV.U32 R5, RZ, RZ, R14 ;  /* 0x000000ffff057224 */ /* 0x000fe200078e000e */
[----:B------:R-:W-:Y:S06]  /*26830*/  BRA `(.L_x_688) ;  /* 0xffffffcc007c7947 */ /* 0x000fec000383ffff */
.L_x_559:
[----:B------:R-:W-:Y:S01]  /*26840*/  BSSY B0, `(.L_x_689) ;  /* 0x0000007000007945 */ /* 0x000fe20003800000 */
[----:B------:R-:W-:Y:S01]  /*26850*/  MOV R13, R3 ;  /* 0x00000003000d7202 */ /* 0x000fe20000000f00 */
[----:B------:R-:W-:Y:S02]  /*26860*/  IMAD.MOV.U32 R11, RZ, RZ, 0x1f ;  /* 0x0000001fff0b7424 */ /* 0x000fe400078e00ff */
[----:B------:R-:W-:-:S07]  /*26870*/  IMAD.MOV.U32 R15, RZ, RZ, -0x1 ;  /* 0xffffffffff0f7424 */ /* 0x000fce00078e00ff */
[----:B012---:R-:W-:Y:S05]  /*26880*/  WARPSYNC.COLLECTIVE R15, `(.L_x_690) ;  /* 0x000000000f087348 */ /* 0x007fea0003c00000 */
[----:B------:R3:W4:Y:S02]  /*26890*/  SHFL.IDX P6, R14, R13, R12, R11 ;  /* 0x0000000c0d0e7389 */ /* 0x00072400000c000b */
[----:B01234-:R-:W-:Y:S01]  /*268a0*/  ENDCOLLECTIVE ;  /* 0x000000000000791b */ /* 0x01ffe20003800000 */
.L_x_690:
[----:B------:R-:W-:Y:S05]  /*268b0*/  BSYNC B0 ;  /* 0x0000000000007941 */ /* 0x000fea0003800000 */
.L_x_689:
[----:B------:R-:W-:Y:S05]  /*268c0*/  BRA `(.L_x_558) ;  /* 0xffffffcc00747947 */ /* 0x000fea000383ffff */
.L_x_563:
[----:B0-----:R0:W1:Y:S02]  /*268d0*/  SYNCS.PHASECHK.TRANS64.TRYWAIT P0, [R0+URZ+0x2e820], R3 ;  /* 0x02e82003000075a7 */ /* 0x001064000800017f */
[----:B-1----:R-:W-:Y:S05]  /*268e0*/  @!P0 NANOSLEEP.SYNCS 0x989680 ;  /* 0x009896800000895d */ /* 0x002fea0003900000 */
[----:B------:R-:W1:Y:S02]  /*268f0*/  @!P0 SYNCS.PHASECHK.TRANS64 P0, [R0+URZ+0x2e820], R3 ;  /* 0x02e82003000085a7 */ /* 0x000e64000800007f */
[----:B-1----:R-:W-:Y:S05]  /*26900*/  @!P0 BRA `(.L_x_563) ;  /* 0xfffffffc00f08947 */ /* 0x002fea000383ffff */
[----:B------:R-:W-:Y:S05]  /*26910*/  BRA `(.L_x_691) ;  /* 0xffffffd000987947 */ /* 0x000fea000383ffff */
.L_x_564:
[----:B------:R-:W1:Y:S01]  /*26920*/  S2R R2, SR_TID.X ;  /* 0x0000000000027919 */ /* 0x000e620000002100 */
[----:B------:R-:W-:Y:S01]  /*26930*/  BSSY B0, `(.L_x_692) ;  /* 0x000000a000007945 */ /* 0x000fe20003800000 */
[----:B------:R-:W-:Y:S01]  /*26940*/  IMAD.MOV.U32 R12, RZ, RZ, RZ ;  /* 0x000000ffff0c7224 */ /* 0x000fe200078e00ff */
[----:B------:R-:W-:Y:S01]  /*26950*/  MOV R15, 0xffffffff ;  /* 0xffffffff000f7802 */ /* 0x000fe20000000f00 */
[----:B------:R-:W-:Y:S01]  /*26960*/  IMAD.MOV.U32 R11, RZ, RZ, 0x1f ;  /* 0x0000001fff0b7424 */ /* 0x000fe200078e00ff */
[----:B-1----:R-:W-:-:S04]  /*26970*/  SHF.R.U32.HI R2, RZ, 0x5, R2 ;  /* 0x00000005ff027819 */ /* 0x002fc80000011602 */
[----:B------:R-:W-:-:S04]  /*26980*/  LOP3.LUT R2, R2, 0x3, RZ, 0xc0, !PT ;  /* 0x0000000302027812 */ /* 0x000fc800078ec0ff */
[----:B------:R-:W-:-:S07]  /*26990*/  MOV R13, R2 ;  /* 0x00000002000d7202 */ /* 0x000fce0000000f00 */
[----:B0-----:R-:W-:Y:S05]  /*269a0*/  WARPSYNC.COLLECTIVE R15, `(.L_x_693) ;  /* 0x000000000f087348 */ /* 0x001fea0003c00000 */
[----:B------:R1:W2:Y:S02]  /*269b0*/  SHFL.IDX P6, R14, R13, R12, R11 ;  /* 0x0000000c0d0e7389 */ /* 0x0002a400000c000b */
[----:B012---:R-:W-:Y:S01]  /*269c0*/  ENDCOLLECTIVE ;  /* 0x000000000000791b */ /* 0x007fe20003800000 */
.L_x_693:
[----:B------:R-:W-:Y:S05]  /*269d0*/  BSYNC B0 ;  /* 0x0000000000007941 */ /* 0x000fea0003800000 */
.L_x_692:
[----:B------:R-:W-:Y:S05]  /*269e0*/  BRA `(.L_x_694) ;  /* 0xffffffd000807947 */ /* 0x000fea000383ffff */
.L_x_565:
[----:B------:R-:W-:Y:S01]  /*269f0*/  BSSY B0, `(.L_x_695) ;  /* 0x0000006000007945 */ /* 0x000fe20003800000 */
[----:B------:R-:W-:-:S07]  /*26a00*/  IMAD.MOV.U32 R15, RZ, RZ, -0x1 ;  /* 0xffffffffff0f7424 */ /* 0x000fce00078e00ff */
[----:B01----:R-:W-:Y:S05]  /*26a10*/  WARPSYNC.COLLECTIVE R15, `(.L_x_696) ;  /* 0x000000000f0c7348 */ /* 0x003fea0003c00000 */
[----:B------:R-:W-:Y:S02]  /*26a20*/  ELECT P6, UR62, PT ;  /* 0x00000000003e782f */ /* 0x000fe400038c0000 */
[----:B------:R-:W-:Y:S01]  /*26a30*/  MOV R14, UR62 ;  /* 0x0000003e000e7c02 */ /* 0x000fe20008000f00 */
[----:B01----:R-:W-:Y:S10]  /*26a40*/  ENDCOLLECTIVE ;  /* 0x000000000000791b */ /* 0x003ff40003800000 */
.L_x_696:
[----:B------:R-:W-:Y:S05]  /*26a50*/  BSYNC B0 ;  /* 0x0000000000007941 */ /* 0x000fea0003800000 */
.L_x_695:
[----:B------:R-:W-:Y:S05]  /*26a60*/  BRA `(.L_x_697) ;  /* 0xffffffd000747947 */ /* 0x000fea000383ffff */
.L_x_567:
[----:B0-----:R0:W1:Y:S02]  /*26a70*/  SYNCS.PHASECHK.TRANS64.TRYWAIT P1, [R6+URZ], R5 ;  /* 0x00000005060075a7 */ /* 0x001064000802017f */
[----:B-1----:R-:W-:Y:S05]  /*26a80*/  @!P1 NANOSLEEP.SYNCS 0x989680 ;  /* 0x009896800000995d */ /* 0x002fea0003900000 */
[----:B------:R-:W1:Y:S02]  /*26a90*/  @!P1 SYNCS.PHASECHK.TRANS64 P1, [R6+URZ], R5 ;  /* 0x00000005060095a7 */ /* 0x000e64000802007f */
[----:B-1----:R-:W-:Y:S05]  /*26aa0*/  @!P1 BRA `(.L_x_567) ;  /* 0xfffffffc00f09947 */ /* 0x002fea000383ffff */
[----:B------:R-:W-:Y:S05]  /*26ab0*/  BRA `(.L_x_698) ;  /* 0xffffffd000b87947 */ /* 0x000fea000383ffff */
.L_x_568:
[----:B-1----:R1:W2:Y:S02]  /*26ac0*/  SYNCS.PHASECHK.TRANS64.TRYWAIT P1, [R7+URZ], R2 ;  /* 0x00000002070075a7 */ /* 0x0022a4000802017f */
[----:B--2---:R-:W-:Y:S05]  /*26ad0*/  @!P1 NANOSLEEP.SYNCS 0x989680 ;  /* 0x009896800000995d */ /* 0x004fea0003900000 */
[----:B------:R-:W2:Y:S02]  /*26ae0*/  @!P1 SYNCS.PHASECHK.TRANS64 P1, [R7+URZ], R2 ;  /* 0x00000002070095a7 */ /* 0x000ea4000802007f */
[----:B--2---:R-:W-:Y:S05]  /*26af0*/  @!P1 BRA `(.L_x_568) ;  /* 0xfffffffc00f09947 */ /* 0x004fea000383ffff */
[----:B------:R-:W-:Y:S05]  /*26b00*/  BRA `(.L_x_699) ;  /* 0xffffffd000ac7947 */ /* 0x000fea000383ffff */
.L_x_570:
[----:B--2---:R2:W3:Y:S02]  /*26b10*/  SYNCS.PHASECHK.TRANS64.TRYWAIT P1, [R4+URZ+0x2e860], R5 ;  /* 0x02e86005040075a7 */ /* 0x0044e4000802017f */
[----:B---3--:R-:W-:Y:S05]  /*26b20*/  @!P1 NANOSLEEP.SYNCS 0x989680 ;  /* 0x009896800000995d */ /* 0x008fea0003900000 */
[----:B------:R-:W3:Y:S02]  /*26b30*/  @!P1 SYNCS.PHASECHK.TRANS64 P1, [R4+URZ+0x2e860], R5 ;  /* 0x02e86005040095a7 */ /* 0x000ee4000802007f */
[----:B---3--:R-:W-:Y:S05]  /*26b40*/  @!P1 BRA `(.L_x_570) ;  /* 0xfffffffc00f09947 */ /* 0x008fea000383ffff */
[----:B------:R-:W-:Y:S05]  /*26b50*/  BRA `(.L_x_700) ;  /* 0xffffffd000b07947 */ /* 0x000fea000383ffff */
.L_x_572:
[----:B---3--:R3:W4:Y:S02]  /*26b60*/  SYNCS.PHASECHK.TRANS64.TRYWAIT P1, [R3+URZ+0x2e860], R2 ;  /* 0x02e86002030075a7 */ /* 0x008724000802017f */
[----:B----4-:R-:W-:Y:S05]  /*26b70*/  @!P1 NANOSLEEP.SYNCS 0x989680 ;  /* 0x009896800000995d */ /* 0x010fea0003900000 */
[----:B------:R-:W4:Y:S02]  /*26b80*/  @!P1 SYNCS.PHASECHK.TRANS64 P1, [R3+URZ+0x2e860], R2 ;  /* 0x02e86002030095a7 */ /* 0x000f24000802007f */
[----:B----4-:R-:W-:Y:S05]  /*26b90*/  @!P1 BRA `(.L_x_572) ;  /* 0xfffffffc00f09947 */ /* 0x010fea000383ffff */
[----:B------:R-:W-:Y:S05]  /*26ba0*/  BRA `(.L_x_701) ;  /* 0xffffffd000b07947 */ /* 0x000fea000383ffff */
.L_x_574:
[----:B----4-:R4:W0:Y:S02]  /*26bb0*/  SYNCS.PHASECHK.TRANS64.TRYWAIT P0, [R4+URZ+0x2e880], R5 ;  /* 0x02e88005040075a7 */ /* 0x010824000800017f */
[----:B0-----:R-:W-:Y:S05]  /*26bc0*/  @!P0 NANOSLEEP.SYNCS 0x989680 ;  /* 0x009896800000895d */ /* 0x001fea0003900000 */
[----:B------:R-:W0:Y:S02]  /*26bd0*/  @!P0 SYNCS.PHASECHK.TRANS64 P0, [R4+URZ+0x2e880], R5 ;  /* 0x02e88005040085a7 */ /* 0x000e24000800007f */
[----:B0-----:R-:W-:Y:S05]  /*26be0*/  @!P0 BRA `(.L_x_574) ;  /* 0xfffffffc00f08947 */ /* 0x001fea000383ffff */
[----:B------:R-:W-:Y:S05]  /*26bf0*/  BRA `(.L_x_575) ;  /* 0xffffffd000ac7947 */ /* 0x000fea000383ffff */
.L_x_702:
        /* <DEDUP_REMOVED lines=16> */
.L_x_2489:


//--------------------- .text._ZN7cutlass13device_kernelIN5flash11enable_sm90INS1_16FlashAttnFwdSm90INS1_25CollectiveMainloopFwdSm90ILi2EN4cute5tupleIJNS5_1CILi1EEES8_S8_EEENS6_IJNS7_ILi128EEENS7_ILi192EEESA_EEELi128ENS_12float_e4m3_tEfNS_4arch4Sm90ELb0ELb1ELb1ELb0ELb0ELb0ELb0ELb1ELb1ELb0ELb0ELb0EEENS1_21CollectiveEpilogueFwdINS6_IJSA_SA_SB_EEES9_NS_10bfloat16_tESF_Li256ELb0ELb0ELb0ELb1EEENS1_30DynamicPersistentTileSchedulerILi256ELi128ELb0ELb0ELb1EEEEEEEEEvNT_6ParamsE --------------------------
	.section	.text._ZN7cutlass13device_kernelIN5flash11enable_sm90INS1_16FlashAttnFwdSm90INS1_25CollectiveMainloopFwdSm90ILi2EN4cute5tupleIJNS5_1CILi1EEES8_S8_EEENS6_IJNS7_ILi128EEENS7_ILi192EEESA_EEELi128ENS_12float_e4m3_tEfNS_4arch4Sm90ELb0ELb1ELb1ELb0ELb0ELb0ELb0ELb1ELb1ELb0ELb0ELb0EEENS1_21CollectiveEpilogueFwdINS6_IJSA_SA_SB_EEES9_NS_10bfloat16_tESF_Li256ELb0ELb0ELb0ELb1EEENS1_30DynamicPersistentTileSchedulerILi256ELi128ELb0ELb0ELb1EEEEEEEEEvNT_6ParamsE,"ax",@progbits
	.align	128
.text._ZN7cutlass13device_kernelIN5flash11enable_sm90INS1_16FlashAttnFwdSm90INS1_25CollectiveMainloopFwdSm90ILi2EN4cute5tupleIJNS5_1CILi1EEES8_S8_EEENS6_IJNS7_ILi128EEENS7_ILi192EEESA_EEELi128ENS_12float_e4m3_tEfNS_4arch4Sm90ELb0ELb1ELb1ELb0ELb0ELb0ELb0ELb1ELb1ELb0ELb0ELb0EEENS1_21CollectiveEpilogueFwdINS6_IJSA_SA_SB_EEES9_NS_10bfloat16_tESF_Li256ELb0ELb0ELb0ELb1EEENS1_30DynamicPersistentTileSchedulerILi256ELi128ELb0ELb0ELb1EEEEEEEEEvNT_6ParamsE:
        .type           _ZN7cutlass13device_kernelIN5flash11enable_sm90INS1_16FlashAttnFwdSm90INS1_25CollectiveMainloopFwdSm90ILi2EN4cute5tupleIJNS5_1CILi1EEES8_S8_EEENS6_IJNS7_ILi128EEENS7_ILi192EEESA_EEELi128ENS_12float_e4m3_tEfNS_4arch4Sm90ELb0ELb1ELb1ELb0ELb0ELb0ELb0ELb1ELb1ELb0ELb0ELb0EEENS1_21CollectiveEpilogueFwdINS6_IJSA_SA_SB_EEES9_NS_10bfloat16_tESF_Li256ELb0ELb0ELb0ELb1EEENS1_30DynamicPersistentTileSchedulerILi256ELi128ELb0ELb0ELb1EEEEEEEEEvNT_6ParamsE,@function
        .size           _ZN7cutlass13device_kernelIN5flash11enable_sm90INS1_16FlashAttnFwdSm90INS1_25CollectiveMainloopFwdSm90ILi2EN4cute5tupleIJNS5_1CILi1EEES8_S8_EEENS6_IJNS7_ILi128EEENS7_ILi192EEESA_EEELi128ENS_12float_e4m3_tEfNS_4arch4Sm90ELb0ELb1ELb1ELb0ELb0ELb0ELb0ELb1ELb1ELb0ELb0ELb0EEENS1_21CollectiveEpilogueFwdINS6_IJSA_SA_SB_EEES9_NS_10bfloat16_tESF_Li256ELb0ELb0ELb0ELb1EEENS1_30DynamicPersistentTileSchedulerILi256ELi128ELb0ELb0ELb1EEEEEEEEEvNT_6ParamsE,(.L_x_2490 - _ZN7cutlass13device_kernelIN5flash11enable_sm90INS1_16FlashAttnFwdSm90INS1_25CollectiveMainloopFwdSm90ILi2EN4cute5tupleIJNS5_1CILi1EEES8_S8_EEENS6_IJNS7_ILi128EEENS7_ILi192EEESA_EEELi128ENS_12float_e4m3_tEfNS_4arch4Sm90ELb0ELb1ELb1ELb0ELb0ELb0ELb0ELb1ELb1ELb0ELb0ELb0EEENS1_21CollectiveEpilogueFwdINS6_IJSA_SA_SB_EEES9_NS_10bfloat16_tESF_Li256ELb0ELb0ELb0ELb1EEENS1_30DynamicPersistentTileSchedulerILi256ELi128ELb0ELb0ELb1EEEEEEEEEvNT_6ParamsE)
        .other          _ZN7cutlass13device_kernelIN5flash11enable_sm90INS1_16FlashAttnFwdSm90INS1_25CollectiveMainloopFwdSm90ILi2EN4cute5tupleIJNS5_1CILi1EEES8_S8_EEENS6_IJNS7_ILi128EEENS7_ILi192EEESA_EEELi128ENS_12float_e4m3_tEfNS_4arch4Sm90ELb0ELb1ELb1ELb0ELb0ELb0ELb0ELb1ELb1ELb0ELb0ELb0EEENS1_21CollectiveEpilogueFwdINS6_IJSA_SA_SB_EEES9_NS_10bfloat16_tESF_Li256ELb0ELb0ELb0ELb1EEENS1_30DynamicPersistentTileSchedulerILi256ELi128ELb0ELb0ELb1EEEEEEEEEvNT_6ParamsE,@"STO_CUDA_ENTRY STV_DEFAULT"
_ZN7cutlass13device_kernelIN5flash11enable_sm90INS1_16FlashAttnFwdSm90INS1_25CollectiveMainloopFwdSm90ILi2EN4cute5tupleIJNS5_1CILi1EEES8_S8_EEENS6_IJNS7_ILi128EEENS7_ILi192EEESA_EEELi128ENS_12float_e4m3_tEfNS_4arch4Sm90ELb0ELb1ELb1ELb0ELb0ELb0ELb0ELb1ELb1ELb0ELb0ELb0EEENS1_21CollectiveEpilogueFwdINS6_IJSA_SA_SB_EEES9_NS_10bfloat16_tESF_Li256ELb0ELb0ELb0ELb1EEENS1_30DynamicPersistentTileSchedulerILi256ELi128ELb0ELb0ELb1EEEEEEEEEvNT_6ParamsE:
[----:B------:R-:W1:Y:S02]  /*0000*/  LDC R1, c[0x0][0x28] ;  /* 0x00000a00ff017b82 */ /* 0x000e640000000800 */
[----:B-1----:R-:W-:Y:S01]  /*0010*/  VIADD R1, R1, 0xffffffd0 ;  /* 0xffffffd001017836 */ /* 0x002fe20000000000 */
[----:B------:R-:W1:Y:S01]  /*0020*/  S2R R3, SR_TID.X ;  /* 0x0000000000037919 */ /* 0x000e620000002100 */
[----:B------:R-:W-:Y:S01]  /*0030*/  ELECT P0, URZ, PT ;  /* 0x00000000003f782f */ /* 0x000fe20003800000 */
[----:B------:R-:W-:Y:S01]  /*0040*/  BSSY B0, `(.L_x_703) ;  /* 0x0000013000007945 */ /* 0x000fe20003800000 */
[----:B-1----:R-:W-:-:S05]  /*0050*/  SHF.R.U32.HI R0, RZ, 0x5, R3 ;  /* 0x00000005ff007819 */ /* 0x002fca0000011603 */
        /* <DEDUP_REMOVED lines=17> */
.L_x_704:
[----:B------:R-:W-:Y:S05]  /*0170*/  BSYNC B0 ;  /* 0x0000000000007941 */ /* 0x000fea0003800000 */
.L_x_703:
[----:B------:R-:W-:Y:S01]  /*0180*/  VOTEU.ANY UP0, P0 ;  /* 0x00000000003f7886 */ /* 0x000fe20000000100 */
[----:B------:R-:W1:Y:S01]  /*0190*/  SHFL.IDX PT, R2, R0, RZ, 0x1f ;  /* 0x00001fff00027589 */ /* 0x000e6200000e0000 */
[----:B------:R-:W-:Y:S01]  /*01a0*/  UMOV UR4, 0x1 ;  /* 0x0000000100047882 */ /* 0x000fe20000000000 */
[----:B------:R-:W-:Y:S01]  /*01b0*/  SHF.R.U32.HI R3, RZ, 0x7, R3 ;  /* 0x00000007ff037819 */ /* 0x000fe20000011603 */
[----:B------:R-:W-:Y:S01]  /*01c0*/  VOTEU.ANY UP1, P0 ;  /* 0x00000000003f7886 */ /* 0x000fe20000020100 */
[----:B------:R-:W2:Y:S01]  /*01d0*/  @UP0 S2UR UR7, SR_CgaCtaId ;  /* 0x00000000000709c3 */ /* 0x000ea20000008800 */
[----:B------:R-:W-:Y:S01]  /*01e0*/  @UP0 UMOV UR6, 0x400 ;  /* 0x0000040000060882 */ /* 0x000fe20000000000 */
[----:B------:R-:W-:-:S04]  /*01f0*/  @UP0 UIADD3 UR4, -UR4, 0x100000, URZ ;  /* 0x0010000004040890 */ /* 0x000fc8000fffe13f */
[----:B------:R-:W-:Y:S02]  /*0200*/  @UP0 USHF.L.U32 UR5, UR4, 0xb, URZ ;  /* 0x0000000b04050899 */ /* 0x000fe4000800063f */
[----:B------:R-:W-:Y:S01]  /*0210*/  @UP0 USHF.L.U32 UR4, UR4, 0x1, URZ ;  /* 0x0000000104040899 */ /* 0x000fe2000800063f */
[----:B-1----:R-:W-:Y:S02]  /*0220*/  ISETP.NE.AND P1, PT, R2, RZ, PT ;  /* 0x000000ff0200720c */ /* 0x002fe40003f25270 */
[----:B------:R1:W3:Y:S01]  /*0230*/  SHFL.IDX PT, R2, R3, RZ, 0x1f ;  /* 0x00001fff03027589 */ /* 0x0002e200000e0000 */
[----:B--2---:R-:W-:Y:S01]  /*0240*/  @UP0 ULEA UR6, UR7, UR6, 0x18 ;  /* 0x0000000607060291 */ /* 0x004fe2000f8ec03f */
[----:B------:R-:W-:Y:S02]  /*0250*/  VOTEU.ANY UP0, P0 ;  /* 0x00000000003f7886 */ /* 0x000fe40000000100 */
[----:B------:R-:W2:Y:S09]  /*0260*/  FENCE.VIEW.ASYNC.S ;  /* 0x00000000000073c6 */ /* 0x000eb20000000000 */
[----:B--2---:R1:W2:Y:S01]  /*0270*/  @UP0 SYNCS.EXCH.64 URZ, [UR6+0x28800], UR4 ;  /* 0x02880004063f05b2 */ /* 0x0042a20008000100 */
[----:B------:R1:W4:Y:S02]  /*0280*/  @UP1 SYNCS.EXCH.64 URZ, [UR6+0x28820], UR4 ;  /* 0x02882004063f15b2 */ /* 0x0003240008000100 */
[----:B-1----:R-:W-:Y:S05]  /*0290*/  @P1 BRA `(.L_x_705) ;  /* 0x0000000000481947 */ /* 0x002fea0003800000 */
[----:B------:R-:W1:Y:S01]  /*02a0*/  S2UR UR5, SR_CgaCtaId ;  /* 0x00000000000579c3 */ /* 0x000e620000008800 */
        /* <DEDUP_REMOVED lines=15> */
[----:B------:R1:W1:Y:S01]  /*03a0*/  SYNCS.EXCH.64 URZ, [UR8+0x28848], UR4 ;  /* 0x02884804083f75b2 */ /* 0x0002620008000100 */
[----:B------:R-:W-:Y:S01]  /*03b0*/  NOP ;  /* 0x0000000000007918 */ /* 0x000fe20000000000 */
.L_x_705:
[----:B------:R-:W5:Y:S01]  /*03c0*/  SHFL.IDX PT, R3, R0, RZ, 0x1f ;  /* 0x00001fff00037589 */ /* 0x000f6200000e0000 */
[----:B------:R-:W-:Y:S01]  /*03d0*/  NOP ;  /* 0x0000000000007918 */ /* 0x000fe20000000000 */
[----:B-----5:R-:W-:-:S13]  /*03e0*/  ISETP.NE.AND P0, PT, R3, RZ, PT ;  /* 0x000000ff0300720c */ /* 0x020fda0003f05270 */
        /* <DEDUP_REMOVED lines=19> */
.L_x_706:
[----:B------:R-:W5:Y:S01]  /*0520*/  SHFL.IDX PT, R3, R0, RZ, 0x1f ;  /* 0x00001fff00037589 */ /* 0x000f6200000e0000 */
[----:B------:R-:W-:Y:S01]  /*0530*/  NOP ;  /* 0x0000000000007918 */ /* 0x000fe20000000000 */
[----:B-----5:R-:W-:-:S13]  /*0540*/  ISETP.NE.AND P0, PT, R3, RZ, PT ;  /* 0x000000ff0300720c */ /* 0x020fda0003f05270 */
        /* <DEDUP_REMOVED lines=13> */
[----:B------:R1:W1:Y:S01]  /*0620*/  SYNCS.EXCH.64 URZ, [UR6+0x28888], UR4 ;  /* 0x02888804063f75b2 */ /* 0x0002620008000100 */
[----:B------:R-:W-:Y:S01]  /*0630*/  NOP ;  /* 0x0000000000007918 */ /* 0x000fe20000000000 */
.L_x_707:
        /* <DEDUP_REMOVED lines=22> */
.L_x_708:
        /* <DEDUP_REMOVED lines=22> */
.L_x_709:
[----:B---3--:R-:W-:Y:S01]  /*0900*/  ISETP.NE.AND P0, PT, R2, RZ, PT ;  /* 0x000000ff0200720c */ /* 0x008fe20003f05270 */
[----:B------:R-:W-:Y:S01]  /*0910*/  IMAD.MOV.U32 R2, RZ, RZ, 0x1 ;  /* 0x00000001ff027424 */ /* 0x000fe200078e00ff */
[----:B------:R-:W-:Y:S01]  /*0920*/  NOP ;  /* 0x0000000000007918 */ /* 0x000fe20000000000 */
[----:B------:R-:W-:-:S03]  /*0930*/  ULDC.64 UR46, c[0x0][0x208] ;  /* 0x00008200002e7ab9 */ /* 0x000fc60000000a00 */
[----:B------:R-:W-:-:S05]  /*0940*/  SEL R2, R2, 0x2, !P0 ;  /* 0x0000000202027807 */ /* 0x000fca0004000000 */
[----:B------:R3:W-:Y:S01]  /*0950*/  STL [R1+0x24], R2 ;  /* 0x0000240201007387 */ /* 0x0007e20000100800 */
[----:B-12-4-:R-:W-:Y:S06]  /*0960*/  BAR.SYNC.DEFER_BLOCKING 0x0 ;  /* 0x0000000000007b1d */ /* 0x016fec0000010000 */
[----:B------:R-:W-:Y:S05]  /*0970*/  @!P0 BRA `(.L_x_710) ;  /* 0x0000016000dc8947 */ /* 0x000fea0003800000 */
.L_x_711:
[----:B------:R-:W-:-:S08]  /*0980*/  NOP ;  /* 0x0000000000007918 */ /* 0x000fd00000000000 */
[----:B------:R-:W1:Y:S02]  /*0990*/  USETMAXREG.TRY_ALLOC.CTAPOOL UP0, 0xf0 ;  /* 0x000000f0000079c8 */ /* 0x000e640008000600 */
[----:B-1----:R-:W-:-:S13]  /*09a0*/  PLOP3.LUT P0, PT, PT, PT, UP0, 0x80, 0x0 ;  /* 0x000000000000781c */ /* 0x002fda0003f0f008 */
[----:B------:R-:W-:Y:S05]  /*09b0*/  @!P0 BRA `(.L_x_711) ;  /* 0xfffffffc00f08947 */ /* 0x000fea000383ffff */
[----:B---3--:R-:W1:Y:S01]  /*09c0*/  S2R R2, SR_TID.X ;  /* 0x0000000000027919 */ /* 0x008e620000002100 */
[----:B------:R-:W2:Y:S08]  /*09d0*/  S2UR UR7, SR_CTAID.X ;  /* 0x00000000000779c3 */ /* 0x000eb00000002500 */
[----:B------:R-:W-:Y:S08]  /*09e0*/  BAR.ARV 0x4, 0x180 ;  /* 0x0106000000007b1d */ /* 0x000ff00000002000 */
[----:B------:R-:W-:Y:S06]  /*09f0*/  BAR.ARV 0x8, 0x120 ;  /* 0x0204800000007b1d */ /* 0x000fec0000002000 */
[----:B-1----:R-:W-:-:S04]  /*0a00*/  LOP3.LUT R0, R2, 0xffffff80, RZ, 0xc0, !PT ;  /* 0xffffff8002007812 */ /* 0x002fc800078ec0ff */
[----:B------:R-:W-:Y:S02]  /*0a10*/  ISETP.NE.AND P0, PT, R0, 0x80, PT ;  /* 0x000000800000780c */ /* 0x000fe40003f05270 */
[----:B------:R-:W2:Y:S11]  /*0a20*/  LDC R0, c[0x0][0xda8] ;  /* 0x00036a00ff007b82 */ /* 0x000eb60000000800 */
[----:B------:R-:W-:Y:S06]  /*0a30*/  @!P0 BAR.ARV 0x9, 0x100 ;  /* 0x0244000000008b1d */ /* 0x000fec0000002000 */
[----:B--2---:R-:W-:-:S13]  /*0a40*/  ISETP.LE.AND P0, PT, R0, UR7, PT ;  /* 0x0000000700007c0c */ /* 0x004fda000bf03270 */
[----:B------:R-:W-:Y:S05]  /*0a50*/  @P0 EXIT ;  /* 0x000000000000094d */ /* 0x000fea0003800000 */
[----:B------:R-:W2:Y:S01]  /*0a60*/  LDL.LU R10, [R1+0x24] ;  /* 0x00002400010a7983 */ /* 0x000ea20000300800 */
[----:B------:R-:W-:-:S05]  /*0a70*/  VIADD R0, R2, 0xffffff80 ;  /* 0xffffff8002007836 */ /* 0x000fca0000000000 */
[----:B------:R-:W-:-:S04]  /*0a80*/  SHF.R.S32.HI R3, RZ, 0x1f, R0 ;  /* 0x0000001fff037819 */ /* 0x000fc80000011400 */
[CC--:B------:R-:W-:Y:S01]  /*0a90*/  LEA.HI R2, R3.reuse, R0.reuse, RZ, 0x7 ;  /* 0x0000000003027211 */ /* 0x0c0fe200078f38ff */
[----:B------:R-:W1:Y:S03]  /*0aa0*/  S2UR UR37, SR_CgaCtaId ;  /* 0x00000000002579c3 */ /* 0x000e660000008800 */
[----:B------:R-:W-:Y:S02]  /*0ab0*/  LOP3.LUT R5, R2, 0xffffff80, RZ, 0xc0, !PT ;  /* 0xffffff8002057812 */ /* 0x000fe400078ec0ff */
[----:B------:R-:W-:-:S03]  /*0ac0*/  LEA.HI R4, R3, R0, RZ, 0x4 ;  /* 0x0000000003047211 */ /* 0x000fc600078f20ff */
[----:B------:R-:W-:Y:S01]  /*0ad0*/  IMAD.IADD R18, R0, 0x1, -R5 ;  /* 0x0000000100127824 */ /* 0x000fe200078e0a05 */
[----:B------:R-:W-:Y:S01]  /*0ae0*/  SHF.R.S32.HI R7, RZ, 0x4, R4 ;  /* 0x00000004ff077819 */ /* 0x000fe20000011404 */
[----:B------:R-:W3:Y:S01]  /*0af0*/  S2UR UR6, SR_SWINHI ;  /* 0x00000000000679c3 */ /* 0x000ee20000002f00 */
[C---:B------:R-:W-:Y:S02]  /*0b00*/  LOP3.LUT R5, R4.reuse, 0x3fffff0, RZ, 0xc0, !PT ;  /* 0x03fffff004057812 */ /* 0x040fe400078ec0ff */
[----:B------:R-:W-:Y:S02]  /*0b10*/  SHF.R.S32.HI R9, RZ, 0x1f, R18 ;  /* 0x0000001fff097819 */ /* 0x000fe40000011412 */
[----:B------:R-:W-:Y:S02]  /*0b20*/  LEA.HI R3, R3, R0, RZ, 0x5 ;  /* 0x0000000003037211 */ /* 0x000fe400078f28ff */
[----:B------:R-:W-:Y:S01]  /*0b30*/  LEA.HI R4, R4, R7, RZ, 0x1 ;  /* 0x0000000704047211 */ /* 0x000fe200078f08ff */
[----:B------:R-:W-:Y:S01]  /*0b40*/  IMAD.IADD R5, R0, 0x1, -R5 ;  /* 0x0000000100057824 */ /* 0x000fe200078e0a05 */
[----:B------:R-:W-:-:S02]  /*0b50*/  LEA.HI R6, R9, R18, RZ, 0x2 ;  /* 0x0000001209067211 */ /* 0x000fc400078f10ff */
[----:B------:R-:W-:Y:S02]  /*0b60*/  SHF.R.S32.HI R0, RZ, 0x5, R3 ;  /* 0x00000005ff007819 */ /* 0x000fe40000011403 */
[----:B------:R-:W-:Y:S02]  /*0b70*/  LOP3.LUT R4, R4, 0x1ffffffe, RZ, 0xc0, !PT ;  /* 0x1ffffffe04047812 */ /* 0x000fe400078ec0ff */
[--C-:B------:R-:W-:Y:S02]  /*0b80*/  SHF.R.S32.HI R8, RZ, 0x2, R6.reuse ;  /* 0x00000002ff087819 */ /* 0x100fe40000011406 */
[----:B------:R-:W-:Y:S01]  /*0b90*/  SHF.R.S32.HI R3, RZ, 0x1f, R6 ;  /* 0x0000001fff037819 */ /* 0x000fe20000011406 */
[----:B------:R-:W-:Y:S02]  /*0ba0*/  IMAD R5, R0, 0x10, R5 ;  /* 0x0000001000057824 */ /* 0x000fe400078e0205 */
[----:B------:R-:W-:Y:S01]  /*0bb0*/  IMAD.IADD R4, R7, 0x1, -R4 ;  /* 0x0000000107047824 */ /* 0x000fe200078e0a04 */
[----:B------:R-:W-:-:S02]  /*0bc0*/  LEA.HI R0, R3, R8, RZ, 0x3 ;  /* 0x0000000803007211 */ /* 0x000fc400078f18ff */
[----:B------:R-:W-:Y:S01]  /*0bd0*/  SHF.R.S32.HI R3, RZ, 0x7, R2 ;  /* 0x00000007ff037819 */ /* 0x000fe20000011402 */
[----:B------:R-:W-:Y:S01]  /*0be0*/  UMOV UR38, 0x400 ;  /* 0x0000040000267882 */ /* 0x000fe20000000000 */
[----:B------:R-:W-:Y:S01]  /*0bf0*/  IMAD R4, R5, 0x8, R4 ;  /* 0x0000000805047824 */ /* 0x000fe200078e0204 */
[----:B-1----:R-:W-:Y:S01]  /*0c00*/  ULEA UR38, UR37, UR38, 0x18 ;  /* 0x0000002625267291 */ /* 0x002fe2000f8ec03f */
[----:B------:R-:W-:Y:S02]  /*0c10*/  LOP3.LUT R5, R0, 0xfffffff8, RZ, 0xc0, !PT ;  /* 0xfffffff800057812 */ /* 0x000fe400078ec0ff */
[----:B------:R-:W-:Y:S02]  /*0c20*/  LEA.HI R2, R2, R3, RZ, 0x1 ;  /* 0x0000000302027211 */ /* 0x000fe400078f08ff */
[----:B------:R-:W-:Y:S01]  /*0c30*/  LEA.HI R9, R9, R18, RZ, 0x5 ;  /* 0x0000001209097211 */ /* 0x000fe200078f28ff */
[----:B------:R-:W-:Y:S01]  /*0c40*/  IMAD.IADD R8, R8, 0x1, -R5 ;  /* 0x0000000108087824 */ /* 0x000fe200078e0a05 */
[----:B------:R-:W-:-:S02]  /*0c50*/  LOP3.LUT R2, R2, 0x3fffffe, RZ, 0xc0, !PT ;  /* 0x03fffffe02027812 */ /* 0x000fc400078ec0ff */
[----:B------:R-:W-:Y:S01]  /*0c60*/  SHF.R.S32.HI R9, RZ, 0x5, R9 ;  /* 0x00000005ff097819 */ /* 0x000fe20000011409 */
[----:B------:R-:W-:Y:S01]  /*0c70*/  UMOV UR4, UR38 ;  /* 0x0000002600047c82 */ /* 0x000fe20008000000 */
[----:B---3--:R-:W-:Y:S01]  /*0c80*/  UMOV UR5, UR6 ;  /* 0x0000000600057c82 */ /* 0x008fe20008000000 */
[----:B------:R-:W-:Y:S01]  /*0c90*/  LOP3.LUT R7, R6, 0x7ffffffc, RZ, 0xc0, !PT ;  /* 0x7ffffffc06077812 */ /* 0x000fe200078ec0ff */
[----:B------:R-:W-:Y:S02]  /*0ca0*/  IMAD.U32 R208, RZ, RZ, UR4 ;  /* 0x00000004ffd07e24 */ /* 0x000fe4000f8e00ff */
[----:B------:R-:W-:Y:S02]  /*0cb0*/  IMAD.U32 R209, RZ, RZ, UR5 ;  /* 0x00000005ffd17e24 */ /* 0x000fe4000f8e00ff */
[----:B------:R-:W-:Y:S02]  /*0cc0*/  IMAD.SHL.U32 R5, R4, 0x8, RZ ;  /* 0x0000000804057824 */ /* 0x000fe400078e00ff */
[----:B------:R-:W-:-:S02]  /*0cd0*/  IMAD.IADD R2, R3, 0x1, -R2 ;  /* 0x0000000103027824 */ /* 0x000fc400078e0a02 */
[----:B------:R-:W-:Y:S02]  /*0ce0*/  IMAD R9, R9, 0x10, R8 ;  /* 0x0000001009097824 */ /* 0x000fe400078e0208 */
[----:B------:R-:W-:Y:S02]  /*0cf0*/  IMAD.IADD R18, R18, 0x1, -R7 ;  /* 0x0000000112127824 */ /* 0x000fe400078e0a07 */
[----:B------:R-:W-:Y:S01]  /*0d00*/  IMAD.WIDE R208, R5, 0x2, R208 ;  /* 0x0000000205d07825 */ /* 0x000fe200078e02d0 */
[----:B------:R-:W-:-:S03]  /*0d10*/  UMOV UR4, UR7 ;  /* 0x0000000700047c82 */ /* 0x000fc60008000000 */
[----:B------:R-:W-:Y:S02]  /*0d20*/  IMAD R214, R2, 0x40, R9 ;  /* 0x0000004002d67824 */ /* 0x000fe400078e0209 */
[----:B------:R-:W-:Y:S02]  /*0d30*/  IMAD.MOV.U32 R213, RZ, RZ, RZ ;  /* 0x000000ffffd57224 */ /* 0x000fe400078e00ff */
[----:B------:R-:W-:Y:S01]  /*0d40*/  IMAD.MOV.U32 R17, RZ, RZ, RZ ;  /* 0x000000ffff117224 */ /* 0x000fe200078e00ff */
[----:B------:R-:W-:Y:S01]  /*0d50*/  UMOV UR36, URZ ;  /* 0x0000003f00247c82 */ /* 0x000fe20008000000 */
[----:B--2---:R-:W-:-:S07]  /*0d60*/  LOP3.LUT R22, R10, 0x1, RZ, 0xfc, !PT ;  /* 0x000000010a167812 */ /* 0x004fce00078efcff */
.L_x_808:
[----:B------:R-:W-:Y:S01]  /*0d70*/  ULDC UR5, c[0x0][0xdd0] ;  /* 0x0003740000057ab9 */ /* 0x000fe20000000800 */
[----:B------:R-:W1:Y:S01]  /*0d80*/  LDC R0, c[0x0][0xde8] ;  /* 0x00037a00ff007b82 */ /* 0x000e620000000800 */
[----:B------:R-:W-:Y:S01]  /*0d90*/  UISETP.NE.AND UP0, UPT, UR5, 0x1, UPT ;  /* 0x000000010500788c */ /* 0x000fe2000bf05270 */
[----:B------:R-:W-:-:S10]  /*0da0*/  UMOV UR8, UR4 ;  /* 0x0000000400087c82 */ /* 0x000fd40008000000 */
[----:B------:R-:W-:Y:S01]  /*0db0*/  @UP0 ULDC UR6, c[0x0][0xdd4] ;  /* 0x0003750000060ab9 */ /* 0x000fe20000000800 */
[----:B------:R-:W-:Y:S01]  /*0dc0*/  @UP0 ULDC UR9, c[0x0][0xdd8] ;  /* 0x0003760000090ab9 */ /* 0x000fe20000000800 */
[----:B------:R-:W-:-:S04]  /*0dd0*/  UIMAD.WIDE.U32 UR6, UR4, UR6, URZ ;  /* 0x00000006040672a5 */ /* 0x000fc8000f8e003f */
[----:B------:R-:W-:-:S04]  /*0de0*/  @UP0 USHF.R.U32.HI UR8, URZ, UR9, UR7 ;  /* 0x000000093f080299 */ /* 0x000fc80008011607 */
[----:B------:R-:W-:Y:S02]  /*0df0*/  UIADD3 UR6, -UR8, URZ, URZ ;  /* 0x0000003f08067290 */ /* 0x000fe4000fffe13f */
[----:B-1----:R-:W-:Y:S02]  /*0e00*/  ISETP.LE.AND P0, PT, R0, UR8, PT ;  /* 0x0000000800007c0c */ /* 0x002fe4000bf03270 */
[----:B------:R-:W-:-:S11]  /*0e10*/  UIMAD UR7, UR5, UR6, UR4 ;  /* 0x00000006050772a4 */ /* 0x000fd6000f8e0204 */
[----:B--234-:R-:W-:Y:S05]  /*0e20*/  @!P0 BRA `(.L_x_712) ;  /* 0x0000000000208947 */ /* 0x01cfea0003800000 */
[----:B------:R-:W-:Y:S01]  /*0e30*/  ULDC UR6, c[0x0][0xddc] ;  /* 0x0003770000067ab9 */ /* 0x000fe20000000800 */
[----:B------:R-:W-:Y:S01]  /*0e40*/  UMOV UR39, UR7 ;  /* 0x0000000700277c82 */ /* 0x000fe20008000000 */
[----:B------:R-:W-:-:S11]  /*0e50*/  UISETP.NE.AND UP0, UPT, UR6, 0x1, UPT ;  /* 0x000000010600788c */ /* 0x000fd6000bf05270 */
[----:B------:R-:W-:Y:S02]  /*0e60*/  @UP0 ULDC.64 UR10, c[0x0][0xde0] ;  /* 0x00037800000a0ab9 */ /* 0x000fe40000000a00 */
[----:B------:R-:W-:-:S04]  /*0e70*/  UIMAD.WIDE.U32 UR4, UR7, UR10, URZ ;  /* 0x0000000a070472a5 */ /* 0x000fc8000f8e003f */
[----:B------:R-:W-:-:S04]  /*0e80*/  @UP0 USHF.R.U32.HI UR39, URZ, UR11, UR5 ;  /* 0x0000000b3f270299 */ /* 0x000fc80008011605 */
[----:B------:R-:W-:Y:S01]  /*0e90*/  UIMAD UR4, UR39, UR6, URZ ;  /* 0x00000006270472a4 */ /* 0x000fe2000f8e023f */
[----:B------:R-:W-:Y:S11]  /*0ea0*/  BRA `(.L_x_713) ;  /* 0x00000000001c7947 */ /* 0x000ff60003800000 */
.L_x_712:
[----:B------:R-:W-:Y:S01]  /*0eb0*/  ULDC UR6, c[0x0][0xdc4] ;  /* 0x0003710000067ab9 */ /* 0x000fe20000000800 */
[----:B------:R-:W-:Y:S01]  /*0ec0*/  UMOV UR39, UR7 ;  /* 0x0000000700277c82 */ /* 0x000fe20008000000 */
[----:B------:R-:W-:-:S11]  /*0ed0*/  UISETP.NE.AND UP0, UPT, UR6, 0x1, UPT ;  /* 0x000000010600788c */ /* 0x000fd6000bf05270 */
[----:B------:R-:W-:Y:S02]  /*0ee0*/  @UP0 ULDC.64 UR10, c[0x0][0xdc8] ;  /* 0x00037200000a0ab9 */ /* 0x000fe40000000a00 */
[----:B------:R-:W-:-:S04]  /*0ef0*/  UIMAD.WIDE.U32 UR4, UR7, UR10, URZ ;  /* 0x0000000a070472a5 */ /* 0x000fc8000f8e003f */
[----:B------:R-:W-:-:S04]  /*0f00*/  @UP0 USHF.R.U32.HI UR39, URZ, UR11, UR5 ;  /* 0x0000000b3f270299 */ /* 0x000fc80008011605 */
[----:B------:R-:W-:-:S12]  /*0f10*/  UIMAD UR4, UR39, UR6, URZ ;  /* 0x00000006270472a4 */ /* 0x000fd8000f8e023f */
.L_x_713:
[----:B------:R-:W1:Y:S01]  /*0f20*/  LDC R0, c[0x0][0x428] ;  /* 0x00010a00ff007b82 */ /* 0x000e620000000800 */
[----:B------:R-:W-:Y:S01]  /*0f30*/  ULDC UR43, c[0x0][0xdb8] ;  /* 0x00036e00002b7ab9 */ /* 0x000fe20000000800 */
[----:B------:R-:W-:Y:S02]  /*0f40*/  UIADD3 UR4, UR7, -UR4, URZ ;  /* 0x8000000407047290 */ /* 0x000fe4000fffe03f */
[----:B------:R-:W-:Y:S01]  /*0f50*/  UISETP.NE.AND UP0, UPT, UR43, 0x1, UPT ;  /* 0x000000012b00788c */ /* 0x000fe2000bf05270 */
[----:B------:R-:W-:Y:S01]  /*0f60*/  ULDC UR5, c[0x0][0xdc4] ;  /* 0x0003710000057ab9 */ /* 0x000fe20000000800 */
[----:B------:R-:W-:Y:S02]  /*0f70*/  ULDC.64 UR6, c[0x0][0x3f8] ;  /* 0x0000fe0000067ab9 */ /* 0x000fe40000000a00 */
[----:B------:R-:W2:Y:S01]  /*0f80*/  LDC.64 R8, c[0x0][0x9e0] ;  /* 0x00027800ff087b82 */ /* 0x000ea20000000a00 */
[----:B------:R-:W-:Y:S01]  /*0f90*/  UIMAD UR8, UR8, UR5, UR4 ;  /* 0x00000005080872a4 */ /* 0x000fe2000f8e0204 */
[----:B------:R-:W-:-:S04]  /*0fa0*/  ISETP.NE.U32.AND P0, PT, RZ, UR6, PT ;  /* 0x00000006ff007c0c */ /* 0x000fc8000bf05070 */
[----:B------:R-:W-:Y:S01]  /*0fb0*/  ISETP.NE.AND.EX P0, PT, RZ, UR7, PT, P0 ;  /* 0x00000007ff007c0c */ /* 0x000fe2000bf05300 */
[----:B------:R-:W-:Y:S01]  /*0fc0*/  @UP0 ULDC UR4, c[0x0][0xdbc] ;  /* 0x00036f0000040ab9 */ /* 0x000fe20000000800 */
[----:B------:R-:W3:Y:S01]  /*0fd0*/  LDC R6, c[0x0][0x288] ;  /* 0x0000a200ff067b82 */ /* 0x000ee20000000800 */
[----:B------:R-:W-:Y:S01]  /*0fe0*/  UIMAD.WIDE.U32 UR4, UR8, UR4, URZ ;  /* 0x00000004080472a5 */ /* 0x000fe2000f8e003f */
[----:B------:R-:W-:Y:S01]  /*0ff0*/  @UP0 ULDC UR6, c[0x0][0xdc0] ;  /* 0x0003700000060ab9 */ /* 0x000fe20000000800 */
[----:B------:R-:W-:Y:S02]  /*1000*/  UMOV UR44, UR8 ;  /* 0x00000008002c7c82 */ /* 0x000fe40008000000 */
[----:B------:R-:W-:Y:S02]  /*1010*/  @UP0 USHF.R.U32.HI UR44, URZ, UR6, UR5 ;  /* 0x000000063f2c0299 */ /* 0x000fe40008011605 */
[----:B------:R-:W-:Y:S01]  /*1020*/  ULOP3.LUT UR4, URZ, UR39, URZ, 0x33, !UPT ;  /* 0x000000273f047292 */ /* 0x000fe2000f8e333f */
[----:B-1----:R-:W-:Y:S01]  /*1030*/  ISETP.NE.AND P1, PT, R0, 0x1, PT ;  /* 0x000000010000780c */ /* 0x002fe20003f25270 */
[----:B------:R-:W1:Y:S01]  /*1040*/  LDC R19, c[0x0][0x404] ;  /* 0x00010100ff137b82 */ /* 0x000e620000000800 */
[----:B------:R-:W-:Y:S01]  /*1050*/  ULDC UR6, c[0x0][0xdac] ;  /* 0x00036b0000067ab9 */ /* 0x000fe20000000800 */
[----:B------:R-:W-:-:S02]  /*1060*/  UIADD3 UR5, -UR44, URZ, URZ ;  /* 0x0000003f2c057290 */ /* 0x000fc4000fffe13f */
[----:B------:R-:W-:Y:S02]  /*1070*/  UIADD3 UR4, UR4, UR6, URZ ;  /* 0x0000000604047290 */ /* 0x000fe4000fffe03f */
[----:B------:R-:W-:Y:S01]  /*1080*/  UIMAD UR43, UR43, UR5, UR8 ;  /* 0x000000052b2b72a4 */ /* 0x000fe2000f8e0208 */
[----:B--2---:R-:W-:Y:S01]  /*1090*/  ISETP.GE.AND P2, PT, R9, 0x1, PT ;  /* 0x000000010900780c */ /* 0x004fe20003f46270 */
[----:B------:R-:W2:Y:S01]  /*10a0*/  LDC R212, c[0x0][0x2e0] ;  /* 0x0000b800ffd47b82 */ /* 0x000ea20000000800 */
[----:B------:R-:W-:-:S03]  /*10b0*/  USHF.L.U32 UR42, UR4, 0x7, URZ ;  /* 0x00000007042a7899 */ /* 0x000fc6000800063f */
[----:B------:R-:W-:Y:S01]  /*10c0*/  IMAD.U32 R211, RZ, RZ, UR43 ;  /* 0x0000002bffd37e24 */ /* 0x000fe2000f8e00ff */
[----:B---3--:R-:W-:-:S03]  /*10d0*/  IADD3 R0, -R6, 0x80, RZ ;  /* 0x0000008006007810 */ /* 0x008fc60007ffe1ff */
[----:B------:R-:W3:Y:S08]  /*10e0*/  @P1 LDC R3, c[0x0][0x42c] ;  /* 0x00010b00ff031b82 */ /* 0x000ef00000000800 */
[----:B------:R-:W4:Y:S01]  /*10f0*/  @P1 LDC R5, c[0x0][0x430] ;  /* 0x00010c00ff051b82 */ /* 0x000f220000000800 */
[----:B-1----:R-:W-:-:S05]  /*1100*/  SEL R19, R19, 0x1, P0 ;  /* 0x0000000113137807 */ /* 0x002fca0000000000 */
[CC--:B--2---:R-:W-:Y:S02]  /*1110*/  IMAD R210, R19.reuse, R212.reuse, R0 ;  /* 0x000000d413d27224 */ /* 0x0c4fe400078e0200 */
[----:B------:R-:W-:Y:S02]  /*1120*/  IMAD R123, R19, R212, RZ ;  /* 0x000000d4137b7224 */ /* 0x000fe400078e02ff */
[----:B------:R-:W-:Y:S02]  /*1130*/  VIADD R210, R210, UR42 ;  /* 0x0000002ad2d27c36 */ /* 0x000fe40008000000 */
[----:B---3--:R-:W-:-:S05]  /*1140*/  @P1 IMAD.HI.U32 R0, R3, UR43, RZ ;  /* 0x0000002b03001c27 */ /* 0x008fca000f8e00ff */
[----:B----4-:R-:W-:Y:S01]  /*1150*/  @P1 SHF.R.U32.HI R211, RZ, R5, R0 ;  /* 0x00000005ffd31219 */ /* 0x010fe20000011600 */
[----:B------:R-:W-:Y:S01]  /*1160*/  IMAD.IADD R0, R210, 0x1, R8 ;  /* 0x00000001d2007824 */ /* 0x000fe200078e0208 */
[----:B------:R-:W-:Y:S06]  /*1170*/  @!P2 BRA `(.L_x_714) ;  /* 0x000000000040a947 */ /* 0x000fec0003800000 */
[C---:B------:R-:W-:Y:S01]  /*1180*/  ISETP.GT.AND P0, PT, R210.reuse, RZ, PT ;  /* 0x000000ffd200720c */ /* 0x040fe20003f04270 */
[----:B------:R-:W-:-:S12]  /*1190*/  VIADD R3, R210, 0xffffffff ;  /* 0xffffffffd2037836 */ /* 0x000fd80000000000 */
[----:B------:R-:W-:Y:S05]  /*11a0*/  @P0 BRA `(.L_x_715) ;  /* 0x00000000001c0947 */ /* 0x000fea0003800000 */
[----:B------:R-:W-:Y:S01]  /*11b0*/  ISETP.NE.AND P0, PT, R9, 0x1, PT ;  /* 0x000000010900780c */ /* 0x000fe20003f05270 */
[----:B------:R-:W-:-:S12]  /*11c0*/  IMAD.MOV R3, RZ, RZ, -R210 ;  /* 0x000000ffff037224 */ /* 0x000fd800078e0ad2 */
[----:B------:R-:W1:Y:S02]  /*11d0*/  @P0 LDC.64 R4, c[0x0][0x9e8] ;  /* 0x00027a00ff040b82 */ /* 0x000e640000000a00 */
[----:B-1----:R-:W-:-:S05]  /*11e0*/  @P0 IMAD.HI.U32 R4, R3, R4, RZ ;  /* 0x0000000403040227 */ /* 0x002fca00078e00ff */
[----:B------:R-:W-:-:S04]  /*11f0*/  @P0 SHF.R.U32.HI R3, RZ, R5, R4 ;  /* 0x00000005ff030219 */ /* 0x000fc80000011604 */
[----:B------:R-:W-:Y:S01]  /*1200*/  LOP3.LUT R3, RZ, R3, RZ, 0x33, !PT ;  /* 0x00000003ff037212 */ /* 0x000fe200078e33ff */
[----:B------:R-:W-:Y:S06]  /*1210*/  BRA `(.L_x_716) ;  /* 0x0000000000107947 */ /* 0x000fec0003800000 */
.L_x_715:
[----:B------:R-:W-:-:S13]  /*1220*/  ISETP.NE.AND P0, PT, R9, 0x1, PT ;  /* 0x000000010900780c */ /* 0x000fda0003f05270 */
[----:B------:R-:W1:Y:S02]  /*1230*/  @P0 LDC.64 R4, c[0x0][0x9e8] ;  /* 0x00027a00ff040b82 */ /* 0x000e640000000a00 */
[----:B-1----:R-:W-:-:S05]  /*1240*/  @P0 IMAD.HI.U32 R4, R3, R4, RZ ;  /* 0x0000000403040227 */ /* 0x002fca00078e00ff */
[----:B------:R-:W-:-:S07]  /*1250*/  @P0 SHF.R.U32.HI R3, RZ, R5, R4 ;  /* 0x00000005ff030219 */ /* 0x000fce0000011604 */
.L_x_716:
[----:B------:R-:W-:-:S05]  /*1260*/  IMAD R3, R3, R9, R9 ;  /* 0x0000000903037224 */ /* 0x000fca00078e0209 */
[----:B------:R-:W-:-:S07]  /*1270*/  VIMNMX R0, R0, R3, PT ;  /* 0x0000000300007248 */ /* 0x000fce0003fe0100 */
.L_x_714:
[----:B------:R-:W-:Y:S01]  /*1280*/  VIADD R3, R0, 0xbf ;  /* 0x000000bf00037836 */ /* 0x000fe20000000000 */
[----:B------:R-:W-:Y:S01]  /*1290*/  ULDC UR4, c[0x0][0x9dc] ;  /* 0x0002770000047ab9 */ /* 0x000fe20000000800 */
[----:B------:R-:W-:Y:S02]  /*12a0*/  IMAD R0, R19, R212, 0xbf ;  /* 0x000000bf13007424 */ /* 0x000fe400078e02d4 */
[----:B------:R-:W-:-:S04]  /*12b0*/  IMAD.HI R4, R3, 0x2aaaaaab, RZ ;  /* 0x2aaaaaab03047827 */ /* 0x000fc800078e02ff */
[----:B------:R-:W-:Y:S01]  /*12c0*/  IMAD.HI R0, R0, 0x2aaaaaab, RZ ;  /* 0x2aaaaaab00007827 */ /* 0x000fe200078e02ff */
[----:B------:R-:W-:-:S03]  /*12d0*/  SHF.R.U32.HI R5, RZ, 0x1f, R4 ;  /* 0x0000001fff057819 */ /* 0x000fc60000011604 */
[----:B------:R-:W-:Y:S01]  /*12e0*/  IMAD R212, R19, R212, -R6 ;  /* 0x000000d413d47224 */ /* 0x000fe200078e0a06 */
[----:B------:R-:W-:Y:S02]  /*12f0*/  SHF.R.U32.HI R3, RZ, 0x1f, R0 ;  /* 0x0000001fff037819 */ /* 0x000fe40000011600 */
[----:B------:R-:W-:Y:S01]  /*1300*/  LEA.HI.SX32 R120, R4, R5, 0x1b ;  /* 0x0000000504787211 */ /* 0x000fe200078fdaff */
[----:B------:R-:W-:Y:S01]  /*1310*/  VIADD R121, R212, UR42 ;  /* 0x0000002ad4797c36 */ /* 0x000fe20008000000 */
[----:B------:R-:W-:-:S03]  /*1320*/  LEA.HI.SX32 R3, R0, R3, 0x1b ;  /* 0x0000000300037211 */ /* 0x000fc600078fdaff */
[----:B------:R-:W-:Y:S01]  /*1330*/  VIADD R0, R121, -UR4 ;  /* 0x8000000479007c36 */ /* 0x000fe20008000000 */
[----:B------:R-:W-:Y:S01]  /*1340*/  VIMNMX R120, R3, R120, PT ;  /* 0x0000007803787248 */ /* 0x000fe20003fe0100 */
[----:B------:R-:W-:Y:S06]  /*1350*/  @!P2 BRA `(.L_x_717) ;  /* 0x000000000040a947 */ /* 0x000fec0003800000 */
[----:B------:R-:W-:-:S13]  /*1360*/  ISETP.GT.AND P0, PT, R121, -0x1, PT ;  /* 0xffffffff7900780c */ /* 0x000fda0003f04270 */
[----:B------:R-:W-:Y:S05]  /*1370*/  @P0 BRA `(.L_x_718) ;  /* 0x00000000001c0947 */ /* 0x000fea0003800000 */
[----:B------:R-:W-:Y:S02]  /*1380*/  ISETP.NE.AND P0, PT, R9, 0x1, PT ;  /* 0x000000010900780c */ /* 0x000fe40003f05270 */
[----:B------:R-:W-:-:S11]  /*1390*/  LOP3.LUT R3, RZ, R121, RZ, 0x33, !PT ;  /* 0x00000079ff037212 */ /* 0x000fd600078e33ff */
[----:B------:R-:W1:Y:S02]  /*13a0*/  @P0 LDC.64 R4, c[0x0][0x9e8] ;  /* 0x00027a00ff040b82 */ /* 0x000e640000000a00 */
[----:B-1----:R-:W-:-:S05]  /*13b0*/  @P0 IMAD.HI.U32 R4, R3, R4, RZ ;  /* 0x0000000403040227 */ /* 0x002fca00078e00ff */
[----:B------:R-:W-:-:S04]  /*13c0*/  @P0 SHF.R.U32.HI R3, RZ, R5, R4 ;  /* 0x00000005ff030219 */ /* 0x000fc80000011604 */
[----:B------:R-:W-:Y:S01]  /*13d0*/  LOP3.LUT R4, RZ, R3, RZ, 0x33, !PT ;  /* 0x00000003ff047212 */ /* 0x000fe200078e33ff */
[----:B------:R-:W-:Y:S06]  /*13e0*/  BRA `(.L_x_719) ;  /* 0x0000000000147947 */ /* 0x000fec0003800000 */
.L_x_718:
[----:B------:R-:W-:Y:S01]  /*13f0*/  ISETP.NE.AND P0, PT, R9, 0x1, PT ;  /* 0x000000010900780c */ /* 0x000fe20003f05270 */
[----:B------:R-:W-:-:S12]  /*1400*/  IMAD.MOV.U32 R4, RZ, RZ, R121 ;  /* 0x000000ffff047224 */ /* 0x000fd800078e0079 */
[----:B------:R-:W1:Y:S02]  /*1410*/  @P0 LDC.64 R6, c[0x0][0x9e8] ;  /* 0x00027a00ff060b82 */ /* 0x000e640000000a00 */
[----:B-1----:R-:W-:-:S05]  /*1420*/  @P0 IMAD.HI.U32 R6, R121, R6, RZ ;  /* 0x0000000679060227 */ /* 0x002fca00078e00ff */
[----:B------:R-:W-:-:S07]  /*1430*/  @P0 SHF.R.U32.HI R4, RZ, R7, R6 ;  /* 0x00000007ff040219 */ /* 0x000fce0000011606 */
.L_x_719:
[----:B------:R-:W-:-:S05]  /*1440*/  IMAD R3, R4, R9, RZ ;  /* 0x0000000904037224 */ /* 0x000fca00078e02ff */
[----:B------:R-:W-:-:S07]  /*1450*/  VIMNMX R0, R0, R3, !PT ;  /* 0x0000000300007248 */ /* 0x000fce0007fe0100 */
.L_x_717:
[----:B------:R-:W-:Y:S01]  /*1460*/  IMAD.HI R3, R0, 0x2aaaaaab, RZ ;  /* 0x2aaaaaab00037827 */ /* 0x000fe200078e02ff */
[----:B------:R-:W-:Y:S02]  /*1470*/  PLOP3.LUT P0, PT, PT, PT, PT, 0x80, 0x0 ;  /* 0x000000000000781c */ /* 0x000fe40003f0f070 */
[----:B------:R-:W-:Y:S02]  /*1480*/  CS2R R182, SRZ ;  /* 0x0000000000b67805 */ /* 0x000fe4000001ff00 */
[----:B------:R-:W-:Y:S01]  /*1490*/  CS2R R6, SRZ ;  /* 0x0000000000067805 */ /* 0x000fe2000001ff00 */
[----:B------:R-:W-:Y:S01]  /*14a0*/  IMAD.MOV.U32 R0, RZ, RZ, RZ ;  /* 0x000000ffff007224 */ /* 0x000fe200078e00ff */
[----:B------:R-:W-:Y:S02]  /*14b0*/  SHF.R.U32.HI R4, RZ, 0x1f, R3 ;  /* 0x0000001fff047819 */ /* 0x000fe40000011603 */
[----:B------:R-:W-:Y:S02]  /*14c0*/  CS2R R180, SRZ ;  /* 0x0000000000b47805 */ /* 0x000fe4000001ff00 */
[----:B------:R-:W-:-:S02]  /*14d0*/  CS2R R8, SRZ ;  /* 0x0000000000087805 */ /* 0x000fc4000001ff00 */
[----:B------:R-:W-:Y:S02]  /*14e0*/  CS2R R174, SRZ ;  /* 0x0000000000ae7805 */ /* 0x000fe4000001ff00 */
[----:B------:R-:W-:Y:S01]  /*14f0*/  LEA.HI.SX32 R4, R3, R4, 0x1b ;  /* 0x0000000403047211 */ /* 0x000fe200078fdaff */
[----:B------:R-:W-:Y:S01]  /*1500*/  IMAD.MOV.U32 R3, RZ, RZ, RZ ;  /* 0x000000ffff037224 */ /* 0x000fe200078e00ff */
[----:B------:R-:W-:Y:S02]  /*1510*/  CS2R R10, SRZ ;  /* 0x00000000000a7805 */ /* 0x000fe4000001ff00 */
[----:B------:R-:W-:Y:S02]  /*1520*/  CS2R R172, SRZ ;  /* 0x0000000000ac7805 */ /* 0x000fe4000001ff00 */
[----:B------:R-:W-:Y:S02]  /*1530*/  VIMNMX R23, RZ, R4, !PT ;  /* 0x00000004ff177248 */ /* 0x000fe40007fe0100 */
[----:B------:R-:W-:-:S02]  /*1540*/  CS2R R12, SRZ ;  /* 0x00000000000c7805 */ /* 0x000fc4000001ff00 */
[----:B------:R-:W-:Y:S02]  /*1550*/  CS2R R166, SRZ ;  /* 0x0000000000a67805 */ /* 0x000fe4000001ff00 */
[----:B------:R-:W-:Y:S02]  /*1560*/  CS2R R14, SRZ ;  /* 0x00000000000e7805 */ /* 0x000fe4000001ff00 */
[----:B------:R-:W-:Y:S02]  /*1570*/  ISETP.GT.AND P1, PT, R120, R23, PT ;  /* 0x000000177800720c */ /* 0x000fe40003f24270 */
        /* <DEDUP_REMOVED lines=21> */
[----:B------:R-:W-:Y:S01]  /*16d0*/  CS2R R42, SRZ ;  /* 0x00000000002a7805 */ /* 0x000fe2000001ff00 */
[----:B------:R-:W-:Y:S06]  /*16e0*/  @!P1 BRA `(.L_x_720) ;  /* 0x0000013c00189947 */ /* 0x000fec0003800000 */
[----:B------:R-:W1:Y:S01]  /*16f0*/  S2R R5, SR_TID.X ;  /* 0x0000000000057919 */ /* 0x000e620000002100 */
[----:B------:R-:W-:-:S04]  /*1700*/  UIADD3 UR5, UR38, 0x18400, URZ ;  /* 0x0001840026057890 */ /* 0x000fc8000fffe03f */
[----:B------:R-:W-:-:S06]  /*1710*/  ULOP3.LUT UP0, URZ, UR5, 0x1bf, URZ, 0xc0, !UPT ;  /* 0x000001bf053f7892 */ /* 0x000fcc000f80c03f */
[----:B------:R-:W-:Y:S01]  /*1720*/  PLOP3.LUT P0, PT, PT, PT, UP0, 0x80, 0x0 ;  /* 0x000000000000781c */ /* 0x000fe20003f0f008 */
[----:B-1----:R-:W-:-:S05]  /*1730*/  VIADD R0, R5, 0xffffff80 ;  /* 0xffffff8005007836 */ /* 0x002fca0000000000 */
[----:B------:R-:W-:-:S04]  /*1740*/  SHF.R.S32.HI R3, RZ, 0x1f, R0 ;  /* 0x0000001fff037819 */ /* 0x000fc80000011400 */
[----:B------:R-:W-:-:S04]  /*1750*/  LEA.HI R3, R3, R0, RZ, 0x7 ;  /* 0x0000000003037211 */ /* 0x000fc800078f38ff */
[----:B------:R-:W-:-:S06]  /*1760*/  SHF.R.S32.HI R3, RZ, 0x7, R3 ;  /* 0x00000007ff037819 */ /* 0x000fcc0000011403 */
[----:B------:R-:W1:Y:S02]  /*1770*/  SHFL.IDX PT, R3, R3, RZ, 0x1f ;  /* 0x00001fff03037589 */ /* 0x000e6400000e0000 */
[----:B-1----:R-:W-:-:S13]  /*1780*/  R2UR UR40, R3 ;  /* 0x00000000032872ca */ /* 0x002fda00000e0000 */
[----:B------:R-:W-:-:S04]  /*1790*/  ULEA.HI UR4, UR40, UR40, URZ, 0x1 ;  /* 0x0000002828047291 */ /* 0x000fc8000f8f083f */
        /* <DEDUP_REMOVED lines=19> */
[----:B-1----:R-:W-:-:S07]  /*18d0*/  IMAD.MOV.U32 R13, RZ, RZ, RZ ;  /* 0x000000ffff0d7224 */ /* 0x002fce00078e00ff */
[----:B------:R-:W-:-:S07]  /*18e0*/  LEPC R20, `(.L_x_721) ;  /* 0x000000001014794e */ /* 0x000fce0000000000 */
[----:B--2---:R-:W-:Y:S05]  /*18f0*/  CALL.ABS.NOINC R14 ;  /* 0x000000000e007343 */ /* 0x004fea0003c00000 */
.L_x_721:
[----:B------:R-:W1:Y:S01]  /*1900*/  LDC.64 R12, c[0x0][0x990] ;  /* 0x00026400ff0c7b82 */ /* 0x000e620000000a00 */
[----:B------:R-:W-:Y:S01]  /*1910*/  IMAD.U32 R5, RZ, RZ, UR44 ;  /* 0x0000002cff057e24 */ /* 0x000fe2000f8e00ff */
[----:B------:R-:W-:-:S06]  /*1920*/  ULDC UR4, c[0x0][0x9d8] ;  /* 0x0002760000047ab9 */ /* 0x000fcc0000000800 */
[----:B------:R-:W2:Y:S01]  /*1930*/  LDC.64 R20, c[0x0][0x998] ;  /* 0x00026600ff147b82 */ /* 0x000ea20000000a00 */
[----:B-1----:R-:W-:-:S04]  /*1940*/  ISETP.NE.U32.AND P0, PT, R12, RZ, PT ;  /* 0x000000ff0c00720c */ /* 0x002fc80003f05070 */
[----:B------:R-:W-:Y:S02]  /*1950*/  ISETP.NE.AND.EX P0, PT, R13, RZ, PT, P0 ;  /* 0x000000ff0d00720c */ /* 0x000fe40003f05300 */
[----:B--2---:R-:W-:-:S04]  /*1960*/  ISETP.NE.U32.AND P1, PT, R20, RZ, PT ;  /* 0x000000ff1400720c */ /* 0x004fc80003f25070 */
[----:B------:R-:W-:-:S07]  /*1970*/  ISETP.NE.AND.EX P1, PT, R21, RZ, PT, P1 ;  /* 0x000000ff1500720c */ /* 0x000fce0003f25310 */
[----:B------:R-:W1:Y:S01]  /*1980*/  @P0 LDC.64 R8, c[0x0][0x9a8] ;  /* 0x00026a00ff080b82 */ /* 0x000e620000000a00 */
[----:B------:R-:W-:-:S07]  /*1990*/  @P0 SHF.R.S32.HI R3, RZ, 0x1f, R5 ;  /* 0x0000001fff030819 */ /* 0x000fce0000011405 */
[----:B------:R-:W2:Y:S01]  /*19a0*/  @P1 LDC.64 R10, c[0x0][0x9b8] ;  /* 0x00026e00ff0a1b82 */ /* 0x000ea20000000a00 */
[----:B------:R-:W-:-:S07]  /*19b0*/  @P1 SHF.R.S32.HI R5, RZ, 0x1f, R5 ;  /* 0x0000001fff051819 */ /* 0x000fce0000011405 */
[----:B------:R-:W3:Y:S08]  /*19c0*/  @P1 LDC.64 R24, c[0x0][0x9c0] ;  /* 0x00027000ff181b82 */ /* 0x000ef00000000a00 */
[----:B------:R-:W4:Y:S01]  /*19d0*/  @P0 LDC.64 R14, c[0x0][0x9b0] ;  /* 0x00026c00ff0e0b82 */ /* 0x000f220000000a00 */
[----:B-1----:R-:W-:Y:S01]  /*19e0*/  @P0 IMAD R0, R3, R8, RZ ;  /* 0x0000000803000224 */ /* 0x002fe200078e02ff */
[----:B------:R-:W-:-:S03]  /*19f0*/  @P0 SHF.R.S32.HI R3, RZ, 0x1f, R211 ;  /* 0x0000001fff030819 */ /* 0x000fc600000114d3 */
[----:B------:R-:W-:Y:S02]  /*1a00*/  @P0 IMAD R9, R9, UR44, R0 ;  /* 0x0000002c09090c24 */ /* 0x000fe4000f8e0200 */
[----:B--2---:R-:W-:Y:S02]  /*1a10*/  @P1 IMAD R6, R5, R10, RZ ;  /* 0x0000000a05061224 */ /* 0x004fe400078e02ff */
[----:B------:R-:W-:-:S04]  /*1a20*/  @P0 IMAD.WIDE.U32 R4, R8, UR44, RZ ;  /* 0x0000002c08040c25 */ /* 0x000fc8000f8e00ff */
[----:B------:R-:W-:Y:S01]  /*1a30*/  @P0 IMAD.IADD R5, R5, 0x1, R9 ;  /* 0x0000000105050824 */ /* 0x000fe200078e0209 */
[----:B------:R-:W-:Y:S01]  /*1a40*/  @P1 SHF.R.S32.HI R9, RZ, 0x1f, R211 ;  /* 0x0000001fff091819 */ /* 0x000fe200000114d3 */
[----:B------:R-:W-:Y:S02]  /*1a50*/  @P1 IMAD R11, R11, UR44, R6 ;  /* 0x0000002c0b0b1c24 */ /* 0x000fe4000f8e0206 */
[----:B------:R-:W-:-:S04]  /*1a60*/  @P1 IMAD.WIDE.U32 R6, R10, UR44, RZ ;  /* 0x0000002c0a061c25 */ /* 0x000fc8000f8e00ff */
[----:B---3--:R-:W-:Y:S02]  /*1a70*/  @P1 IMAD R8, R9, R24, RZ ;  /* 0x0000001809081224 */ /* 0x008fe400078e02ff */
[-C--:B----4-:R-:W-:Y:S02]  /*1a80*/  @P0 IMAD R0, R3, R14.reuse, RZ ;  /* 0x0000000e03000224 */ /* 0x090fe400078e02ff */
[----:B------:R-:W-:Y:S02]  /*1a90*/  @P1 IMAD.IADD R7, R7, 0x1, R11 ;  /* 0x0000000107071824 */ /* 0x000fe400078e020b */
[C---:B------:R-:W-:Y:S02]  /*1aa0*/  @P1 IMAD R11, R211.reuse, R25, R8 ;  /* 0x00000019d30b1224 */ /* 0x040fe400078e0208 */
[C---:B------:R-:W-:Y:S02]  /*1ab0*/  @P0 IMAD R3, R211.reuse, R15, R0 ;  /* 0x0000000fd3030224 */ /* 0x040fe400078e0200 */
[----:B------:R-:W-:-:S04]  /*1ac0*/  @P0 IMAD.WIDE.U32 R4, R211, R14, R4 ;  /* 0x0000000ed3040225 */ /* 0x000fc800078e0004 */
[----:B------:R-:W-:Y:S01]  /*1ad0*/  @P1 IMAD.WIDE.U32 R8, R211, R24, R6 ;  /* 0x00000018d3081225 */ /* 0x000fe200078e0006 */
[----:B------:R-:W-:-:S03]  /*1ae0*/  @P0 LEA R6, P2, R4, R12, 0x2 ;  /* 0x0000000c04060211 */ /* 0x000fc600078410ff */
[----:B------:R-:W-:Y:S01]  /*1af0*/  @P0 IMAD.IADD R3, R5, 0x1, R3 ;  /* 0x0000000105030824 */ /* 0x000fe200078e0203 */
[----:B------:R-:W-:Y:S01]  /*1b00*/  @P1 LEA R10, P3, R8, R20, 0x2 ;  /* 0x00000014080a1211 */ /* 0x000fe200078610ff */
[----:B------:R-:W-:-:S03]  /*1b10*/  @P1 IMAD.IADD R0, R9, 0x1, R11 ;  /* 0x0000000109001824 */ /* 0x000fc600078e020b */
[----:B------:R-:W-:Y:S01]  /*1b20*/  @P0 LEA.HI.X R7, R4, R13, R3, 0x2, P2 ;  /* 0x0000000d04070211 */ /* 0x000fe200010f1403 */
[----:B------:R-:W-:Y:S01]  /*1b30*/  IMAD.MOV.U32 R3, RZ, RZ, 0x3f800000 ;  /* 0x3f800000ff037424 */ /* 0x000fe200078e00ff */
[----:B------:R-:W-:Y:S01]  /*1b40*/  @P1 LEA.HI.X R11, R8, R21, R0, 0x2, P3 ;  /* 0x00000015080b1211 */ /* 0x000fe200018f1400 */
[----:B------:R-:W-:-:S04]  /*1b50*/  IMAD.MOV.U32 R0, RZ, RZ, 0x3f800000 ;  /* 0x3f800000ff007424 */ /* 0x000fc800078e00ff */
[----:B------:R-:W2:Y:S04]  /*1b60*/  @P0 LDG.E R3, desc[UR46][R6.64] ;  /* 0x0000002e06030981 */ /* 0x000ea8000c1e1900 */
[----:B------:R-:W2:Y:S01]  /*1b70*/  @P1 LDG.E R0, desc[UR46][R10.64] ;  /* 0x0000002e0a001981 */ /* 0x000ea2000c1e1900 */
[----:B------:R-:W-:Y:S02]  /*1b80*/  LEA.HI R4, R213, R213, RZ, 0x1 ;  /* 0x000000d5d5047211 */ /* 0x000fe400078f08ff */
[----:B------:R-:W-:Y:S02]  /*1b90*/  ISETP.NE.AND P0, PT, R22, 0x3, PT ;  /* 0x000000031600780c */ /* 0x000fe40003f05270 */
[----:B------:R-:W-:-:S05]  /*1ba0*/  LOP3.LUT R4, R4, 0xfffffffe, RZ, 0xc0, !PT ;  /* 0xfffffffe04047812 */ /* 0x000fca00078ec0ff */
[----:B------:R-:W-:-:S05]  /*1bb0*/  IMAD.IADD R4, R213, 0x1, -R4 ;  /* 0x00000001d5047824 */ /* 0x000fca00078e0a04 */
[----:B------:R-:W-:-:S04]  /*1bc0*/  SHF.L.U32 R4, R4, 0x1f, RZ ;  /* 0x0000001f04047819 */ /* 0x000fc800000006ff */
[----:B------:R-:W1:Y:S01]  /*1bd0*/  SYNCS.PHASECHK.TRANS64.TRYWAIT P1, [UR38+0x28800], R4 ;  /* 0x02880004ff0075a7 */ /* 0x000e620008020166 */
[----:B--2---:R-:W-:-:S04]  /*1be0*/  FMUL.FTZ R0, R3, R0 ;  /* 0x0000000003007220 */ /* 0x004fc80000410000 */
[----:B------:R-:W-:Y:S01]  /*1bf0*/  FMUL.FTZ R0, R0, UR4 ;  /* 0x0000000400007c20 */ /* 0x000fe20008410000 */
[----:B-1----:R-:W-:Y:S06]  /*1c00*/  @!P1 BRA `(.L_x_722) ;  /* 0x0000018800589947 */ /* 0x002fec0003800000 */
.L_x_884:
[----:B------:R-:W-:Y:S05]  /*1c10*/  @!P0 BRA `(.L_x_723) ;  /* 0x0000000000048947 */ /* 0x000fea0003800000 */
[----:B------:R-:W-:Y:S01]  /*1c20*/  BPT.TRAP 0x1 ;  /* 0x000000040000795c */ /* 0x000fe20000300000 */
.L_x_723:
[----:B-1----:R-:W-:Y:S01]  /*1c30*/  IMAD.U32 R4, RZ, RZ, UR36 ;  /* 0x00000024ff047e24 */ /* 0x002fe2000f8e00ff */
[----:B------:R-:W-:-:S04]  /*1c40*/  SHF.L.U32 R3, R17, 0x1f, RZ ;  /* 0x0000001f11037819 */ /* 0x000fc800000006ff */
[----:B------:R-:W-:-:S04]  /*1c50*/  LEA R4, R4, UR38, 0x3 ;  /* 0x0000002604047c11 */ /* 0x000fc8000f8e18ff */
[----:B------:R1:W2:Y:S01]  /*1c60*/  SYNCS.PHASECHK.TRANS64.TRYWAIT P1, [R4+URZ+0x28830], R3 ;  /* 0x02883003040075a7 */ /* 0x0002a2000802017f */
[----:B------:R-:W-:Y:S05]  /*1c70*/  @!P0 BRA `(.L_x_724) ;  /* 0x0000000000048947 */ /* 0x000fea0003800000 */
[----:B------:R-:W-:Y:S01]  /*1c80*/  BPT.TRAP 0x1 ;  /* 0x000000040000795c */ /* 0x000fe20000300000 */
.L_x_724:
[----:B------:R-:W3:Y:S01]  /*1c90*/  S2R R5, SR_TID.X ;  /* 0x0000000000057919 */ /* 0x000ee20000002100 */
[----:B------:R-:W-:Y:S02]  /*1ca0*/  LOP3.LUT R2, R2, 0xffffefff, RZ, 0xc0, !PT ;  /* 0xffffefff02027812 */ /* 0x000fe400078ec0ff */
[----:B---3--:R-:W-:-:S13]  /*1cb0*/  LOP3.LUT P2, RZ, R5, 0x7f, RZ, 0xc0, !PT ;  /* 0x0000007f05ff7812 */ /* 0x008fda000784c0ff */
[----:B------:R-:W-:Y:S01]  /*1cc0*/  @P2 LOP3.LUT R2, R2, 0x1000, RZ, 0xfc, !PT ;  /* 0x0000100002022812 */ /* 0x000fe200078efcff */
[----:B--2---:R-:W-:Y:S06]  /*1cd0*/  @P1 BRA `(.L_x_725) ;  /* 0x0000000000081947 */ /* 0x004fec0003800000 */
[----:B------:R-:W2:Y:S02]  /*1ce0*/  SYNCS.PHASECHK.TRANS64.TRYWAIT P1, [R4+URZ+0x28830], R3 ;  /* 0x02883003040075a7 */ /* 0x000ea4000802017f */
[----:B--2---:R-:W-:Y:S05]  /*1cf0*/  @!P1 BRA `(.L_x_726) ;  /* 0x0000018800349947 */ /* 0x004fea0003800000 */
.L_x_725:
[----:B------:R-:W-:Y:S05]  /*1d00*/  WARPSYNC.ALL ;  /* 0x0000000000007948 */ /* 0x000fea0003800000 */
[----:B------:R-:W-:Y:S01]  /*1d10*/  UIADD3 UR4, UR38, 0x1c400, URZ ;  /* 0x0001c40026047890 */ /* 0x000fe2000fffe03f */
[----:B------:R-:W-:Y:S01]  /*1d20*/  WARPGROUP.ARRIVE ;  /* 0x00000000000079c5 */ /* 0x000fe20000000000 */
[----:B------:R-:W-:-:S05]  /*1d30*/  ULOP3.LUT UR16, UR41, 0x10000, URZ, 0xfc, !UPT ;  /* 0x0001000029107892 */ /* 0x000fca000f8efc3f */
[----:B------:R-:W3:Y:S01]  /*1d40*/  S2R R12, SR_TID.X ;  /* 0x00000000000c7919 */ /* 0x000ee20000002100 */
[----:B------:R-:W-:Y:S01]  /*1d50*/  USHF.R.U32.HI UR4, URZ, 0x4, UR4 ;  /* 0x000000043f047899 */ /* 0x000fe20008011604 */
[C---:B------:R-:W-:Y:S01]  /*1d60*/  IMAD R123, R120.reuse, -0xc0, R123 ;  /* 0xffffff40787b7824 */ /* 0x040fe200078e027b */
[----:B------:R-:W-:Y:S01]  /*1d70*/  UMOV UR17, 0x40000040 ;  /* 0x4000004000117882 */ /* 0x000fe20000000000 */
[----:B------:R-:W-:Y:S01]  /*1d80*/  UMOV UR19, 0x40000040 ;  /* 0x4000004000137882 */ /* 0x000fe20000000000 */
[----:B------:R-:W-:Y:S01]  /*1d90*/  ULOP3.LUT UR4, UR4, 0x3fff, URZ, 0xc0, !UPT ;  /* 0x00003fff04047892 */ /* 0x000fe2000f8ec03f */
[----:B------:R-:W-:Y:S01]  /*1da0*/  IMAD.MOV.U32 R159, RZ, RZ, -0xc0 ;  /* 0xffffff40ff9f7424 */ /* 0x000fe200078e00ff */
[----:B------:R-:W-:Y:S01]  /*1db0*/  UMOV UR5, 0x40000040 ;  /* 0x4000004000057882 */ /* 0x000fe20000000000 */
[----:B------:R-:W-:Y:S01]  /*1dc0*/  UMOV UR7, 0x40000040 ;  /* 0x4000004000077882 */ /* 0x000fe20000000000 */
[----:B------:R-:W-:Y:S01]  /*1dd0*/  ULOP3.LUT UR20, UR4, 0x10000, URZ, 0xfc, !UPT ;  /* 0x0001000004147892 */ /* 0x000fe2000f8efc3f */
[----:B------:R-:W-:Y:S01]  /*1de0*/  IMAD R159, R120, R159, 0xc0 ;  /* 0x000000c0789f7424 */ /* 0x000fe200078e029f */
[----:B------:R-:W-:Y:S01]  /*1df0*/  UIADD3 UR4, UR16, 0x2, URZ ;  /* 0x0000000210047890 */ /* 0x000fe2000fffe03f */
[----:B------:R-:W-:Y:S01]  /*1e00*/  LOP3.LUT R2, R2, 0xfffff7ff, RZ, 0xc0, !PT ;  /* 0xfffff7ff02027812 */ /* 0x000fe200078ec0ff */
[----:B------:R-:W-:-:S02]  /*1e10*/  UIMAD UR18, UR36, 0x600, UR20 ;  /* 0x00000600241278a4 */ /* 0x000fc4000f8e0214 */
[----:B------:R-:W-:Y:S02]  /*1e20*/  UIADD3 UR8, UR16, 0x4, URZ ;  /* 0x0000000410087890 */ /* 0x000fe4000fffe03f */
[----:B------:R-:W-:Y:S02]  /*1e30*/  UIADD3 UR6, UR18, 0x2, URZ ;  /* 0x0000000212067890 */ /* 0x000fe4000fffe03f */
[----:B------:R-:W-:Y:S01]  /*1e40*/  UIADD3 UR10, UR18, 0x4, URZ ;  /* 0x00000004120a7890 */ /* 0x000fe2000fffe03f */
[----:B------:R-:W-:Y:S02]  /*1e50*/  UMOV UR9, 0x40000040 ;  /* 0x4000004000097882 */ /* 0x000fe40000000000 */
[----:B------:R-:W-:Y:S01]  /*1e60*/  QGMMA.64x192x32.F32.E4M3.E4M3 R24, gdesc[UR16], RZ, !UPT, gsb0 ;  /* 0x02e00000101879f3 */ /* 0x000fe2000c0008ff */
[----:B------:R-:W-:Y:S01]  /*1e70*/  UMOV UR11, 0x40000040 ;  /* 0x40000040000b7882 */ /* 0x000fe20000000000 */
[----:B------:R-:W-:Y:S02]  /*1e80*/  UIADD3 UR12, UR16, 0x6, URZ ;  /* 0x00000006100c7890 */ /* 0x000fe4000fffe03f */
[----:B------:R-:W-:Y:S01]  /*1e90*/  UIADD3 UR14, UR18, 0x6, URZ ;  /* 0x00000006120e7890 */ /* 0x000fe2000fffe03f */
[----:B------:R-:W-:Y:S01]  /*1ea0*/  UMOV UR13, 0x40000040 ;  /* 0x40000040000d7882 */ /* 0x000fe20000000000 */
[----:B------:R-:W-:Y:S01]  /*1eb0*/  UMOV UR15, 0x40000040 ;  /* 0x40000040000f7882 */ /* 0x000fe20000000000 */
[----:B---3--:R-:W-:-:S02]  /*1ec0*/  LOP3.LUT P1, RZ, R12, 0x7f, RZ, 0xc0, !PT ;  /* 0x0000007f0cff7812 */ /* 0x008fc4000782c0ff */
[----:B------:R-:W3:Y:S11]  /*1ed0*/  LDC.64 R12, c[0x0][0x9e0] ;  /* 0x00027800ff0c7b82 */ /* 0x000ef60000000a00 */
[----:B-12---:R-:W-:-:S05]  /*1ee0*/  @!P1 VIADD R4, R4, 0x28840 ;  /* 0x0002884004049836 */ /* 0x006fca0000000000 */
[----:B------:R-:W-:Y:S01]  /*1ef0*/  @!P1 PRMT R4, RZ, 0x654, R4 ;  /* 0x00000654ff049816 */ /* 0x000fe20000000004 */
[----:B------:R-:W-:Y:S02]  /*1f00*/  WARPGROUP.DEPBAR.LE gsb0, 0x0 ;  /* 0x00008000000079c5 */ /* 0x000fe40000010000 */
[----:B------:R-:W-:-:S06]  /*1f10*/  WARPGROUP.ARRIVE ;  /* 0x00000000000079c5 */ /* 0x000fcc0000000000 */
[----:B------:R-:W-:Y:S01]  /*1f20*/  QGMMA.64x192x32.F32.E4M3.E4M3 R24, gdesc[UR4], R24, gsb0 ;  /* 0x02e00000041879f3 */ /* 0x000fe20008000818 */
[----:B------:R-:W-:Y:S02]  /*1f30*/  ULDC UR6, c[0x0][0x9dc] ;  /* 0x0002770000067ab9 */ /* 0x000fe40000000800 */
[----:B------:R-:W-:Y:S01]  /*1f40*/  ULOP3.LUT UR6, URZ, UR6, URZ, 0x33, !UPT ;  /* 0x000000063f067292 */ /* 0x000fe2000f8e333f */
[----:B------:R-:W-:Y:S02]  /*1f50*/  WARPGROUP.DEPBAR.LE gsb0, 0x0 ;  /* 0x00008000000079c5 */ /* 0x000fe40000010000 */
[----:B------:R-:W-:-:S14]  /*1f60*/  WARPGROUP.ARRIVE ;  /* 0x00000000000079c5 */ /* 0x000fdc0000000000 */
[----:B------:R-:W-:Y:S03]  /*1f70*/  QGMMA.64x192x32.F32.E4M3.E4M3 R24, gdesc[UR8], R24, gsb0 ;  /* 0x02e00000081879f3 */ /* 0x000fe60008000818 */
[----:B------:R-:W-:Y:S02]  /*1f80*/  WARPGROUP.DEPBAR.LE gsb0, 0x0 ;  /* 0x00008000000079c5 */ /* 0x000fe40000010000 */
[----:B------:R-:W-:-:S15]  /*1f90*/  WARPGROUP.ARRIVE ;  /* 0x00000000000079c5 */ /* 0x000fde0000000000 */
[----:B------:R-:W-:Y:S03]  /*1fa0*/  QGMMA.64x192x32.F32.E4M3.E4M3 R24, gdesc[UR12], R24, gsb0 ;  /* 0x02e000000c1879f3 */ /* 0x000fe60008000818 */
[----:B------:R-:W-:Y:S02]  /*1fb0*/  WARPGROUP.DEPBAR.LE gsb0, 0x0 ;  /* 0x00008000000079c5 */ /* 0x000fe40000010000 */
[C---:B------:R-:W-:Y:S01]  /*1fc0*/  FMUL.FTZ R122, R0.reuse, R25 ;  /* 0x00000019007a7220 */ /* 0x040fe20000410000 */
[C---:B------:R-:W-:Y:S01]  /*1fd0*/  FMUL.FTZ R25, R0.reuse, R50 ;  /* 0x0000003200197220 */ /* 0x040fe20000410000 */
[C---:B------:R-:W-:Y:S01]  /*1fe0*/  FMUL.FTZ R50, R0.reuse, R86 ;  /* 0x0000005600327220 */ /* 0x040fe20000410000 */
[C---:B------:R-:W-:Y:S01]  /*1ff0*/  FMUL.FTZ R136, R0.reuse, R52 ;  /* 0x0000003400887220 */ /* 0x040fe20000410000 */
[----:B------:R-:W1:Y:S01]  /*2000*/  LDC R86, c[0x0][0x288] ;  /* 0x0000a200ff567b82 */ /* 0x000e620000000800 */
[C---:B------:R-:W-:Y:S01]  /*2010*/  FMUL.FTZ R52, R0.reuse, R90 ;  /* 0x0000005a00347220 */ /* 0x040fe20000410000 */
[C---:B------:R-:W-:Y:S01]  /*2020*/  FMUL.FTZ R125, R0.reuse, R29 ;  /* 0x0000001d007d7220 */ /* 0x040fe20000410000 */
[C---:B------:R-:W-:Y:S01]  /*2030*/  FMUL.FTZ R129, R0.reuse, R37 ;  /* 0x0000002500817220 */ /* 0x040fe20000410000 */
[C---:B------:R-:W-:Y:S01]  /*2040*/  FMUL.FTZ R14, R0.reuse, R39 ;  /* 0x00000027000e7220 */ /* 0x040fe20000410000 */
[C---:B------:R-:W-:Y:S01]  /*2050*/  FMUL.FTZ R29, R0.reuse, R59 ;  /* 0x0000003b001d7220 */ /* 0x040fe20000410000 */
[C---:B------:R-:W-:Y:S01]  /*2060*/  FMUL.FTZ R5, R0.reuse, R24 ;  /* 0x0000001800057220 */ /* 0x040fe20000410000 */
[C---:B------:R-:W-:Y:S01]  /*2070*/  FMUL.FTZ R131, R0.reuse, R41 ;  /* 0x0000002900837220 */ /* 0x040fe20000410000 */
[----:B------:R-:W2:Y:S01]  /*2080*/  LDC R90, c[0x0][0x2e0] ;  /* 0x0000b800ff5a7b82 */ /* 0x000ea20000000800 */
        /* <DEDUP_REMOVED lines=84> */
[----:B------:R-:W-:Y:S01]  /*25d0*/  FMUL.FTZ R36, R0, R119 ;  /* 0x0000007700247220 */ /* 0x000fe20000410000 */
[----:B------:R4:W-:Y:S01]  /*25e0*/  @!P1 SYNCS.ARRIVE.TRANS64.RED.A1T0 RZ, [R4+URZ], RZ ;  /* 0x000000ff04ff99a7 */ /* 0x0009e2000810043f */
[----:B---3--:R-:W-:Y:S01]  /*25f0*/  ISETP.GE.AND P1, PT, R13, 0x1, PT ;  /* 0x000000010d00780c */ /* 0x008fe20003f26270 */
[----:B------:R-:W3:Y:S01]  /*2600*/  MUFU.TANH R5, R5 ;  /* 0x0000000500057308 */ /* 0x000ee20000002400 */
[----:B-1----:R-:W-:Y:S01]  /*2610*/  IADD3 R123, -R86, 0xc1, R123 ;  /* 0x000000c1567b7810 */ /* 0x002fe20007ffe17b */
[----:B--2---:R-:W-:-:S02]  /*2620*/  IMAD R33, R19, R90, R159 ;  /* 0x0000005a13217224 */ /* 0x004fc400078e029f */
[C---:B------:R-:W-:Y:S02]  /*2630*/  IMAD R96, R18.reuse, -0x2, R159 ;  /* 0xfffffffe12607824 */ /* 0x040fe400078e029f */
[----:B------:R-:W-:Y:S02]  /*2640*/  IMAD R123, R18, -0x2, R123 ;  /* 0xfffffffe127b7824 */ /* 0x000fe400078e027b */
[----:B------:R-:W1:Y:S01]  /*2650*/  MUFU.TANH R122, R122 ;  /* 0x0000007a007a7308 */ /* 0x000e620000002400 */
[----:B----4-:R-:W-:Y:S02]  /*2660*/  VIADD R4, R214, UR42 ;  /* 0x0000002ad6047c36 */ /* 0x010fe40008000000 */
[----:B------:R-:W-:Y:S01]  /*2670*/  IMAD R106, R18, -0x2, R33 ;  /* 0xfffffffe126a7824 */ /* 0x000fe200078e0221 */
[----:B------:R-:W-:Y:S01]  /*2680*/  @P1 LOP3.LUT R2, R2, 0x800, RZ, 0xfc, !PT ;  /* 0x0000080002021812 */ /* 0x000fe200078efcff */
[C---:B------:R-:W-:Y:S02]  /*2690*/  IMAD.IADD R161, R123.reuse, 0x1, R12 ;  /* 0x000000017ba17824 */ /* 0x040fe400078e020c */
[----:B------:R-:W-:Y:S01]  /*26a0*/  VIADD R108, R123, UR6 ;  /* 0x000000067b6c7c36 */ /* 0x000fe20008000000 */
[----:B------:R-:W2:Y:S02]  /*26b0*/  MUFU.TANH R3, R3 ;  /* 0x0000000300037308 */ /* 0x000ea40000002400 */
[----:B------:R-:W-:Y:S01]  /*26c0*/  VIADDMNMX R102, R4, R161, R106, PT ;  /* 0x000000a104667246 */ /* 0x000fe2000380016a */
[----:B------:R-:W-:-:S05]  /*26d0*/  IMAD.IADD R104, R108, 0x1, R4 ;  /* 0x000000016c687824 */ /* 0x000fca00078e0204 */
[----:B------:R-:W4:Y:S08]  /*26e0*/  MUFU.TANH R6, R6 ;  /* 0x0000000600067308 */ /* 0x000f300000002400 */
[----:B------:R-:W1:Y:S08]  /*26f0*/  MUFU.TANH R124, R124 ;  /* 0x0000007c007c7308 */ /* 0x000e700000002400 */
        /* <DEDUP_REMOVED lines=90> */
[----:B------:R-:W1:Y:S01]  /*2ca0*/  MUFU.TANH R36, R36 ;  /* 0x0000002400247308 */ /* 0x000e620000002400 */
[----:B--234-:R-:W-:Y:S05]  /*2cb0*/  @!P1 BRA `(.L_x_727) ;  /* 0x0000000000509947 */ /* 0x01cfea0003800000 */
[----:B------:R-:W-:Y:S01]  /*2cc0*/  IMAD R33, R19, R90, R4 ;  /* 0x0000005a13217224 */ /* 0x000fe200078e0204 */
[----:B------:R-:W-:Y:S03]  /*2cd0*/  BSSY B0, `(.L_x_728) ;  /* 0x000000f000007945 */ /* 0x000fe60003800000 */
[----:B------:R-:W-:-:S05]  /*2ce0*/  IMAD.IADD R91, R33, 0x1, -R86 ;  /* 0x00000001215b7824 */ /* 0x000fca00078e0a56 */
[----:B------:R-:W-:-:S13]  /*2cf0*/  ISETP.GT.AND P1, PT, R91, -0x1, PT ;  /* 0xffffffff5b00780c */ /* 0x000fda0003f24270 */
[----:B------:R-:W-:Y:S05]  /*2d00*/  @P1 BRA `(.L_x_729) ;  /* 0x00000000001c1947 */ /* 0x000fea0003800000 */
[----:B------:R-:W-:Y:S02]  /*2d10*/  ISETP.NE.AND P1, PT, R13, 0x1, PT ;  /* 0x000000010d00780c */ /* 0x000fe40003f25270 */
[----:B------:R-:W-:-:S11]  /*2d20*/  LOP3.LUT R91, RZ, R91, RZ, 0x33, !PT ;  /* 0x0000005bff5b7212 */ /* 0x000fd600078e33ff */
[----:B------:R-:W2:Y:S02]  /*2d30*/  @P1 LDC.64 R32, c[0x0][0x9e8] ;  /* 0x00027a00ff201b82 */ /* 0x000ea40000000a00 */
[----:B--2---:R-:W-:-:S05]  /*2d40*/  @P1 IMAD.HI.U32 R32, R91, R32, RZ ;  /* 0x000000205b201227 */ /* 0x004fca00078e00ff */
[----:B------:R-:W-:-:S04]  /*2d50*/  @P1 SHF.R.U32.HI R91, RZ, R33, R32 ;  /* 0x00000021ff5b1219 */ /* 0x000fc80000011620 */
[----:B------:R-:W-:Y:S01]  /*2d60*/  LOP3.LUT R91, RZ, R91, RZ, 0x33, !PT ;  /* 0x0000005bff5b7212 */ /* 0x000fe200078e33ff */
[----:B------:R-:W-:Y:S06]  /*2d70*/  BRA `(.L_x_730) ;  /* 0x0000000000107947 */ /* 0x000fec0003800000 */
.L_x_729:
[----:B------:R-:W-:-:S13]  /*2d80*/  ISETP.NE.AND P1, PT, R13, 0x1, PT ;  /* 0x000000010d00780c */ /* 0x000fda0003f25270 */
[----:B------:R-:W2:Y:S02]  /*2d90*/  @P1 LDC.64 R32, c[0x0][0x9e8] ;  /* 0x00027a00ff201b82 */ /* 0x000ea40000000a00 */
[----:B--2---:R-:W-:-:S05]  /*2da0*/  @P1 IMAD.HI.U32 R32, R91, R32, RZ ;  /* 0x000000205b201227 */ /* 0x004fca00078e00ff */
[----:B------:R-:W-:-:S07]  /*2db0*/  @P1 SHF.R.U32.HI R91, RZ, R33, R32 ;  /* 0x00000021ff5b1219 */ /* 0x000fce0000011620 */
.L_x_730:
[----:B------:R-:W-:Y:S05]  /*2dc0*/  BSYNC B0 ;  /* 0x0000000000007941 */ /* 0x000fea0003800000 */
.L_x_728:
[----:B------:R-:W-:-:S05]  /*2dd0*/  IMAD R91, R91, R13, R96 ;  /* 0x0000000d5b5b7224 */ /* 0x000fca00078e0260 */
[----:B------:R-:W-:Y:S02]  /*2de0*/  VIMNMX R104, R104, R91, !PT ;  /* 0x0000005b68687248 */ /* 0x000fe40007fe0100 */
[----:B------:R-:W-:-:S07]  /*2df0*/  VIADDMNMX R102, R91, R13, R102, PT ;  /* 0x0000000d5b667246 */ /* 0x000fce0003800166 */
.L_x_727:
[C---:B------:R-:W-:Y:S02]  /*2e00*/  ISETP.GE.AND P1, PT, R159.reuse, 0x2, PT ;  /* 0x000000029f00780c */ /* 0x040fe40003f26270 */
[----:B------:R-:W-:Y:S02]  /*2e10*/  ISETP.GE.AND P2, PT, R159, 0x9, PT ;  /* 0x000000099f00780c */ /* 0x000fe40003f46270 */
[C---:B------:R-:W-:Y:S02]  /*2e20*/  ISETP.GT.AND P3, PT, R104.reuse, 0x1, !P1 ;  /* 0x000000016800780c */ /* 0x040fe40004f64270 */
[----:B------:R-:W-:Y:S02]  /*2e30*/  ISETP.GT.AND P4, PT, R104, 0x8, !P2 ;  /* 0x000000086800780c */ /* 0x000fe40005784270 */
[C---:B------:R-:W-:Y:S02]  /*2e40*/  ISETP.LT.OR P3, PT, R102.reuse, 0x2, P3 ;  /* 0x000000026600780c */ /* 0x040fe40001f61670 */
[----:B------:R-:W-:-:S02]  /*2e50*/  ISETP.LT.OR P4, PT, R102, 0x9, P4 ;  /* 0x000000096600780c */ /* 0x000fc40002781670 */
[----:B-1----:R-:W-:Y:S02]  /*2e60*/  FSEL R157, R122, -INF , !P3 ;  /* 0xff8000007a9d7808 */ /* 0x002fe40005800000 */
[C---:B------:R-:W-:Y:S02]  /*2e70*/  ISETP.GE.AND P3, PT, R159.reuse, 0xa, PT ;  /* 0x0000000a9f00780c */ /* 0x040fe40003f66270 */
[----:B------:R-:W-:Y:S02]  /*2e80*/  FSEL R155, R124, -INF , !P4 ;  /* 0xff8000007c9b7808 */ /* 0x000fe40006000000 */
[----:B------:R-:W-:Y:S02]  /*2e90*/  ISETP.GT.AND P4, PT, R104, 0x9, !P3 ;  /* 0x000000096800780c */ /* 0x000fe40005f84270 */
[----:B------:R-:W-:Y:S02]  /*2ea0*/  ISETP.GE.AND P5, PT, R159, 0x11, PT ;  /* 0x000000119f00780c */ /* 0x000fe40003fa6270 */
[----:B------:R-:W-:-:S02]  /*2eb0*/  ISETP.LT.OR P4, PT, R102, 0xa, P4 ;  /* 0x0000000a6600780c */ /* 0x000fc40002781670 */
[----:B------:R-:W-:Y:S02]  /*2ec0*/  P2R R110, PR, RZ, 0x20 ;  /* 0x00000020ff6e7803 */ /* 0x000fe40000000000 */
[----:B------:R-:W-:Y:S02]  /*2ed0*/  FSEL R145, R125, -INF , !P4 ;  /* 0xff8000007d917808 */ /* 0x000fe40006000000 */
[----:B------:R-:W-:Y:S02]  /*2ee0*/  ISETP.GT.AND P4, PT, R104, 0x10, !P5 ;  /* 0x000000106800780c */ /* 0x000fe40006f84270 */
[----:B------:R-:W-:Y:S02]  /*2ef0*/  ISETP.GE.AND P5, PT, R159, 0x12, PT ;  /* 0x000000129f00780c */ /* 0x000fe40003fa6270 */
[----:B------:R-:W-:Y:S02]  /*2f00*/  ISETP.LT.OR P4, PT, R102, 0x11, P4 ;  /* 0x000000116600780c */ /* 0x000fe40002781670 */
[----:B------:R-:W-:-:S02]  /*2f10*/  P2R R112, PR, RZ, 0x20 ;  /* 0x00000020ff707803 */ /* 0x000fc40000000000 */
[----:B------:R-:W-:Y:S02]  /*2f20*/  FSEL R147, R126, -INF , !P4 ;  /* 0xff8000007e937808 */ /* 0x000fe40006000000 */
[----:B------:R-:W-:Y:S02]  /*2f30*/  ISETP.GT.AND P4, PT, R104, 0x11, !P5 ;  /* 0x000000116800780c */ /* 0x000fe40006f84270 */
[----:B------:R-:W-:Y:S02]  /*2f40*/  ISETP.GE.AND P5, PT, R159, 0x19, PT ;  /* 0x000000199f00780c */ /* 0x000fe40003fa6270 */
[----:B------:R-:W-:Y:S02]  /*2f50*/  ISETP.LT.OR P4, PT, R102, 0x12, P4 ;  /* 0x000000126600780c */ /* 0x000fe40002781670 */
[----:B------:R-:W-:Y:S02]  /*2f60*/  P2R R114, PR, RZ, 0x20 ;  /* 0x00000020ff727803 */ /* 0x000fe40000000000 */
[----:B------:R-:W-:-:S02]  /*2f70*/  FSEL R153, R127, -INF , !P4 ;  /* 0xff8000007f997808 */ /* 0x000fc40006000000 */
[----:B------:R-:W-:Y:S02]  /*2f80*/  ISETP.GT.AND P4, PT, R104, 0x18, !P5 ;  /* 0x000000186800780c */ /* 0x000fe40006f84270 */
[----:B------:R-:W-:Y:S02]  /*2f90*/  ISETP.GE.AND P5, PT, R159, 0x1a, PT ;  /* 0x0000001a9f00780c */ /* 0x000fe40003fa6270 */
[----:B------:R-:W-:Y:S02]  /*2fa0*/  ISETP.LT.OR P4, PT, R102, 0x19, P4 ;  /* 0x000000196600780c */ /* 0x000fe40002781670 */
[----:B------:R-:W-:Y:S02]  /*2fb0*/  P2R R116, PR, RZ, 0x20 ;  /* 0x00000020ff747803 */ /* 0x000fe40000000000 */
[----:B------:R-:W-:Y:S02]  /*2fc0*/  FSEL R151, R128, -INF , !P4 ;  /* 0xff80000080977808 */ /* 0x000fe40006000000 */
[----:B------:R-:W-:-:S02]  /*2fd0*/  ISETP.GT.AND P4, PT, R104, 0x19, !P5 ;  /* 0x000000196800780c */ /* 0x000fc40006f84270 */
[----:B------:R-:W-:Y:S02]  /*2fe0*/  ISETP.GE.AND P5, PT, R159, 0x21, PT ;  /* 0x000000219f00780c */ /* 0x000fe40003fa6270 */
[----:B------:R-:W-:Y:S02]  /*2ff0*/  ISETP.LT.OR P4, PT, R102, 0x1a, P4 ;  /* 0x0000001a6600780c */ /* 0x000fe40002781670 */
[----:B------:R-:W-:Y:S02]  /*3000*/  P2R R118, PR, RZ, 0x20 ;  /* 0x00000020ff767803 */ /* 0x000fe40000000000 */
[----:B------:R-:W-:Y:S02]  /*3010*/  FSEL R143, R129, -INF , !P4 ;  /* 0xff800000818f7808 */ /* 0x000fe40006000000 */
[----:B------:R-:W-:Y:S02]  /*3020*/  ISETP.GT.AND P4, PT, R104, 0x20, !P5 ;  /* 0x000000206800780c */ /* 0x000fe40006f84270 */
[----:B------:R-:W-:-:S02]  /*3030*/  ISETP.GE.AND P5, PT, R159, 0x22, PT ;  /* 0x000000229f00780c */ /* 0x000fc40003fa6270 */
[----:B------:R-:W-:Y:S02]  /*3040*/  ISETP.LT.OR P4, PT, R102, 0x21, P4 ;  /* 0x000000216600780c */ /* 0x000fe40002781670 */
[----:B------:R-:W-:Y:S02]  /*3050*/  P2R R122, PR, RZ, 0x20 ;  /* 0x00000020ff7a7803 */ /* 0x000fe40000000000 */
        /* <DEDUP_REMOVED lines=38> */
[----:B------:R-:W-:-:S04]  /*32c0*/  ISETP.LT.OR P4, PT, R102, 0x41, P4 ;  /* 0x000000416600780c */ /* 0x000fc80002781670 */
[----:B------:R-:W-:Y:S02]  /*32d0*/  FSEL R119, R138, -INF , !P4 ;  /* 0xff8000008a777808 */ /* 0x000fe40006000000 */
[----:B------:R-:W-:Y:S02]  /*32e0*/  ISETP.GT.AND P4, PT, R104, 0x41, !P5 ;  /* 0x000000416800780c */ /* 0x000fe40006f84270 */
[----:B------:R-:W-:Y:S02]  /*32f0*/  P2R R138, PR, RZ, 0x20 ;  /* 0x00000020ff8a7803 */ /* 0x000fe40000000000 */
[----:B------:R-:W-:Y:S02]  /*3300*/  ISETP.LT.OR P4, PT, R102, 0x42, P4 ;  /* 0x000000426600780c */ /* 0x000fe40002781670 */
[----:B------:R-:W-:Y:S02]  /*3310*/  ISETP.GE.AND P5, PT, R159, 0x49, PT ;  /* 0x000000499f00780c */ /* 0x000fe40003fa6270 */
[----:B------:R-:W-:-:S02]  /*3320*/  FSEL R139, R139, -INF , !P4 ;  /* 0xff8000008b8b7808 */ /* 0x000fc40006000000 */
[----:B------:R-:W-:Y:S02]  /*3330*/  ISETP.GT.AND P4, PT, R104, 0x48, !P5 ;  /* 0x000000486800780c */ /* 0x000fe40006f84270 */
[----:B------:R-:W-:Y:S02]  /*3340*/  P2R R140, PR, RZ, 0x20 ;  /* 0x00000020ff8c7803 */ /* 0x000fe40000000000 */
[----:B------:R-:W-:Y:S02]  /*3350*/  ISETP.LT.OR P4, PT, R102, 0x49, P4 ;  /* 0x000000496600780c */ /* 0x000fe40002781670 */
[----:B------:R-:W-:Y:S02]  /*3360*/  ISETP.GE.AND P5, PT, R159, 0x4a, PT ;  /* 0x0000004a9f00780c */ /* 0x000fe40003fa6270 */
[----:B------:R-:W-:Y:S02]  /*3370*/  FSEL R93, R59, -INF , !P4 ;  /* 0xff8000003b5d7808 */ /* 0x000fe40006000000 */
[----:B------:R-:W-:-:S02]  /*3380*/  ISETP.GT.AND P4, PT, R104, 0x49, !P5 ;  /* 0x000000496800780c */ /* 0x000fc40006f84270 */
[----:B------:R-:W-:Y:S02]  /*3390*/  P2R R142, PR, RZ, 0x20 ;  /* 0x00000020ff8e7803 */ /* 0x000fe40000000000 */
[----:B------:R-:W-:Y:S02]  /*33a0*/  ISETP.LT.OR P4, PT, R102, 0x4a, P4 ;  /* 0x0000004a6600780c */ /* 0x000fe40002781670 */
[----:B------:R-:W-:Y:S02]  /*33b0*/  ISETP.GE.AND P5, PT, R159, 0x51, PT ;  /* 0x000000519f00780c */ /* 0x000fe40003fa6270 */
[----:B------:R-:W-:Y:S02]  /*33c0*/  FSEL R125, R60, -INF , !P4 ;  /* 0xff8000003c7d7808 */ /* 0x000fe40006000000 */
[----:B------:R-:W-:Y:S02]  /*33d0*/  ISETP.GT.AND P4, PT, R104, 0x50, !P5 ;  /* 0x000000506800780c */ /* 0x000fe40006f84270 */
[----:B------:R-:W-:-:S02]  /*33e0*/  P2R R144, PR, RZ, 0x20 ;  /* 0x00000020ff907803 */ /* 0x000fc40000000000 */
[----:B------:R-:W-:Y:S02]  /*33f0*/  ISETP.LT.OR P4, PT, R102, 0x51, P4 ;  /* 0x000000516600780c */ /* 0x000fe40002781670 */
[----:B------:R-:W-:Y:S02]  /*3400*/  ISETP.GE.AND P5, PT, R159, 0x52, PT ;  /* 0x000000529f00780c */ /* 0x000fe40003fa6270 */
[----:B------:R-:W-:Y:S02]  /*3410*/  FSEL R117, R61, -INF , !P4 ;  /* 0xff8000003d757808 */ /* 0x000fe40006000000 */
[----:B------:R-:W-:Y:S02]  /*3420*/  ISETP.GT.AND P4, PT, R104, 0x51, !P5 ;  /* 0x000000516800780c */ /* 0x000fe40006f84270 */
[----:B------:R-:W-:Y:S02]  /*3430*/  P2R R146, PR, RZ, 0x20 ;  /* 0x00000020ff927803 */ /* 0x000fe40000000000 */
[----:B------:R-:W-:-:S02]  /*3440*/  ISETP.LT.OR P4, PT, R102, 0x52, P4 ;  /* 0x000000526600780c */ /* 0x000fc40002781670 */
[C---:B------:R-:W-:Y:S02]  /*3450*/  ISETP.GE.AND P5, PT, R159.reuse, 0x59, PT ;  /* 0x000000599f00780c */ /* 0x040fe40003fa6270 */
[----:B------:R-:W-:Y:S02]  /*3460*/  FSEL R115, R62, -INF , !P4 ;  /* 0xff8000003e737808 */ /* 0x000fe40006000000 */
[----:B------:R-:W-:Y:S02]  /*3470*/  ISETP.GT.AND P4, PT, R104, 0x58, !P5 ;  /* 0x000000586800780c */ /* 0x000fe40006f84270 */
[----:B------:R-:W-:Y:S02]  /*3480*/  P2R R148, PR, RZ, 0x20 ;  /* 0x00000020ff947803 */ /* 0x000fe40000000000 */
[----:B------:R-:W-:Y:S02]  /*3490*/  ISETP.LT.OR P4, PT, R102, 0x59, P4 ;  /* 0x000000596600780c */ /* 0x000fe40002781670 */
[----:B------:R-:W-:-:S02]  /*34a0*/  ISETP.GE.AND P5, PT, R159, 0x5a, PT ;  /* 0x0000005a9f00780c */ /* 0x000fc40003fa6270 */
        /* <DEDUP_REMOVED lines=84> */
[----:B------:R-:W-:Y:S02]  /*39f0*/  ISETP.GE.AND P5, PT, R159, 0xa1, PT ;  /* 0x000000a19f00780c */ /* 0x000fe40003fa6270 */
        /* <DEDUP_REMOVED lines=23> */
[----:B------:R-:W-:-:S04]  /*3b70*/  ISETP.LT.OR P4, PT, R102, 0xb1, P4 ;  /* 0x000000b16600780c */ /* 0x000fc80002781670 */
[----:B------:R-:W-:Y:S02]  /*3b80*/  FSEL R73, R92, -INF , !P4 ;  /* 0xff8000005c497808 */ /* 0x000fe40006000000 */
[----:B------:R-:W-:-:S04]  /*3b90*/  ISETP.GE.AND P4, PT, R159, 0xb2, PT ;  /* 0x000000b29f00780c */ /* 0x000fc80003f86270 */
[----:B------:R-:W-:-:S04]  /*3ba0*/  ISETP.GT.AND P5, PT, R104, 0xb1, !P4 ;  /* 0x000000b16800780c */ /* 0x000fc800067a4270 */
[----:B------:R-:W-:-:S04]  /*3bb0*/  ISETP.LT.OR P5, PT, R102, 0xb2, P5 ;  /* 0x000000b26600780c */ /* 0x000fc80002fa1670 */
[----:B------:R-:W-:Y:S02]  /*3bc0*/  FSEL R71, R94, -INF , !P5 ;  /* 0xff8000005e477808 */ /* 0x000fe40006800000 */
[----:B------:R-:W-:-:S04]  /*3bd0*/  ISETP.GE.AND P5, PT, R159, 0xb9, PT ;  /* 0x000000b99f00780c */ /* 0x000fc80003fa6270 */
[----:B------:R-:W-:-:S04]  /*3be0*/  ISETP.GT.AND P6, PT, R104, 0xb8, !P5 ;  /* 0x000000b86800780c */ /* 0x000fc80006fc4270 */
[----:B------:R-:W-:-:S04]  /*3bf0*/  ISETP.LT.OR P6, PT, R102, 0xb9, P6 ;  /* 0x000000b96600780c */ /* 0x000fc800037c1670 */
[----:B------:R-:W-:Y:S02]  /*3c00*/  FSEL R59, R100, -INF , !P6 ;  /* 0xff800000643b7808 */ /* 0x000fe40007000000 */
[----:B------:R-:W-:-:S04]  /*3c10*/  ISETP.GE.AND P6, PT, R159, 0x1, PT ;  /* 0x000000019f00780c */ /* 0x000fc80003fc6270 */
[----:B------:R-:W-:Y:S02]  /*3c20*/  P2R R64, PR, RZ, 0x40 ;  /* 0x00000040ff407803 */ /* 0x000fe40000000000 */
[----:B------:R-:W-:-:S04]  /*3c30*/  ISETP.GT.AND P6, PT, R104, RZ, !P6 ;  /* 0x000000ff6800720c */ /* 0x000fc800077c4270 */
[----:B------:R-:W-:-:S04]  /*3c40*/  ISETP.LT.OR P6, PT, R102, 0x1, P6 ;  /* 0x000000016600780c */ /* 0x000fc800037c1670 */
[----:B------:R-:W-:Y:S01]  /*3c50*/  FSEL R203, R5, -INF , !P6 ;  /* 0xff80000005cb7808 */ /* 0x000fe20007000000 */
[----:B------:R-:W-:Y:S01]  /*3c60*/  VIADD R5, R4, 0x8 ;  /* 0x0000000804057836 */ /* 0x000fe20000000000 */
[----:B------:R-:W-:-:S03]  /*3c70*/  ISETP.GE.AND P6, PT, R159, 0xba, PT ;  /* 0x000000ba9f00780c */ /* 0x000fc60003fc6270 */
[----:B------:R-:W-:Y:S01]  /*3c80*/  IMAD.IADD R62, R108, 0x1, R5 ;  /* 0x000000016c3e7824 */ /* 0x000fe200078e0205 */
[----:B------:R-:W-:Y:S02]  /*3c90*/  P2R R72, PR, RZ, 0x40 ;  /* 0x00000040ff487803 */ /* 0x000fe40000000000 */
[----:B------:R-:W-:Y:S02]  /*3ca0*/  ISETP.GT.AND P6, PT, R104, 0xb9, !P6 ;  /* 0x000000b96800780c */ /* 0x000fe400077c4270 */
[----:B------:R-:W-:Y:S02]  /*3cb0*/  VIADDMNMX R60, R5, R161, R106, PT ;  /* 0x000000a1053c7246 */ /* 0x000fe4000380016a */
[----:B------:R-:W-:-:S04]  /*3cc0*/  ISETP.LT.OR P6, PT, R102, 0xba, P6 ;  /* 0x000000ba6600780c */ /* 0x000fc800037c1670 */
[----:B------:R-:W-:Y:S02]  /*3cd0*/  FSEL R89, R98, -INF , !P6 ;  /* 0xff80000062597808 */ /* 0x000fe40007000000 */
[----:B------:R-:W-:-:S13]  /*3ce0*/  ISETP.GE.AND P6, PT, R13, 0x1, PT ;  /* 0x000000010d00780c */ /* 0x000fda0003fc6270 */
[----:B------:R-:W-:Y:S05]  /*3cf0*/  @!P6 BRA `(.L_x_731) ;  /* 0x000000000050e947 */ /* 0x000fea0003800000 */
[----:B------:R-:W-:Y:S01]  /*3d00*/  IMAD R33, R19, R90, R5 ;  /* 0x0000005a13217224 */ /* 0x000fe200078e0205 */
[----:B------:R-:W-:Y:S03]  /*3d10*/  BSSY B0, `(.L_x_732) ;  /* 0x000000f000007945 */ /* 0x000fe60003800000 */
[----:B------:R-:W-:-:S05]  /*3d20*/  IMAD.IADD R159, R33, 0x1, -R86 ;  /* 0x00000001219f7824 */ /* 0x000fca00078e0a56 */
        /* <DEDUP_REMOVED lines=9> */
.L_x_733:
[----:B------:R-:W-:-:S13]  /*3dc0*/  ISETP.NE.AND P6, PT, R13, 0x1, PT ;  /* 0x000000010d00780c */ /* 0x000fda0003fc5270 */
[----:B------:R-:W1:Y:S02]  /*3dd0*/  @P6 LDC.64 R32, c[0x0][0x9e8] ;  /* 0x00027a00ff206b82 */ /* 0x000e640000000a00 */
[----:B-1----:R-:W-:-:S05]  /*3de0*/  @P6 IMAD.HI.U32 R32, R159, R32, RZ ;  /* 0x000000209f206227 */ /* 0x002fca00078e00ff */
[----:B------:R-:W-:-:S07]  /*3df0*/  @P6 SHF.R.U32.HI R159, RZ, R33, R32 ;  /* 0x00000021ff9f6219 */ /* 0x000fce0000011620 */
.L_x_734:
[----:B------:R-:W-:Y:S05]  /*3e00*/  BSYNC B0 ;  /* 0x0000000000007941 */ /* 0x000fea0003800000 */
.L_x_732:
[----:B------:R-:W-:-:S05]  /*3e10*/  IMAD R159, R159, R13, R96 ;  /* 0x0000000d9f9f7224 */ /* 0x000fca00078e0260 */
[----:B------:R-:W-:Y:S02]  /*3e20*/  VIMNMX R62, R62, R159, !PT ;  /* 0x0000009f3e3e7248 */ /* 0x000fe40007fe0100 */
[----:B------:R-:W-:-:S07]  /*3e30*/  VIADDMNMX R60, R159, R13, R60, PT ;  /* 0x0000000d9f3c7246 */ /* 0x000fce000380013c */
.L_x_731:
[C---:B------:R-:W-:Y:S01]  /*3e40*/  ISETP.GT.AND P1, PT, R62.reuse, 0x1, !P1 ;  /* 0x000000013e00780c */ /* 0x040fe20004f24270 */
[----:B------:R-:W-:Y:S01]  /*3e50*/  ULDC UR7, c[0x0][0x988] ;  /* 0x0002620000077ab9 */ /* 0x000fe20000000800 */
[----:B------:R-:W-:Y:S01]  /*3e60*/  ISETP.GT.AND P2, PT, R62, 0x8, !P2 ;  /* 0x000000083e00780c */ /* 0x000fe20005744270 */
[----:B------:R-:W-:Y:S01]  /*3e70*/  IMAD.IADD R12, R121, 0x1, R12 ;  /* 0x00000001790c7824 */ /* 0x000fe200078e020c */
[----:B------:R-:W-:Y:S02]  /*3e80*/  ISETP.LT.OR P1, PT, R60, 0x2, P1 ;  /* 0x000000023c00780c */ /* 0x000fe40000f21670 */
[----:B------:R-:W-:Y:S02]  /*3e90*/  ISETP.GT.AND P3, PT, R62, 0x9, !P3 ;  /* 0x000000093e00780c */ /* 0x000fe40005f64270 */
[----:B------:R-:W-:Y:S02]  /*3ea0*/  FSEL R179, R6, -INF , !P1 ;  /* 0xff80000006b37808 */ /* 0x000fe40004800000 */
[----:B------:R-:W-:-:S02]  /*3eb0*/  ISETP.NE.AND P1, PT, R110, RZ, PT ;  /* 0x000000ff6e00720c */ /* 0x000fc40003f25270 */
[----:B------:R-:W-:Y:S02]  /*3ec0*/  ISETP.LT.OR P2, PT, R60, 0x9, P2 ;  /* 0x000000093c00780c */ /* 0x000fe40001741670 */
[----:B------:R-:W-:Y:S02]  /*3ed0*/  ISETP.GT.AND P1, PT, R62, 0x10, !P1 ;  /* 0x000000103e00780c */ /* 0x000fe40004f24270 */
[C---:B------:R-:W-:Y:S02]  /*3ee0*/  ISETP.LT.OR P3, PT, R60.reuse, 0xa, P3 ;  /* 0x0000000a3c00780c */ /* 0x040fe40001f61670 */
[----:B------:R-:W-:Y:S02]  /*3ef0*/  ISETP.LT.OR P1, PT, R60, 0x11, P1 ;  /* 0x000000113c00780c */ /* 0x000fe40000f21670 */
[----:B------:R-:W-:Y:S02]  /*3f00*/  FSEL R177, R7, -INF , !P2 ;  /* 0xff80000007b17808 */ /* 0x000fe40005000000 */
[----:B------:R-:W-:-:S02]  /*3f10*/  FSEL R191, R9, -INF , !P1 ;  /* 0xff80000009bf7808 */ /* 0x000fc40004800000 */
[----:B------:R-:W-:Y:S02]  /*3f20*/  ISETP.NE.AND P1, PT, R112, RZ, PT ;  /* 0x000000ff7000720c */ /* 0x000fe40003f25270 */
[----:B------:R-:W-:Y:S02]  /*3f30*/  FSEL R7, R8, -INF , !P3 ;  /* 0xff80000008077808 */ /* 0x000fe40005800000 */
[----:B------:R-:W-:Y:S02]  /*3f40*/  ISETP.GT.AND P1, PT, R62, 0x11, !P1 ;  /* 0x000000113e00780c */ /* 0x000fe40004f24270 */
[----:B------:R-:W-:Y:S02]  /*3f50*/  ISETP.NE.AND P3, PT, R124, RZ, PT ;  /* 0x000000ff7c00720c */ /* 0x000fe40003f65270 */
[----:B------:R-:W-:Y:S02]  /*3f60*/  ISETP.LT.OR P1, PT, R60, 0x12, P1 ;  /* 0x000000123c00780c */ /* 0x000fe40000f21670 */
[----:B------:R-:W-:-:S02]  /*3f70*/  ISETP.NE.AND P2, PT, R126, RZ, PT ;  /* 0x000000ff7e00720c */ /* 0x000fc40003f45270 */
[----:B------:R-:W-:Y:S02]  /*3f80*/  FSEL R175, R10, -INF , !P1 ;  /* 0xff8000000aaf7808 */ /* 0x000fe40004800000 */
[----:B------:R-:W-:Y:S02]  /*3f90*/  ISETP.NE.AND P1, PT, R114, RZ, PT ;  /* 0x000000ff7200720c */ /* 0x000fe40003f25270 */
[----:B------:R-:W-:Y:S02]  /*3fa0*/  ISETP.NE.AND P6, PT, R128, RZ, PT ;  /* 0x000000ff8000720c */ /* 0x000fe40003fc5270 */
[----:B------:R-:W-:Y:S02]  /*3fb0*/  ISETP.GT.AND P1, PT, R62, 0x18, !P1 ;  /* 0x000000183e00780c */ /* 0x000fe40004f24270 */
[----:B------:R-:W-:Y:S02]  /*3fc0*/  FMNMX.FTZ R6, R203, R157, !PT ;  /* 0x0000009dcb067209 */ /* 0x000fe40007810000 */
[----:B------:R-:W-:-:S02]  /*3fd0*/  ISETP.LT.OR P1, PT, R60, 0x19, P1 ;  /* 0x000000193c00780c */ /* 0x000fc40000f21670 */
[----:B------:R-:W-:Y:S02]  /*3fe0*/  FMNMX.FTZ R6, R155, R6, !PT ;  /* 0x000000069b067209 */ /* 0x000fe40007810000 */
[----:B------:R-:W-:Y:S02]  /*3ff0*/  FSEL R173, R11, -INF , !P1 ;  /* 0xff8000000bad7808 */ /* 0x000fe40004800000 */
[----:B------:R-:W-:Y:S02]  /*4000*/  ISETP.NE.AND P1, PT, R116, RZ, PT ;  /* 0x000000ff7400720c */ /* 0x000fe40003f25270 */
[----:B------:R-:W-:Y:S02]  /*4010*/  FMNMX.FTZ R6, R145, R6, !PT ;  /* 0x0000000691067209 */ /* 0x000fe40007810000 */
[----:B------:R-:W-:Y:S02]  /*4020*/  ISETP.GT.AND P1, PT, R62, 0x19, !P1 ;  /* 0x000000193e00780c */ /* 0x000fe40004f24270 */
[----:B------:R-:W-:-:S02]  /*4030*/  FMNMX.FTZ R6, R147, R6, !PT ;  /* 0x0000000693067209 */ /* 0x000fc40007810000 */
[----:B------:R-:W-:Y:S02]  /*4040*/  ISETP.LT.OR P1, PT, R60, 0x1a, P1 ;  /* 0x0000001a3c00780c */ /* 0x000fe40000f21670 */
[----:B------:R-:W-:Y:S02]  /*4050*/  FMNMX.FTZ R6, R153, R6, !PT ;  /* 0x0000000699067209 */ /* 0x000fe40007810000 */
[----:B------:R-:W-:Y:S02]  /*4060*/  FSEL R33, R14, -INF , !P1 ;  /* 0xff8000000e217808 */ /* 0x000fe40004800000 */
[----:B------:R-:W-:Y:S02]  /*4070*/  ISETP.NE.AND P1, PT, R118, RZ, PT ;  /* 0x000000ff7600720c */ /* 0x000fe40003f25270 */
[----:B------:R-:W-:Y:S02]  /*4080*/  FMNMX.FTZ R6, R151, R6, !PT ;  /* 0x0000000697067209 */ /* 0x000fe40007810000 */
[----:B------:R-:W-:-:S02]  /*4090*/  ISETP.GT.AND P1, PT, R62, 0x20, !P1 ;  /* 0x000000203e00780c */ /* 0x000fc40004f24270 */
[----:B------:R-:W-:Y:S02]  /*40a0*/  FMNMX.FTZ R6, R143, R6, !PT ;  /* 0x000000068f067209 */ /* 0x000fe40007810000 */
[----:B------:R-:W-:Y:S02]  /*40b0*/  ISETP.LT.OR P1, PT, R60, 0x21, P1 ;  /* 0x000000213c00780c */ /* 0x000fe40000f21670 */
[----:B------:R-:W-:Y:S02]  /*40c0*/  FMNMX.FTZ R6, R141, R6, !PT ;  /* 0x000000068d067209 */ /* 0x000fe40007810000 */
[----:B------:R-:W-:Y:S02]  /*40d0*/  FSEL R189, R15, -INF , !P1 ;  /* 0xff8000000fbd7808 */ /* 0x000fe40004800000 */
[----:B------:R-:W-:Y:S02]  /*40e0*/  ISETP.NE.AND P1, PT, R122, RZ, PT ;  /* 0x000000ff7a00720c */ /* 0x000fe40003f25270 */
[----:B------:R-:W-:-:S02]  /*40f0*/  FMNMX.FTZ R6, R149, R6, !PT ;  /* 0x0000000695067209 */ /* 0x000fc40007810000 */
[----:B------:R-:W-:Y:S02]  /*4100*/  ISETP.GT.AND P1, PT, R62, 0x21, !P1 ;  /* 0x000000213e00780c */ /* 0x000fe40004f24270 */
[----:B------:R-:W-:Y:S02]  /*4110*/  FMNMX.FTZ R6, R131, R6, !PT ;  /* 0x0000000683067209 */ /* 0x000fe40007810000 */
[----:B------:R-:W-:Y:S02]  /*4120*/  ISETP.LT.OR P1, PT, R60, 0x22, P1 ;  /* 0x000000223c00780c */ /* 0x000fe40000f21670 */
[----:B------:R-:W-:Y:S02]  /*4130*/  FMNMX.FTZ R6, R133, R6, !PT ;  /* 0x0000000685067209 */ /* 0x000fe40007810000 */
[----:B------:R-:W-:Y:S02]  /*4140*/  FSEL R171, R20, -INF , !P1 ;  /* 0xff80000014ab7808 */ /* 0x000fe40004800000 */
[----:B------:R-:W-:-:S02]  /*4150*/  ISETP.GT.AND P1, PT, R62, 0x28, !P3 ;  /* 0x000000283e00780c */ /* 0x000fc40005f24270 */
[----:B------:R-:W-:Y:S02]  /*4160*/  ISETP.NE.AND P3, PT, R144, RZ, PT ;  /* 0x000000ff9000720c */ /* 0x000fe40003f65270 */
[----:B------:R-:W-:Y:S02]  /*4170*/  ISETP.LT.OR P1, PT, R60, 0x29, P1 ;  /* 0x000000293c00780c */ /* 0x000fe40000f21670 */
[----:B------:R-:W-:Y:S02]  /*4180*/  FMNMX.FTZ R6, R129, R6, !PT ;  /* 0x0000000681067209 */ /* 0x000fe40007810000 */
[----:B------:R-:W-:Y:S02]  /*4190*/  FSEL R169, R24, -INF , !P1 ;  /* 0xff80000018a97808 */ /* 0x000fe40004800000 */
[----:B------:R-:W-:Y:S02]  /*41a0*/  ISETP.GT.AND P1, PT, R62, 0x29, !P2 ;  /* 0x000000293e00780c */ /* 0x000fe40005724270 */
[----:B------:R-:W-:-:S02]  /*41b0*/  ISETP.NE.AND P2, PT, R146, RZ, PT ;  /* 0x000000ff9200720c */ /* 0x000fc40003f45270 */
[----:B------:R-:W-:Y:S02]  /*41c0*/  ISETP.LT.OR P1, PT, R60, 0x2a, P1 ;  /* 0x0000002a3c00780c */ /* 0x000fe40000f21670 */
[----:B------:R-:W-:Y:S02]  /*41d0*/  FMNMX.FTZ R6, R135, R6, !PT ;  /* 0x0000000687067209 */ /* 0x000fe40007810000 */
[----:B------:R-:W-:Y:S02]  /*41e0*/  FSEL R21, R21, -INF , !P1 ;  /* 0xff80000015157808 */ /* 0x000fe40004800000 */
[----:B------:R-:W-:Y:S02]  /*41f0*/  ISETP.GT.AND P1, PT, R62, 0x30, !P6 ;  /* 0x000000303e00780c */ /* 0x000fe40007724270 */
[----:B------:R-:W-:Y:S02]  /*4200*/  ISETP.NE.AND P6, PT, R148, RZ, PT ;  /* 0x000000ff9400720c */ /* 0x000fe40003fc5270 */
        /* <DEDUP_REMOVED lines=24> */
[----:B------:R-:W-:-:S02]  /*4390*/  ISETP.NE.AND P1, PT, R136, RZ, PT ;  /* 0x000000ff8800720c */ /* 0x000fc40003f25270 */
[----:B------:R-:W-:Y:S02]  /*43a0*/  FMNMX.FTZ R6, R113, R6, !PT ;  /* 0x0000000671067209 */ /* 0x000fe40007810000 */
[----:B------:R-:W-:Y:S02]  /*43b0*/  ISETP.GT.AND P1, PT, R62, 0x40, !P1 ;  /* 0x000000403e00780c */ /* 0x000fe40004f24270 */
[----:B------:R-:W-:Y:S02]  /*43c0*/  FMNMX.FTZ R6, R111, R6, !PT ;  /* 0x000000066f067209 */ /* 0x000fe40007810000 */
[----:B------:R-:W-:Y:S02]  /*43d0*/  ISETP.LT.OR P1, PT, R60, 0x41, P1 ;  /* 0x000000413c00780c */ /* 0x000fe40000f21670 */
[----:B------:R-:W-:Y:S02]  /*43e0*/  FMNMX.FTZ R6, R101, R6, !PT ;  /* 0x0000000665067209 */ /* 0x000fe40007810000 */
[----:B------:R-:W-:-:S02]  /*43f0*/  FSEL R185, R30, -INF , !P1 ;  /* 0xff8000001eb97808 */ /* 0x000fc40004800000 */
[----:B------:R-:W-:Y:S02]  /*4400*/  ISETP.NE.AND P1, PT, R138, RZ, PT ;  /* 0x000000ff8a00720c */ /* 0x000fe40003f25270 */
[----:B------:R-:W-:Y:S02]  /*4410*/  FMNMX.FTZ R6, R109, R6, !PT ;  /* 0x000000066d067209 */ /* 0x000fe40007810000 */
[----:B------:R-:W-:Y:S02]  /*4420*/  ISETP.GT.AND P1, PT, R62, 0x41, !P1 ;  /* 0x000000413e00780c */ /* 0x000fe40004f24270 */
[----:B------:R-:W-:Y:S02]  /*4430*/  FMNMX.FTZ R6, R97, R6, !PT ;  /* 0x0000000661067209 */ /* 0x000fe40007810000 */
[----:B------:R-:W-:Y:S02]  /*4440*/  ISETP.LT.OR P1, PT, R60, 0x42, P1 ;  /* 0x000000423c00780c */ /* 0x000fe40000f21670 */
[----:B------:R-:W-:-:S02]  /*4450*/  FMNMX.FTZ R6, R107, R6, !PT ;  /* 0x000000066b067209 */ /* 0x000fc40007810000 */
[----:B------:R-:W-:Y:S02]  /*4460*/  FSEL R163, R29, -INF , !P1 ;  /* 0xff8000001da37808 */ /* 0x000fe40004800000 */
[----:B------:R-:W-:Y:S02]  /*4470*/  ISETP.NE.AND P1, PT, R140, RZ, PT ;  /* 0x000000ff8c00720c */ /* 0x000fe40003f25270 */
[----:B------:R-:W-:Y:S02]  /*4480*/  FMNMX.FTZ R6, R105, R6, !PT ;  /* 0x0000000669067209 */ /* 0x000fe40007810000 */
        /* <DEDUP_REMOVED lines=17> */
[----:B------:R-:W-:Y:S02]  /*45a0*/  ISETP.GT.AND P1, PT, R62, 0x51, !P2 ;  /* 0x000000513e00780c */ /* 0x000fe40005724270 */
[----:B------:R-:W-:Y:S02]  /*45b0*/  ISETP.NE.AND P2, PT, R164, RZ, PT ;  /* 0x000000ffa400720c */ /* 0x000fe40003f45270 */
[----:B------:R-:W-:Y:S02]  /*45c0*/  ISETP.LT.OR P1, PT, R60, 0x52, P1 ;  /* 0x000000523c00780c */ /* 0x000fe40000f21670 */
[----:B------:R-:W-:-:S02]  /*45d0*/  FMNMX.FTZ R6, R85, R6, !PT ;  /* 0x0000000655067209 */ /* 0x000fc40007810000 */
[----:B------:R-:W-:Y:S02]  /*45e0*/  FSEL R159, R39, -INF , !P1 ;  /* 0xff800000279f7808 */ /* 0x000fe40004800000 */
[----:B------:R-:W-:Y:S02]  /*45f0*/  ISETP.GT.AND P1, PT, R62, 0x58, !P6 ;  /* 0x000000583e00780c */ /* 0x000fe40007724270 */
[----:B------:R-:W-:Y:S02]  /*4600*/  ISETP.NE.AND P6, PT, R76, RZ, PT ;  /* 0x000000ff4c00720c */ /* 0x000fe40003fc5270 */
        /* <DEDUP_REMOVED lines=24> */
[----:B------:R-:W-:Y:S01]  /*4790*/  ISETP.NE.AND P1, PT, R156, RZ, PT ;  /* 0x000000ff9c00720c */ /* 0x000fe20003f25270 */
[----:B------:R-:W1:Y:S01]  /*47a0*/  SHFL.BFLY PT, R9, R6, 0x2, 0x1f ;  /* 0x0c401f0006097f89 */ /* 0x000e6200000e0000 */
[C---:B------:R-:W-:Y:S02]  /*47b0*/  ISETP.GT.AND P4, PT, R62.reuse, 0xb1, !P4 ;  /* 0x000000b13e00780c */ /* 0x040fe40006784270 */
[----:B------:R-:W-:-:S02]  /*47c0*/  ISETP.GT.AND P1, PT, R62, 0x68, !P1 ;  /* 0x000000683e00780c */ /* 0x000fc40004f24270 */
[----:B------:R-:W-:Y:S02]  /*47d0*/  ISETP.GT.AND P5, PT, R62, 0xb8, !P5 ;  /* 0x000000b83e00780c */ /* 0x000fe40006fa4270 */
[C---:B------:R-:W-:Y:S02]  /*47e0*/  ISETP.LT.OR P1, PT, R60.reuse, 0x69, P1 ;  /* 0x000000693c00780c */ /* 0x040fe40000f21670 */
[----:B------:R-:W-:Y:S02]  /*47f0*/  ISETP.LT.OR P4, PT, R60, 0xb2, P4 ;  /* 0x000000b23c00780c */ /* 0x000fe40002781670 */
[----:B------:R-:W-:Y:S02]  /*4800*/  FSEL R25, R46, -INF , !P1 ;  /* 0xff8000002e197808 */ /* 0x000fe40004800000 */
[----:B------:R-:W-:Y:S02]  /*4810*/  ISETP.NE.AND P1, PT, R158, RZ, PT ;  /* 0x000000ff9e00720c */ /* 0x000fe40003f25270 */
[----:B------:R-:W-:-:S02]  /*4820*/  ISETP.LT.OR P5, PT, R60, 0xb9, P5 ;  /* 0x000000b93c00780c */ /* 0x000fc40002fa1670 */
[----:B------:R-:W-:Y:S02]  /*4830*/  ISETP.GT.AND P1, PT, R62, 0x69, !P1 ;  /* 0x000000693e00780c */ /* 0x000fe40004f24270 */
[----:B------:R-:W-:Y:S02]  /*4840*/  FSEL R35, R35, -INF , !P5 ;  /* 0xff80000023237808 */ /* 0x000fe40006800000 */
[----:B------:R-:W-:Y:S02]  /*4850*/  ISETP.LT.OR P1, PT, R60, 0x6a, P1 ;  /* 0x0000006a3c00780c */ /* 0x000fe40000f21670 */
[----:B-1----:R-:W-:Y:S02]  /*4860*/  FMNMX.FTZ R8, R6, R9, !PT ;  /* 0x0000000906087209 */ /* 0x002fe40007810000 */
[----:B------:R-:W-:Y:S02]  /*4870*/  FSEL R45, R45, -INF , !P1 ;  /* 0xff8000002d2d7808 */ /* 0x000fe40004800000 */
[----:B------:R-:W-:Y:S01]  /*4880*/  ISETP.NE.AND P1, PT, R160, RZ, PT ;  /* 0x000000ffa000720c */ /* 0x000fe20003f25270 */
[----:B------:R-:W1:Y:S03]  /*4890*/  SHFL.BFLY PT, R9, R8, 0x1, 0x1f ;  /* 0x0c201f0008097f89 */ /* 0x000e6600000e0000 */
[----:B------:R-:W-:-:S04]  /*48a0*/  ISETP.GT.AND P1, PT, R62, 0x70, !P1 ;  /* 0x000000703e00780c */ /* 0x000fc80004f24270 */
[----:B------:R-:W-:-:S04]  /*48b0*/  ISETP.LT.OR P1, PT, R60, 0x71, P1 ;  /* 0x000000713c00780c */ /* 0x000fc80000f21670 */
[----:B------:R-:W-:Y:S02]  /*48c0*/  FSEL R29, R48, -INF , !P1 ;  /* 0xff800000301d7808 */ /* 0x000fe40004800000 */
[----:B------:R-:W-:-:S04]  /*48d0*/  ISETP.NE.AND P1, PT, R162, RZ, PT ;  /* 0x000000ffa200720c */ /* 0x000fc80003f25270 */
[----:B------:R-:W-:-:S04]  /*48e0*/  ISETP.GT.AND P1, PT, R62, 0x71, !P1 ;  /* 0x000000713e00780c */ /* 0x000fc80004f24270 */
[----:B------:R-:W-:Y:S02]  /*48f0*/  ISETP.LT.OR P1, PT, R60, 0x72, P1 ;  /* 0x000000723c00780c */ /* 0x000fe40000f21670 */
[----:B-1----:R-:W-:Y:S02]  /*4900*/  FMNMX.FTZ R9, R8, R9, !PT ;  /* 0x0000000908097209 */ /* 0x002fe40007810000 */
[----:B------:R-:W-:Y:S02]  /*4910*/  FSEL R47, R47, -INF , !P1 ;  /* 0xff8000002f2f7808 */ /* 0x000fe40004800000 */
[----:B------:R-:W-:Y:S02]  /*4920*/  ISETP.GT.AND P1, PT, R62, 0x78, !P3 ;  /* 0x000000783e00780c */ /* 0x000fe40005f24270 */
[----:B------:R-:W-:Y:S02]  /*4930*/  ISETP.NE.AND P3, PT, R82, RZ, PT ;  /* 0x000000ff5200720c */ /* 0x000fe40003f65270 */
[----:B------:R-:W-:-:S04]  /*4940*/  ISETP.LT.OR P1, PT, R60, 0x79, P1 ;  /* 0x000000793c00780c */ /* 0x000fc80000f21670 */
        /* <DEDUP_REMOVED lines=9> */
[----:B------:R-:W-:-:S04]  /*49e0*/  ISETP.NE.AND P1, PT, R166, RZ, PT ;  /* 0x000000ffa600720c */ /* 0x000fc80003f25270 */
[----:B------:R-:W-:-:S04]  /*49f0*/  ISETP.GT.AND P1, PT, R62, 0x81, !P1 ;  /* 0x000000813e00780c */ /* 0x000fc80004f24270 */
        /* <DEDUP_REMOVED lines=30> */
[----:B------:R-:W-:-:S04]  /*4be0*/  ISETP.GT.AND P1, PT, R62, 0xa1, !P3 ;  /* 0x000000a13e00780c */ /* 0x000fc80005f24270 */
[----:B------:R-:W-:-:S04]  /*4bf0*/  ISETP.LT.OR P1, PT, R60, 0xa2, P1 ;  /* 0x000000a23c00780c */ /* 0x000fc80000f21670 */
[----:B------:R-:W-:Y:S02]  /*4c00*/  FSEL R199, R66, -INF , !P1 ;  /* 0xff80000042c77808 */ /* 0x000fe40004800000 */
[----:B------:R-:W-:Y:S02]  /*4c10*/  ISETP.GT.AND P1, PT, R62, 0xa8, !P2 ;  /* 0x000000a83e00780c */ /* 0x000fe40005724270 */
[----:B------:R-:W-:Y:S02]  /*4c20*/  ISETP.NE.AND P2, PT, R68, RZ, PT ;  /* 0x000000ff4400720c */ /* 0x000fe40003f45270 */
[----:B------:R-:W-:-:S04]  /*4c30*/  ISETP.LT.OR P1, PT, R60, 0xa9, P1 ;  /* 0x000000a93c00780c */ /* 0x000fc80000f21670 */
[----:B------:R-:W-:Y:S02]  /*4c40*/  FSEL R69, R69, -INF , !P1 ;  /* 0xff80000045457808 */ /* 0x000fe40004800000 */
[----:B------:R-:W-:Y:S02]  /*4c50*/  ISETP.GT.AND P1, PT, R62, 0xa9, !P6 ;  /* 0x000000a93e00780c */ /* 0x000fe40007724270 */
[----:B------:R-:W-:Y:S01]  /*4c60*/  ISETP.NE.AND P6, PT, R64, RZ, PT ;  /* 0x000000ff4000720c */ /* 0x000fe20003fc5270 */
[----:B------:R-:W-:Y:S01]  /*4c70*/  IMAD.U32 R64, RZ, RZ, UR7 ;  /* 0x00000007ff407e24 */ /* 0x000fe2000f8e00ff */
[----:B------:R-:W-:-:S03]  /*4c80*/  ISETP.LT.OR P1, PT, R60, 0xaa, P1 ;  /* 0x000000aa3c00780c */ /* 0x000fc60000f21670 */
[C---:B------:R-:W-:Y:S01]  /*4c90*/  FFMA.FTZ R38, R9.reuse, R64, -8 ;  /* 0xc100000009267423 */ /* 0x040fe20000010040 */
[----:B------:R-:W-:Y:S02]  /*4ca0*/  FSEL R201, R70, -INF , !P1 ;  /* 0xff80000046c97808 */ /* 0x000fe40004800000 */
[----:B------:R-:W-:-:S04]  /*4cb0*/  FSETP.NEU.FTZ.AND P1, PT, R9, -INF , PT ;  /* 0xff8000000900780b */ /* 0x000fc80003f3d000 */
[----:B------:R-:W-:Y:S02]  /*4cc0*/  FSEL R38, R38, RZ, P1 ;  /* 0x000000ff26267208 */ /* 0x000fe40000800000 */
[----:B------:R-:W-:Y:S02]  /*4cd0*/  ISETP.GT.AND P1, PT, R62, RZ, !P6 ;  /* 0x000000ff3e00720c */ /* 0x000fe40007724270 */
[----:B------:R-:W-:Y:S01]  /*4ce0*/  ISETP.NE.AND P6, PT, R72, RZ, PT ;  /* 0x000000ff4800720c */ /* 0x000fe20003fc5270 */
[----:B------:R-:W-:-:S01]  /*4cf0*/  FFMA.FTZ R54, R105, R64, -R38 ;  /* 0x0000004069367223 */ /* 0x000fc20000010826 */
[----:B------:R-:W-:Y:S01]  /*4d00*/  ISETP.LT.OR P1, PT, R60, 0x1, P1 ;  /* 0x000000013c00780c */ /* 0x000fe20000f21670 */
[----:B------:R-:W-:-:S01]  /*4d10*/  FFMA.FTZ R52, R97, R64, -R38 ;  /* 0x0000004061347223 */ /* 0x000fc20000010826 */
[----:B------:R-:W-:Y:S01]  /*4d20*/  FSEL R105, R34, -INF , !P4 ;  /* 0xff80000022697808 */ /* 0x000fe20006000000 */
[----:B------:R-:W-:-:S01]  /*4d30*/  FFMA.FTZ R97, R107, R64, -R38 ;  /* 0x000000406b617223 */ /* 0x000fc20000010826 */
[----:B------:R-:W-:Y:S01]  /*4d40*/  FSEL R40, R3, -INF , !P1 ;  /* 0xff80000003287808 */ /* 0x000fe20004800000 */
[----:B------:R-:W-:-:S01]  /*4d50*/  FFMA.FTZ R34, R87, R64, -R38 ;  /* 0x0000004057227223 */ /* 0x000fc20000010826 */
[----:B------:R-:W-:Y:S01]  /*4d60*/  ISETP.GT.AND P1, PT, R62, 0xb0, !P2 ;  /* 0x000000b03e00780c */ /* 0x000fe20005724270 */
[----:B------:R-:W-:-:S01]  /*4d70*/  FFMA.FTZ R3, R203, R64, -R38 ;  /* 0x00000040cb037223 */ /* 0x000fc20000010826 */
[----:B------:R-:W-:Y:S01]  /*4d80*/  FMNMX.FTZ R10, R40, R179, !PT ;  /* 0x000000b3280a7209 */ /* 0x000fe20007810000 */
[----:B------:R-:W-:-:S01]  /*4d90*/  FFMA.FTZ R6, R157, R64, -R38 ;  /* 0x000000409d067223 */ /* 0x000fc20000010826 */
[----:B------:R-:W-:Y:S01]  /*4da0*/  ISETP.LT.OR P1, PT, R60, 0xb1, P1 ;  /* 0x000000b13c00780c */ /* 0x000fe20000f21670 */
[----:B------:R-:W-:-:S01]  /*4db0*/  FFMA.FTZ R14, R155, R64, -R38 ;  /* 0x000000409b0e7223 */ /* 0x000fc20000010826 */
[----:B------:R-:W-:Y:S01]  /*4dc0*/  FMNMX.FTZ R10, R177, R10, !PT ;  /* 0x0000000ab10a7209 */ /* 0x000fe20007810000 */
[----:B------:R-:W-:Y:S01]  /*4dd0*/  MUFU.EX2 R3, R3 ;  /* 0x0000000300037308 */ /* 0x000fe20000000800 */
[----:B------:R-:W-:Y:S01]  /*4de0*/  FSEL R31, R31, -INF , !P1 ;  /* 0xff8000001f1f7808 */ /* 0x000fe20004800000 */
[--C-:B------:R-:W-:Y:S01]  /*4df0*/  FFMA.FTZ R155, R145, R64, -R38.reuse ;  /* 0x00000040919b7223 */ /* 0x100fe20000010826 */
[----:B------:R-:W-:Y:S01]  /*4e00*/  FMNMX.FTZ R10, R7, R10, !PT ;  /* 0x0000000a070a7209 */ /* 0x000fe20007810000 */
[-CC-:B------:R-:W-:Y:S01]  /*4e10*/  FFMA.FTZ R8, R147, R64.reuse, -R38.reuse ;  /* 0x0000004093087223 */ /* 0x180fe20000010826 */
[----:B------:R-:W-:Y:S01]  /*4e20*/  ISETP.GT.AND P2, PT, R62, 0xb9, !P6 ;  /* 0x000000b93e00780c */ /* 0x000fe20007744270 */
[--C-:B------:R-:W-:Y:S01]  /*4e30*/  FFMA.FTZ R145, R153, R64, -R38.reuse ;  /* 0x0000004099917223 */ /* 0x100fe20000010826 */
[----:B------:R-:W-:Y:S01]  /*4e40*/  FMNMX.FTZ R10, R191, R10, !PT ;  /* 0x0000000abf0a7209 */ /* 0x000fe20007810000 */
[----:B------:R-:W-:Y:S01]  /*4e50*/  MUFU.EX2 R6, R6 ;  /* 0x0000000600067308 */ /* 0x000fe20000000800 */
[----:B------:R-:W-:Y:S01]  /*4e60*/  ISETP.LT.OR P2, PT, R60, 0xba, P2 ;  /* 0x000000ba3c00780c */ /* 0x000fe20001741670 */
[--C-:B------:R-:W-:Y:S01]  /*4e70*/  FFMA.FTZ R66, R73, R64, -R38.reuse ;  /* 0x0000004049427223 */ /* 0x100fe20000010826 */
[----:B------:R-:W-:Y:S01]  /*4e80*/  FMNMX.FTZ R10, R175, R10, !PT ;  /* 0x0000000aaf0a7209 */ /* 0x000fe20007810000 */
[-CC-:B------:R-:W-:Y:S01]  /*4e90*/  FFMA.FTZ R24, R151, R64.reuse, -R38.reuse ;  /* 0x0000004097187223 */ /* 0x180fe20000010826 */
[----:B------:R-:W-:Y:S01]  /*4ea0*/  FSEL R107, R36, -INF , !P2 ;  /* 0xff800000246b7808 */ /* 0x000fe20005000000 */
[--C-:B------:R-:W-:Y:S01]  /*4eb0*/  FFMA.FTZ R143, R143, R64, -R38.reuse ;  /* 0x000000408f8f7223 */ /* 0x100fe20000010826 */
[----:B------:R-:W-:Y:S01]  /*4ec0*/  FMNMX.FTZ R10, R173, R10, !PT ;  /* 0x0000000aad0a7209 */ /* 0x000fe20007810000 */
[----:B------:R-:W-:Y:S01]  /*4ed0*/  MUFU.EX2 R14, R14 ;  /* 0x0000000e000e7308 */ /* 0x000fe20000000800 */
[----:B------:R-:W-:-:S01]  /*4ee0*/  FFMA.FTZ R62, R77, R64, -R38 ;  /* 0x000000404d3e7223 */ /* 0x000fc20000010826 */
[--C-:B------:R-:W-:Y:S01]  /*4ef0*/  FFMA.FTZ R20, R141, R64, -R38.reuse ;  /* 0x000000408d147223 */ /* 0x100fe20000010826 */
[----:B------:R-:W-:Y:S01]  /*4f00*/  FMNMX.FTZ R10, R33, R10, !PT ;  /* 0x0000000a210a7209 */ /* 0x000fe20007810000 */
[-CC-:B------:R-:W-:Y:S01]  /*4f10*/  FFMA.FTZ R141, R149, R64.reuse, -R38.reuse ;  /* 0x00000040958d7223 */ /* 0x180fe20000010826 */
[----:B------:R-:W-:-:S01]  /*4f20*/  FFMA.FTZ R28, R131, R64, -R38 ;  /* 0x00000040831c7223 */ /* 0x000fc20000010826 */
[--C-:B------:R-:W-:Y:S01]  /*4f30*/  FFMA.FTZ R60, R63, R64, -R38.reuse ;  /* 0x000000403f3c7223 */ /* 0x100fe20000010826 */
[----:B------:R-:W-:Y:S01]  /*4f40*/  FMNMX.FTZ R10, R189, R10, !PT ;  /* 0x0000000abd0a7209 */ /* 0x000fe20007810000 */
[----:B------:R-:W1:Y:S01]  /*4f50*/  MUFU.EX2 R155, R155 ;  /* 0x0000009b009b7308 */ /* 0x000e620000000800 */
[----:B------:R-:W-:-:S01]  /*4f60*/  FFMA.FTZ R131, R133, R64, -R38 ;  /* 0x0000004085837223 */ /* 0x000fc20000010826 */
[--C-:B------:R-:W-:Y:S01]  /*4f70*/  FFMA.FTZ R63, R79, R64, -R38.reuse ;  /* 0x000000404f3f7223 */ /* 0x100fe20000010826 */
[----:B------:R-:W-:Y:S01]  /*4f80*/  FMNMX.FTZ R10, R171, R10, !PT ;  /* 0x0000000aab0a7209 */ /* 0x000fe20007810000 */
[-CC-:B------:R-:W-:Y:S01]  /*4f90*/  FFMA.FTZ R26, R129, R64.reuse, -R38.reuse ;  /* 0x00000040811a7223 */ /* 0x180fe20000010826 */
[----:B------:R-:W-:-:S01]  /*4fa0*/  FFMA.FTZ R129, R135, R64, -R38 ;  /* 0x0000004087817223 */ /* 0x000fc20000010826 */
        /* <DEDUP_REMOVED lines=22> */
[--C-:B------:R-:W-:Y:S01]  /*5110*/  FFMA.FTZ R48, R113, R64, -R38.reuse ;  /* 0x0000004071307223 */ /* 0x100fe20000010826 */
[----:B-1----:R-:W-:Y:S01]  /*5120*/  F2FP.SATFINITE.E4M3.F32.PACK_AB_MERGE_C R204, R155, R14, RZ ;  /* 0x0000000e9bcc723e */ /* 0x002fe200048070ff */
[----:B------:R-:W-:Y:S01]  /*5130*/  FFMA.FTZ R111, R111, R64, -R38 ;  /* 0x000000406f6f7223 */ /* 0x000fe20000010826 */
[----:B------:R-:W-:Y:S01]  /*5140*/  FMNMX.FTZ R10, R185, R10, !PT ;  /* 0x0000000ab90a7209 */ /* 0x000fe20007810000 */
[----:B------:R-:W1:Y:S01]  /*5150*/  MUFU.EX2 R143, R143 ;  /* 0x0000008f008f7308 */ /* 0x000e620000000800 */
[----:B------:R-:W-:Y:S01]  /*5160*/  F2FP.SATFINITE.E4M3.F32.PACK_AB_MERGE_C R204, R6, R3, R204 ;  /* 0x0000000306cc723e */ /* 0x000fe200048070cc */
        /* <DEDUP_REMOVED lines=15> */
[----:B-1----:R-:W-:Y:S01]  /*5260*/  F2FP.SATFINITE.E4M3.F32.PACK_AB_MERGE_C R206, R143, R24, RZ ;  /* 0x000000188fce723e */ /* 0x002fe200048070ff */
[--C-:B------:R-:W-:Y:S01]  /*5270*/  FFMA.FTZ R59, R59, R64, -R38.reuse ;  /* 0x000000403b3b7223 */ /* 0x100fe20000010826 */
[----:B------:R-:W-:Y:S01]  /*5280*/  FMNMX.FTZ R10, R159, R10, !PT ;  /* 0x0000000a9f0a7209 */ /* 0x000fe20007810000 */
[----:B------:R-:W-:Y:S01]  /*5290*/  FFMA.FTZ R38, R89, R64, -R38 ;  /* 0x0000004059267223 */ /* 0x000fe20000010826 */
[----:B------:R-:W-:-:S02]  /*52a0*/  F2FP.SATFINITE.E4M3.F32.PACK_AB_MERGE_C R206, R145, R8, R206 ;  /* 0x0000000891ce723e */ /* 0x000fc400048070ce */
[----:B------:R-:W-:Y:S01]  /*52b0*/  FMNMX.FTZ R10, R39, R10, !PT ;  /* 0x0000000a270a7209 */ /* 0x000fe20007810000 */
[----:B------:R-:W-:Y:S01]  /*52c0*/  MUFU.EX2 R28, R28 ;  /* 0x0000001c001c7308 */ /* 0x000fe20000000800 */
[----:B------:R-:W-:Y:S02]  /*52d0*/  ISETP.GE.AND P6, PT, R13, 0x1, PT ;  /* 0x000000010d00780c */ /* 0x000fe40003fc6270 */
[----:B------:R-:W-:-:S04]  /*52e0*/  FMNMX.FTZ R10, R41, R10, !PT ;  /* 0x0000000a290a7209 */ /* 0x000fc80007810000 */
[----:B------:R-:W-:Y:S01]  /*52f0*/  FMNMX.FTZ R10, R181, R10, !PT ;  /* 0x0000000ab50a7209 */ /* 0x000fe20007810000 */
[----:B------:R-:W1:Y:S03]  /*5300*/  MUFU.EX2 R131, R131 ;  /* 0x0000008300837308 */ /* 0x000e660000000800 */
[----:B------:R-:W-:-:S04]  /*5310*/  FMNMX.FTZ R10, R43, R10, !PT ;  /* 0x0000000a2b0a7209 */ /* 0x000fc80007810000 */
[----:B------:R-:W-:Y:S01]  /*5320*/  FMNMX.FTZ R10, R25, R10, !PT ;  /* 0x0000000a190a7209 */ /* 0x000fe20007810000 */
[----:B------:R-:W-:Y:S03]  /*5330*/  MUFU.EX2 R26, R26 ;  /* 0x0000001a001a7308 */ /* 0x000fe60000000800 */
[----:B------:R-:W-:-:S04]  /*5340*/  FMNMX.FTZ R10, R45, R10, !PT ;  /* 0x0000000a2d0a7209 */ /* 0x000fc80007810000 */
[----:B------:R-:W-:Y:S01]  /*5350*/  FMNMX.FTZ R10, R29, R10, !PT ;  /* 0x0000000a1d0a7209 */ /* 0x000fe20007810000 */
[----:B------:R-:W-:Y:S01]  /*5360*/  MUFU.EX2 R129, R129 ;  /* 0x0000008100817308 */ /* 0x000fe20000000800 */
[----:B-1----:R-:W-:Y:S02]  /*5370*/  F2FP.SATFINITE.E4M3.F32.PACK_AB_MERGE_C R200, R131, R28, RZ ;  /* 0x0000001c83c8723e */ /* 0x002fe400048070ff */
[----:B------:R-:W-:Y:S02]  /*5380*/  FMNMX.FTZ R10, R47, R10, !PT ;  /* 0x0000000a2f0a7209 */ /* 0x000fe40007810000 */
[----:B------:R-:W-:Y:S02]  /*5390*/  F2FP.SATFINITE.E4M3.F32.PACK_AB_MERGE_C R200, R141, R20, R200 ;  /* 0x000000148dc8723e */ /* 0x000fe400048070c8 */
[----:B------:R-:W-:Y:S01]  /*53a0*/  FMNMX.FTZ R10, R15, R10, !PT ;  /* 0x0000000a0f0a7209 */ /* 0x000fe20007810000 */
[----:B------:R-:W-:Y:S03]  /*53b0*/  MUFU.EX2 R30, R30 ;  /* 0x0000001e001e7308 */ /* 0x000fe60000000800 */
        /* <DEDUP_REMOVED lines=26> */
[----:B------:R-:W-:-:S05]  /*5560*/  FMNMX.FTZ R10, R107, R10, !PT ;  /* 0x0000000a6b0a7209 */ /* 0x000fca0007810000 */
[----:B------:R-:W1:Y:S01]  /*5570*/  SHFL.BFLY PT, R87, R10, 0x2, 0x1f ;  /* 0x0c401f000a577f89 */ /* 0x000e6200000e0000 */
[----:B------:R-:W-:Y:S08]  /*5580*/  MUFU.EX2 R95, R95 ;  /* 0x0000005f005f7308 */ /* 0x000ff00000000800 */
[----:B------:R-:W-:Y:S08]  /*5590*/  MUFU.EX2 R48, R48 ;  /* 0x0000003000307308 */ /* 0x000ff00000000800 */
[----:B------:R-:W-:Y:S01]  /*55a0*/  MUFU.EX2 R111, R111 ;  /* 0x0000006f006f7308 */ /* 0x000fe20000000800 */
[----:B-1----:R-:W-:-:S07]  /*55b0*/  FMNMX.FTZ R87, R10, R87, !PT ;  /* 0x000000570a577209 */ /* 0x002fce0007810000 */
[----:B------:R-:W-:Y:S01]  /*55c0*/  MUFU.EX2 R50, R50 ;  /* 0x0000003200327308 */ /* 0x000fe20000000800 */
[----:B------:R-:W1:Y:S07]  /*55d0*/  SHFL.BFLY PT, R10, R87, 0x1, 0x1f ;  /* 0x0c201f00570a7f89 */ /* 0x000e6e00000e0000 */
[----:B------:R-:W-:Y:S08]  /*55e0*/  MUFU.EX2 R101, R101 ;  /* 0x0000006500657308 */ /* 0x000ff00000000800 */
[----:B------:R-:W-:Y:S08]  /*55f0*/  MUFU.EX2 R54, R54 ;  /* 0x0000003600367308 */ /* 0x000ff00000000800 */
[----:B------:R-:W-:Y:S01]  /*5600*/  MUFU.EX2 R99, R99 ;  /* 0x0000006300637308 */ /* 0x000fe20000000800 */
[----:B-1----:R-:W-:-:S04]  /*5610*/  FMNMX.FTZ R10, R87, R10, !PT ;  /* 0x0000000a570a7209 */ /* 0x002fc80007810000 */
[C---:B------:R-:W-:Y:S01]  /*5620*/  FSETP.NEU.FTZ.AND P1, PT, R10.reuse, -INF , PT ;  /* 0xff8000000a00780b */ /* 0x040fe20003f3d000 */
[----:B------:R-:W-:-:S02]  /*5630*/  FFMA.FTZ R68, R10, R64, -8 ;  /* 0xc10000000a447423 */ /* 0x000fc40000010040 */
[----:B------:R-:W-:Y:S03]  /*5640*/  MUFU.EX2 R52, R52 ;  /* 0x0000003400347308 */ /* 0x000fe60000000800 */
[----:B------:R-:W-:-:S05]  /*5650*/  FSEL R68, R68, RZ, P1 ;  /* 0x000000ff44447208 */ /* 0x000fca0000800000 */
[----:B------:R-:W-:Y:S01]  /*5660*/  MUFU.EX2 R97, R97 ;  /* 0x0000006100617308 */ /* 0x000fe20000000800 */
[----:B------:R-:W-:-:S01]  /*5670*/  FFMA.FTZ R40, R40, R64, -R68 ;  /* 0x0000004028287223 */ /* 0x000fc20000010844 */
[-CC-:B------:R-:W-:Y:S01]  /*5680*/  FFMA.FTZ R73, R179, R64.reuse, -R68.reuse ;  /* 0x00000040b3497223 */ /* 0x180fe20000010844 */
[----:B------:R-:W-:-:S01]  /*5690*/  FFMA.FTZ R70, R177, R64, -R68 ;  /* 0x00000040b1467223 */ /* 0x000fc20000010844 */
[----:B------:R-:W-:Y:S01]  /*56a0*/  FFMA.FTZ R90, R43, R64, -R68 ;  /* 0x000000402b5a7223 */ /* 0x000fe20000010844 */
[----:B------:R-:W-:-:S01]  /*56b0*/  FADD.FTZ R43, R3, R6 ;  /* 0x00000006032b7221 */ /* 0x000fc20000010000 */
[-CC-:B------:R-:W-:Y:S01]  /*56c0*/  FFMA.FTZ R77, R7, R64.reuse, -R68.reuse ;  /* 0x00000040074d7223 */ /* 0x180fe20000010844 */
[----:B------:R-:W-:-:S01]  /*56d0*/  FFMA.FTZ R7, R191, R64, -R68 ;  /* 0x00000040bf077223 */ /* 0x000fc20000010844 */
[----:B------:R-:W-:Y:S01]  /*56e0*/  MUFU.EX2 R40, R40 ;  /* 0x0000002800287308 */ /* 0x000fe20000000800 */
[----:B------:R-:W-:-:S01]  /*56f0*/  FADD.FTZ R94, R14, R43 ;  /* 0x0000002b0e5e7221 */ /* 0x000fc20000010000 */
[-CC-:B------:R-:W-:Y:S01]  /*5700*/  FFMA.FTZ R43, R25, R64.reuse, -R68.reuse ;  /* 0x00000040192b7223 */ /* 0x180fe20000010844 */
[----:B------:R-:W-:-:S01]  /*5710*/  FFMA.FTZ R72, R175, R64, -R68 ;  /* 0x00000040af487223 */ /* 0x000fc20000010844 */
[----:B------:R-:W-:Y:S01]  /*5720*/  FFMA.FTZ R74, R173, R64, -R68 ;  /* 0x00000040ad4a7223 */ /* 0x000fe20000010844 */
[----:B------:R-:W-:-:S01]  /*5730*/  FADD.FTZ R25, R155, R94 ;  /* 0x0000005e9b197221 */ /* 0x000fc20000010000 */
[-CC-:B------:R-:W-:Y:S01]  /*5740*/  FFMA.FTZ R96, R45, R64.reuse, -R68.reuse ;  /* 0x000000402d607223 */ /* 0x180fe20000010844 */
[----:B------:R-:W-:-:S01]  /*5750*/  FFMA.FTZ R79, R33, R64, -R68 ;  /* 0x00000040214f7223 */ /* 0x000fc20000010844 */
[----:B------:R-:W1:Y:S01]  /*5760*/  MUFU.EX2 R73, R73 ;  /* 0x0000004900497308 */ /* 0x000e620000000800 */
[----:B------:R-:W-:-:S01]  /*5770*/  FADD.FTZ R94, R8, R25 ;  /* 0x00000019085e7221 */ /* 0x000fc20000010000 */
[-CC-:B------:R-:W-:Y:S01]  /*5780*/  FFMA.FTZ R33, R189, R64.reuse, -R68.reuse ;  /* 0x00000040bd217223 */ /* 0x180fe20000010844 */
[----:B------:R-:W-:-:S01]  /*5790*/  FFMA.FTZ R76, R171, R64, -R68 ;  /* 0x00000040ab4c7223 */ /* 0x000fc20000010844 */
[----:B------:R-:W-:Y:S01]  /*57a0*/  FFMA.FTZ R78, R169, R64, -R68 ;  /* 0x00000040a94e7223 */ /* 0x000fe20000010844 */
[----:B------:R-:W-:-:S01]  /*57b0*/  FADD.FTZ R45, R145, R94 ;  /* 0x0000005e912d7221 */ /* 0x000fc20000010000 */
[-CC-:B------:R-:W-:Y:S01]  /*57c0*/  FFMA.FTZ R83, R21, R64.reuse, -R68.reuse ;  /* 0x0000004015537223 */ /* 0x180fe20000010844 */
[----:B------:R-:W-:-:S01]  /*57d0*/  FFMA.FTZ R21, R187, R64, -R68 ;  /* 0x00000040bb157223 */ /* 0x000fc20000010844 */
[----:B------:R-:W2:Y:S01]  /*57e0*/  MUFU.EX2 R70, R70 ;  /* 0x0000004600467308 */ /* 0x000ea20000000800 */
[----:B------:R-:W-:-:S01]  /*57f0*/  FADD.FTZ R98, R24, R45 ;  /* 0x0000002d18627221 */ /* 0x000fc20000010000 */
[-CC-:B------:R-:W-:Y:S01]  /*5800*/  FFMA.FTZ R80, R167, R64.reuse, -R68.reuse ;  /* 0x00000040a7507223 */ /* 0x180fe20000010844 */
[----:B------:R-:W-:-:S01]  /*5810*/  FFMA.FTZ R82, R165, R64, -R68 ;  /* 0x00000040a5527223 */ /* 0x000fc20000010844 */
[-CC-:B------:R-:W-:Y:S01]  /*5820*/  FFMA.FTZ R85, R27, R64.reuse, -R68.reuse ;  /* 0x000000401b557223 */ /* 0x180fe20000010844 */
[----:B------:R-:W-:-:S01]  /*5830*/  FFMA.FTZ R27, R185, R64, -R68 ;  /* 0x00000040b91b7223 */ /* 0x000fc20000010844 */
[-CC-:B------:R-:W-:Y:S01]  /*5840*/  FFMA.FTZ R84, R163, R64.reuse, -R68.reuse ;  /* 0x00000040a3547223 */ /* 0x180fe20000010844 */
[----:B------:R-:W-:-:S01]  /*5850*/  FFMA.FTZ R86, R161, R64, -R68 ;  /* 0x00000040a1567223 */ /* 0x000fc20000010844 */
[----:B------:R-:W3:Y:S01]  /*5860*/  MUFU.EX2 R77, R77 ;  /* 0x0000004d004d7308 */ /* 0x000ee20000000800 */
[----:B-1----:R-:W-:-:S01]  /*5870*/  FADD.FTZ R25, R40, R73 ;  /* 0x0000004928197221 */ /* 0x002fc20000010000 */
[-CC-:B------:R-:W-:Y:S01]  /*5880*/  FFMA.FTZ R87, R37, R64.reuse, -R68.reuse ;  /* 0x0000004025577223 */ /* 0x180fe20000010844 */
[----:B------:R-:W-:-:S01]  /*5890*/  FFMA.FTZ R37, R183, R64, -R68 ;  /* 0x00000040b7257223 */ /* 0x000fc20000010844 */
[-CC-:B------:R-:W-:Y:S01]  /*58a0*/  FFMA.FTZ R88, R159, R64.reuse, -R68.reuse ;  /* 0x000000409f587223 */ /* 0x180fe20000010844 */
[----:B------:R-:W-:-:S01]  /*58b0*/  FFMA.FTZ R39, R39, R64, -R68 ;  /* 0x0000004027277223 */ /* 0x000fc20000010844 */
[-CC-:B------:R-:W-:Y:S01]  /*58c0*/  FFMA.FTZ R92, R41, R64.reuse, -R68.reuse ;  /* 0x00000040295c7223 */ /* 0x180fe20000010844 */
[----:B------:R-:W-:-:S01]  /*58d0*/  FFMA.FTZ R41, R181, R64, -R68 ;  /* 0x00000040b5297223 */ /* 0x000fc20000010844 */
[----:B------:R-:W1:Y:S01]  /*58e0*/  MUFU.EX2 R7, R7 ;  /* 0x0000000700077308 */ /* 0x000e620000000800 */
[----:B--2---:R-:W-:-:S01]  /*58f0*/  FADD.FTZ R94, R70, R25 ;  /* 0x00000019465e7221 */ /* 0x004fc20000010000 */
[----:B------:R-:W-:Y:S01]  /*5900*/  FFMA.FTZ R25, R29, R64, -R68 ;  /* 0x000000401d197223 */ /* 0x000fe20000010844 */
[----:B------:R-:W-:-:S01]  /*5910*/  FADD.FTZ R29, R143, R98 ;  /* 0x000000628f1d7221 */ /* 0x000fc20000010000 */
[-CC-:B------:R-:W-:Y:S01]  /*5920*/  FFMA.FTZ R15, R15, R64.reuse, -R68.reuse ;  /* 0x000000400f0f7223 */ /* 0x180fe20000010844 */
[----:B------:R-:W-:-:S01]  /*5930*/  FFMA.FTZ R193, R193, R64, -R68 ;  /* 0x00000040c1c17223 */ /* 0x000fc20000010844 */
[----:B------:R-:W-:Y:S01]  /*5940*/  FFMA.FTZ R14, R195, R64, -R68 ;  /* 0x00000040c30e7223 */ /* 0x000fe20000010844 */
[----:B------:R-:W-:-:S01]  /*5950*/  FADD.FTZ R98, R20, R29 ;  /* 0x0000001d14627221 */ /* 0x000fc20000010000 */
[----:B------:R-:W2:Y:S01]  /*5960*/  MUFU.EX2 R72, R72 ;  /* 0x0000004800487308 */ /* 0x000ea20000000800 */
[----:B---3--:R-:W-:-:S01]  /*5970*/  FADD.FTZ R94, R77, R94 ;  /* 0x0000005e4d5e7221 */ /* 0x008fc20000010000 */
[----:B------:R-:W-:Y:S01]  /*5980*/  FFMA.FTZ R51, R51, R64, -R68 ;  /* 0x0000004033337223 */ /* 0x000fe20000010844 */
[----:B------:R-:W-:-:S01]  /*5990*/  FADD.FTZ R45, R141, R98 ;  /* 0x000000628d2d7221 */ /* 0x000fc20000010000 */
[-CC-:B------:R-:W-:Y:S01]  /*59a0*/  FFMA.FTZ R49, R49, R64.reuse, -R68.reuse ;  /* 0x0000004031317223 */ /* 0x180fe20000010844 */
[----:B------:R-:W-:-:S01]  /*59b0*/  FFMA.FTZ R53, R53, R64, -R68 ;  /* 0x0000004035357223 */ /* 0x000fc20000010844 */
[----:B------:R-:W-:Y:S01]  /*59c0*/  FFMA.FTZ R11, R11, R64, -R68 ;  /* 0x000000400b0b7223 */ /* 0x000fe20000010844 */
[----:B------:R-:W-:-:S01]  /*59d0*/  FADD.FTZ R100, R28, R45 ;  /* 0x0000002d1c647221 */ /* 0x000fc20000010000 */
        /* <DEDUP_REMOVED lines=17> */
[----:B---3--:R-:W-:-:S01]  /*5af0*/  FADD.FTZ R98, R74, R29 ;  /* 0x0000001d4a627221 */ /* 0x008fc20000010000 */
[----:B------:R-:W-:Y:S01]  /*5b00*/  FADD.FTZ R29, R131, R100 ;  /* 0x00000064831d7221 */ /* 0x000fe20000010000 */
[----:B------:R-:W-:-:S03]  /*5b10*/  F2FP.SATFINITE.E4M3.F32.PACK_AB_MERGE_C R70, R77, R70, RZ ;  /* 0x000000464d46723e */ /* 0x000fc600048070ff */
[----:B------:R-:W-:Y:S01]  /*5b20*/  FADD.FTZ R100, R26, R29 ;  /* 0x0000001d1a647221 */ /* 0x000fe20000010000 */
[----:B------:R-:W-:Y:S01]  /*5b30*/  F2FP.SATFINITE.E4M3.F32.PACK_AB_MERGE_C R26, R99, R54, RZ ;  /* 0x00000036631a723e */ /* 0x000fe200048070ff */
[----:B------:R-:W3:Y:S01]  /*5b40*/  MUFU.EX2 R76, R76 ;  /* 0x0000004c004c7308 */ /* 0x000ee20000000800 */
[----:B-1----:R-:W-:-:S01]  /*5b50*/  FADD.FTZ R98, R79, R98 ;  /* 0x000000624f627221 */ /* 0x002fc20000010000 */
[----:B------:R-:W-:Y:S01]  /*5b60*/  FADD.FTZ R45, R129, R100 ;  /* 0x00000064812d7221 */ /* 0x000fe20000010000 */
[----:B------:R-:W-:Y:S02]  /*5b70*/  F2FP.SATFINITE.E4M3.F32.PACK_AB_MERGE_C R194, R97, R52, R26 ;  /* 0x0000003461c2723e */ /* 0x000fe4000480701a */
[----:B------:R-:W-:Y:S01]  /*5b80*/  F2FP.SATFINITE.E4M3.F32.PACK_AB_MERGE_C R74, R79, R74, RZ ;  /* 0x0000004a4f4a723e */ /* 0x000fe200048070ff */
[----:B------:R-:W-:-:S01]  /*5b90*/  FADD.FTZ R100, R30, R45 ;  /* 0x0000002d1e647221 */ /* 0x000fc20000010000 */
[----:B------:R-:W-:Y:S01]  /*5ba0*/  F2FP.SATFINITE.E4M3.F32.PACK_AB_MERGE_C R205, R73, R40, R70 ;  /* 0x0000002849cd723e */ /* 0x000fe20004807046 */
[----:B------:R-:W1:Y:S01]  /*5bb0*/  MUFU.EX2 R78, R78 ;  /* 0x0000004e004e7308 */ /* 0x000e620000000800 */
[----:B--2---:R-:W-:-:S01]  /*5bc0*/  FADD.FTZ R29, R33, R98 ;  /* 0x00000062211d7221 */ /* 0x004fc20000010000 */
[----:B------:R-:W-:-:S06]  /*5bd0*/  F2FP.SATFINITE.E4M3.F32.PACK_AB_MERGE_C R207, R72, R7, R74 ;  /* 0x0000000748cf723e */ /* 0x000fcc000480704a */
[----:B------:R-:W2:Y:S01]  /*5be0*/  MUFU.EX2 R83, R83 ;  /* 0x0000005300537308 */ /* 0x000ea20000000800 */
[----:B---3--:R-:W-:-:S07]  /*5bf0*/  FADD.FTZ R29, R76, R29 ;  /* 0x0000001d4c1d7221 */ /* 0x008fce0000010000 */
[----:B------:R-:W3:Y:S01]  /*5c00*/  MUFU.EX2 R21, R21 ;  /* 0x0000001500157308 */ /* 0x000ee20000000800 */
[----:B-1----:R-:W-:-:S01]  /*5c10*/  FADD.FTZ R24, R78, R29 ;  /* 0x0000001d4e187221 */ /* 0x002fc20000010000 */
[----:B------:R-:W-:-:S04]  /*5c20*/  FADD.FTZ R29, R103, R100 ;  /* 0x00000064671d7221 */ /* 0x000fc80000010000 */
[----:B------:R-:W-:Y:S02]  /*5c30*/  FADD.FTZ R28, R32, R29 ;  /* 0x0000001d201c7221 */ /* 0x000fe40000010000 */
[----:B------:R-:W1:Y:S01]  /*5c40*/  MUFU.EX2 R80, R80 ;  /* 0x0000005000507308 */ /* 0x000e620000000800 */
[----:B--2---:R-:W-:-:S01]  /*5c50*/  FADD.FTZ R24, R83, R24 ;  /* 0x0000001853187221 */ /* 0x004fc20000010000 */
[----:B------:R-:W-:Y:S01]  /*5c60*/  FADD.FTZ R45, R119, R28 ;  /* 0x0000001c772d7221 */ /* 0x000fe20000010000 */
[----:B------:R-:W-:-:S05]  /*5c70*/  F2FP.SATFINITE.E4M3.F32.PACK_AB_MERGE_C R78, R83, R78, RZ ;  /* 0x0000004e534e723e */ /* 0x000fca00048070ff */
        /* <DEDUP_REMOVED lines=10> */
[----:B------:R-:W-:Y:S01]  /*5d20*/  F2FP.SATFINITE.E4M3.F32.PACK_AB_MERGE_C R196, R119, R32, R42 ;  /* 0x0000002077c4723e */ /* 0x000fe2000480702a */
[----:B------:R-:W-:-:S02]  /*5d30*/  FADD.FTZ R45, R115, R8 ;  /* 0x00000008732d7221 */ /* 0x000fc40000010000 */
[----:B------:R-:W1:Y:S01]  /*5d40*/  MUFU.EX2 R27, R27 ;  /* 0x0000001b001b7308 */ /* 0x000e620000000800 */
[----:B--2---:R-:W-:-:S01]  /*5d50*/  FADD.FTZ R6, R82, R29 ;  /* 0x0000001d52067221 */ /* 0x004fc20000010000 */
[----:B------:R-:W-:Y:S01]  /*5d60*/  FADD.FTZ R20, R46, R45 ;  /* 0x0000002d2e147221 */ /* 0x000fe20000010000 */
[----:B------:R-:W-:-:S03]  /*5d70*/  F2FP.SATFINITE.E4M3.F32.PACK_AB_MERGE_C R46, R95, R46, RZ ;  /* 0x0000002e5f2e723e */ /* 0x000fc600048070ff */
[----:B------:R-:W-:Y:S01]  /*5d80*/  FADD.FTZ R95, R95, R20 ;  /* 0x000000145f5f7221 */ /* 0x000fe20000010000 */
[----:B------:R-:W-:Y:S01]  /*5d90*/  F2FP.SATFINITE.E4M3.F32.PACK_AB_MERGE_C R198, R115, R44, R46 ;  /* 0x0000002c73c6723e */ /* 0x000fe2000480702e */
[----:B------:R-:W2:Y:S01]  /*5da0*/  MUFU.EX2 R84, R84 ;  /* 0x0000005400547308 */ /* 0x000ea20000000800 */
[----:B---3--:R-:W-:-:S01]  /*5db0*/  FADD.FTZ R6, R85, R6 ;  /* 0x0000000655067221 */ /* 0x008fc20000010000 */
[----:B------:R-:W-:Y:S01]  /*5dc0*/  FADD.FTZ R20, R48, R95 ;  /* 0x0000005f30147221 */ /* 0x000fe20000010000 */
[----:B------:R-:W-:-:S03]  /*5dd0*/  F2FP.SATFINITE.E4M3.F32.PACK_AB_MERGE_C R82, R85, R82, RZ ;  /* 0x000000525552723e */ /* 0x000fc600048070ff */
[----:B------:R-:W-:Y:S01]  /*5de0*/  FADD.FTZ R45, R111, R20 ;  /* 0x000000146f2d7221 */ /* 0x000fe20000010000 */
[----:B------:R-:W-:Y:S01]  /*5df0*/  F2FP.SATFINITE.E4M3.F32.PACK_AB_MERGE_C R203, R80, R21, R82 ;  /* 0x0000001550cb723e */ /* 0x000fe20004807052 */
[----:B------:R-:W3:Y:S01]  /*5e00*/  MUFU.EX2 R86, R86 ;  /* 0x0000005600567308 */ /* 0x000ee20000000800 */
[----:B-1----:R-:W-:-:S01]  /*5e10*/  FADD.FTZ R29, R27, R6 ;  /* 0x000000061b1d7221 */ /* 0x002fc20000010000 */
[----:B------:R-:W-:-:S04]  /*5e20*/  FADD.FTZ R50, R50, R45 ;  /* 0x0000002d32327221 */ /* 0x000fc80000010000 */
[----:B------:R-:W-:Y:S02]  /*5e30*/  FADD.FTZ R101, R101, R50 ;  /* 0x0000003265657221 */ /* 0x000fe40000010000 */
[----:B------:R-:W1:Y:S01]  /*5e40*/  MUFU.EX2 R87, R87 ;  /* 0x0000005700577308 */ /* 0x000e620000000800 */
[----:B--2---:R-:W-:-:S01]  /*5e50*/  FADD.FTZ R29, R84, R29 ;  /* 0x0000001d541d7221 */ /* 0x004fc20000010000 */
[----:B------:R-:W-:-:S04]  /*5e60*/  FADD.FTZ R24, R52, R101 ;  /* 0x0000006534187221 */ /* 0x000fc80000010000 */
[----:B------:R-:W-:Y:S02]  /*5e70*/  FADD.FTZ R97, R97, R24 ;  /* 0x0000001861617221 */ /* 0x000fe40000010000 */
[----:B------:R-:W2:Y:S01]  /*5e80*/  MUFU.EX2 R37, R37 ;  /* 0x0000002500257308 */ /* 0x000ea20000000800 */
[----:B---3--:R-:W-:-:S01]  /*5e90*/  FADD.FTZ R8, R86, R29 ;  /* 0x0000001d56087221 */ /* 0x008fc20000010000 */
[----:B------:R-:W-:-:S04]  /*5ea0*/  FADD.FTZ R54, R54, R97 ;  /* 0x0000006136367221 */ /* 0x000fc80000010000 */
[----:B------:R-:W-:Y:S02]  /*5eb0*/  FADD.FTZ R99, R99, R54 ;  /* 0x0000003663637221 */ /* 0x000fe40000010000 */
[----:B------:R-:W3:Y:S01]  /*5ec0*/  MUFU.EX2 R88, R88 ;  /* 0x0000005800587308 */ /* 0x000ee20000000800 */
[----:B-1----:R-:W-:-:S01]  /*5ed0*/  FADD.FTZ R8, R87, R8 ;  /* 0x0000000857087221 */ /* 0x002fc20000010000 */
[----:B------:R-:W-:-:S06]  /*5ee0*/  F2FP.SATFINITE.E4M3.F32.PACK_AB_MERGE_C R86, R87, R86, RZ ;  /* 0x000000565756723e */ /* 0x000fcc00048070ff */
        /* <DEDUP_REMOVED lines=8> */
[----:B------:R-:W-:-:S06]  /*5f70*/  F2FP.SATFINITE.E4M3.F32.PACK_AB_MERGE_C R39, R92, R39, RZ ;  /* 0x000000275c27723e */ /* 0x000fcc00048070ff */
        /* <DEDUP_REMOVED lines=8> */
[----:B------:R-:W-:-:S06]  /*6000*/  F2FP.SATFINITE.E4M3.F32.PACK_AB_MERGE_C R43, R96, R43, RZ ;  /* 0x0000002b602b723e */ /* 0x000fcc00048070ff */
[----:B------:R-:W3:Y:S01]  /*6010*/  MUFU.EX2 R15, R15 ;  /* 0x0000000f000f7308 */ /* 0x000ee20000000800 */
[----:B-1----:R-:W-:-:S07]  /*6020*/  FADD.FTZ R29, R25, R24 ;  /* 0x00000018191d7221 */ /* 0x002fce0000010000 */
[----:B------:R-:W-:Y:S01]  /*6030*/  MUFU.EX2 R34, R34 ;  /* 0x0000002200227308 */ /* 0x000fe20000000800 */
[----:B--2---:R-:W-:-:S07]  /*6040*/  FADD.FTZ R26, R94, R29 ;  /* 0x0000001d5e1a7221 */ /* 0x004fce0000010000 */
[----:B------:R-:W1:Y:S01]  /*6050*/  MUFU.EX2 R61, R61 ;  /* 0x0000003d003d7308 */ /* 0x000e620000000800 */
[----:B---3--:R-:W-:-:S07]  /*6060*/  FADD.FTZ R29, R15, R26 ;  /* 0x0000001a0f1d7221 */ /* 0x008fce0000010000 */
[----:B------:R2:W3:Y:S08]  /*6070*/  MUFU.EX2 R98, R193 ;  /* 0x000000c100627308 */ /* 0x0004f00000000800 */
[----:B------:R-:W-:Y:S01]  /*6080*/  MUFU.EX2 R56, R56 ;  /* 0x0000003800387308 */ /* 0x000fe20000000800 */
[----:B-1----:R-:W-:Y:S02]  /*6090*/  F2FP.SATFINITE.E4M3.F32.PACK_AB_MERGE_C R28, R61, R34, RZ ;  /* 0x000000223d1c723e */ /* 0x002fe400048070ff */
[----:B--2---:R-:W-:-:S05]  /*60a0*/  F2FP.SATFINITE.E4M3.F32.PACK_AB_MERGE_C R193, R90, R41, R43 ;  /* 0x000000295ac1723e */ /* 0x004fca000480702b */
[----:B------:R-:W1:Y:S01]  /*60b0*/  MUFU.EX2 R91, R91 ;  /* 0x0000005b005b7308 */ /* 0x000e620000000800 */
[----:B---3--:R-:W-:-:S01]  /*60c0*/  FADD.FTZ R29, R98, R29 ;  /* 0x0000001d621d7221 */ /* 0x008fc20000010000 */
[----:B------:R-:W-:-:S04]  /*60d0*/  F2FP.SATFINITE.E4M3.F32.PACK_AB_MERGE_C R98, R98, R15, RZ ;  /* 0x0000000f6262723e */ /* 0x000fc800048070ff */
[----:B------:R-:W-:Y:S02]  /*60e0*/  F2FP.SATFINITE.E4M3.F32.PACK_AB_MERGE_C R195, R94, R25, R98 ;  /* 0x000000195ec3723e */ /* 0x000fe40004807062 */
[----:B------:R-:W2:Y:S08]  /*60f0*/  MUFU.EX2 R14, R14 ;  /* 0x0000000e000e7308 */ /* 0x000eb00000000800 */
[----:B------:R-:W3:Y:S01]  /*6100*/  MUFU.EX2 R3, R51 ;  /* 0x0000003300037308 */ /* 0x000ee20000000800 */
[----:B-1----:R-:W-:Y:S01]  /*6110*/  F2FP.SATFINITE.E4M3.F32.PACK_AB_MERGE_C R188, R91, R56, R28 ;  /* 0x000000385bbc723e */ /* 0x002fe2000480701c */
[----:B------:R-:W-:-:S04]  /*6120*/  FADD.FTZ R56, R56, R99 ;  /* 0x0000006338387221 */ /* 0x000fc80000010000 */
[----:B------:R-:W-:Y:S02]  /*6130*/  FADD.FTZ R91, R91, R56 ;  /* 0x000000385b5b7221 */ /* 0x000fe40000010000 */
[----:B------:R-:W1:Y:S01]  /*6140*/  MUFU.EX2 R49, R49 ;  /* 0x0000003100317308 */ /* 0x000e620000000800 */
[----:B--2---:R-:W-:-:S01]  /*6150*/  FADD.FTZ R26, R14, R29 ;  /* 0x0000001d0e1a7221 */ /* 0x004fc20000010000 */
[----:B------:R-:W-:-:S04]  /*6160*/  FADD.FTZ R34, R34, R91 ;  /* 0x0000005b22227221 */ /* 0x000fc80000010000 */
[----:B------:R-:W-:Y:S02]  /*6170*/  FADD.FTZ R61, R61, R34 ;  /* 0x000000223d3d7221 */ /* 0x000fe40000010000 */
[----:B------:R-:W-:Y:S01]  /*6180*/  MUFU.EX2 R58, R58 ;  /* 0x0000003a003a7308 */ /* 0x000fe20000000800 */
[----:B---3--:R-:W-:-:S07]  /*6190*/  FADD.FTZ R28, R3, R26 ;  /* 0x0000001a031c7221 */ /* 0x008fce0000010000 */
[----:B------:R-:W2:Y:S01]  /*61a0*/  MUFU.EX2 R81, R81 ;  /* 0x0000005100517308 */ /* 0x000ea20000000800 */
[----:B-1----:R-:W-:-:S07]  /*61b0*/  FADD.FTZ R29, R49, R28 ;  /* 0x0000001c311d7221 */ /* 0x002fce0000010000 */
[----:B------:R-:W1:Y:S08]  /*61c0*/  MUFU.EX2 R6, R53 ;  /* 0x0000003500067308 */ /* 0x000e700000000800 */
[----:B------:R-:W-:Y:S01]  /*61d0*/  MUFU.EX2 R36, R36 ;  /* 0x0000002400247308 */ /* 0x000fe20000000800 */
[----:B--2---:R-:W-:-:S07]  /*61e0*/  F2FP.SATFINITE.E4M3.F32.PACK_AB_MERGE_C R30, R81, R58, RZ ;  /* 0x0000003a511e723e */ /* 0x004fce00048070ff */
[----:B------:R-:W2:Y:S01]  /*61f0*/  MUFU.EX2 R67, R67 ;  /* 0x0000004300437308 */ /* 0x000ea20000000800 */
[----:B-1----:R-:W-:-:S01]  /*6200*/  FADD.FTZ R28, R6, R29 ;  /* 0x0000001d061c7221 */ /* 0x002fc20000010000 */
[----:B------:R-:W-:-:S04]  /*6210*/  F2FP.SATFINITE.E4M3.F32.PACK_AB_MERGE_C R49, R6, R49, RZ ;  /* 0x000000310631723e */ /* 0x000fc800048070ff */
[----:B------:R-:W-:Y:S02]  /*6220*/  F2FP.SATFINITE.E4M3.F32.PACK_AB_MERGE_C R189, R3, R14, R49 ;  /* 0x0000000e03bd723e */ /* 0x000fe40004807031 */
[----:B------:R-:W1:Y:S08]  /*6230*/  MUFU.EX2 R11, R11 ;  /* 0x0000000b000b7308 */ /* 0x000e700000000800 */
[----:B------:R-:W3:Y:S01]  /*6240*/  MUFU.EX2 R8, R55 ;  /* 0x0000003700087308 */ /* 0x000ee20000000800 */
[----:B--2---:R-:W-:Y:S01]  /*6250*/  F2FP.SATFINITE.E4M3.F32.PACK_AB_MERGE_C R190, R67, R36, R30 ;  /* 0x0000002443be723e */ /* 0x004fe2000480701e */
[----:B------:R-:W-:-:S04]  /*6260*/  FADD.FTZ R36, R36, R61 ;  /* 0x0000003d24247221 */ /* 0x000fc80000010000 */
[----:B------:R-:W-:Y:S02]  /*6270*/  FADD.FTZ R67, R67, R36 ;  /* 0x0000002443437221 */ /* 0x000fe40000010000 */
[----:B------:R-:W2:Y:S01]  /*6280*/  MUFU.EX2 R57, R57 ;  /* 0x0000003900397308 */ /* 0x000ea20000000800 */
[----:B-1----:R-:W-:-:S01]  /*6290*/  FADD.FTZ R15, R11, R28 ;  /* 0x0000001c0b0f7221 */ /* 0x002fc20000010000 */
[----:B------:R-:W-:-:S04]  /*62a0*/  FADD.FTZ R58, R58, R67 ;  /* 0x000000433a3a7221 */ /* 0x000fc80000010000 */
[----:B------:R-:W-:Y:S02]  /*62b0*/  FADD.FTZ R81, R81, R58 ;  /* 0x0000003a51517221 */ /* 0x000fe40000010000 */
[----:B------:R-:W-:Y:S01]  /*62c0*/  MUFU.EX2 R62, R62 ;  /* 0x0000003e003e7308 */ /* 0x000fe20000000800 */
[----:B---3--:R-:W-:-:S07]  /*62d0*/  FADD.FTZ R28, R8, R15 ;  /* 0x0000000f081c7221 */ /* 0x008fce0000010000 */
[----:B------:R-:W1:Y:S01]  /*62e0*/  MUFU.EX2 R75, R75 ;  /* 0x0000004b004b7308 */ /* 0x000e620000000800 */
[----:B--2---:R-:W-:-:S07]  /*62f0*/  FADD.FTZ R15, R57, R28 ;  /* 0x0000001c390f7221 */ /* 0x004fce0000010000 */
[----:B------:R2:W3:Y:S08]  /*6300*/  MUFU.EX2 R20, R197 ;  /* 0x000000c500147308 */ /* 0x0004f00000000800 */
[----:B------:R-:W-:Y:S01]  /*6310*/  MUFU.EX2 R60, R60 ;  /* 0x0000003c003c7308 */ /* 0x000fe20000000800 */
[----:B-1----:R-:W-:Y:S02]  /*6320*/  F2FP.SATFINITE.E4M3.F32.PACK_AB_MERGE_C R29, R75, R62, RZ ;  /* 0x0000003e4b1d723e */ /* 0x002fe400048070ff */
[----:B--2---:R-:W-:-:S05]  /*6330*/  F2FP.SATFINITE.E4M3.F32.PACK_AB_MERGE_C R197, R84, R27, R86 ;  /* 0x0000001b54c5723e */ /* 0x004fca0004807056 */
[----:B------:R-:W1:Y:S01]  /*6340*/  MUFU.EX2 R63, R63 ;  /* 0x0000003f003f7308 */ /* 0x000e620000000800 */
[C---:B---3--:R-:W-:Y:S01]  /*6350*/  F2FP.SATFINITE.E4M3.F32.PACK_AB_MERGE_C R57, R20.reuse, R57, RZ ;  /* 0x000000391439723e */ /* 0x048fe200048070ff */
[----:B------:R-:W-:-:S03]  /*6360*/  FADD.FTZ R20, R20, R15 ;  /* 0x0000000f14147221 */ /* 0x000fc60000010000 */
[----:B------:R-:W-:-:S03]  /*6370*/  F2FP.SATFINITE.E4M3.F32.PACK_AB_MERGE_C R191, R8, R11, R57 ;  /* 0x0000000b08bf723e */ /* 0x000fc60004807039 */
[----:B------:R-:W2:Y:S08]  /*6380*/  MUFU.EX2 R65, R65 ;  /* 0x0000004100417308 */ /* 0x000eb00000000800 */
[----:B------:R3:W4:Y:S01]  /*6390*/  MUFU.EX2 R24, R199 ;  /* 0x000000c700187308 */ /* 0x0007220000000800 */
[----:B-1----:R-:W-:Y:S01]  /*63a0*/  F2FP.SATFINITE.E4M3.F32.PACK_AB_MERGE_C R184, R63, R60, R29 ;  /* 0x0000003c3fb8723e */ /* 0x002fe2000480701d */
[----:B------:R-:W-:-:S04]  /*63b0*/  FADD.FTZ R60, R60, R81 ;  /* 0x000000513c3c7221 */ /* 0x000fc80000010000 */
[----:B------:R-:W-:Y:S02]  /*63c0*/  FADD.FTZ R63, R63, R60 ;  /* 0x0000003c3f3f7221 */ /* 0x000fe40000010000 */
[----:B------:R-:W1:Y:S01]  /*63d0*/  MUFU.EX2 R69, R69 ;  /* 0x0000004500457308 */ /* 0x000e620000000800 */
[----:B--2---:R-:W-:-:S01]  /*63e0*/  FADD.FTZ R7, R65, R20 ;  /* 0x0000001441077221 */ /* 0x004fc20000010000 */
[----:B------:R-:W-:Y:S01]  /*63f0*/  FADD.FTZ R62, R62, R63 ;  /* 0x0000003f3e3e7221 */ /* 0x000fe20000010000 */
[----:B---3--:R-:W-:-:S03]  /*6400*/  F2FP.SATFINITE.E4M3.F32.PACK_AB_MERGE_C R199, R88, R37, R39 ;  /* 0x0000002558c7723e */ /* 0x008fc60004807027 */
[----:B------:R-:W-:Y:S02]  /*6410*/  FADD.FTZ R75, R75, R62 ;  /* 0x0000003e4b4b7221 */ /* 0x000fe40000010000 */
[----:B------:R-:W-:Y:S01]  /*6420*/  MUFU.EX2 R59, R59 ;  /* 0x0000003b003b7308 */ /* 0x000fe20000000800 */
[----:B----4-:R-:W-:-:S07]  /*6430*/  FADD.FTZ R20, R24, R7 ;  /* 0x0000000718147221 */ /* 0x010fce0000010000 */
[----:B------:R-:W2:Y:S01]  /*6440*/  MUFU.EX2 R38, R38 ;  /* 0x0000002600267308 */ /* 0x000ea20000000800 */
[----:B-1----:R-:W-:-:S07]  /*6450*/  FADD.FTZ R7, R69, R20 ;  /* 0x0000001445077221 */ /* 0x002fce0000010000 */
[----:B------:R1:W3:Y:S08]  /*6460*/  MUFU.EX2 R26, R201 ;  /* 0x000000c9001a7308 */ /* 0x0002f00000000800 */
[----:B------:R-:W-:Y:S01]  /*6470*/  MUFU.EX2 R66, R66 ;  /* 0x0000004200427308 */ /* 0x000fe20000000800 */
[----:B--2---:R-:W-:Y:S02]  /*6480*/  F2FP.SATFINITE.E4M3.F32.PACK_AB_MERGE_C R15, R38, R59, RZ ;  /* 0x0000003b260f723e */ /* 0x004fe400048070ff */
[----:B-1----:R-:W-:-:S05]  /*6490*/  F2FP.SATFINITE.E4M3.F32.PACK_AB_MERGE_C R201, R76, R33, R78 ;  /* 0x000000214cc9723e */ /* 0x002fca000480704e */
[----:B------:R-:W1:Y:S01]  /*64a0*/  MUFU.EX2 R71, R71 ;  /* 0x0000004700477308 */ /* 0x000e620000000800 */
[C---:B---3--:R-:W-:Y:S01]  /*64b0*/  F2FP.SATFINITE.E4M3.F32.PACK_AB_MERGE_C R69, R26.reuse, R69, RZ ;  /* 0x000000451a45723e */ /* 0x048fe200048070ff */
[----:B------:R-:W-:-:S03]  /*64c0*/  FADD.FTZ R26, R26, R7 ;  /* 0x000000071a1a7221 */ /* 0x000fc60000010000 */
[----:B------:R-:W-:-:S03]  /*64d0*/  F2FP.SATFINITE.E4M3.F32.PACK_AB_MERGE_C R185, R24, R65, R69 ;  /* 0x0000004118b9723e */ /* 0x000fc60004807045 */
[----:B------:R-:W2:Y:S08]  /*64e0*/  MUFU.EX2 R31, R31 ;  /* 0x0000001f001f7308 */ /* 0x000eb00000000800 */
[----:B------:R-:W3:Y:S01]  /*64f0*/  MUFU.EX2 R6, R105 ;  /* 0x0000006900067308 */ /* 0x000ee20000000800 */
[----:B-1----:R-:W-:Y:S01]  /*6500*/  F2FP.SATFINITE.E4M3.F32.PACK_AB_MERGE_C R186, R71, R66, R15 ;  /* 0x0000004247ba723e */ /* 0x002fe2000480700f */
[----:B------:R-:W-:-:S04]  /*6510*/  FADD.FTZ R66, R66, R75 ;  /* 0x0000004b42427221 */ /* 0x000fc80000010000 */
[----:B------:R-:W-:Y:S02]  /*6520*/  FADD.FTZ R66, R71, R66 ;  /* 0x0000004247427221 */ /* 0x000fe40000010000 */
[----:B------:R-:W-:Y:S01]  /*6530*/  MUFU.EX2 R35, R35 ;  /* 0x0000002300237308 */ /* 0x000fe20000000800 */
[----:B--2---:R-:W-:-:S07]  /*6540*/  FADD.FTZ R7, R31, R26 ;  /* 0x0000001a1f077221 */ /* 0x004fce0000010000 */
[----:B------:R-:W1:Y:S01]  /*6550*/  MUFU.EX2 R68, R68 ;  /* 0x0000004400447308 */ /* 0x000e620000000800 */
[----:B---3--:R-:W-:-:S01]  /*6560*/  FADD.FTZ R14, R6, R7 ;  /* 0x00000007060e7221 */ /* 0x008fc20000010000 */
[----:B------:R-:W-:-:S04]  /*6570*/  FADD.FTZ R7, R59, R66 ;  /* 0x000000423b077221 */ /* 0x000fc80000010000 */
[----:B------:R-:W-:Y:S01]  /*6580*/  FADD.FTZ R7, R38, R7 ;  /* 0x0000000726077221 */ /* 0x000fe20000010000 */
[----:B-1----:R-:W-:Y:S01]  /*6590*/  F2FP.SATFINITE.E4M3.F32.PACK_AB_MERGE_C R3, R68, R35, RZ ;  /* 0x000000234403723e */ /* 0x002fe200048070ff */
[----:B------:R-:W-:-:S03]  /*65a0*/  FADD.FTZ R35, R35, R14 ;  /* 0x0000000e23237221 */ /* 0x000fc60000010000 */
[----:B------:R-:W-:Y:S01]  /*65b0*/  F2FP.SATFINITE.E4M3.F32.PACK_AB_MERGE_C R187, R6, R31, R3 ;  /* 0x0000001f06bb723e */ /* 0x000fe20004807003 */
[----:B------:R-:W-:-:S01]  /*65c0*/  FADD.FTZ R6, R68, R35 ;  /* 0x0000002344067221 */ /* 0x000fc20000010000 */
[----:B------:R-:W-:Y:S01]  /*65d0*/  VIADD R3, R120, 0xfffffffe ;  /* 0xfffffffe78037836 */ /* 0x000fe20000000000 */
        /* <DEDUP_REMOVED lines=11> */
.L_x_736:
[----:B------:R-:W-:-:S13]  /*6690*/  ISETP.NE.AND P1, PT, R13, 0x1, PT ;  /* 0x000000010d00780c */ /* 0x000fda0003f25270 */
[----:B------:R-:W1:Y:S02]  /*66a0*/  @P1 LDC.64 R14, c[0x0][0x9e8] ;  /* 0x00027a00ff0e1b82 */ /* 0x000e640000000a00 */
[----:B-1----:R-:W-:-:S05]  /*66b0*/  @P1 IMAD.HI.U32 R14, R8, R14, RZ ;  /* 0x0000000e080e1227 */ /* 0x002fca00078e00ff */
[----:B------:R-:W-:-:S07]  /*66c0*/  @P1 SHF.R.U32.HI R8, RZ, R15, R14 ;  /* 0x0000000fff081219 */ /* 0x000fce000001160e */
.L_x_737:
[----:B------:R-:W-:-:S05]  /*66d0*/  IMAD R13, R8, R13, R13 ;  /* 0x0000000d080d7224 */ /* 0x000fca00078e020d */
[----:B------:R-:W-:-:S07]  /*66e0*/  VIMNMX R12, R12, R13, PT ;  /* 0x0000000d0c0c7248 */ /* 0x000fce0003fe0100 */
.L_x_735:
[----:B------:R-:W-:Y:S01]  /*66f0*/  IMAD.HI R12, R12, 0x2aaaaaab, RZ ;  /* 0x2aaaaaab0c0c7827 */ /* 0x000fe200078e02ff */
[----:B------:R-:W-:Y:S02]  /*6700*/  CS2R R182, SRZ ;  /* 0x0000000000b67805 */ /* 0x000fe4000001ff00 */
[----:B------:R-:W-:Y:S02]  /*6710*/  CS2R R180, SRZ ;  /* 0x0000000000b47805 */ /* 0x000fe4000001ff00 */
[----:B------:R-:W-:Y:S02]  /*6720*/  CS2R R178, SRZ ;  /* 0x0000000000b27805 */ /* 0x000fe4000001ff00 */
[----:B------:R-:W-:Y:S02]  /*6730*/  CS2R R176, SRZ ;  /* 0x0000000000b07805 */ /* 0x000fe4000001ff00 */
[----:B------:R-:W-:Y:S02]  /*6740*/  SHF.R.U32.HI R11, RZ, 0x1f, R12 ;  /* 0x0000001fff0b7819 */ /* 0x000fe4000001160c */
[----:B------:R-:W-:-:S02]  /*6750*/  CS2R R174, SRZ ;  /* 0x0000000000ae7805 */ /* 0x000fc4000001ff00 */
[----:B------:R-:W-:Y:S02]  /*6760*/  CS2R R172, SRZ ;  /* 0x0000000000ac7805 */ /* 0x000fe4000001ff00 */
[----:B------:R-:W-:Y:S02]  /*6770*/  CS2R R170, SRZ ;  /* 0x0000000000aa7805 */ /* 0x000fe4000001ff00 */
[----:B------:R-:W-:Y:S02]  /*6780*/  LEA.HI.SX32 R8, R12, R11, 0x1b ;  /* 0x0000000b0c087211 */ /* 0x000fe400078fdaff */
[----:B------:R-:W-:Y:S02]  /*6790*/  CS2R R168, SRZ ;  /* 0x0000000000a87805 */ /* 0x000fe4000001ff00 */
[----:B------:R-:W-:Y:S02]  /*67a0*/  CS2R R166, SRZ ;  /* 0x0000000000a67805 */ /* 0x000fe4000001ff00 */
[----:B------:R-:W-:-:S02]  /*67b0*/  CS2R R164, SRZ ;  /* 0x0000000000a47805 */ /* 0x000fc4000001ff00 */
[----:B------:R-:W-:Y:S02]  /*67c0*/  VIMNMX R8, R23, R8, !PT ;  /* 0x0000000817087248 */ /* 0x000fe40007fe0100 */
[----:B------:R-:W-:Y:S02]  /*67d0*/  CS2R R162, SRZ ;  /* 0x0000000000a27805 */ /* 0x000fe4000001ff00 */
[----:B------:R-:W-:Y:S02]  /*67e0*/  CS2R R160, SRZ ;  /* 0x0000000000a07805 */ /* 0x000fe4000001ff00 */
[----:B------:R-:W-:Y:S02]  /*67f0*/  CS2R R158, SRZ ;  /* 0x00000000009e7805 */ /* 0x000fe4000001ff00 */
[----:B------:R-:W-:Y:S02]  /*6800*/  ISETP.GE.AND P1, PT, R3, R8, PT ;  /* 0x000000080300720c */ /* 0x000fe40003f26270 */
        /* <DEDUP_REMOVED lines=19> */
[----:B------:R-:W-:Y:S06]  /*6940*/  @!P1 BRA `(.L_x_738) ;  /* 0x0000005400349947 */ /* 0x000fec0003800000 */
[----:B------:R-:W-:Y:S01]  /*6950*/  IMAD.IADD R11, R212, 0x1, R4 ;  /* 0x00000001d40b7824 */ /* 0x000fe200078e0204 */
[----:B------:R-:W-:Y:S01]  /*6960*/  ULDC UR21, c[0x0][0x9e4] ;  /* 0x0002790000157ab9 */ /* 0x000fe20000000800 */
[----:B------:R-:W-:Y:S01]  /*6970*/  IMAD.MOV.U32 R183, RZ, RZ, RZ ;  /* 0x000000ffffb77224 */ /* 0x000fe200078e00ff */
[----:B------:R-:W-:Y:S01]  /*6980*/  ULDC UR22, c[0x0][0x2e0] ;  /* 0x0000b80000167ab9 */ /* 0x000fe20000000800 */
[----:B------:R-:W-:-:S05]  /*6990*/  ULDC UR23, c[0x0][0x9e0] ;  /* 0x0002780000177ab9 */ /* 0x000fca0000000800 */
.L_x_756:
[----:B------:R-:W-:Y:S01]  /*69a0*/  UIADD3 UR7, UR36, 0x1, URZ ;  /* 0x0000000124077890 */ /* 0x000fe2000fffe03f */
[----:B------:R-:W-:-:S03]  /*69b0*/  ISETP.NE.AND P2, PT, RZ, UR40, PT ;  /* 0x00000028ff007c0c */ /* 0x000fc6000bf45270 */
[----:B------:R-:W-:-:S04]  /*69c0*/  UISETP.NE.AND UP0, UPT, UR7, 0x2, UPT ;  /* 0x000000020700788c */ /* 0x000fc8000bf05270 */
[----:B------:R-:W-:Y:S02]  /*69d0*/  USEL UR10, URZ, 0x1, UP0 ;  /* 0x000000013f0a7887 */ /* 0x000fe40008000000 */
[----:B------:R-:W-:-:S04]  /*69e0*/  USEL UR7, UR7, URZ, UP0 ;  /* 0x0000003f07077287 */ /* 0x000fc80008000000 */
[----:B------:R-:W-:Y:S01]  /*69f0*/  LOP3.LUT R12, R17, UR10, RZ, 0x3c, !PT ;  /* 0x0000000a110c7c12 */ /* 0x000fe2000f8e3cff */
[----:B------:R-:W-:Y:S07]  /*6a00*/  @P2 BRA `(.L_x_739) ;  /* 0x0000000000282947 */ /* 0x000fee0003800000 */
[----:B------:R-:W-:Y:S05]  /*6a10*/  @!P0 BRA `(.L_x_740) ;  /* 0x0000000000048947 */ /* 0x000fea0003800000 */
[----:B------:R-:W-:Y:S01]  /*6a20*/  BPT.TRAP 0x1 ;  /* 0x000000040000795c */ /* 0x000fe20000300000 */
.L_x_740:
[----:B------:R-:W-:Y:S01]  /*6a30*/  ULEA UR10, UR7, UR38, 0x3 ;  /* 0x00000026070a7291 */ /* 0x000fe2000f8e183f */
[----:B------:R-:W-:-:S08]  /*6a40*/  SHF.L.U32 R13, R12, 0x1f, RZ ;  /* 0x0000001f0c0d7819 */ /* 0x000fd000000006ff */
[----:B------:R1:W2:Y:S01]  /*6a50*/  SYNCS.PHASECHK.TRANS64.TRYWAIT P1, [UR10+0x28830], R13 ;  /* 0x0288300dff0075a7 */ /* 0x0002a2000802014a */
[----:B------:R-:W-:Y:S05]  /*6a60*/  @!P0 BRA `(.L_x_741) ;  /* 0x0000000000048947 */ /* 0x000fea0003800000 */
[----:B------:R-:W-:Y:S01]  /*6a70*/  BPT.TRAP 0x1 ;  /* 0x000000040000795c */ /* 0x000fe20000300000 */
.L_x_741:
[----:B--2---:R-:W-:Y:S05]  /*6a80*/  @P1 BRA `(.L_x_739) ;  /* 0x0000000000081947 */ /* 0x004fea0003800000 */
[----:B------:R-:W2:Y:S02]  /*6a90*/  SYNCS.PHASECHK.TRANS64.TRYWAIT P1, [UR10+0x28830], R13 ;  /* 0x0288300dff0075a7 */ /* 0x000ea4000802014a */
[----:B--2---:R-:W-:Y:S05]  /*6aa0*/  @!P1 BRA `(.L_x_742) ;  /* 0x0000013800dc9947 */ /* 0x004fea0003800000 */
.L_x_739:
[----:B--2---:R-:W2:Y:S01]  /*6ab0*/  S2R R14, SR_TID.X ;  /* 0x00000000000e7919 */ /* 0x004ea20000002100 */
[----:B------:R-:W-:Y:S01]  /*6ac0*/  UIMAD UR18, UR7, 0x600, UR20 ;  /* 0x00000600071278a4 */ /* 0x000fe2000f8e0214 */
[----:B------:R-:W-:Y:S01]  /*6ad0*/  UMOV UR19, 0x40000040 ;  /* 0x4000004000137882 */ /* 0x000fe20000000000 */
[----:B------:R-:W-:Y:S02]  /*6ae0*/  UMOV UR24, UR4 ;  /* 0x0000000400187c82 */ /* 0x000fe40008000000 */
[----:B------:R-:W-:Y:S01]  /*6af0*/  UIADD3 UR26, UR18, 0x2, URZ ;  /* 0x00000002121a7890 */ /* 0x000fe2000fffe03f */
[----:B------:R-:W-:Y:S01]  /*6b00*/  UMOV UR25, UR5 ;  /* 0x0000000500197c82 */ /* 0x000fe20008000000 */
[----:B------:R-:W-:Y:S01]  /*6b10*/  UMOV UR27, 0x40000040 ;  /* 0x40000040001b7882 */ /* 0x000fe20000000000 */
[----:B------:R-:W-:Y:S01]  /*6b20*/  UIADD3 UR10, UR18, 0x4, URZ ;  /* 0x00000004120a7890 */ /* 0x000fe2000fffe03f */
[----:B------:R-:W-:Y:S01]  /*6b30*/  UMOV UR11, 0x40000040 ;  /* 0x40000040000b7882 */ /* 0x000fe20000000000 */
[----:B------:R-:W-:Y:S01]  /*6b40*/  UIADD3 UR14, UR18, 0x6, URZ ;  /* 0x00000006120e7890 */ /* 0x000fe2000fffe03f */
[----:B------:R-:W-:Y:S01]  /*6b50*/  UMOV UR15, 0x40000040 ;  /* 0x40000040000f7882 */ /* 0x000fe20000000000 */
[----:B--2---:R-:W-:-:S05]  /*6b60*/  SHF.R.U32.HI R14, RZ, 0x7, R14 ;  /* 0x00000007ff0e7819 */ /* 0x004fca000001160e */
[----:B-1----:R-:W-:-:S05]  /*6b70*/  VIADD R13, R14, 0x8 ;  /* 0x000000080e0d7836 */ /* 0x002fca0000000000 */
[----:B------:R1:W-:Y:S06]  /*6b80*/  BAR.SYNC.DEFER_BLOCKING R13, 0x100 ;  /* 0x0004000d0000751d */ /* 0x0003ec0000010000 */
[----:B------:R-:W-:-:S06]  /*6b90*/  WARPGROUP.ARRIVE ;  /* 0x00000000000079c5 */ /* 0x000fcc0000000000 */
[----:B------:R-:W-:Y:S03]  /*6ba0*/  QGMMA.64x192x32.F32.E4M3.E4M3 R24, gdesc[UR16], RZ, !UPT, gsb0 ;  /* 0x02e00000101879f3 */ /* 0x000fe6000c0008ff */
[----:B------:R-:W-:Y:S02]  /*6bb0*/  WARPGROUP.DEPBAR.LE gsb0, 0x0 ;  /* 0x00008000000079c5 */ /* 0x000fe40000010000 */
[----:B------:R-:W-:-:S15]  /*6bc0*/  WARPGROUP.ARRIVE ;  /* 0x00000000000079c5 */ /* 0x000fde0000000000 */
[----:B------:R-:W-:Y:S03]  /*6bd0*/  QGMMA.64x192x32.F32.E4M3.E4M3 R24, gdesc[UR24], R24, gsb0 ;  /* 0x02e00000181879f3 */ /* 0x000fe60008000818 */
[----:B------:R-:W-:Y:S02]  /*6be0*/  WARPGROUP.DEPBAR.LE gsb0, 0x0 ;  /* 0x00008000000079c5 */ /* 0x000fe40000010000 */
[----:B------:R-:W-:-:S15]  /*6bf0*/  WARPGROUP.ARRIVE ;  /* 0x00000000000079c5 */ /* 0x000fde0000000000 */
[----:B------:R-:W-:Y:S03]  /*6c00*/  QGMMA.64x192x32.F32.E4M3.E4M3 R24, gdesc[UR8], R24, gsb0 ;  /* 0x02e00000081879f3 */ /* 0x000fe60008000818 */
[----:B------:R-:W-:Y:S02]  /*6c10*/  WARPGROUP.DEPBAR.LE gsb0, 0x0 ;  /* 0x00008000000079c5 */ /* 0x000fe40000010000 */
[----:B------:R-:W-:-:S15]  /*6c20*/  WARPGROUP.ARRIVE ;  /* 0x00000000000079c5 */ /* 0x000fde0000000000 */
[----:B------:R-:W-:Y:S03]  /*6c30*/  QGMMA.64x192x32.F32.E4M3.E4M3 R24, gdesc[UR12], R24, gsb0 ;  /* 0x02e000000c1879f3 */ /* 0x000fe60008000818 */
[----:B------:R-:W-:Y:S02]  /*6c40*/  WARPGROUP.DEPBAR.LE gsb0, 0x0 ;  /* 0x00008000000079c5 */ /* 0x000fe40000010000 */
[----:B-1----:R-:W-:Y:S05]  /*6c50*/  @P2 BRA `(.L_x_743) ;  /* 0x0000000000282947 */ /* 0x002fea0003800000 */
[----:B------:R-:W-:Y:S05]  /*6c60*/  @!P0 BRA `(.L_x_744) ;  /* 0x0000000000048947 */ /* 0x000fea0003800000 */
[----:B------:R-:W-:Y:S01]  /*6c70*/  BPT.TRAP 0x1 ;  /* 0x000000040000795c */ /* 0x000fe20000300000 */
.L_x_744:
[----:B------:R-:W-:Y:S01]  /*6c80*/  ULEA UR10, UR36, UR38, 0x3 ;  /* 0x00000026240a7291 */ /* 0x000fe2000f8e183f */
[----:B------:R-:W-:-:S08]  /*6c90*/  SHF.L.U32 R13, R17, 0x1f, RZ ;  /* 0x0000001f110d7819 */ /* 0x000fd000000006ff */
[----:B------:R1:W2:Y:S01]  /*6ca0*/  SYNCS.PHASECHK.TRANS64.TRYWAIT P1, [UR10+0x28850], R13 ;  /* 0x0288500dff0075a7 */ /* 0x0002a2000802014a */
[----:B------:R-:W-:Y:S05]  /*6cb0*/  @!P0 BRA `(.L_x_745) ;  /* 0x0000000000048947 */ /* 0x000fea0003800000 */
[----:B------:R-:W-:Y:S01]  /*6cc0*/  BPT.TRAP 0x1 ;  /* 0x000000040000795c */ /* 0x000fe20000300000 */
.L_x_745:
[----:B--2---:R-:W-:Y:S05]  /*6cd0*/  @P1 BRA `(.L_x_743) ;  /* 0x0000000000081947 */ /* 0x004fea0003800000 */
[----:B------:R-:W2:Y:S02]  /*6ce0*/  SYNCS.PHASECHK.TRANS64.TRYWAIT P1, [UR10+0x28850], R13 ;  /* 0x0288500dff0075a7 */ /* 0x000ea4000802014a */
[----:B--2---:R-:W-:Y:S05]  /*6cf0*/  @!P1 BRA `(.L_x_746) ;  /* 0x0000013800609947 */ /* 0x004fea0003800000 */
.L_x_743:
[----:B------:R-:W-:Y:S01]  /*6d00*/  UIADD3 UR10, UR38, 0x400, URZ ;  /* 0x00000400260a7890 */ /* 0x000fe2000fffe03f */
[----:B------:R-:W-:Y:S01]  /*6d10*/  WARPGROUP.ARRIVE ;  /* 0x00000000000079c5 */ /* 0x000fe20000000000 */
[----:B------:R-:W-:Y:S01]  /*6d20*/  UMOV UR11, 0x80000020 ;  /* 0x80000020000b7882 */ /* 0x000fe20000000000 */
[----:B------:R-:W-:Y:S01]  /*6d30*/  UMOV UR15, 0x80000020 ;  /* 0x80000020000f7882 */ /* 0x000fe20000000000 */
[----:B------:R-:W-:-:S03]  /*6d40*/  USHF.R.U32.HI UR10, URZ, 0x4, UR10 ;  /* 0x000000043f0a7899 */ /* 0x000fc6000801160a */
[----:B------:R-:W3:Y:S01]  /*6d50*/  S2R R215, SR_TID.X ;  /* 0x0000000000d77919 */ /* 0x000ee20000002100 */
[C---:B-12---:R-:W-:Y:S01]  /*6d60*/  FMUL.FTZ R13, R0.reuse, R24 ;  /* 0x00000018000d7220 */ /* 0x046fe20000410000 */
[C---:B------:R-:W-:Y:S01]  /*6d70*/  FMUL.FTZ R24, R0.reuse, R30 ;  /* 0x0000001e00187220 */ /* 0x040fe20000410000 */
[----:B------:R-:W-:Y:S01]  /*6d80*/  ULOP3.LUT UR10, UR10, 0x3fff, URZ, 0xc0, !UPT ;  /* 0x00003fff0a0a7892 */ /* 0x000fe2000f8ec03f */
[C---:B------:R-:W-:Y:S01]  /*6d90*/  FMUL.FTZ R30, R0.reuse, R36 ;  /* 0x00000024001e7220 */ /* 0x040fe20000410000 */
[C---:B------:R-:W-:Y:S01]  /*6da0*/  FMUL.FTZ R36, R0.reuse, R42 ;  /* 0x0000002a00247220 */ /* 0x040fe20000410000 */
[C---:B------:R-:W-:Y:S01]  /*6db0*/  FMUL.FTZ R42, R0.reuse, R48 ;  /* 0x00000030002a7220 */ /* 0x040fe20000410000 */
[----:B------:R-:W-:Y:S01]  /*6dc0*/  ULOP3.LUT UR10, UR10, 0x10000, URZ, 0xfc, !UPT ;  /* 0x000100000a0a7892 */ /* 0x000fe2000f8efc3f */
[C---:B------:R-:W-:Y:S01]  /*6dd0*/  FMUL.FTZ R21, R0.reuse, R29 ;  /* 0x0000001d00157220 */ /* 0x040fe20000410000 */
[C---:B------:R-:W-:Y:S01]  /*6de0*/  FMUL.FTZ R48, R0.reuse, R52 ;  /* 0x0000003400307220 */ /* 0x040fe20000410000 */
[C---:B------:R-:W-:Y:S01]  /*6df0*/  FMUL.FTZ R20, R0.reuse, R28 ;  /* 0x0000001c00147220 */ /* 0x040fe20000410000 */
[----:B------:R-:W-:Y:S01]  /*6e00*/  UIMAD UR14, UR36, 0x600, UR10 ;  /* 0x00000600240e78a4 */ /* 0x000fe2000f8e020a */
[C---:B------:R-:W-:Y:S01]  /*6e10*/  FMUL.FTZ R29, R0.reuse, R35 ;  /* 0x00000023001d7220 */ /* 0x040fe20000410000 */
[C---:B------:R-:W-:Y:S01]  /*6e20*/  FMUL.FTZ R52, R0.reuse, R56 ;  /* 0x0000003800347220 */ /* 0x040fe20000410000 */
[C---:B------:R-:W-:Y:S01]  /*6e30*/  FMUL.FTZ R14, R0.reuse, R25 ;  /* 0x00000019000e7220 */ /* 0x040fe20000410000 */
[C---:B------:R-:W-:Y:S01]  /*6e40*/  FMUL.FTZ R28, R0.reuse, R34 ;  /* 0x00000022001c7220 */ /* 0x040fe20000410000 */
[C---:B------:R-:W-:Y:S01]  /*6e50*/  FMUL.FTZ R35, R0.reuse, R41 ;  /* 0x0000002900237220 */ /* 0x040fe20000410000 */
[C---:B------:R-:W-:Y:S01]  /*6e60*/  FMUL.FTZ R56, R0.reuse, R62 ;  /* 0x0000003e00387220 */ /* 0x040fe20000410000 */
[----:B------:R-:W-:Y:S01]  /*6e70*/  UMOV UR10, UR14 ;  /* 0x0000000e000a7c82 */ /* 0x000fe20008000000 */
[C---:B------:R-:W-:Y:S01]  /*6e80*/  FMUL.FTZ R17, R0.reuse, R27 ;  /* 0x0000001b00117220 */ /* 0x040fe20000410000 */
[----:B------:R-:W-:Y:S01]  /*6e90*/  QGMMA.64x128x32.F32.E4M3.E4M3 R120, R204, gdesc[UR8], R120, gsb0 ;  /* 0x01e00008cc787df3 */ /* 0x000fe20008000878 */
        /* <DEDUP_REMOVED lines=11> */
[----:B---3--:R-:W-:Y:S01]  /*6f50*/  LOP3.LUT P2, RZ, R215, 0x7f, RZ, 0xc0, !PT ;  /* 0x0000007fd7ff7812 */ /* 0x008fe2000784c0ff */
        /* <DEDUP_REMOVED lines=14> */
[----:B------:R-:W-:-:S02]  /*7040*/  IMAD.U32 R45, RZ, RZ, UR7 ;  /* 0x00000007ff2d7e24 */ /* 0x000fc4000f8e00ff */
        /* <DEDUP_REMOVED lines=20> */
[----:B------:R-:W-:Y:S01]  /*7190*/  @!P2 LEA R45, R45, UR38, 0x3 ;  /* 0x000000262d2dac11 */ /* 0x000fe2000f8e18ff */
        /* <DEDUP_REMOVED lines=17> */
[----:B------:R-:W-:Y:S01]  /*72b0*/  SHF.R.U32.HI R215, RZ, 0x7, R215 ;  /* 0x00000007ffd77819 */ /* 0x000fe200000116d7 */
[C---:B------:R-:W-:Y:S01]  /*72c0*/  FMUL.FTZ R26, R0.reuse, R32 ;  /* 0x00000020001a7220 */ /* 0x040fe20000410000 */
[C---:B------:R-:W-:Y:S01]  /*72d0*/  FMUL.FTZ R88, R0.reuse, R94 ;  /* 0x0000005e00587220 */ /* 0x040fe20000410000 */
[C---:B------:R-:W-:Y:S01]  /*72e0*/  FMUL.FTZ R95, R0.reuse, R97 ;  /* 0x00000061005f7220 */ /* 0x040fe20000410000 */
[C---:B------:R-:W-:Y:S01]  /*72f0*/  FMUL.FTZ R99, R0.reuse, R101 ;  /* 0x0000006500637220 */ /* 0x040fe20000410000 */
[----:B------:R-:W-:Y:S01]  /*7300*/  FMUL.FTZ R116, R0, R117 ;  /* 0x0000007500747220 */ /* 0x000fe20000410000 */
[----:B------:R-:W-:-:S02]  /*7310*/  @!P2 VIADD R45, R45, 0x28840 ;  /* 0x000288402d2da836 */ /* 0x000fc40000000000 */
[C---:B------:R-:W-:Y:S01]  /*7320*/  FMUL.FTZ R32, R0.reuse, R38 ;  /* 0x0000002600207220 */ /* 0x040fe20000410000 */
[C---:B------:R-:W-:Y:S01]  /*7330*/  FMUL.FTZ R94, R0.reuse, R96 ;  /* 0x00000060005e7220 */ /* 0x040fe20000410000 */
[C---:B------:R-:W-:Y:S01]  /*7340*/  FMUL.FTZ R97, R0.reuse, R103 ;  /* 0x0000006700617220 */ /* 0x040fe20000410000 */
[C---:B------:R-:W-:Y:S01]  /*7350*/  FMUL.FTZ R101, R0.reuse, R104 ;  /* 0x0000006800657220 */ /* 0x040fe20000410000 */
[----:B------:R-:W-:Y:S02]  /*7360*/  IMAD R117, R3, -0xc0, RZ ;  /* 0xffffff4003757824 */ /* 0x000fe400078e02ff */
[C---:B------:R-:W-:Y:S01]  /*7370*/  FMUL.FTZ R38, R0.reuse, R44 ;  /* 0x0000002c00267220 */ /* 0x040fe20000410000 */
[C---:B------:R-:W-:Y:S01]  /*7380*/  FMUL.FTZ R96, R0.reuse, R102 ;  /* 0x0000006600607220 */ /* 0x040fe20000410000 */
[C---:B------:R-:W-:Y:S01]  /*7390*/  FMUL.FTZ R103, R0.reuse, R107 ;  /* 0x0000006b00677220 */ /* 0x040fe20000410000 */
[C---:B------:R-:W-:Y:S01]  /*73a0*/  FMUL.FTZ R104, R0.reuse, R110 ;  /* 0x0000006e00687220 */ /* 0x040fe20000410000 */
[C---:B------:R-:W-:Y:S01]  /*73b0*/  FMUL.FTZ R102, R0.reuse, R105 ;  /* 0x0000006900667220 */ /* 0x040fe20000410000 */
[C---:B------:R-:W-:Y:S01]  /*73c0*/  FMUL.FTZ R107, R0.reuse, R109 ;  /* 0x0000006d006b7220 */ /* 0x040fe20000410000 */
[C---:B------:R-:W-:Y:S01]  /*73d0*/  FMUL.FTZ R110, R0.reuse, R112 ;  /* 0x00000070006e7220 */ /* 0x040fe20000410000 */
[----:B------:R-:W-:Y:S01]  /*73e0*/  IADD3 R44, -R215, 0xb, RZ ;  /* 0x0000000bd72c7810 */ /* 0x000fe20007ffe1ff */
[C---:B------:R-:W-:Y:S01]  /*73f0*/  FMUL.FTZ R105, R0.reuse, R111 ;  /* 0x0000006f00697220 */ /* 0x040fe20000410000 */
[C---:B------:R-:W-:Y:S01]  /*7400*/  FMUL.FTZ R112, R0.reuse, R113 ;  /* 0x0000007100707220 */ /* 0x040fe20000410000 */
[C---:B------:R-:W-:Y:S01]  /*7410*/  FMUL.FTZ R109, R0.reuse, R114 ;  /* 0x00000072006d7220 */ /* 0x040fe20000410000 */
[C---:B------:R-:W-:Y:S01]  /*7420*/  FMUL.FTZ R111, R0.reuse, R118 ;  /* 0x00000076006f7220 */ /* 0x040fe20000410000 */
[----:B------:R-:W-:Y:S01]  /*7430*/  IMAD R114, R19, UR22, R117 ;  /* 0x0000001613727c24 */ /* 0x000fe2000f8e0275 */
[----:B------:R-:W-:Y:S01]  /*7440*/  @!P2 PRMT R45, RZ, 0x654, R45 ;  /* 0x00000654ff2da816 */ /* 0x000fe2000000002d */
[----:B------:R-:W-:Y:S01]  /*7450*/  FMUL.FTZ R113, R0, R119 ;  /* 0x0000007700717220 */ /* 0x000fe20000410000 */
[----:B------:R-:W-:Y:S01]  /*7460*/  LOP3.LUT P1, RZ, R2, 0x800, RZ, 0xc0, !PT ;  /* 0x0000080002ff7812 */ /* 0x000fe2000782c0ff */
[----:B------:R-:W1:Y:S08]  /*7470*/  MUFU.TANH R13, R13 ;  /* 0x0000000d000d7308 */ /* 0x000e700000002400 */
[----:B------:R-:W2:Y:S08]  /*7480*/  MUFU.TANH R14, R14 ;  /* 0x0000000e000e7308 */ /* 0x000eb00000002400 */
[----:B------:R-:W3:Y:S08]  /*7490*/  MUFU.TANH R15, R15 ;  /* 0x0000000f000f7308 */ /* 0x000ef00000002400 */
[----:B------:R-:W4:Y:S08]  /*74a0*/  MUFU.TANH R17, R17 ;  /* 0x0000001100117308 */ /* 0x000f300000002400 */
[----:B------:R-:W1:Y:S08]  /*74b0*/  MUFU.TANH R20, R20 ;  /* 0x0000001400147308 */ /* 0x000e700000002400 */
[----:B------:R-:W1:Y:S01]  /*74c0*/  MUFU.TANH R21, R21 ;  /* 0x0000001500157308 */ /* 0x000e620000002400 */
[----:B------:R-:W-:-:S02]  /*74d0*/  WARPGROUP.DEPBAR.LE gsb0, 0x0 ;  /* 0x00008000000079c5 */ /* 0x000fc40000010000 */
[----:B------:R-:W-:-:S05]  /*74e0*/  WARPGROUP.ARRIVE ;  /* 0x00000000000079c5 */ /* 0x000fca0000000000 */
[----:B------:R-:W1:Y:S01]  /*74f0*/  MUFU.TANH R24, R24 ;  /* 0x0000001800187308 */ /* 0x000e620000002400 */
[----:B------:R-:W-:Y:S01]  /*7500*/  QGMMA.64x128x32.F32.E4M3.E4M3 R120, R200, gdesc[UR8], R120, gsb0 ;  /* 0x01e00008c8787df3 */ /* 0x000fe20008000878 */
[----:B------:R-:W-:Y:S01]  /*7510*/  UIADD3 UR10, UR14, 0x200, URZ ;  /* 0x000002000e0a7890 */ /* 0x000fe2000fffe03f */
[----:B------:R-:W-:-:S05]  /*7520*/  UMOV UR11, 0x80000020 ;  /* 0x80000020000b7882 */ /* 0x000fca0000000000 */
        /* <DEDUP_REMOVED lines=46> */
[----:B------:R-:W-:Y:S01]  /*7810*/  UMOV UR11, 0x80000020 ;  /* 0x80000020000b7882 */ /* 0x000fe20000000000 */
[----:B------:R-:W-:-:S04]  /*7820*/  UIADD3 UR14, UR14, 0x402, URZ ;  /* 0x000004020e0e7890 */ /* 0x000fc8000fffe03f */
        /* <DEDUP_REMOVED lines=21> */
[----:B------:R-:W-:Y:S07]  /*7980*/  QGMMA.64x128x32.F32.E4M3.E4M3 R120, R188, gdesc[UR8], R120, gsb0 ;  /* 0x01e00008bc787df3 */ /* 0x000fee0008000878 */
        /* <DEDUP_REMOVED lines=37> */
[----:B------:R-:W5:Y:S08]  /*7be0*/  LDC R185, c[0x0][0x288] ;  /* 0x0000a200ffb97b82 */ /* 0x000f700000000800 */
[----:B------:R1:W-:Y:S06]  /*7bf0*/  BAR.ARV R44, 0x100 ;  /* 0x0004002c0000751d */ /* 0x0003ec0000002000 */
[----:B------:R5:W-:Y:S02]  /*7c00*/  @!P2 SYNCS.ARRIVE.TRANS64.RED.A1T0 RZ, [R45+URZ], RZ ;  /* 0x000000ff2dffa9a7 */ /* 0x000be4000810043f */
[----:B-----5:R-:W-:Y:S01]  /*7c10*/  IADD3 R45, R114, 0x1, -R185 ;  /* 0x00000001722d7810 */ /* 0x020fe20007ffe8b9 */
[----:B------:R-:W-:-:S04]  /*7c20*/  IMAD R114, R18, -0x2, R117 ;  /* 0xfffffffe12727824 */ /* 0x000fc800078e0275 */
[----:B------:R-:W-:-:S04]  /*7c30*/  IMAD R45, R18, -0x2, R45 ;  /* 0xfffffffe122d7824 */ /* 0x000fc800078e022d */
[C---:B------:R-:W-:Y:S02]  /*7c40*/  VIADD R185, R45.reuse, UR23 ;  /* 0x000000172db97c36 */ /* 0x040fe40008000000 */
[----:B------:R-:W-:Y:S02]  /*7c50*/  VIADD R184, R45, UR6 ;  /* 0x000000062db87c36 */ /* 0x000fe40008000000 */
[C---:B------:R-:W-:Y:S02]  /*7c60*/  IMAD.IADD R119, R4.reuse, 0x1, R185 ;  /* 0x0000000104777824 */ /* 0x040fe400078e02b9 */
[----:B------:R-:W-:Y:S01]  /*7c70*/  IMAD.IADD R118, R4, 0x1, R184 ;  /* 0x0000000104767824 */ /* 0x000fe200078e02b8 */
[----:B-1234-:R-:W-:Y:S06]  /*7c80*/  @!P1 BRA `(.L_x_747) ;  /* 0x0000000000589947 */ /* 0x01efec0003800000 */
[----:B------:R-:W-:Y:S01]  /*7c90*/  ISETP.GT.AND P1, PT, R11, -0x1, PT ;  /* 0xffffffff0b00780c */ /* 0x000fe20003f24270 */
[----:B------:R-:W-:-:S12]  /*7ca0*/  BSSY B0, `(.L_x_748) ;  /* 0x0000011000007945 */ /* 0x000fd80003800000 */
[----:B------:R-:W-:Y:S05]  /*7cb0*/  @P1 BRA `(.L_x_749) ;  /* 0x0000000000201947 */ /* 0x000fea0003800000 */
[----:B------:R-:W-:Y:S01]  /*7cc0*/  IMAD.U32 R186, RZ, RZ, UR21 ;  /* 0x00000015ffba7e24 */ /* 0x000fe2000f8e00ff */
[----:B------:R-:W-:-:S04]  /*7cd0*/  LOP3.LUT R187, RZ, R11, RZ, 0x33, !PT ;  /* 0x0000000bffbb7212 */ /* 0x000fc800078e33ff */
[----:B------:R-:W-:-:S13]  /*7ce0*/  ISETP.NE.AND P1, PT, R186, 0x1, PT ;  /* 0x00000001ba00780c */ /* 0x000fda0003f25270 */
[----:B------:R-:W1:Y:S02]  /*7cf0*/  @P1 LDC.64 R44, c[0x0][0x9e8] ;  /* 0x00027a00ff2c1b82 */ /* 0x000e640000000a00 */
[----:B-1----:R-:W-:-:S05]  /*7d00*/  @P1 IMAD.HI.U32 R44, R187, R44, RZ ;  /* 0x0000002cbb2c1227 */ /* 0x002fca00078e00ff */
[----:B------:R-:W-:-:S04]  /*7d10*/  @P1 SHF.R.U32.HI R187, RZ, R45, R44 ;  /* 0x0000002dffbb1219 */ /* 0x000fc8000001162c */
[----:B------:R-:W-:Y:S01]  /*7d20*/  LOP3.LUT R187, RZ, R187, RZ, 0x33, !PT ;  /* 0x000000bbffbb7212 */ /* 0x000fe200078e33ff */
[----:B------:R-:W-:Y:S06]  /*7d30*/  BRA `(.L_x_750) ;  /* 0x00000000001c7947 */ /* 0x000fec0003800000 */
.L_x_749:
[----:B------:R-:W-:-:S05]  /*7d40*/  IMAD.U32 R186, RZ, RZ, UR21 ;  /* 0x00000015ffba7e24 */ /* 0x000fca000f8e00ff */
[----:B------:R-:W-:-:S13]  /*7d50*/  ISETP.NE.AND P1, PT, R186, 0x1, PT ;  /* 0x00000001ba00780c */ /* 0x000fda0003f25270 */
[----:B------:R-:W1:Y:S01]  /*7d60*/  @P1 LDC.64 R44, c[0x0][0x9e8] ;  /* 0x00027a00ff2c1b82 */ /* 0x000e620000000a00 */
[----:B------:R-:W-:-:S04]  /*7d70*/  @P1 IMAD.IADD R187, R212, 0x1, R4 ;  /* 0x00000001d4bb1824 */ /* 0x000fc800078e0204 */
[----:B-1----:R-:W-:-:S04]  /*7d80*/  @P1 IMAD.HI.U32 R44, R187, R44, RZ ;  /* 0x0000002cbb2c1227 */ /* 0x002fc800078e00ff */
[----:B------:R-:W-:Y:S01]  /*7d90*/  IMAD.MOV.U32 R187, RZ, RZ, R11 ;  /* 0x000000ffffbb7224 */ /* 0x000fe200078e000b */
[----:B------:R-:W-:-:S07]  /*7da0*/  @P1 SHF.R.U32.HI R187, RZ, R45, R44 ;  /* 0x0000002dffbb1219 */ /* 0x000fce000001162c */
.L_x_750:
[----:B------:R-:W-:Y:S05]  /*7db0*/  BSYNC B0 ;  /* 0x0000000000007941 */ /* 0x000fea0003800000 */
.L_x_748:
[----:B------:R-:W-:-:S05]  /*7dc0*/  IMAD R44, R187, R186, R114 ;  /* 0x000000babb2c7224 */ /* 0x000fca00078e0272 */
[----:B------:R-:W-:Y:S02]  /*7dd0*/  VIADDMNMX R119, R44, R186, R119, PT ;  /* 0x000000ba2c777246 */ /* 0x000fe40003800177 */
[----:B------:R-:W-:-:S07]  /*7de0*/  VIMNMX R118, R118, R44, !PT ;  /* 0x0000002c76767248 */ /* 0x000fce0007fe0100 */
.L_x_747:
[----:B------:R-:W-:Y:S01]  /*7df0*/  ISETP.GE.AND P2, PT, R117, 0x9, PT ;  /* 0x000000097500780c */ /* 0x000fe20003f46270 */
[----:B------:R-:W-:Y:S01]  /*7e00*/  IMAD.IADD R185, R5, 0x1, R185 ;  /* 0x0000000105b97824 */ /* 0x000fe200078e02b9 */
[----:B------:R-:W-:Y:S01]  /*7e10*/  ISETP.GE.AND P1, PT, R117, 0x2, PT ;  /* 0x000000027500780c */ /* 0x000fe20003f26270 */
[----:B------:R-:W-:Y:S01]  /*7e20*/  IMAD.IADD R184, R5, 0x1, R184 ;  /* 0x0000000105b87824 */ /* 0x000fe200078e02b8 */
[----:B------:R-:W-:Y:S02]  /*7e30*/  LOP3.LUT R16, R16, 0xfffffffd, RZ, 0xc0, !PT ;  /* 0xfffffffd10107812 */ /* 0x000fe400078ec0ff */
[----:B------:R-:W-:Y:S02]  /*7e40*/  ISETP.GT.AND P3, PT, R118, 0x1, !P1 ;  /* 0x000000017600780c */ /* 0x000fe40004f64270 */
[----:B------:R-:W-:Y:S02]  /*7e50*/  ISETP.GE.AND P4, PT, R117, 0xa, PT ;  /* 0x0000000a7500780c */ /* 0x000fe40003f86270 */
[----:B------:R-:W-:-:S02]  /*7e60*/  ISETP.LT.OR P3, PT, R119, 0x2, P3 ;  /* 0x000000027700780c */ /* 0x000fc40001f61670 */
[----:B------:R-:W-:Y:S02]  /*7e70*/  LOP3.LUT R2, R2, 0xfffffdff, RZ, 0xc0, !PT ;  /* 0xfffffdff02027812 */ /* 0x000fe400078ec0ff */
[----:B------:R-:W-:Y:S02]  /*7e80*/  @P2 LOP3.LUT R16, R16, 0x2, RZ, 0xfc, !PT ;  /* 0x0000000210102812 */ /* 0x000fe400078efcff */
[----:B------:R-:W-:Y:S02]  /*7e90*/  ISETP.GT.AND P2, PT, R118, 0x8, !P2 ;  /* 0x000000087600780c */ /* 0x000fe40005744270 */
[----:B------:R-:W-:Y:S02]  /*7ea0*/  FSEL R45, R14, -INF , !P3 ;  /* 0xff8000000e2d7808 */ /* 0x000fe40005800000 */
[----:B------:R-:W-:Y:S02]  /*7eb0*/  ISETP.LT.OR P2, PT, R119, 0x9, P2 ;  /* 0x000000097700780c */ /* 0x000fe40001741670 */
[----:B------:R-:W-:-:S02]  /*7ec0*/  ISETP.GE.AND P3, PT, R117, 0x11, PT ;  /* 0x000000117500780c */ /* 0x000fc40003f66270 */
[----:B------:R-:W-:Y:S02]  /*7ed0*/  LOP3.LUT R16, R16, 0xfffffffb, RZ, 0xc0, !PT ;  /* 0xfffffffb10107812 */ /* 0x000fe400078ec0ff */
[----:B------:R-:W-:Y:S02]  /*7ee0*/  FSEL R187, R20, -INF , !P2 ;  /* 0xff80000014bb7808 */ /* 0x000fe40005000000 */
[----:B------:R-:W-:Y:S02]  /*7ef0*/  ISETP.GT.AND P2, PT, R118, 0x9, !P4 ;  /* 0x000000097600780c */ /* 0x000fe40006744270 */
[----:B------:R-:W-:Y:S02]  /*7f00*/  @P4 LOP3.LUT R16, R16, 0x4, RZ, 0xfc, !PT ;  /* 0x0000000410104812 */ /* 0x000fe400078efcff */
[----:B------:R-:W-:Y:S02]  /*7f10*/  ISETP.LT.OR P2, PT, R119, 0xa, P2 ;  /* 0x0000000a7700780c */ /* 0x000fe40001741670 */
[----:B------:R-:W-:-:S02]  /*7f20*/  LOP3.LUT R16, R16, 0xfffffff7, RZ, 0xc0, !PT ;  /* 0xfffffff710107812 */ /* 0x000fc400078ec0ff */
[----:B------:R-:W-:Y:S02]  /*7f30*/  FSEL R189, R21, -INF , !P2 ;  /* 0xff80000015bd7808 */ /* 0x000fe40005000000 */
[----:B------:R-:W-:Y:S02]  /*7f40*/  @P3 LOP3.LUT R16, R16, 0x8, RZ, 0xfc, !PT ;  /* 0x0000000810103812 */ /* 0x000fe400078efcff */
[----:B------:R-:W-:Y:S02]  /*7f50*/  ISETP.GT.AND P2, PT, R118, 0x10, !P3 ;  /* 0x000000107600780c */ /* 0x000fe40005f44270 */
[----:B------:R-:W-:Y:S02]  /*7f60*/  ISETP.GE.AND P3, PT, R117, 0x12, PT ;  /* 0x000000127500780c */ /* 0x000fe40003f66270 */
[----:B------:R-:W-:Y:S02]  /*7f70*/  ISETP.LT.OR P2, PT, R119, 0x11, P2 ;  /* 0x000000117700780c */ /* 0x000fe40001741670 */
[----:B------:R-:W-:-:S02]  /*7f80*/  LOP3.LUT R16, R16, 0xffffffef, RZ, 0xc0, !PT ;  /* 0xffffffef10107812 */ /* 0x000fc400078ec0ff */
[----:B------:R-:W-:Y:S02]  /*7f90*/  FSEL R191, R26, -INF , !P2 ;  /* 0xff8000001abf7808 */ /* 0x000fe40005000000 */
[----:B------:R-:W-:-:S04]  /*7fa0*/  ISETP.GT.AND P2, PT, R118, 0x11, !P3 ;  /* 0x000000117600780c */ /* 0x000fc80005f44270 */
[----:B------:R-:W-:Y:S02]  /*7fb0*/  ISETP.LT.OR P2, PT, R119, 0x12, P2 ;  /* 0x000000127700780c */ /* 0x000fe40001741670 */
[----:B------:R-:W-:Y:S02]  /*7fc0*/  @P3 LOP3.LUT R16, R16, 0x10, RZ, 0xfc, !PT ;  /* 0x0000001010103812 */ /* 0x000fe400078efcff */
[----:B------:R-:W-:Y:S02]  /*7fd0*/  ISETP.GE.AND P3, PT, R117, 0x19, PT ;  /* 0x000000197500780c */ /* 0x000fe40003f66270 */
[----:B------:R-:W-:Y:S02]  /*7fe0*/  FSEL R27, R27, -INF , !P2 ;  /* 0xff8000001b1b7808 */ /* 0x000fe40005000000 */
[----:B------:R-:W-:Y:S02]  /*7ff0*/  ISETP.GT.AND P2, PT, R118, 0x18, !P3 ;  /* 0x000000187600780c */ /* 0x000fe40005f44270 */
[----:B------:R-:W-:-:S02]  /*8000*/  LOP3.LUT R16, R16, 0x7fffffff, RZ, 0xc0, !PT ;  /* 0x7fffffff10107812 */ /* 0x000fc400078ec0ff */
[----:B------:R-:W-:-:S04]  /*8010*/  ISETP.LT.OR P2, PT, R119, 0x19, P2 ;  /* 0x000000197700780c */ /* 0x000fc80001741670 */
[----:B------:R-:W-:Y:S02]  /*8020*/  FSEL R193, R30, -INF , !P2 ;  /* 0xff8000001ec17808 */ /* 0x000fe40005000000 */
[----:B------:R-:W-:Y:S02]  /*8030*/  @P3 LOP3.LUT R2, R2, 0x200, RZ, 0xfc, !PT ;  /* 0x0000020002023812 */ /* 0x000fe400078efcff */
[----:B------:R-:W-:Y:S02]  /*8040*/  ISETP.GE.AND P3, PT, R117, 0x1a, PT ;  /* 0x0000001a7500780c */ /* 0x000fe40003f66270 */
[----:B------:R-:W-:Y:S02]  /*8050*/  LOP3.LUT R2, R2, 0xfffffeff, RZ, 0xc0, !PT ;  /* 0xfffffeff02027812 */ /* 0x000fe400078ec0ff */
[----:B------:R-:W-:-:S04]  /*8060*/  ISETP.GT.AND P2, PT, R118, 0x19, !P3 ;  /* 0x000000197600780c */ /* 0x000fc80005f44270 */
        /* <DEDUP_REMOVED lines=212> */
[----:B------:R-:W-:Y:S02]  /*8db0*/  ISETP.GE.AND P2, PT, R117, 0xaa, PT ;  /* 0x000000aa7500780c */ /* 0x000fe40003f46270 */
[----:B------:R-:W-:Y:S02]  /*8dc0*/  @P3 LOP3.LUT R16, R16, 0x20, RZ, 0xfc, !PT ;  /* 0x0000002010103812 */ /* 0x000fe400078efcff */
[----:B------:R-:W-:Y:S02]  /*8dd0*/  ISETP.GT.AND P3, PT, R118, 0xa9, !P2 ;  /* 0x000000a97600780c */ /* 0x000fe40005764270 */
[----:B------:R-:W-:Y:S02]  /*8de0*/  LOP3.LUT R16, R16, 0xfffffffe, RZ, 0xc0, !PT ;  /* 0xfffffffe10107812 */ /* 0x000fe400078ec0ff */
        /* <DEDUP_REMOVED lines=14> */
[----:B------:R-:W-:-:S13]  /*8ed0*/  ISETP.GE.AND P6, PT, R117, 0x1, PT ;  /* 0x000000017500780c */ /* 0x000fda0003fc6270 */
[----:B------:R-:W-:Y:S02]  /*8ee0*/  @P6 LOP3.LUT R16, R16, 0x1, RZ, 0xfc, !PT ;  /* 0x0000000110106812 */ /* 0x000fe400078efcff */
[----:B------:R-:W-:-:S04]  /*8ef0*/  ISETP.GT.AND P6, PT, R118, RZ, !P6 ;  /* 0x000000ff7600720c */ /* 0x000fc800077c4270 */
[----:B------:R-:W-:-:S04]  /*8f00*/  ISETP.LT.OR P6, PT, R119, 0x1, P6 ;  /* 0x000000017700780c */ /* 0x000fc800037c1670 */
[----:B------:R-:W-:Y:S02]  /*8f10*/  FSEL R13, R13, -INF , !P6 ;  /* 0xff8000000d0d7808 */ /* 0x000fe40007000000 */
[----:B------:R-:W-:-:S13]  /*8f20*/  ISETP.GE.AND P6, PT, R117, 0xba, PT ;  /* 0x000000ba7500780c */ /* 0x000fda0003fc6270 */
[----:B------:R-:W-:Y:S02]  /*8f30*/  @P6 LOP3.LUT R2, R2, 0x400, RZ, 0xfc, !PT ;  /* 0x0000040002026812 */ /* 0x000fe400078efcff */
[----:B------:R-:W-:-:S04]  /*8f40*/  ISETP.GT.AND P6, PT, R118, 0xb9, !P6 ;  /* 0x000000b97600780c */ /* 0x000fc800077c4270 */
[----:B------:R-:W-:-:S04]  /*8f50*/  ISETP.LT.OR P6, PT, R119, 0xba, P6 ;  /* 0x000000ba7700780c */ /* 0x000fc800037c1670 */
[----:B------:R-:W-:Y:S02]  /*8f60*/  FSEL R117, R116, -INF , !P6 ;  /* 0xff80000074757808 */ /* 0x000fe40007000000 */
[----:B------:R-:W-:-:S13]  /*8f70*/  LOP3.LUT P6, RZ, R2, 0x800, RZ, 0xc0, !PT ;  /* 0x0000080002ff7812 */ /* 0x000fda00078cc0ff */
[----:B------:R-:W-:Y:S05]  /*8f80*/  @!P6 BRA `(.L_x_751) ;  /* 0x000000000054e947 */ /* 0x000fea0003800000 */
[----:B------:R-:W-:Y:S01]  /*8f90*/  IMAD.IADD R119, R212, 0x1, R5 ;  /* 0x00000001d4777824 */ /* 0x000fe200078e0205 */
[----:B------:R-:W-:Y:S04]  /*8fa0*/  BSSY B0, `(.L_x_752) ;  /* 0x0000010000007945 */ /* 0x000fe80003800000 */
[----:B------:R-:W-:-:S13]  /*8fb0*/  ISETP.GT.AND P6, PT, R119, -0x1, PT ;  /* 0xffffffff7700780c */ /* 0x000fda0003fc4270 */
        /* <DEDUP_REMOVED lines=9> */
.L_x_753:
[----:B------:R-:W-:-:S05]  /*9050*/  IMAD.U32 R14, RZ, RZ, UR21 ;  /* 0x00000015ff0e7e24 */ /* 0x000fca000f8e00ff */
[----:B------:R-:W-:-:S13]  /*9060*/  ISETP.NE.AND P6, PT, R14, 0x1, PT ;  /* 0x000000010e00780c */ /* 0x000fda0003fc5270 */
[----:B------:R-:W1:Y:S02]  /*9070*/  @P6 LDC.64 R20, c[0x0][0x9e8] ;  /* 0x00027a00ff146b82 */ /* 0x000e640000000a00 */
[----:B-1----:R-:W-:-:S05]  /*9080*/  @P6 IMAD.HI.U32 R20, R119, R20, RZ ;  /* 0x0000001477146227 */ /* 0x002fca00078e00ff */
[----:B------:R-:W-:-:S07]  /*9090*/  @P6 SHF.R.U32.HI R119, RZ, R21, R20 ;  /* 0x00000015ff776219 */ /* 0x000fce0000011614 */
.L_x_754:
[----:B------:R-:W-:Y:S05]  /*90a0*/  BSYNC B0 ;  /* 0x0000000000007941 */ /* 0x000fea0003800000 */
.L_x_752:
[----:B------:R-:W-:-:S05]  /*90b0*/  IMAD R119, R119, R14, R114 ;  /* 0x0000000e77777224 */ /* 0x000fca00078e0272 */
[----:B------:R-:W-:Y:S02]  /*90c0*/  VIADDMNMX R185, R119, R14, R185, PT ;  /* 0x0000000e77b97246 */ /* 0x000fe400038001b9 */
[----:B------:R-:W-:-:S07]  /*90d0*/  VIMNMX R184, R184, R119, !PT ;  /* 0x00000077b8b87248 */ /* 0x000fce0007fe0100 */
.L_x_751:
[----:B------:R-:W-:Y:S01]  /*90e0*/  ISETP.GT.AND P1, PT, R184, 0x1, !P1 ;  /* 0x00000001b800780c */ /* 0x000fe20004f24270 */
[----:B------:R-:W1:Y:S01]  /*90f0*/  LDC R64, c[0x0][0x988] ;  /* 0x00026200ff407b82 */ /* 0x000e620000000800 */
[----:B------:R-:W-:Y:S02]  /*9100*/  LOP3.LUT P6, RZ, R2, 0x40, RZ, 0xc0, !PT ;  /* 0x0000004002ff7812 */ /* 0x000fe400078cc0ff */
[----:B------:R-:W-:Y:S02]  /*9110*/  ISETP.LT.OR P1, PT, R185, 0x2, P1 ;  /* 0x00000002b900780c */ /* 0x000fe40000f21670 */
[----:B------:R-:W-:Y:S02]  /*9120*/  FMNMX.FTZ R20, R13, R9, !PT ;  /* 0x000000090d147209 */ /* 0x000fe40007810000 */
[----:B------:R-:W-:Y:S02]  /*9130*/  FSEL R17, R17, -INF , !P1 ;  /* 0xff80000011117808 */ /* 0x000fe40004800000 */
[----:B------:R-:W-:-:S02]  /*9140*/  LOP3.LUT P1, RZ, R16, 0x2, RZ, 0xc0, !PT ;  /* 0x0000000210ff7812 */ /* 0x000fc4000782c0ff */
[----:B------:R-:W-:Y:S02]  /*9150*/  FMNMX.FTZ R20, R45, R20, !PT ;  /* 0x000000142d147209 */ /* 0x000fe40007810000 */
[----:B------:R-:W-:Y:S02]  /*9160*/  ISETP.GT.AND P1, PT, R184, 0x8, !P1 ;  /* 0x00000008b800780c */ /* 0x000fe40004f24270 */
[----:B------:R-:W-:Y:S02]  /*9170*/  FMNMX.FTZ R20, R187, R20, !PT ;  /* 0x00000014bb147209 */ /* 0x000fe40007810000 */
[----:B------:R-:W-:Y:S02]  /*9180*/  ISETP.LT.OR P1, PT, R185, 0x9, P1 ;  /* 0x00000009b900780c */ /* 0x000fe40000f21670 */
[----:B------:R-:W-:Y:S02]  /*9190*/  FMNMX.FTZ R20, R189, R20, !PT ;  /* 0x00000014bd147209 */ /* 0x000fe40007810000 */
[----:B------:R-:W-:-:S02]  /*91a0*/  FSEL R21, R24, -INF , !P1 ;  /* 0xff80000018157808 */ /* 0x000fc40004800000 */
[----:B------:R-:W-:Y:S02]  /*91b0*/  LOP3.LUT P1, RZ, R16, 0x4, RZ, 0xc0, !PT ;  /* 0x0000000410ff7812 */ /* 0x000fe4000782c0ff */
[----:B------:R-:W-:Y:S02]  /*91c0*/  FMNMX.FTZ R20, R191, R20, !PT ;  /* 0x00000014bf147209 */ /* 0x000fe40007810000 */
[----:B------:R-:W-:Y:S02]  /*91d0*/  ISETP.GT.AND P1, PT, R184, 0x9, !P1 ;  /* 0x00000009b800780c */ /* 0x000fe40004f24270 */
[----:B------:R-:W-:Y:S02]  /*91e0*/  FMNMX.FTZ R20, R27, R20, !PT ;  /* 0x000000141b147209 */ /* 0x000fe40007810000 */
[----:B------:R-:W-:Y:S02]  /*91f0*/  ISETP.LT.OR P1, PT, R185, 0xa, P1 ;  /* 0x0000000ab900780c */ /* 0x000fe40000f21670 */
[----:B------:R-:W-:-:S02]  /*9200*/  FMNMX.FTZ R20, R193, R20, !PT ;  /* 0x00000014c1147209 */ /* 0x000fc40007810000 */
[----:B------:R-:W-:Y:S02]  /*9210*/  FSEL R25, R25, -INF , !P1 ;  /* 0xff80000019197808 */ /* 0x000fe40004800000 */
[----:B------:R-:W-:Y:S02]  /*9220*/  LOP3.LUT P1, RZ, R16, 0x8, RZ, 0xc0, !PT ;  /* 0x0000000810ff7812 */ /* 0x000fe4000782c0ff */
[----:B------:R-:W-:Y:S02]  /*9230*/  FMNMX.FTZ R20, R31, R20, !PT ;  /* 0x000000141f147209 */ /* 0x000fe40007810000 */
[----:B------:R-:W-:Y:S02]  /*9240*/  ISETP.GT.AND P1, PT, R184, 0x10, !P1 ;  /* 0x00000010b800780c */ /* 0x000fe40004f24270 */
[----:B------:R-:W-:Y:S02]  /*9250*/  FMNMX.FTZ R20, R195, R20, !PT ;  /* 0x00000014c3147209 */ /* 0x000fe40007810000 */
[----:B------:R-:W-:-:S02]  /*9260*/  ISETP.LT.OR P1, PT, R185, 0x11, P1 ;  /* 0x00000011b900780c */ /* 0x000fc40000f21670 */
[----:B------:R-:W-:Y:S02]  /*9270*/  FMNMX.FTZ R20, R35, R20, !PT ;  /* 0x0000001423147209 */ /* 0x000fe40007810000 */
[----:B------:R-:W-:Y:S02]  /*9280*/  FSEL R119, R28, -INF , !P1 ;  /* 0xff8000001c777808 */ /* 0x000fe40004800000 */
[----:B------:R-:W-:Y:S02]  /*9290*/  LOP3.LUT P1, RZ, R16, 0x10, RZ, 0xc0, !PT ;  /* 0x0000001010ff7812 */ /* 0x000fe4000782c0ff */
[----:B------:R-:W-:Y:S02]  /*92a0*/  FMNMX.FTZ R20, R197, R20, !PT ;  /* 0x00000014c5147209 */ /* 0x000fe40007810000 */
[----:B------:R-:W-:Y:S02]  /*92b0*/  ISETP.GT.AND P1, PT, R184, 0x11, !P1 ;  /* 0x00000011b800780c */ /* 0x000fe40004f24270 */
[----:B------:R-:W-:-:S02]  /*92c0*/  FMNMX.FTZ R20, R39, R20, !PT ;  /* 0x0000001427147209 */ /* 0x000fc40007810000 */
[----:B------:R-:W-:Y:S02]  /*92d0*/  ISETP.LT.OR P1, PT, R185, 0x12, P1 ;  /* 0x00000012b900780c */ /* 0x000fe40000f21670 */
[----:B------:R-:W-:Y:S02]  /*92e0*/  FMNMX.FTZ R20, R199, R20, !PT ;  /* 0x00000014c7147209 */ /* 0x000fe40007810000 */
[----:B------:R-:W-:Y:S02]  /*92f0*/  FSEL R29, R29, -INF , !P1 ;  /* 0xff8000001d1d7808 */ /* 0x000fe40004800000 */
[----:B------:R-:W-:Y:S02]  /*9300*/  LOP3.LUT P1, RZ, R2, 0x200, RZ, 0xc0, !PT ;  /* 0x0000020002ff7812 */ /* 0x000fe4000782c0ff */
[----:B------:R-:W-:Y:S02]  /*9310*/  FMNMX.FTZ R20, R43, R20, !PT ;  /* 0x000000142b147209 */ /* 0x000fe40007810000 */
[----:B------:R-:W-:-:S02]  /*9320*/  ISETP.GT.AND P1, PT, R184, 0x18, !P1 ;  /* 0x00000018b800780c */ /* 0x000fc40004f24270 */
[----:B------:R-:W-:Y:S02]  /*9330*/  FMNMX.FTZ R20, R201, R20, !PT ;  /* 0x00000014c9147209 */ /* 0x000fe40007810000 */
[----:B------:R-:W-:Y:S02]  /*9340*/  ISETP.LT.OR P1, PT, R185, 0x19, P1 ;  /* 0x00000019b900780c */ /* 0x000fe40000f21670 */
[----:B------:R-:W-:Y:S02]  /*9350*/  FMNMX.FTZ R20, R49, R20, !PT ;  /* 0x0000001431147209 */ /* 0x000fe40007810000 */
[----:B------:R-:W-:Y:S02]  /*9360*/  FSEL R32, R32, -INF , !P1 ;  /* 0xff80000020207808 */ /* 0x000fe40004800000 */
[----:B------:R-:W-:Y:S02]  /*9370*/  LOP3.LUT P1, RZ, R2, 0x100, RZ, 0xc0, !PT ;  /* 0x0000010002ff7812 */ /* 0x000fe4000782c0ff */
[----:B------:R-:W-:-:S02]  /*9380*/  FMNMX.FTZ R20, R203, R20, !PT ;  /* 0x00000014cb147209 */ /* 0x000fc40007810000 */
[----:B------:R-:W-:Y:S02]  /*9390*/  ISETP.GT.AND P1, PT, R184, 0x19, !P1 ;  /* 0x00000019b800780c */ /* 0x000fe40004f24270 */
[----:B------:R-:W-:Y:S02]  /*93a0*/  FMNMX.FTZ R20, R53, R20, !PT ;  /* 0x0000001435147209 */ /* 0x000fe40007810000 */
        /* <DEDUP_REMOVED lines=10> */
[----:B------:R-:W-:Y:S02]  /*9450*/  ISETP.GT.AND P1, PT, R184, 0x21, !P6 ;  /* 0x00000021b800780c */ /* 0x000fe40007724270 */
        /* <DEDUP_REMOVED lines=54> */
[C---:B------:R-:W-:Y:S02]  /*97c0*/  ISETP.GT.AND P2, PT, R184.reuse, 0xa9, !P2 ;  /* 0x000000a9b800780c */ /* 0x040fe40005744270 */
[C---:B------:R-:W-:Y:S02]  /*97d0*/  ISETP.GT.AND P1, PT, R184.reuse, 0x41, !P1 ;  /* 0x00000041b800780c */ /* 0x040fe40004f24270 */
[C---:B------:R-:W-:Y:S02]  /*97e0*/  ISETP.LT.OR P2, PT, R185.reuse, 0xaa, P2 ;  /* 0x000000aab900780c */ /* 0x040fe40001741670 */
[----:B------:R-:W-:Y:S02]  /*97f0*/  ISETP.LT.OR P1, PT, R185, 0x42, P1 ;  /* 0x00000042b900780c */ /* 0x000fe40000f21670 */
[----:B------:R-:W-:-:S02]  /*9800*/  ISETP.GT.AND P3, PT, R184, 0xb0, !P3 ;  /* 0x000000b0b800780c */ /* 0x000fc40005f64270 */
[----:B------:R-:W-:Y:S02]  /*9810*/  FSEL R55, R55, -INF , !P1 ;  /* 0xff80000037377808 */ /* 0x000fe40004800000 */
[----:B------:R-:W-:Y:S02]  /*9820*/  LOP3.LUT P1, RZ, R16, 0x20000000, RZ, 0xc0, !PT ;  /* 0x2000000010ff7812 */ /* 0x000fe4000782c0ff */
[----:B------:R-:W-:Y:S02]  /*9830*/  FSEL R105, R105, -INF , !P2 ;  /* 0xff80000069697808 */ /* 0x000fe40005000000 */
[----:B------:R-:W-:Y:S02]  /*9840*/  ISETP.GT.AND P1, PT, R184, 0x48, !P1 ;  /* 0x00000048b800780c */ /* 0x000fe40004f24270 */
[C---:B------:R-:W-:Y:S02]  /*9850*/  ISETP.LT.OR P3, PT, R185.reuse, 0xb1, P3 ;  /* 0x000000b1b900780c */ /* 0x040fe40001f61670 */
[----:B------:R-:W-:-:S02]  /*9860*/  ISETP.LT.OR P1, PT, R185, 0x49, P1 ;  /* 0x00000049b900780c */ /* 0x000fc40000f21670 */
[----:B------:R-:W-:Y:S02]  /*9870*/  ISETP.GT.AND P4, PT, R184, 0xb1, !P4 ;  /* 0x000000b1b800780c */ /* 0x000fe40006784270 */
[----:B------:R-:W-:Y:S02]  /*9880*/  FSEL R56, R56, -INF , !P1 ;  /* 0xff80000038387808 */ /* 0x000fe40004800000 */
[----:B------:R-:W-:Y:S02]  /*9890*/  LOP3.LUT P1, RZ, R16, 0x10000000, RZ, 0xc0, !PT ;  /* 0x1000000010ff7812 */ /* 0x000fe4000782c0ff */
[----:B------:R-:W-:Y:S02]  /*98a0*/  FSEL R109, R109, -INF , !P3 ;  /* 0xff8000006d6d7808 */ /* 0x000fe40005800000 */
[C---:B------:R-:W-:Y:S02]  /*98b0*/  ISETP.GT.AND P1, PT, R184.reuse, 0x49, !P1 ;  /* 0x00000049b800780c */ /* 0x040fe40004f24270 */
[----:B------:R-:W-:-:S02]  /*98c0*/  ISETP.GT.AND P5, PT, R184, 0xb8, !P5 ;  /* 0x000000b8b800780c */ /* 0x000fc40006fa4270 */
[C---:B------:R-:W-:Y:S02]  /*98d0*/  ISETP.LT.OR P1, PT, R185.reuse, 0x4a, P1 ;  /* 0x0000004ab900780c */ /* 0x040fe40000f21670 */
[----:B------:R-:W-:Y:S02]  /*98e0*/  ISETP.LT.OR P4, PT, R185, 0xb2, P4 ;  /* 0x000000b2b900780c */ /* 0x000fe40002781670 */
[----:B------:R-:W-:Y:S02]  /*98f0*/  FSEL R14, R57, -INF , !P1 ;  /* 0xff800000390e7808 */ /* 0x000fe40004800000 */
[----:B------:R-:W-:Y:S02]  /*9900*/  ISETP.GT.AND P1, PT, R184, 0x50, !P6 ;  /* 0x00000050b800780c */ /* 0x000fe40007724270 */
[----:B------:R-:W-:Y:S02]  /*9910*/  LOP3.LUT P6, RZ, R16, 0x10000, RZ, 0xc0, !PT ;  /* 0x0001000010ff7812 */ /* 0x000fe400078cc0ff */
        /* <DEDUP_REMOVED lines=10> */
[----:B------:R-:W-:Y:S01]  /*99c0*/  LOP3.LUT P1, RZ, R16, 0x2000000, RZ, 0xc0, !PT ;  /* 0x0200000010ff7812 */ /* 0x000fe2000782c0ff */
[----:B------:R-:W2:Y:S01]  /*99d0*/  SHFL.BFLY PT, R57, R24, 0x2, 0x1f ;  /* 0x0c401f0018397f89 */ /* 0x000ea200000e0000 */
[----:B------:R-:W-:Y:S02]  /*99e0*/  ISETP.LT.OR P5, PT, R185, 0xb9, P5 ;  /* 0x000000b9b900780c */ /* 0x000fe40002fa1670 */
[----:B------:R-:W-:-:S02]  /*99f0*/  ISETP.GT.AND P1, PT, R184, 0x58, !P1 ;  /* 0x00000058b800780c */ /* 0x000fc40004f24270 */
[----:B------:R-:W-:Y:S02]  /*9a00*/  FSEL R111, R111, -INF , !P5 ;  /* 0xff8000006f6f7808 */ /* 0x000fe40006800000 */
[----:B------:R-:W-:-:S04]  /*9a10*/  ISETP.LT.OR P1, PT, R185, 0x59, P1 ;  /* 0x00000059b900780c */ /* 0x000fc80000f21670 */
[----:B------:R-:W-:Y:S02]  /*9a20*/  FSEL R65, R65, -INF , !P1 ;  /* 0xff80000041417808 */ /* 0x000fe40004800000 */
[----:B------:R-:W-:-:S04]  /*9a30*/  LOP3.LUT P1, RZ, R16, 0x1000000, RZ, 0xc0, !PT ;  /* 0x0100000010ff7812 */ /* 0x000fc8000782c0ff */
[----:B------:R-:W-:-:S04]  /*9a40*/  ISETP.GT.AND P1, PT, R184, 0x59, !P1 ;  /* 0x00000059b800780c */ /* 0x000fc80004f24270 */
[----:B------:R-:W-:Y:S02]  /*9a50*/  ISETP.LT.OR P1, PT, R185, 0x5a, P1 ;  /* 0x0000005ab900780c */ /* 0x000fe40000f21670 */
[----:B--2---:R-:W-:Y:S02]  /*9a60*/  FMNMX.FTZ R26, R24, R57, !PT ;  /* 0x00000039181a7209 */ /* 0x004fe40007810000 */
[----:B------:R-:W-:Y:S02]  /*9a70*/  FSEL R66, R66, -INF , !P1 ;  /* 0xff80000042427808 */ /* 0x000fe40004800000 */
[----:B------:R-:W-:Y:S01]  /*9a80*/  LOP3.LUT P1, RZ, R16, 0x800000, RZ, 0xc0, !PT ;  /* 0x0080000010ff7812 */ /* 0x000fe2000782c0ff */
[----:B------:R-:W2:Y:S03]  /*9a90*/  SHFL.BFLY PT, R57, R26, 0x1, 0x1f ;  /* 0x0c201f001a397f89 */ /* 0x000ea600000e0000 */
[----:B------:R-:W-:-:S04]  /*9aa0*/  ISETP.GT.AND P1, PT, R184, 0x60, !P1 ;  /* 0x00000060b800780c */ /* 0x000fc80004f24270 */
        /* <DEDUP_REMOVED lines=8> */
[----:B-1----:R-:W-:-:S03]  /*9b30*/  FFMA.FTZ R20, R57, R64, -8 ;  /* 0xc100000039147423 */ /* 0x002fc60000010040 */
[----:B------:R-:W-:-:S04]  /*9b40*/  ISETP.GT.AND P1, PT, R184, 0x68, !P1 ;  /* 0x00000068b800780c */ /* 0x000fc80004f24270 */
[----:B------:R-:W-:-:S04]  /*9b50*/  ISETP.LT.OR P1, PT, R185, 0x69, P1 ;  /* 0x00000069b900780c */ /* 0x000fc80000f21670 */
[----:B------:R-:W-:Y:S02]  /*9b60*/  FSEL R72, R72, -INF , !P1 ;  /* 0xff80000048487808 */ /* 0x000fe40004800000 */
[----:B------:R-:W-:-:S04]  /*9b70*/  LOP3.LUT P1, RZ, R16, 0x100000, RZ, 0xc0, !PT ;  /* 0x0010000010ff7812 */ /* 0x000fc8000782c0ff */
        /* <DEDUP_REMOVED lines=15> */
[----:B------:R-:W-:Y:S02]  /*9c70*/  ISETP.GT.AND P1, PT, R184, 0x79, !P6 ;  /* 0x00000079b800780c */ /* 0x000fe40007724270 */
[----:B------:R-:W-:Y:S02]  /*9c80*/  LOP3.LUT P6, RZ, R16, 0x20, RZ, 0xc0, !PT ;  /* 0x0000002010ff7812 */ /* 0x000fe400078cc0ff */
        /* <DEDUP_REMOVED lines=46> */
[----:B------:R-:W-:Y:S02]  /*9f70*/  ISETP.GT.AND P1, PT, R184, RZ, !P6 ;  /* 0x000000ffb800720c */ /* 0x000fe40007724270 */
[----:B------:R-:W-:Y:S02]  /*9f80*/  LOP3.LUT P6, RZ, R2, 0x400, RZ, 0xc0, !PT ;  /* 0x0000040002ff7812 */ /* 0x000fe400078cc0ff */
[----:B------:R-:W-:Y:S02]  /*9f90*/  ISETP.LT.OR P1, PT, R185, 0x1, P1 ;  /* 0x00000001b900780c */ /* 0x000fe40000f21670 */
[----:B------:R-:W-:Y:S02]  /*9fa0*/  ISETP.GT.AND P2, PT, R184, 0xb9, !P6 ;  /* 0x000000b9b800780c */ /* 0x000fe40007744270 */
[----:B------:R-:W-:-:S02]  /*9fb0*/  FSEL R15, R15, -INF , !P1 ;  /* 0xff8000000f0f7808 */ /* 0x000fc40004800000 */
[----:B------:R-:W-:Y:S02]  /*9fc0*/  FSETP.NEU.FTZ.AND P1, PT, R57, -INF , PT ;  /* 0xff8000003900780b */ /* 0x000fe40003f3d000 */
[----:B------:R-:W-:Y:S02]  /*9fd0*/  FMNMX.FTZ R42, R15, R10, !PT ;  /* 0x0000000a0f2a7209 */ /* 0x000fe40007810000 */
[----:B------:R-:W-:Y:S02]  /*9fe0*/  FSEL R20, R20, RZ, P1 ;  /* 0x000000ff14147208 */ /* 0x000fe40000800000 */
[----:B------:R-:W-:Y:S02]  /*9ff0*/  FMNMX.FTZ R44, R17, R42, !PT ;  /* 0x0000002a112c7209 */ /* 0x000fe40007810000 */
[----:B------:R-:W-:Y:S01]  /*a000*/  ISETP.LT.OR P2, PT, R185, 0xba, P2 ;  /* 0x000000bab900780c */ /* 0x000fe20001741670 */
[----:B------:R-:W-:-:S01]  /*a010*/  FFMA.FTZ R26, R187, R64, -R20 ;  /* 0x00000040bb1a7223 */ /* 0x000fc20000010814 */
[----:B------:R-:W-:Y:S01]  /*a020*/  FMNMX.FTZ R44, R21, R44, !PT ;  /* 0x0000002c152c7209 */ /* 0x000fe20007810000 */
[----:B------:R-:W-:-:S01]  /*a030*/  FFMA.FTZ R24, R13, R64, -R20 ;  /* 0x000000400d187223 */ /* 0x000fc20000010814 */
[-CC-:B------:R-:W-:Y:S01]  /*a040*/  FFMA.FTZ R13, R45, R64.reuse, -R20.reuse ;  /* 0x000000402d0d7223 */ /* 0x180fe20000010814 */
[----:B------:R-:W-:-:S01]  /*a050*/  FFMA.FTZ R45, R189, R64, -R20 ;  /* 0x00000040bd2d7223 */ /* 0x000fc20000010814 */
[----:B------:R-:W-:Y:S01]  /*a060*/  FMNMX.FTZ R44, R25, R44, !PT ;  /* 0x0000002c192c7209 */ /* 0x000fe20007810000 */
[----:B------:R-:W-:-:S01]  /*a070*/  FFMA.FTZ R185, R112, R64, -R20 ;  /* 0x0000004070b97223 */ /* 0x000fc20000010814 */
[----:B------:R-:W-:Y:S01]  /*a080*/  FSEL R189, R108, -INF , !P4 ;  /* 0xff8000006cbd7808 */ /* 0x000fe20006000000 */
[----:B------:R-:W-:-:S01]  /*a090*/  FFMA.FTZ R114, R115, R64, -R20 ;  /* 0x0000004073727223 */ /* 0x000fc20000010814 */
[----:B------:R-:W-:Y:S01]  /*a0a0*/  FMNMX.FTZ R44, R119, R44, !PT ;  /* 0x0000002c772c7209 */ /* 0x000fe20007810000 */
[----:B------:R-:W-:-:S01]  /*a0b0*/  FFMA.FTZ R28, R191, R64, -R20 ;  /* 0x00000040bf1c7223 */ /* 0x000fc20000010814 */
[----:B------:R-:W-:Y:S01]  /*a0c0*/  FSEL R113, R113, -INF , !P2 ;  /* 0xff80000071717808 */ /* 0x000fe20005000000 */
[----:B------:R-:W-:-:S01]  /*a0d0*/  FFMA.FTZ R27, R27, R64, -R20 ;  /* 0x000000401b1b7223 */ /* 0x000fc20000010814 */
[----:B------:R-:W-:Y:S01]  /*a0e0*/  FMNMX.FTZ R187, R29, R44, !PT ;  /* 0x0000002c1dbb7209 */ /* 0x000fe20007810000 */
[----:B------:R-:W-:-:S01]  /*a0f0*/  FFMA.FTZ R30, R193, R64, -R20 ;  /* 0x00000040c11e7223 */ /* 0x000fc20000010814 */
[----:B------:R-:W-:Y:S01]  /*a100*/  FSEL R112, R57, RZ, P1 ;  /* 0x000000ff39707208 */ /* 0x000fe20000800000 */
[----:B------:R-:W-:-:S01]  /*a110*/  FFMA.FTZ R31, R31, R64, -R20 ;  /* 0x000000401f1f7223 */ /* 0x000fc20000010814 */
[----:B------:R-:W-:Y:S01]  /*a120*/  FMNMX.FTZ R48, R32, R187, !PT ;  /* 0x000000bb20307209 */ /* 0x000fe20007810000 */
[----:B------:R-:W-:-:S01]  /*a130*/  FFMA.FTZ R34, R195, R64, -R20 ;  /* 0x00000040c3227223 */ /* 0x000fc20000010814 */
[----:B------:R-:W-:Y:S01]  /*a140*/  FFMA.FTZ R35, R35, R64, -R20 ;  /* 0x0000004023237223 */ /* 0x000fe20000010814 */
[----:B------:R-:W-:-:S01]  /*a150*/  FADD.FTZ R115, -R112, R9 ;  /* 0x0000000970737221 */ /* 0x000fc20000010100 */
[----:B------:R-:W-:Y:S01]  /*a160*/  FMNMX.FTZ R187, R33, R48, !PT ;  /* 0x0000003021bb7209 */ /* 0x000fe20007810000 */
[----:B------:R-:W-:-:S01]  /*a170*/  FFMA.FTZ R38, R197, R64, -R20 ;  /* 0x00000040c5267223 */ /* 0x000fc20000010814 */
[-CC-:B------:R-:W-:Y:S01]  /*a180*/  FFMA.FTZ R39, R39, R64.reuse, -R20.reuse ;  /* 0x0000004027277223 */ /* 0x180fe20000010814 */
[----:B------:R-:W-:-:S01]  /*a190*/  FFMA.FTZ R199, R199, R64, -R20 ;  /* 0x00000040c7c77223 */ /* 0x000fc20000010814 */
        /* <DEDUP_REMOVED lines=41> */
[----:B------:R-:W-:Y:S01]  /*a430*/  FMUL.FTZ R117, R115, R64 ;  /* 0x0000004073757220 */ /* 0x000fe20000410000 */
[----:B------:R-:W-:Y:S02]  /*a440*/  MUFU.EX2 R24, R24 ;  /* 0x0000001800187308 */ /* 0x000fe40000000800 */
[----:B------:R-:W-:-:S04]  /*a450*/  FMNMX.FTZ R187, R14, R187, !PT ;  /* 0x000000bb0ebb7209 */ /* 0x000fc80007810000 */
[----:B------:R-:W-:Y:S02]  /*a460*/  FMNMX.FTZ R62, R60, R187, !PT ;  /* 0x000000bb3c3e7209 */ /* 0x000fe40007810000 */
[----:B------:R-:W1:Y:S02]  /*a470*/  MUFU.EX2 R117, R117 ;  /* 0x0000007500757308 */ /* 0x000e640000000800 */
[----:B------:R-:W-:-:S04]  /*a480*/  FMNMX.FTZ R70, R61, R62, !PT ;  /* 0x0000003e3d467209 */ /* 0x000fc80007810000 */
[----:B------:R-:W-:Y:S02]  /*a490*/  FMNMX.FTZ R187, R65, R70, !PT ;  /* 0x0000004641bb7209 */ /* 0x000fe40007810000 */
[----:B------:R-:W2:Y:S02]  /*a4a0*/  MUFU.EX2 R13, R13 ;  /* 0x0000000d000d7308 */ /* 0x000ea40000000800 */
[----:B------:R-:W-:-:S04]  /*a4b0*/  FMNMX.FTZ R187, R66, R187, !PT ;  /* 0x000000bb42bb7209 */ /* 0x000fc80007810000 */
[----:B------:R-:W-:Y:S02]  /*a4c0*/  FMNMX.FTZ R70, R68, R187, !PT ;  /* 0x000000bb44467209 */ /* 0x000fe40007810000 */
[----:B------:R-:W3:Y:S02]  /*a4d0*/  MUFU.EX2 R26, R26 ;  /* 0x0000001a001a7308 */ /* 0x000ee40000000800 */
[----:B------:R-:W-:-:S04]  /*a4e0*/  FMNMX.FTZ R187, R69, R70, !PT ;  /* 0x0000004645bb7209 */ /* 0x000fc80007810000 */
[----:B------:R-:W-:Y:S02]  /*a4f0*/  FMNMX.FTZ R74, R72, R187, !PT ;  /* 0x000000bb484a7209 */ /* 0x000fe40007810000 */
[----:B------:R-:W4:Y:S02]  /*a500*/  MUFU.EX2 R45, R45 ;  /* 0x0000002d002d7308 */ /* 0x000f240000000800 */
[----:B------:R-:W-:-:S04]  /*a510*/  FMNMX.FTZ R187, R73, R74, !PT ;  /* 0x0000004a49bb7209 */ /* 0x000fc80007810000 */
[----:B------:R-:W-:Y:S02]  /*a520*/  FMNMX.FTZ R74, R76, R187, !PT ;  /* 0x000000bb4c4a7209 */ /* 0x000fe40007810000 */
[----:B------:R-:W5:Y:S02]  /*a530*/  MUFU.EX2 R28, R28 ;  /* 0x0000001c001c7308 */ /* 0x000f640000000800 */
[----:B------:R-:W-:-:S04]  /*a540*/  FMNMX.FTZ R187, R77, R74, !PT ;  /* 0x0000004a4dbb7209 */ /* 0x000fc80007810000 */
[----:B------:R-:W-:Y:S01]  /*a550*/  FMNMX.FTZ R78, R80, R187, !PT ;  /* 0x000000bb504e7209 */ /* 0x000fe20007810000 */
[----:B------:R-:W-:-:S01]  /*a560*/  FFMA.FTZ R187, R75, R64, -R20 ;  /* 0x000000404bbb7223 */ /* 0x000fc20000010814 */
[----:B------:R-:W5:Y:S02]  /*a570*/  MUFU.EX2 R27, R27 ;  /* 0x0000001b001b7308 */ /* 0x000f640000000800 */
[----:B------:R-:W-:-:S04]  /*a580*/  FMNMX.FTZ R75, R81, R78, !PT ;  /* 0x0000004e514b7209 */ /* 0x000fc80007810000 */
[----:B------:R-:W-:Y:S02]  /*a590*/  FMNMX.FTZ R78, R84, R75, !PT ;  /* 0x0000004b544e7209 */ /* 0x000fe40007810000 */
[----:B------:R-:W5:Y:S02]  /*a5a0*/  MUFU.EX2 R30, R30 ;  /* 0x0000001e001e7308 */ /* 0x000f640000000800 */
[----:B------:R-:W-:-:S04]  /*a5b0*/  FMNMX.FTZ R75, R85, R78, !PT ;  /* 0x0000004e554b7209 */ /* 0x000fc80007810000 */
[----:B------:R-:W-:Y:S02]  /*a5c0*/  FMNMX.FTZ R82, R88, R75, !PT ;  /* 0x0000004b58527209 */ /* 0x000fe40007810000 */
[----:B------:R-:W-:Y:S02]  /*a5d0*/  MUFU.EX2 R31, R31 ;  /* 0x0000001f001f7308 */ /* 0x000fe40000000800 */
        /* <DEDUP_REMOVED lines=18> */
[----:B------:R-:W-:Y:S01]  /*a700*/  FMNMX.FTZ R75, R113, R94, !PT ;  /* 0x0000005e714b7209 */ /* 0x000fe20007810000 */
[----:B------:R-:W-:-:S04]  /*a710*/  FFMA.FTZ R94, R229, R64, -R20 ;  /* 0x00000040e55e7223 */ /* 0x000fc80000010814 */
[----:B------:R-:W1:Y:S01]  /*a720*/  SHFL.BFLY PT, R102, R75, 0x2, 0x1f ;  /* 0x0c401f004b667f89 */ /* 0x000e6200000e0000 */
[----:B------:R-:W-:Y:S08]  /*a730*/  MUFU.EX2 R44, R201 ;  /* 0x000000c9002c7308 */ /* 0x000ff00000000800 */
[----:B------:R-:W-:Y:S08]  /*a740*/  MUFU.EX2 R49, R49 ;  /* 0x0000003100317308 */ /* 0x000ff00000000800 */
[----:B------:R-:W-:Y:S01]  /*a750*/  MUFU.EX2 R48, R203 ;  /* 0x000000cb00307308 */ /* 0x000fe20000000800 */
[----:B-1----:R-:W-:Y:S01]  /*a760*/  FMNMX.FTZ R110, R75, R102, !PT ;  /* 0x000000664b6e7209 */ /* 0x002fe20007810000 */
[----:B------:R-:W-:-:S06]  /*a770*/  FFMA.FTZ R102, R233, R64, -R20 ;  /* 0x00000040e9667223 */ /* 0x000fcc0000010814 */
        /* <DEDUP_REMOVED lines=8> */
[----:B------:R1:W-:Y:S03]  /*a800*/  MUFU.EX2 R110, R114 ;  /* 0x00000072006e7308 */ /* 0x0003e60000000800 */
[----:B------:R-:W-:-:S05]  /*a810*/  FSEL R115, R20, RZ, P1 ;  /* 0x000000ff14737208 */ /* 0x000fca0000800000 */
        /* <DEDUP_REMOVED lines=10> */
[----:B------:R-:W-:Y:S01]  /*a8c0*/  FSEL R61, R75, RZ, P1 ;  /* 0x000000ff4b3d7208 */ /* 0x000fe20000800000 */
[----:B-1----:R-:W-:-:S01]  /*a8d0*/  FFMA.FTZ R114, R29, R64, -R115 ;  /* 0x000000401d727223 */ /* 0x002fc20000010873 */
[-CC-:B------:R-:W-:Y:S01]  /*a8e0*/  FFMA.FTZ R29, R36, R64.reuse, -R115.reuse ;  /* 0x00000040241d7223 */ /* 0x180fe20000010873 */
[----:B------:R-:W-:-:S01]  /*a8f0*/  FFMA.FTZ R36, R37, R64, -R115 ;  /* 0x0000004025247223 */ /* 0x000fc20000010873 */
[-CC-:B------:R-:W-:Y:S01]  /*a900*/  FFMA.FTZ R37, R46, R64.reuse, -R115.reuse ;  /* 0x000000402e257223 */ /* 0x180fe20000010873 */
[----:B------:R-:W-:-:S01]  /*a910*/  FFMA.FTZ R46, R47, R64, -R115 ;  /* 0x000000402f2e7223 */ /* 0x000fc20000010873 */
[----:B------:R-:W-:Y:S01]  /*a920*/  FADD.FTZ R61, -R61, R10 ;  /* 0x0000000a3d3d7221 */ /* 0x000fe20000010100 */
[----:B------:R-:W-:-:S01]  /*a930*/  FFMA.FTZ R47, R54, R64, -R115 ;  /* 0x00000040362f7223 */ /* 0x000fc20000010873 */
[-CC-:B------:R-:W-:Y:S01]  /*a940*/  FFMA.FTZ R54, R55, R64.reuse, -R115.reuse ;  /* 0x0000004037367223 */ /* 0x180fe20000010873 */
[----:B------:R-:W-:-:S01]  /*a950*/  FFMA.FTZ R55, R60, R64, -R115 ;  /* 0x000000403c377223 */ /* 0x000fc20000010873 */
[-CC-:B------:R-:W-:Y:S01]  /*a960*/  FFMA.FTZ R15, R15, R64.reuse, -R115.reuse ;  /* 0x000000400f0f7223 */ /* 0x180fe20000010873 */
[-C--:B------:R-:W-:Y:S01]  /*a970*/  FMUL.FTZ R60, R61, R64.reuse ;  /* 0x000000403d3c7220 */ /* 0x080fe20000410000 */
[-CC-:B------:R-:W-:Y:S01]  /*a980*/  FFMA.FTZ R20, R17, R64.reuse, -R115.reuse ;  /* 0x0000004011147223 */ /* 0x180fe20000010873 */
[----:B------:R-:W-:-:S01]  /*a990*/  FFMA.FTZ R17, R21, R64, -R115 ;  /* 0x0000004015117223 */ /* 0x000fc20000010873 */
[-CC-:B------:R-:W-:Y:S01]  /*a9a0*/  FFMA.FTZ R21, R119, R64.reuse, -R115.reuse ;  /* 0x0000004077157223 */ /* 0x180fe20000010873 */
[----:B------:R-:W-:Y:S01]  /*a9b0*/  MUFU.EX2 R112, R112 ;  /* 0x0000007000707308 */ /* 0x000fe20000000800 */
[----:B------:R-:W-:-:S01]  /*a9c0*/  FFMA.FTZ R116, R65, R64, -R115 ;  /* 0x0000004041747223 */ /* 0x000fc20000010873 */
[-CC-:B------:R-:W-:Y:S01]  /*a9d0*/  FFMA.FTZ R65, R68, R64.reuse, -R115.reuse ;  /* 0x0000004044417223 */ /* 0x180fe20000010873 */
[----:B------:R-:W-:-:S01]  /*a9e0*/  FFMA.FTZ R68, R72, R64, -R115 ;  /* 0x0000004048447223 */ /* 0x000fc20000010873 */
[----:B------:R-:W-:Y:S01]  /*a9f0*/  FFMA.FTZ R72, R117, R7, R24 ;  /* 0x0000000775487223 */ /* 0x000fe20000010018 */
[----:B------:R-:W-:-:S01]  /*aa00*/  FFMA.FTZ R61, R66, R64, -R115 ;  /* 0x00000040423d7223 */ /* 0x000fc20000010873 */
[-CC-:B------:R-:W-:Y:S01]  /*aa10*/  FFMA.FTZ R66, R69, R64.reuse, -R115.reuse ;  /* 0x0000004045427223 */ /* 0x180fe20000010873 */
[----:B------:R-:W-:-:S01]  /*aa20*/  FFMA.FTZ R69, R73, R64, -R115 ;  /* 0x0000004049457223 */ /* 0x000fc20000010873 */
[----:B------:R-:W-:Y:S01]  /*aa30*/  MUFU.EX2 R15, R15 ;  /* 0x0000000f000f7308 */ /* 0x000fe20000000800 */
[----:B--2---:R-:W-:-:S01]  /*aa40*/  FADD.FTZ R119, R13, R72 ;  /* 0x000000480d777221 */ /* 0x004fc20000010000 */
[-CC-:B------:R-:W-:Y:S01]  /*aa50*/  FFMA.FTZ R14, R14, R64.reuse, -R115.reuse ;  /* 0x000000400e0e7223 */ /* 0x180fe20000010873 */
[----:B------:R-:W-:-:S01]  /*aa60*/  FFMA.FTZ R105, R105, R64, -R115 ;  /* 0x0000004069697223 */ /* 0x000fc20000010873 */
[----:B------:R-:W-:Y:S01]  /*aa70*/  FFMA.FTZ R111, R111, R64, -R115 ;  /* 0x000000406f6f7223 */ /* 0x000fe20000010873 */
[----:B---3--:R-:W-:-:S01]  /*aa80*/  FADD.FTZ R72, R26, R119 ;  /* 0x000000771a487221 */ /* 0x008fc20000010000 */
[----:B------:R-:W-:-:S02]  /*aa90*/  FFMA.FTZ R113, R113, R64, -R115 ;  /* 0x0000004071717223 */ /* 0x000fc40000010873 */
[----:B------:R-:W1:Y:S01]  /*aaa0*/  MUFU.EX2 R60, R60 ;  /* 0x0000003c003c7308 */ /* 0x000e620000000800 */
[----:B----4-:R-:W-:-:S01]  /*aab0*/  FADD.FTZ R73, R45, R72 ;  /* 0x000000482d497221 */ /* 0x010fc20000010000 */
[----:B------:R-:W-:-:S03]  /*aac0*/  FFMA.FTZ R72, R76, R64, -R115 ;  /* 0x000000404c487223 */ /* 0x000fc60000010873 */
[----:B-----5:R-:W-:Y:S01]  /*aad0*/  FADD.FTZ R76, R28, R73 ;  /* 0x000000491c4c7221 */ /* 0x020fe20000010000 */
[----:B------:R-:W-:-:S02]  /*aae0*/  FFMA.FTZ R73, R77, R64, -R115 ;  /* 0x000000404d497223 */ /* 0x000fc40000010873 */
[----:B------:R-:W2:Y:S01]  /*aaf0*/  MUFU.EX2 R20, R20 ;  /* 0x0000001400147308 */ /* 0x000ea20000000800 */
[----:B------:R-:W-:-:S04]  /*ab00*/  FADD.FTZ R119, R27, R76 ;  /* 0x0000004c1b777221 */ /* 0x000fc80000010000 */
[----:B------:R-:W-:-:S03]  /*ab10*/  FADD.FTZ R76, R30, R119 ;  /* 0x000000771e4c7221 */ /* 0x000fc60000010000 */
[----:B------:R-:W3:Y:S01]  /*ab20*/  MUFU.EX2 R17, R17 ;  /* 0x0000001100117308 */ /* 0x000ee20000000800 */
[----:B-1----:R-:W-:-:S01]  /*ab30*/  FFMA.FTZ R7, R60, R6, R15 ;  /* 0x000000063c077223 */ /* 0x002fc2000001000f */
[----:B------:R-:W-:Y:S01]  /*ab40*/  FADD.FTZ R77, R31, R76 ;  /* 0x0000004c1f4d7221 */ /* 0x000fe20000010000 */
[----:B------:R-:W-:-:S03]  /*ab50*/  FFMA.FTZ R76, R80, R64, -R115 ;  /* 0x00000040504c7223 */ /* 0x000fc60000010873 */
[----:B------:R-:W-:Y:S01]  /*ab60*/  FADD.FTZ R80, R34, R77 ;  /* 0x0000004d22507221 */ /* 0x000fe20000010000 */
[----:B------:R-:W-:-:S01]  /*ab70*/  FFMA.FTZ R77, R81, R64, -R115 ;  /* 0x00000040514d7223 */ /* 0x000fc20000010873 */
[----:B------:R-:W1:Y:S01]  /*ab80*/  MUFU.EX2 R21, R21 ;  /* 0x0000001500157308 */ /* 0x000e620000000800 */
[----:B--2---:R-:W-:-:S01]  /*ab90*/  FADD.FTZ R6, R20, R7 ;  /* 0x0000000714067221 */ /* 0x004fc20000010000 */
[----:B------:R-:W-:-:S04]  /*aba0*/  FADD.FTZ R119, R35, R80 ;  /* 0x0000005023777221 */ /* 0x000fc80000010000 */
[----:B------:R-:W-:Y:S02]  /*abb0*/  FADD.FTZ R80, R38, R119 ;  /* 0x0000007726507221 */ /* 0x000fe40000010000 */
[----:B------:R-:W2:Y:S01]  /*abc0*/  MUFU.EX2 R114, R114 ;  /* 0x0000007200727308 */ /* 0x000ea20000000800 */
[----:B---3--:R-:W-:-:S01]  /*abd0*/  FADD.FTZ R7, R17, R6 ;  /* 0x0000000611077221 */ /* 0x008fc20000010000 */
[----:B------:R-:W-:Y:S01]  /*abe0*/  FADD.FTZ R81, R39, R80 ;  /* 0x0000005027517221 */ /* 0x000fe20000010000 */
[----:B------:R-:W-:-:S02]  /*abf0*/  FFMA.FTZ R80, R84, R64, -R115 ;  /* 0x0000004054507223 */ /* 0x000fc40000010873 */
[----:B------:R-:W-:Y:S01]  /*ac00*/  FADD.FTZ R6, R112, R7 ;  /* 0x0000000770067221 */ /* 0x000fe20000010000 */
[----:B------:R-:W-:-:S01]  /*ac10*/  FADD.FTZ R84, R42, R81 ;  /* 0x000000512a547221 */ /* 0x000fc20000010000 */
[----:B------:R-:W-:Y:S01]  /*ac20*/  FFMA.FTZ R81, R85, R64, -R115 ;  /* 0x0000004055517223 */ /* 0x000fe20000010873 */
[----:B------:R-:W3:Y:S01]  /*ac30*/  MUFU.EX2 R25, R25 ;  /* 0x0000001900197308 */ /* 0x000ee20000000800 */
[----:B-1----:R-:W-:-:S01]  /*ac40*/  FADD.FTZ R7, R21, R6 ;  /* 0x0000000615077221 */ /* 0x002fc20000010000 */
[----:B------:R-:W-:-:S04]  /*ac50*/  FADD.FTZ R119, R43, R84 ;  /* 0x000000542b777221 */ /* 0x000fc80000010000 */
[----:B------:R-:W-:Y:S02]  /*ac60*/  FADD.FTZ R84, R44, R119 ;  /* 0x000000772c547221 */ /* 0x000fe40000010000 */
[----:B------:R-:W1:Y:S01]  /*ac70*/  MUFU.EX2 R32, R32 ;  /* 0x0000002000207308 */ /* 0x000e620000000800 */
[----:B--2---:R-:W-:-:S01]  /*ac80*/  FADD.FTZ R6, R114, R7 ;  /* 0x0000000772067221 */ /* 0x004fc20000010000 */
[----:B------:R-:W-:Y:S01]  /*ac90*/  FADD.FTZ R85, R49, R84 ;  /* 0x0000005431557221 */ /* 0x000fe20000010000 */
[----:B------:R-:W-:-:S03]  /*aca0*/  FFMA.FTZ R84, R88, R64, -R115 ;  /* 0x0000004058547223 */ /* 0x000fc60000010873 */
[----:B------:R-:W-:Y:S01]  /*acb0*/  FADD.FTZ R88, R48, R85 ;  /* 0x0000005530587221 */ /* 0x000fe20000010000 */
[----:B------:R-:W-:-:S01]  /*acc0*/  FFMA.FTZ R85, R89, R64, -R115 ;  /* 0x0000004059557223 */ /* 0x000fc20000010873 */
[----:B------:R-:W2:Y:S01]  /*acd0*/  MUFU.EX2 R29, R29 ;  /* 0x0000001d001d7308 */ /* 0x000ea20000000800 */
[----:B---3--:R-:W-:-:S01]  /*ace0*/  FADD.FTZ R7, R25, R6 ;  /* 0x0000000619077221 */ /* 0x008fc20000010000 */
[----:B------:R-:W-:-:S04]  /*acf0*/  FADD.FTZ R119, R53, R88 ;  /* 0x0000005835777221 */ /* 0x000fc80000010000 */
[----:B------:R-:W-:Y:S02]  /*ad00*/  FADD.FTZ R88, R52, R119 ;  /* 0x0000007734587221 */ /* 0x000fe40000010000 */
[----:B------:R-:W3:Y:S01]  /*ad10*/  MUFU.EX2 R36, R36 ;  /* 0x0000002400247308 */ /* 0x000ee20000000800 */
[----:B-1----:R-:W-:-:S01]  /*ad20*/  FADD.FTZ R6, R32, R7 ;  /* 0x0000000720067221 */ /* 0x002fc20000010000 */
[----:B------:R-:W-:Y:S01]  /*ad30*/  FADD.FTZ R89, R59, R88 ;  /* 0x000000583b597221 */ /* 0x000fe20000010000 */
[----:B------:R-:W-:-:S03]  /*ad40*/  FFMA.FTZ R88, R92, R64, -R115 ;  /* 0x000000405c587223 */ /* 0x000fc60000010873 */
[----:B------:R-:W-:Y:S01]  /*ad50*/  FADD.FTZ R92, R58, R89 ;  /* 0x000000593a5c7221 */ /* 0x000fe20000010000 */
[----:B------:R-:W-:-:S01]  /*ad60*/  FFMA.FTZ R89, R93, R64, -R115 ;  /* 0x000000405d597223 */ /* 0x000fc20000010873 */
[----:B------:R-:W1:Y:S01]  /*ad70*/  MUFU.EX2 R33, R33 ;  /* 0x0000002100217308 */ /* 0x000e620000000800 */
[----:B--2---:R-:W-:-:S01]  /*ad80*/  FADD.FTZ R7, R29, R6 ;  /* 0x000000061d077221 */ /* 0x004fc20000010000 */
[----:B------:R-:W-:Y:S01]  /*ad90*/  FADD.FTZ R119, R63, R92 ;  /* 0x0000005c3f777221 */ /* 0x000fe20000010000 */
[----:B------:R-:W-:-:S05]  /*ada0*/  FFMA.FTZ R93, R97, R64, -R115 ;  /* 0x00000040615d7223 */ /* 0x000fca0000010873 */
        /* <DEDUP_REMOVED lines=33> */
[----:B-1----:R-:W-:-:S01]  /*afc0*/  FADD.FTZ R6, R61, R92 ;  /* 0x0000005c3d067221 */ /* 0x002fc20000010000 */
[----:B------:R-:W-:-:S06]  /*afd0*/  FFMA.FTZ R92, R96, R64, -R115 ;  /* 0x00000040605c7223 */ /* 0x000fcc0000010873 */
        /* <DEDUP_REMOVED lines=16> */
[----:B------:R-:W-:-:S06]  /*b0e0*/  FFMA.FTZ R96, R100, R64, -R115 ;  /* 0x0000004064607223 */ /* 0x000fcc0000010873 */
[----:B------:R-:W3:Y:S01]  /*b0f0*/  MUFU.EX2 R79, R79 ;  /* 0x0000004f004f7308 */ /* 0x000ee20000000800 */
[----:B-1----:R-:W-:-:S07]  /*b100*/  FADD.FTZ R6, R78, R7 ;  /* 0x000000074e067221 */ /* 0x002fce0000010000 */
[----:B------:R-:W1:Y:S01]  /*b110*/  MUFU.EX2 R73, R73 ;  /* 0x0000004900497308 */ /* 0x000e620000000800 */
[----:B--2---:R-:W-:-:S01]  /*b120*/  FADD.FTZ R100, R72, R97 ;  /* 0x0000006148647221 */ /* 0x004fc20000010000 */
[----:B------:R-:W-:-:S06]  /*b130*/  FFMA.FTZ R97, R103, R64, -R115 ;  /* 0x0000004067617223 */ /* 0x000fcc0000010873 */
        /* <DEDUP_REMOVED lines=68> */
[----:B--2---:R-:W-:-:S04]  /*b580*/  FADD.FTZ R109, R185, R6 ;  /* 0x00000006b96d7221 */ /* 0x004fc80000010000 */
[----:B------:R-:W-:-:S03]  /*b590*/  FADD.FTZ R6, R110, R109 ;  /* 0x0000006d6e067221 */ /* 0x000fc60000010000 */
[----:B------:R-:W2:Y:S01]  /*b5a0*/  MUFU.EX2 R9, R9 ;  /* 0x0000000900097308 */ /* 0x000ea20000000800 */
[----:B---3--:R-:W-:-:S07]  /*b5b0*/  FADD.FTZ R7, R104, R7 ;  /* 0x0000000768077221 */ /* 0x008fce0000010000 */
[----:B------:R-:W3:Y:S01]  /*b5c0*/  MUFU.EX2 R113, R113 ;  /* 0x0000007100717308 */ /* 0x000ee20000000800 */
[----:B-1----:R-:W-:-:S01]  /*b5d0*/  FADD.FTZ R109, R118, R7 ;  /* 0x00000007766d7221 */ /* 0x002fc20000010000 */
[----:B--2---:R-:W-:-:S03]  /*b5e0*/  FADD.FTZ R7, R9, R6 ;  /* 0x0000000609077221 */ /* 0x004fc60000010000 */
[----:B---3--:R-:W-:Y:S01]  /*b5f0*/  FADD.FTZ R6, R113, R109 ;  /* 0x0000006d71067221 */ /* 0x008fe20000010000 */
[----:B------:R-:W-:Y:S06]  /*b600*/  @!P0 BRA `(.L_x_755) ;  /* 0x0000000000048947 */ /* 0x000fec0003800000 */
[----:B------:R-:W-:Y:S01]  /*b610*/  BPT.TRAP 0x1 ;  /* 0x000000040000795c */ /* 0x000fe20000300000 */
.L_x_755:
[----:B------:R-:W-:Y:S01]  /*b620*/  ULEA UR10, UR36, UR38, 0x3 ;  /* 0x00000026240a7291 */ /* 0x000fe2000f8e183f */
[----:B------:R-:W-:Y:S01]  /*b630*/  ISETP.GT.AND P1, PT, R3, R8, PT ;  /* 0x000000080300720c */ /* 0x000fe20003f24270 */
[----:B------:R-:W-:Y:S01]  /*b640*/  FMUL.FTZ R120, R120, R117 ;  /* 0x0000007578787220 */ /* 0x000fe20000410000 */
[----:B------:R-:W-:Y:S01]  /*b650*/  F2FP.SATFINITE.E4M3.F32.PACK_AB_MERGE_C R100, R105, R100, RZ ;  /* 0x000000646964723e */ /* 0x000fe200048070ff */
[----:B------:R-:W-:Y:S01]  /*b660*/  UIADD3 UR10, UR10, 0x28860, URZ ;  /* 0x000288600a0a7890 */ /* 0x000fe2000fffe03f */
[----:B------:R-:W-:Y:S01]  /*b670*/  F2FP.SATFINITE.E4M3.F32.PACK_AB_MERGE_C R17, R112, R17, RZ ;  /* 0x000000117011723e */ /* 0x000fe200048070ff */
[----:B------:R-:W-:Y:S01]  /*b680*/  UMOV UR36, UR7 ;  /* 0x0000000700247c82 */ /* 0x000fe20008000000 */
[----:B------:R-:W-:Y:S01]  /*b690*/  F2FP.SATFINITE.E4M3.F32.PACK_AB_MERGE_C R30, R31, R30, RZ ;  /* 0x0000001e1f1e723e */ /* 0x000fe200048070ff */
[----:B------:R-:W-:Y:S01]  /*b6a0*/  UPRMT UR10, UR37, 0x654, UR10 ;  /* 0x00000654250a7896 */ /* 0x000fe2000800000a */
[----:B------:R-:W-:Y:S01]  /*b6b0*/  F2FP.SATFINITE.E4M3.F32.PACK_AB_MERGE_C R10, R61, R10, RZ ;  /* 0x0000000a3d0a723e */ /* 0x000fe200048070ff */
[-C--:B------:R-:W-:Y:S01]  /*b6c0*/  FMUL.FTZ R121, R121, R117.reuse ;  /* 0x0000007579797220 */ /* 0x080fe20000410000 */
[----:B------:R-:W-:Y:S01]  /*b6d0*/  F2FP.SATFINITE.E4M3.F32.PACK_AB_MERGE_C R9, R9, R110, RZ ;  /* 0x0000006e0909723e */ /* 0x000fe200048070ff */
[-C--:B------:R-:W-:Y:S01]  /*b6e0*/  FMUL.FTZ R124, R124, R117.reuse ;  /* 0x000000757c7c7220 */ /* 0x080fe20000410000 */
[----:B------:R-:W-:Y:S01]  /*b6f0*/  F2FP.SATFINITE.E4M3.F32.PACK_AB_MERGE_C R100, R97, R96, R100 ;  /* 0x000000606164723e */ /* 0x000fe20004807064 */
[-C--:B------:R-:W-:Y:S01]  /*b700*/  FMUL.FTZ R125, R125, R117.reuse ;  /* 0x000000757d7d7220 */ /* 0x080fe20000410000 */
[----:B------:R-:W-:Y:S01]  /*b710*/  F2FP.SATFINITE.E4M3.F32.PACK_AB_MERGE_C R26, R45, R26, RZ ;  /* 0x0000001a2d1a723e */ /* 0x000fe200048070ff */
[----:B------:R-:W-:Y:S01]  /*b720*/  FMUL.FTZ R128, R128, R117 ;  /* 0x0000007580807220 */ /* 0x000fe20000410000 */
[----:B------:R-:W-:Y:S01]  /*b730*/  F2FP.SATFINITE.E4M3.F32.PACK_AB_MERGE_C R25, R32, R25, RZ ;  /* 0x000000192019723e */ /* 0x000fe200048070ff */
[----:B------:R-:W-:Y:S01]  /*b740*/  SYNCS.ARRIVE.TRANS64.RED.A1T0 RZ, [UR10], RZ ;  /* 0x000000ffffff79a7 */ /* 0x000fe2000810040a */
[----:B------:R-:W-:Y:S01]  /*b750*/  F2FP.SATFINITE.E4M3.F32.PACK_AB_MERGE_C R38, R39, R38, RZ ;  /* 0x000000262726723e */ /* 0x000fe200048070ff */
[----:B------:R-:W-:Y:S01]  /*b760*/  FMUL.FTZ R129, R129, R117 ;  /* 0x0000007581817220 */ /* 0x000fe20000410000 */
[----:B------:R-:W-:Y:S01]  /*b770*/  F2FP.SATFINITE.E4M3.F32.PACK_AB_MERGE_C R33, R40, R33, RZ ;  /* 0x000000212821723e */ /* 0x000fe200048070ff */
[-C--:B------:R-:W-:Y:S01]  /*b780*/  FMUL.FTZ R132, R132, R117.reuse ;  /* 0x0000007584847220 */ /* 0x080fe20000410000 */
        /* <DEDUP_REMOVED lines=30> */
[----:B------:R-:W-:Y:S01]  /*b970*/  F2FP.SATFINITE.E4M3.F32.PACK_AB_MERGE_C R205, R20, R15, R17 ;  /* 0x0000000f14cd723e */ /* 0x000fe20004807011 */
[----:B------:R-:W-:Y:S01]  /*b980*/  FMUL.FTZ R164, R164, R117 ;  /* 0x00000075a4a47220 */ /* 0x000fe20000410000 */
[----:B------:R-:W-:Y:S01]  /*b990*/  F2FP.SATFINITE.E4M3.F32.PACK_AB_MERGE_C R199, R56, R55, R10 ;  /* 0x0000003738c7723e */ /* 0x000fe2000480700a */
[-C--:B------:R-:W-:Y:S01]  /*b9a0*/  FMUL.FTZ R165, R165, R117.reuse ;  /* 0x00000075a5a57220 */ /* 0x080fe20000410000 */
[----:B------:R-:W-:Y:S01]  /*b9b0*/  F2FP.SATFINITE.E4M3.F32.PACK_AB_MERGE_C R186, R185, R108, R9 ;  /* 0x0000006cb9ba723e */ /* 0x000fe20004807009 */
[-C--:B------:R-:W-:Y:S01]  /*b9c0*/  FMUL.FTZ R168, R168, R117.reuse ;  /* 0x00000075a8a87220 */ /* 0x080fe20000410000 */
[----:B------:R-:W-:Y:S01]  /*b9d0*/  F2FP.SATFINITE.E4M3.F32.PACK_AB_MERGE_C R204, R13, R24, R26 ;  /* 0x000000180dcc723e */ /* 0x000fe2000480701a */
[-C--:B------:R-:W-:Y:S01]  /*b9e0*/  FMUL.FTZ R169, R169, R117.reuse ;  /* 0x00000075a9a97220 */ /* 0x080fe20000410000 */
[----:B------:R-:W-:Y:S01]  /*b9f0*/  F2FP.SATFINITE.E4M3.F32.PACK_AB_MERGE_C R206, R27, R28, R30 ;  /* 0x0000001c1bce723e */ /* 0x000fe2000480701e */
[----:B------:R-:W-:Y:S01]  /*ba00*/  FMUL.FTZ R172, R172, R117 ;  /* 0x00000075acac7220 */ /* 0x000fe20000410000 */
        /* <DEDUP_REMOVED lines=56> */
[----:B------:R-:W-:Y:S02]  /*bd90*/  IMAD.MOV.U32 R10, RZ, RZ, R75 ;  /* 0x000000ffff0a7224 */ /* 0x000fe400078e004b */
[----:B------:R-:W-:Y:S02]  /*bda0*/  IMAD.MOV.U32 R9, RZ, RZ, R57 ;  /* 0x000000ffff097224 */ /* 0x000fe400078e0039 */
[----:B------:R-:W-:Y:S02]  /*bdb0*/  IMAD.MOV.U32 R17, RZ, RZ, R12 ;  /* 0x000000ffff117224 */ /* 0x000fe400078e000c */
[----:B------:R-:W-:Y:S01]  /*bdc0*/  IMAD.MOV.U32 R185, RZ, RZ, R100 ;  /* 0x000000ffffb97224 */ /* 0x000fe200078e0064 */
[----:B------:R-:W-:Y:S06]  /*bdd0*/  @P1 BRA `(.L_x_756) ;  /* 0xffffffa800f01947 */ /* 0x000fec000383ffff */
[----:B------:R-:W-:Y:S01]  /*bde0*/  IMAD.MOV.U32 R10, RZ, RZ, R75 ;  /* 0x000000ffff0a7224 */ /* 0x000fe200078e004b */
[----:B------:R-:W-:Y:S01]  /*bdf0*/  UMOV UR36, UR7 ;  /* 0x0000000700247c82 */ /* 0x000fe20008000000 */
[----:B------:R-:W-:Y:S02]  /*be00*/  IMAD.MOV.U32 R9, RZ, RZ, R57 ;  /* 0x000000ffff097224 */ /* 0x000fe400078e0039 */
[----:B------:R-:W-:-:S07]  /*be10*/  IMAD.MOV.U32 R17, RZ, RZ, R12 ;  /* 0x000000ffff117224 */ /* 0x000fce00078e000c */
.L_x_738:
[----:B------:R-:W1:Y:S01]  /*be20*/  LDC R8, c[0x0][0x9e4] ;  /* 0x00027900ff087b82 */ /* 0x000e620000000800 */
[----:B------:R-:W-:Y:S01]  /*be30*/  ULDC UR7, c[0x0][0x9dc] ;  /* 0x0002770000077ab9 */ /* 0x000fe20000000800 */
[----:B------:R-:W-:Y:S01]  /*be40*/  LOP3.LUT R2, R2, 0xfffff7ff, RZ, 0xc0, !PT ;  /* 0xfffff7ff02027812 */ /* 0x000fe200078ec0ff */
[----:B------:R-:W-:Y:S01]  /*be50*/  VIADD R11, R210, -UR7 ;  /* 0x80000007d20b7c36 */ /* 0x000fe20008000000 */
[----:B-1----:R-:W-:-:S13]  /*be60*/  ISETP.GE.AND P1, PT, R8, 0x1, PT ;  /* 0x000000010800780c */ /* 0x002fda0003f26270 */
[----:B------:R-:W-:Y:S01]  /*be70*/  @P1 LOP3.LUT R2, R2, 0x800, RZ, 0xfc, !PT ;  /* 0x0000080002021812 */ /* 0x000fe200078efcff */
        /* <DEDUP_REMOVED lines=10> */
.L_x_758:
[----:B------:R-:W-:-:S13]  /*bf20*/  ISETP.NE.AND P1, PT, R8, 0x1, PT ;  /* 0x000000010800780c */ /* 0x000fda0003f25270 */
[----:B------:R-:W1:Y:S02]  /*bf30*/  @P1 LDC.64 R12, c[0x0][0x9e8] ;  /* 0x00027a00ff0c1b82 */ /* 0x000e640000000a00 */
[----:B-1----:R-:W-:-:S05]  /*bf40*/  @P1 IMAD.HI.U32 R12, R210, R12, RZ ;  /* 0x0000000cd20c1227 */ /* 0x002fca00078e00ff */
[----:B------:R-:W-:-:S07]  /*bf50*/  @P1 SHF.R.U32.HI R210, RZ, R13, R12 ;  /* 0x0000000dffd21219 */ /* 0x000fce000001160c */
.L_x_759:
[----:B------:R-:W-:-:S05]  /*bf60*/  IMAD R210, R210, R8, RZ ;  /* 0x00000008d2d27224 */ /* 0x000fca00078e02ff */
[----:B------:R-:W-:-:S07]  /*bf70*/  VIMNMX R11, R11, R210, !PT ;  /* 0x000000d20b0b7248 */ /* 0x000fce0007fe0100 */
.L_x_757:
[----:B------:R-:W-:-:S04]  /*bf80*/  VIADD R11, R11, 0xbf ;  /* 0x000000bf0b0b7836 */ /* 0x000fc80000000000 */
[----:B------:R-:W-:-:S05]  /*bf90*/  IMAD.HI R11, R11, 0x2aaaaaab, RZ ;  /* 0x2aaaaaab0b0b7827 */ /* 0x000fca00078e02ff */
[----:B------:R-:W-:-:S04]  /*bfa0*/  SHF.R.U32.HI R12, RZ, 0x1f, R11 ;  /* 0x0000001fff0c7819 */ /* 0x000fc8000001160b */
[----:B------:R-:W-:-:S04]  /*bfb0*/  LEA.HI.SX32 R12, R11, R12, 0x1b ;  /* 0x0000000c0b0c7211 */ /* 0x000fc800078fdaff */
[----:B------:R-:W-:-:S04]  /*bfc0*/  VIMNMX R14, R23, R12, !PT ;  /* 0x0000000c170e7248 */ /* 0x000fc80007fe0100 */
[----:B------:R-:W-:-:S13]  /*bfd0*/  ISETP.GE.AND P1, PT, R3, R14, PT ;  /* 0x0000000e0300720c */ /* 0x000fda0003f26270 */
[----:B------:R-:W-:Y:S05]  /*bfe0*/  @!P1 BRA `(.L_x_760) ;  /* 0x0000003000e49947 */ /* 0x000fea0003800000 */
[----:B------:R-:W-:Y:S02]  /*bff0*/  IMAD.MOV.U32 R11, RZ, RZ, R10 ;  /* 0x000000ffff0b7224 */ /* 0x000fe400078e000a */
[----:B------:R-:W-:Y:S02]  /*c000*/  IMAD.MOV.U32 R12, RZ, RZ, R9 ;  /* 0x000000ffff0c7224 */ /* 0x000fe400078e0009 */
[----:B------:R-:W-:-:S07]  /*c010*/  IMAD.MOV.U32 R13, RZ, RZ, R17 ;  /* 0x000000ffff0d7224 */ /* 0x000fce00078e0011 */
.L_x_770:
[----:B------:R-:W-:Y:S01]  /*c020*/  ISETP.NE.AND P2, PT, RZ, UR40, PT ;  /* 0x00000028ff007c0c */ /* 0x000fe2000bf45270 */
[----:B------:R-:W-:-:S04]  /*c030*/  UISETP.NE.AND UP0, UPT, UR36, 0x1, UPT ;  /* 0x000000012400788c */ /* 0x000fc8000bf05270 */
[----:B------:R-:W-:-:S06]  /*c040*/  USEL UR7, URZ, 0x1, UP0 ;  /* 0x000000013f077887 */ /* 0x000fcc0008000000 */
[----:B------:R-:W-:Y:S02]  /*c050*/  LOP3.LUT R17, R13, UR7, RZ, 0x3c, !PT ;  /* 0x000000070d117c12 */ /* 0x000fe4000f8e3cff */
[----:B------:R-:W-:Y:S05]  /*c060*/  @P2 BRA `(.L_x_761) ;  /* 0x0000000000342947 */ /* 0x000fea0003800000 */
[----:B------:R-:W-:Y:S05]  /*c070*/  @!P0 BRA `(.L_x_762) ;  /* 0x0000000000048947 */ /* 0x000fea0003800000 */
[----:B------:R-:W-:Y:S01]  /*c080*/  BPT.TRAP 0x1 ;  /* 0x000000040000795c */ /* 0x000fe20000300000 */
.L_x_762:
[----:B------:R-:W-:Y:S01]  /*c090*/  UIADD3 UR7, UR36, 0x1, URZ ;  /* 0x0000000124077890 */ /* 0x000fe2000fffe03f */
[----:B------:R-:W-:-:S03]  /*c0a0*/  SHF.L.U32 R9, R17, 0x1f, RZ ;  /* 0x0000001f11097819 */ /* 0x000fc600000006ff */
[----:B------:R-:W-:-:S04]  /*c0b0*/  UISETP.NE.AND UP0, UPT, UR7, 0x2, UPT ;  /* 0x000000020700788c */ /* 0x000fc8000bf05270 */
[----:B------:R-:W-:-:S04]  /*c0c0*/  USEL UR7, UR7, URZ, UP0 ;  /* 0x0000003f07077287 */ /* 0x000fc80008000000 */
[----:B------:R-:W-:-:S09]  /*c0d0*/  ULEA UR7, UR7, UR38, 0x3 ;  /* 0x0000002607077291 */ /* 0x000fd2000f8e183f */
[----:B------:R1:W2:Y:S01]  /*c0e0*/  SYNCS.PHASECHK.TRANS64.TRYWAIT P1, [UR7+0x28830], R9 ;  /* 0x02883009ff0075a7 */ /* 0x0002a20008020147 */
[----:B------:R-:W-:Y:S05]  /*c0f0*/  @!P0 BRA `(.L_x_763) ;  /* 0x0000000000048947 */ /* 0x000fea0003800000 */
[----:B------:R-:W-:Y:S01]  /*c100*/  BPT.TRAP 0x1 ;  /* 0x000000040000795c */ /* 0x000fe20000300000 */
.L_x_763:
[----:B--2---:R-:W-:Y:S05]  /*c110*/  @P1 BRA `(.L_x_761) ;  /* 0x0000000000081947 */ /* 0x004fea0003800000 */
[----:B------:R-:W2:Y:S02]  /*c120*/  SYNCS.PHASECHK.TRANS64.TRYWAIT P1, [UR7+0x28830], R9 ;  /* 0x02883009ff0075a7 */ /* 0x000ea40008020147 */
[----:B--2---:R-:W-:Y:S05]  /*c130*/  @!P1 BRA `(.L_x_764) ;  /* 0x000000e400689947 */ /* 0x004fea0003800000 */
.L_x_761:
[----:B--2---:R-:W2:Y:S01]  /*c140*/  S2R R10, SR_TID.X ;  /* 0x00000000000a7919 */ /* 0x004ea20000002100 */
[----:B------:R-:W-:Y:S01]  /*c150*/  UIADD3 UR7, UR36, 0x1, URZ ;  /* 0x0000000124077890 */ /* 0x000fe2000fffe03f */
[----:B------:R-:W-:Y:S01]  /*c160*/  UMOV UR19, 0x40000040 ;  /* 0x4000004000137882 */ /* 0x000fe20000000000 */
[----:B------:R-:W-:Y:S02]  /*c170*/  UMOV UR24, UR4 ;  /* 0x0000000400187c82 */ /* 0x000fe40008000000 */
[----:B------:R-:W-:Y:S01]  /*c180*/  UISETP.NE.AND UP0, UPT, UR7, 0x2, UPT ;  /* 0x000000020700788c */ /* 0x000fe2000bf05270 */
[----:B------:R-:W-:Y:S01]  /*c190*/  UMOV UR25, UR5 ;  /* 0x0000000500197c82 */ /* 0x000fe20008000000 */
[----:B------:R-:W-:Y:S02]  /*c1a0*/  UMOV UR27, 0x40000040 ;  /* 0x40000040001b7882 */ /* 0x000fe40000000000 */
[----:B------:R-:W-:Y:S01]  /*c1b0*/  USEL UR7, UR7, URZ, UP0 ;  /* 0x0000003f07077287 */ /* 0x000fe20008000000 */
[----:B------:R-:W-:Y:S01]  /*c1c0*/  UMOV UR11, 0x40000040 ;  /* 0x40000040000b7882 */ /* 0x000fe20000000000 */
[----:B------:R-:W-:-:S02]  /*c1d0*/  UMOV UR15, 0x40000040 ;  /* 0x40000040000f7882 */ /* 0x000fc40000000000 */
[----:B------:R-:W-:-:S04]  /*c1e0*/  UIMAD UR18, UR7, 0x600, UR20 ;  /* 0x00000600071278a4 */ /* 0x000fc8000f8e0214 */
[----:B------:R-:W-:Y:S02]  /*c1f0*/  UIADD3 UR26, UR18, 0x2, URZ ;  /* 0x00000002121a7890 */ /* 0x000fe4000fffe03f */
[----:B------:R-:W-:Y:S02]  /*c200*/  UIADD3 UR10, UR18, 0x4, URZ ;  /* 0x00000004120a7890 */ /* 0x000fe4000fffe03f */
[----:B------:R-:W-:Y:S01]  /*c210*/  UIADD3 UR14, UR18, 0x6, URZ ;  /* 0x00000006120e7890 */ /* 0x000fe2000fffe03f */
        /* <DEDUP_REMOVED lines=18> */
.L_x_766:
[----:B------:R-:W-:Y:S01]  /*c340*/  ULEA UR10, UR36, UR38, 0x3 ;  /* 0x00000026240a7291 */ /* 0x000fe2000f8e183f */
[----:B------:R-:W-:-:S08]  /*c350*/  SHF.L.U32 R9, R13, 0x1f, RZ ;  /* 0x0000001f0d097819 */ /* 0x000fd000000006ff */
[----:B------:R1:W2:Y:S01]  /*c360*/  SYNCS.PHASECHK.TRANS64.TRYWAIT P1, [UR10+0x28850], R9 ;  /* 0x02885009ff0075a7 */ /* 0x0002a2000802014a */
[----:B------:R-:W-:Y:S05]  /*c370*/  @!P0 BRA `(.L_x_767) ;  /* 0x0000000000048947 */ /* 0x000fea0003800000 */
[----:B------:R-:W-:Y:S01]  /*c380*/  BPT.TRAP 0x1 ;  /* 0x000000040000795c */ /* 0x000fe20000300000 */
.L_x_767:
[----:B--2---:R-:W-:Y:S05]  /*c390*/  @P1 BRA `(.L_x_765) ;  /* 0x0000000000081947 */ /* 0x004fea0003800000 */
[----:B------:R-:W2:Y:S02]  /*c3a0*/  SYNCS.PHASECHK.TRANS64.TRYWAIT P1, [UR10+0x28850], R9 ;  /* 0x02885009ff0075a7 */ /* 0x000ea4000802014a */
[----:B--2---:R-:W-:Y:S05]  /*c3b0*/  @!P1 BRA `(.L_x_768) ;  /* 0x000000e000e09947 */ /* 0x004fea0003800000 */
.L_x_765:
[----:B------:R-:W-:Y:S01]  /*c3c0*/  UIADD3 UR10, UR38, 0x400, URZ ;  /* 0x00000400260a7890 */ /* 0x000fe2000fffe03f */
[----:B------:R-:W-:Y:S01]  /*c3d0*/  WARPGROUP.ARRIVE ;  /* 0x00000000000079c5 */ /* 0x000fe20000000000 */
[----:B------:R-:W-:Y:S01]  /*c3e0*/  UMOV UR11, 0x80000020 ;  /* 0x80000020000b7882 */ /* 0x000fe20000000000 */
[----:B------:R-:W-:Y:S01]  /*c3f0*/  UMOV UR15, 0x80000020 ;  /* 0x80000020000f7882 */ /* 0x000fe20000000000 */
[----:B------:R-:W-:Y:S01]  /*c400*/  USHF.R.U32.HI UR10, URZ, 0x4, UR10 ;  /* 0x000000043f0a7899 */ /* 0x000fe2000801160a */
[C---:B------:R-:W-:Y:S01]  /*c410*/  FMUL.FTZ R13, R0.reuse, R24 ;  /* 0x00000018000d7220 */ /* 0x040fe20000410000 */
[C---:B------:R-:W-:Y:S01]  /*c420*/  FMUL.FTZ R15, R0.reuse, R25 ;  /* 0x00000019000f7220 */ /* 0x040fe20000410000 */
[C---:B------:R-:W-:Y:S01]  /*c430*/  FMUL.FTZ R20, R0.reuse, R26 ;  /* 0x0000001a00147220 */ /* 0x040fe20000410000 */
[----:B------:R-:W-:Y:S01]  /*c440*/  ULOP3.LUT UR10, UR10, 0x3fff, URZ, 0xc0, !UPT ;  /* 0x00003fff0a0a7892 */ /* 0x000fe2000f8ec03f */
[C---:B------:R-:W-:Y:S01]  /*c450*/  FMUL.FTZ R24, R0.reuse, R28 ;  /* 0x0000001c00187220 */ /* 0x040fe20000410000 */
[C---:B------:R-:W-:Y:S01]  /*c460*/  FMUL.FTZ R21, R0.reuse, R27 ;  /* 0x0000001b00157220 */ /* 0x040fe20000410000 */
[----:B------:R-:W2:Y:S01]  /*c470*/  MUFU.TANH R13, R13 ;  /* 0x0000000d000d7308 */ /* 0x000ea20000002400 */
[----:B------:R-:W-:Y:S01]  /*c480*/  ULOP3.LUT UR10, UR10, 0x10000, URZ, 0xfc, !UPT ;  /* 0x000100000a0a7892 */ /* 0x000fe2000f8efc3f */
[C---:B------:R-:W-:Y:S01]  /*c490*/  FMUL.FTZ R25, R0.reuse, R29 ;  /* 0x0000001d00197220 */ /* 0x040fe20000410000 */
[C---:B------:R-:W-:Y:S01]  /*c4a0*/  FMUL.FTZ R26, R0.reuse, R30 ;  /* 0x0000001e001a7220 */ /* 0x040fe20000410000 */
[C---:B------:R-:W-:Y:S01]  /*c4b0*/  FMUL.FTZ R28, R0.reuse, R32 ;  /* 0x00000020001c7220 */ /* 0x040fe20000410000 */
[----:B------:R-:W-:Y:S01]  /*c4c0*/  UIMAD UR10, UR36, 0x600, UR10 ;  /* 0x00000600240a78a4 */ /* 0x000fe2000f8e020a */
[C---:B------:R-:W-:Y:S01]  /*c4d0*/  FMUL.FTZ R27, R0.reuse, R31 ;  /* 0x0000001f001b7220 */ /* 0x040fe20000410000 */
[C---:B------:R-:W-:Y:S01]  /*c4e0*/  FMUL.FTZ R29, R0.reuse, R33 ;  /* 0x00000021001d7220 */ /* 0x040fe20000410000 */
[----:B------:R-:W1:Y:S01]  /*c4f0*/  MUFU.TANH R15, R15 ;  /* 0x0000000f000f7308 */ /* 0x000e620000002400 */
[----:B------:R-:W-:Y:S01]  /*c500*/  UIADD3 UR14, UR10, 0x2, URZ ;  /* 0x000000020a0e7890 */ /* 0x000fe2000fffe03f */
[C---:B------:R-:W-:Y:S01]  /*c510*/  FMUL.FTZ R30, R0.reuse, R34 ;  /* 0x00000022001e7220 */ /* 0x040fe20000410000 */
[C---:B------:R-:W-:Y:S01]  /*c520*/  FMUL.FTZ R32, R0.reuse, R36 ;  /* 0x0000002400207220 */ /* 0x040fe20000410000 */
[C---:B------:R-:W-:Y:S01]  /*c530*/  FMUL.FTZ R36, R0.reuse, R40 ;  /* 0x0000002800247220 */ /* 0x040fe20000410000 */
[C---:B------:R-:W-:Y:S01]  /*c540*/  FMUL.FTZ R40, R0.reuse, R44 ;  /* 0x0000002c00287220 */ /* 0x040fe20000410000 */
[----:B------:R-:W-:Y:S01]  /*c550*/  QGMMA.64x128x32.F32.E4M3.E4M3 R120, R204, gdesc[UR8], R120, gsb0 ;  /* 0x01e00008cc787df3 */ /* 0x000fe20008000878 */
[C---:B------:R-:W-:Y:S01]  /*c560*/  FMUL.FTZ R44, R0.reuse, R48 ;  /* 0x00000030002c7220 */ /* 0x040fe20000410000 */
[----:B------:R-:W3:Y:S01]  /*c570*/  MUFU.TANH R20, R20 ;  /* 0x0000001400147308 */ /* 0x000ee20000002400 */
        /* <DEDUP_REMOVED lines=107> */
[----:B------:R-:W-:Y:S01]  /*cc30*/  FMUL.FTZ R119, R0, R119 ;  /* 0x0000007700777220 */ /* 0x000fe20000410000 */
[----:B------:R-:W-:Y:S01]  /*cc40*/  UMOV UR11, 0x80000020 ;  /* 0x80000020000b7882 */ /* 0x000fe20000000000 */
[----:B------:R-:W1:Y:S02]  /*cc50*/  S2R R210, SR_TID.X ;  /* 0x0000000000d27919 */ /* 0x000e640000002100 */
[----:B------:R-:W4:Y:S01]  /*cc60*/  MUFU.TANH R35, R35 ;  /* 0x0000002300237308 */ /* 0x000f220000002400 */
[----:B---3--:R-:W-:-:S07]  /*cc70*/  FMNMX.FTZ R10, R34, R9, !PT ;  /* 0x00000009220a7209 */ /* 0x008fce0007810000 */
[----:B------:R-:W3:Y:S01]  /*cc80*/  MUFU.TANH R37, R37 ;  /* 0x0000002500257308 */ /* 0x000ee20000002400 */
[----:B--2---:R-:W-:-:S07]  /*cc90*/  FMNMX.FTZ R64, R36, R64, !PT ;  /* 0x0000004024407209 */ /* 0x004fce0007810000 */
[----:B------:R-:W2:Y:S01]  /*cca0*/  MUFU.TANH R38, R38 ;  /* 0x0000002600267308 */ /* 0x000ea20000002400 */
[----:B----4-:R-:W-:-:S07]  /*ccb0*/  FMNMX.FTZ R9, R35, R10, !PT ;  /* 0x0000000a23097209 */ /* 0x010fce0007810000 */
[----:B------:R-:W4:Y:S01]  /*ccc0*/  MUFU.TANH R40, R40 ;  /* 0x0000002800287308 */ /* 0x000f220000002400 */
[----:B---3--:R-:W-:Y:S01]  /*ccd0*/  FMNMX.FTZ R64, R37, R64, !PT ;  /* 0x0000004025407209 */ /* 0x008fe20007810000 */
[----:B------:R-:W-:Y:S02]  /*cce0*/  WARPGROUP.DEPBAR.LE gsb0, 0x0 ;  /* 0x00008000000079c5 */ /* 0x000fe40000010000 */
[----:B------:R-:W-:Y:S01]  /*ccf0*/  WARPGROUP.ARRIVE ;  /* 0x00000000000079c5 */ /* 0x000fe20000000000 */
[----:B-1----:R-:W-:-:S03]  /*cd00*/  SHF.R.U32.HI R210, RZ, 0x7, R210 ;  /* 0x00000007ffd27819 */ /* 0x002fc600000116d2 */
[----:B------:R-:W1:Y:S01]  /*cd10*/  MUFU.TANH R39, R39 ;  /* 0x0000002700277308 */ /* 0x000e620000002400 */
[----:B--2---:R-:W-:Y:S01]  /*cd20*/  FMNMX.FTZ R10, R38, R9, !PT ;  /* 0x00000009260a7209 */ /* 0x004fe20007810000 */
[----:B------:R-:W-:Y:S01]  /*cd30*/  QGMMA.64x128x32.F32.E4M3.E4M3 R120, R200, gdesc[UR12], R120, gsb0 ;  /* 0x01e0000cc8787df3 */ /* 0x000fe20008000878 */
[----:B------:R-:W-:Y:S01]  /*cd40*/  UIADD3 UR14, UR10, 0x200, URZ ;  /* 0x000002000a0e7890 */ /* 0x000fe2000fffe03f */
[----:B------:R-:W-:-:S04]  /*cd50*/  UMOV UR15, 0x80000020 ;  /* 0x80000020000f7882 */ /* 0x000fc80000000000 */
[----:B------:R-:W2:Y:S01]  /*cd60*/  MUFU.TANH R41, R41 ;  /* 0x0000002900297308 */ /* 0x000ea20000002400 */
[----:B----4-:R-:W-:-:S07]  /*cd70*/  FMNMX.FTZ R64, R40, R64, !PT ;  /* 0x0000004028407209 */ /* 0x010fce0007810000 */
[----:B------:R-:W3:Y:S01]  /*cd80*/  MUFU.TANH R42, R42 ;  /* 0x0000002a002a7308 */ /* 0x000ee20000002400 */
[----:B-1----:R-:W-:-:S07]  /*cd90*/  FMNMX.FTZ R9, R39, R10, !PT ;  /* 0x0000000a27097209 */ /* 0x002fce0007810000 */
[----:B------:R-:W1:Y:S01]  /*cda0*/  MUFU.TANH R44, R44 ;  /* 0x0000002c002c7308 */ /* 0x000e620000002400 */
[----:B--2---:R-:W-:-:S07]  /*cdb0*/  FMNMX.FTZ R64, R41, R64, !PT ;  /* 0x0000004029407209 */ /* 0x004fce0007810000 */
[----:B------:R-:W2:Y:S01]  /*cdc0*/  MUFU.TANH R43, R43 ;  /* 0x0000002b002b7308 */ /* 0x000ea20000002400 */
[----:B---3--:R-:W-:-:S07]  /*cdd0*/  FMNMX.FTZ R10, R42, R9, !PT ;  /* 0x000000092a0a7209 */ /* 0x008fce0007810000 */
        /* <DEDUP_REMOVED lines=27> */
[----:B--2---:R-:W-:Y:S01]  /*cf90*/  FMNMX.FTZ R9, R55, R10, !PT ;  /* 0x0000000a37097209 */ /* 0x004fe20007810000 */
[----:B------:R-:W-:Y:S02]  /*cfa0*/  WARPGROUP.DEPBAR.LE gsb0, 0x0 ;  /* 0x00008000000079c5 */ /* 0x000fe40000010000 */
[----:B------:R-:W-:-:S04]  /*cfb0*/  WARPGROUP.ARRIVE ;  /* 0x00000000000079c5 */ /* 0x000fc80000000000 */
[----:B------:R-:W2:Y:S01]  /*cfc0*/  MUFU.TANH R60, R60 ;  /* 0x0000003c003c7308 */ /* 0x000ea20000002400 */
[----:B---3--:R-:W-:Y:S01]  /*cfd0*/  FMNMX.FTZ R64, R57, R64, !PT ;  /* 0x0000004039407209 */ /* 0x008fe20007810000 */
[----:B------:R-:W-:Y:S01]  /*cfe0*/  QGMMA.64x128x32.F32.E4M3.E4M3 R120, R196, gdesc[UR12], R120, gsb0 ;  /* 0x01e0000cc4787df3 */ /* 0x000fe20008000878 */
[----:B------:R-:W-:Y:S01]  /*cff0*/  UIADD3 UR14, UR10, 0x202, URZ ;  /* 0x000002020a0e7890 */ /* 0x000fe2000fffe03f */
[----:B------:R-:W-:-:S04]  /*d000*/  UMOV UR15, 0x80000020 ;  /* 0x80000020000f7882 */ /* 0x000fc80000000000 */
        /* <DEDUP_REMOVED lines=39> */
[----:B-1----:R-:W-:Y:S01]  /*d280*/  FMNMX.FTZ R10, R79, R10, !PT ;  /* 0x0000000a4f0a7209 */ /* 0x002fe20007810000 */
[----:B------:R-:W-:-:S04]  /*d290*/  UIADD3 UR14, UR10, 0x400, URZ ;  /* 0x000004000a0e7890 */ /* 0x000fc8000fffe03f */
[----:B------:R-:W1:Y:S01]  /*d2a0*/  MUFU.TANH R225, R225 ;  /* 0x000000e100e17308 */ /* 0x000e620000002400 */
[----:B------:R-:W-:Y:S01]  /*d2b0*/  UMOV UR15, 0x80000020 ;  /* 0x80000020000f7882 */ /* 0x000fe20000000000 */
[----:B------:R-:W-:-:S06]  /*d2c0*/  UIADD3 UR10, UR10, 0x402, URZ ;  /* 0x000004020a0a7890 */ /* 0x000fcc000fffe03f */
        /* <DEDUP_REMOVED lines=38> */
[----:B------:R-:W-:Y:S06]  /*d530*/  QGMMA.64x128x32.F32.E4M3.E4M3 R120, R188, gdesc[UR12], R120, gsb0 ;  /* 0x01e0000cbc787df3 */ /* 0x000fec0008000878 */
        /* <DEDUP_REMOVED lines=41> */
[----:B-1----:R-:W-:-:S03]  /*d7d0*/  FMNMX.FTZ R10, R88, R9, !PT ;  /* 0x00000009580a7209 */ /* 0x002fc60007810000 */
[----:B------:R-:W1:Y:S01]  /*d7e0*/  SHFL.BFLY PT, R9, R90, 0x2, 0x1f ;  /* 0x0c401f005a097f89 */ /* 0x000e6200000e0000 */
[----:B---3--:R-:W-:-:S05]  /*d7f0*/  FMNMX.FTZ R10, R119, R10, !PT ;  /* 0x0000000a770a7209 */ /* 0x008fca0007810000 */
[----:B------:R-:W2:Y:S01]  /*d800*/  SHFL.BFLY PT, R64, R10, 0x2, 0x1f ;  /* 0x0c401f000a407f89 */ /* 0x000ea200000e0000 */
[----:B-1----:R-:W-:-:S05]  /*d810*/  FMNMX.FTZ R92, R90, R9, !PT ;  /* 0x000000095a5c7209 */ /* 0x002fca0007810000 */
[----:B------:R-:W1:Y:S01]  /*d820*/  SHFL.BFLY PT, R9, R92, 0x1, 0x1f ;  /* 0x0c201f005c097f89 */ /* 0x000e6200000e0000 */
[----:B--2---:R-:W-:Y:S02]  /*d830*/  FMNMX.FTZ R94, R10, R64, !PT ;  /* 0x000000400a5e7209 */ /* 0x004fe40007810000 */
[----:B------:R-:W2:Y:S03]  /*d840*/  LDC R64, c[0x0][0x988] ;  /* 0x00026200ff407b82 */ /* 0x000ea60000000800 */
[----:B------:R-:W3:Y:S01]  /*d850*/  SHFL.BFLY PT, R96, R94, 0x1, 0x1f ;  /* 0x0c201f005e607f89 */ /* 0x000ee200000e0000 */
[----:B-1----:R-:W-:-:S05]  /*d860*/  FMNMX.FTZ R9, R92, R9, !PT ;  /* 0x000000095c097209 */ /* 0x002fca0007810000 */
[C---:B------:R-:W-:Y:S01]  /*d870*/  FADD.FTZ R12, -R9.reuse, R12 ;  /* 0x0000000c090c7221 */ /* 0x040fe20000010100 */
[----:B--2---:R-:W-:-:S03]  /*d880*/  FFMA.FTZ R90, R9, R64, -8 ;  /* 0xc1000000095a7423 */ /* 0x004fc60000010040 */
[----:B------:R-:W-:Y:S01]  /*d890*/  FMUL.FTZ R12, R12, R64 ;  /* 0x000000400c0c7220 */ /* 0x000fe20000410000 */
[----:B---3--:R-:W-:Y:S01]  /*d8a0*/  FMNMX.FTZ R10, R94, R96, !PT ;  /* 0x000000605e0a7209 */ /* 0x008fe20007810000 */
[-CC-:B------:R-:W-:Y:S01]  /*d8b0*/  FFMA.FTZ R104, R89, R64.reuse, -R90.reuse ;  /* 0x0000004059687223 */ /* 0x180fe2000001085a */
[----:B------:R-:W-:-:S01]  /*d8c0*/  FFMA.FTZ R89, R97, R64, -R90 ;  /* 0x0000004061597223 */ /* 0x000fc2000001085a */
[-CC-:B------:R-:W-:Y:S01]  /*d8d0*/  FFMA.FTZ R97, R105, R64.reuse, -R90.reuse ;  /* 0x0000004069617223 */ /* 0x180fe2000001085a */
[----:B------:R-:W-:-:S01]  /*d8e0*/  FFMA.FTZ R105, R113, R64, -R90 ;  /* 0x0000004071697223 */ /* 0x000fc2000001085a */
[C---:B------:R-:W-:Y:S01]  /*d8f0*/  FADD.FTZ R11, -R10.reuse, R11 ;  /* 0x0000000b0a0b7221 */ /* 0x040fe20000010100 */
[----:B------:R-:W-:-:S01]  /*d900*/  FFMA.FTZ R113, R10, R64, -8 ;  /* 0xc10000000a717423 */ /* 0x000fc20000010040 */
[-CC-:B------:R-:W-:Y:S01]  /*d910*/  FFMA.FTZ R13, R13, R64.reuse, -R90.reuse ;  /* 0x000000400d0d7223 */ /* 0x180fe2000001085a */
[----:B------:R-:W-:-:S01]  /*d920*/  FFMA.FTZ R92, R15, R64, -R90 ;  /* 0x000000400f5c7223 */ /* 0x000fc2000001085a */
[-C--:B------:R-:W-:Y:S01]  /*d930*/  FMUL.FTZ R11, R11, R64.reuse ;  /* 0x000000400b0b7220 */ /* 0x080fe20000410000 */
[----:B------:R-:W-:-:S01]  /*d940*/  FFMA.FTZ R20, R20, R64, -R113 ;  /* 0x0000004014147223 */ /* 0x000fc20000010871 */
[-C--:B------:R-:W-:Y:S01]  /*d950*/  FFMA.FTZ R21, R21, R64.reuse, -R113 ;  /* 0x0000004015157223 */ /* 0x080fe20000010871 */
[----:B------:R-:W-:Y:S01]  /*d960*/  MUFU.EX2 R12, R12 ;  /* 0x0000000c000c7308 */ /* 0x000fe20000000800 */
[----:B------:R-:W-:-:S01]  /*d970*/  FFMA.FTZ R15, R24, R64, -R90 ;  /* 0x00000040180f7223 */ /* 0x000fc2000001085a */
[-C--:B------:R-:W-:Y:S01]  /*d980*/  FFMA.FTZ R26, R26, R64.reuse, -R113 ;  /* 0x000000401a1a7223 */ /* 0x080fe20000010871 */
[----:B------:R-:W-:-:S01]  /*d990*/  FFMA.FTZ R24, R25, R64, -R90 ;  /* 0x0000004019187223 */ /* 0x000fc2000001085a */
[-C--:B------:R-:W-:Y:S01]  /*d9a0*/  FFMA.FTZ R27, R27, R64.reuse, -R113 ;  /* 0x000000401b1b7223 */ /* 0x080fe20000010871 */
[----:B------:R-:W-:-:S01]  /*d9b0*/  FFMA.FTZ R25, R28, R64, -R90 ;  /* 0x000000401c197223 */ /* 0x000fc2000001085a */
[-C--:B------:R-:W-:Y:S01]  /*d9c0*/  FFMA.FTZ R30, R30, R64.reuse, -R113 ;  /* 0x000000401e1e7223 */ /* 0x080fe20000010871 */
[----:B------:R-:W-:-:S01]  /*d9d0*/  FFMA.FTZ R28, R29, R64, -R90 ;  /* 0x000000401d1c7223 */ /* 0x000fc2000001085a */
[----:B------:R-:W1:Y:S01]  /*d9e0*/  MUFU.EX2 R13, R13 ;  /* 0x0000000d000d7308 */ /* 0x000e620000000800 */
[----:B------:R-:W-:-:S01]  /*d9f0*/  FFMA.FTZ R31, R31, R64, -R113 ;  /* 0x000000401f1f7223 */ /* 0x000fc20000010871 */
[-C--:B------:R-:W-:Y:S01]  /*da00*/  FFMA.FTZ R29, R32, R64.reuse, -R90 ;  /* 0x00000040201d7223 */ /* 0x080fe2000001085a */
[----:B------:R-:W-:-:S01]  /*da10*/  FFMA.FTZ R34, R34, R64, -R113 ;  /* 0x0000004022227223 */ /* 0x000fc20000010871 */
[-C--:B------:R-:W-:Y:S01]  /*da20*/  FFMA.FTZ R32, R33, R64.reuse, -R90 ;  /* 0x0000004021207223 */ /* 0x080fe2000001085a */
[----:B------:R-:W-:-:S01]  /*da30*/  FFMA.FTZ R35, R35, R64, -R113 ;  /* 0x0000004023237223 */ /* 0x000fc20000010871 */
[-C--:B------:R-:W-:Y:S01]  /*da40*/  FFMA.FTZ R110, R79, R64.reuse, -R113 ;  /* 0x000000404f6e7223 */ /* 0x080fe20000010871 */
[----:B------:R-:W-:-:S01]  /*da50*/  FFMA.FTZ R33, R36, R64, -R90 ;  /* 0x0000004024217223 */ /* 0x000fc2000001085a */
[----:B------:R-:W-:Y:S01]  /*da60*/  MUFU.EX2 R11, R11 ;  /* 0x0000000b000b7308 */ /* 0x000fe20000000800 */
[----:B------:R-:W-:-:S01]  /*da70*/  FFMA.FTZ R38, R38, R64, -R113 ;  /* 0x0000004026267223 */ /* 0x000fc20000010871 */
[-CC-:B------:R-:W-:Y:S01]  /*da80*/  FFMA.FTZ R106, R93, R64.reuse, -R90.reuse ;  /* 0x000000405d6a7223 */ /* 0x180fe2000001085a */
[----:B------:R-:W-:-:S01]  /*da90*/  FFMA.FTZ R36, R37, R64, -R90 ;  /* 0x0000004025247223 */ /* 0x000fc2000001085a */
[-CC-:B------:R-:W-:Y:S01]  /*daa0*/  FFMA.FTZ R93, R101, R64.reuse, -R90.reuse ;  /* 0x00000040655d7223 */ /* 0x180fe2000001085a */
[----:B------:R-:W-:-:S01]  /*dab0*/  FFMA.FTZ R101, R109, R64, -R90 ;  /* 0x000000406d657223 */ /* 0x000fc2000001085a */
[-C--:B------:R-:W-:Y:S01]  /*dac0*/  FFMA.FTZ R39, R39, R64.reuse, -R113 ;  /* 0x0000004027277223 */ /* 0x080fe20000010871 */
[----:B------:R-:W-:-:S01]  /*dad0*/  FFMA.FTZ R109, R117, R64, -R90 ;  /* 0x00000040756d7223 */ /* 0x000fc2000001085a */
[----:B------:R-:W2:Y:S01]  /*dae0*/  MUFU.EX2 R20, R20 ;  /* 0x0000001400147308 */ /* 0x000ea20000000800 */
[----:B-1----:R-:W-:-:S01]  /*daf0*/  FFMA.FTZ R7, R12, R7, R13 ;  /* 0x000000070c077223 */ /* 0x002fc2000001000d */
        /* <DEDUP_REMOVED lines=14> */
[----:B------:R-:W3:Y:S01]  /*dbe0*/  MUFU.EX2 R21, R21 ;  /* 0x0000001500157308 */ /* 0x000ee20000000800 */
[----:B--2---:R-:W-:-:S01]  /*dbf0*/  FFMA.FTZ R6, R11, R6, R20 ;  /* 0x000000060b067223 */ /* 0x004fc20000010014 */
[-C--:B------:R-:W-:Y:S01]  /*dc00*/  FFMA.FTZ R54, R54, R64.reuse, -R113 ;  /* 0x0000004036367223 */ /* 0x080fe20000010871 */
[----:B------:R-:W-:-:S01]  /*dc10*/  FFMA.FTZ R52, R53, R64, -R90 ;  /* 0x0000004035347223 */ /* 0x000fc2000001085a */
[-C--:B------:R-:W-:Y:S01]  /*dc20*/  FFMA.FTZ R55, R55, R64.reuse, -R113 ;  /* 0x0000004037377223 */ /* 0x080fe20000010871 */
[----:B------:R-:W-:-:S01]  /*dc30*/  FFMA.FTZ R53, R56, R64, -R90 ;  /* 0x0000004038357223 */ /* 0x000fc2000001085a */
[-C--:B------:R-:W-:Y:S01]  /*dc40*/  FFMA.FTZ R58, R58, R64.reuse, -R113 ;  /* 0x000000403a3a7223 */ /* 0x080fe20000010871 */
[----:B------:R-:W-:-:S01]  /*dc50*/  FFMA.FTZ R56, R57, R64, -R90 ;  /* 0x0000004039387223 */ /* 0x000fc2000001085a */
[----:B------:R-:W2:Y:S01]  /*dc60*/  MUFU.EX2 R15, R15 ;  /* 0x0000000f000f7308 */ /* 0x000ea20000000800 */
[----:B-1----:R-:W-:-:S01]  /*dc70*/  FADD.FTZ R112, R92, R7 ;  /* 0x000000075c707221 */ /* 0x002fc20000010000 */
[-C--:B------:R-:W-:Y:S01]  /*dc80*/  FFMA.FTZ R59, R59, R64.reuse, -R113 ;  /* 0x000000403b3b7223 */ /* 0x080fe20000010871 */
[----:B------:R-:W-:-:S01]  /*dc90*/  FFMA.FTZ R57, R60, R64, -R90 ;  /* 0x000000403c397223 */ /* 0x000fc2000001085a */
[-C--:B------:R-:W-:Y:S01]  /*dca0*/  FFMA.FTZ R62, R62, R64.reuse, -R113 ;  /* 0x000000403e3e7223 */ /* 0x080fe20000010871 */
[----:B------:R-:W-:-:S01]  /*dcb0*/  FFMA.FTZ R60, R61, R64, -R90 ;  /* 0x000000403d3c7223 */ /* 0x000fc2000001085a */
[-C--:B------:R-:W-:Y:S01]  /*dcc0*/  FFMA.FTZ R63, R63, R64.reuse, -R113 ;  /* 0x000000403f3f7223 */ /* 0x080fe20000010871 */
[----:B------:R-:W-:-:S01]  /*dcd0*/  FFMA.FTZ R61, R65, R64, -R90 ;  /* 0x00000040413d7223 */ /* 0x000fc2000001085a */
[----:B------:R-:W1:Y:S01]  /*dce0*/  MUFU.EX2 R26, R26 ;  /* 0x0000001a001a7308 */ /* 0x000e620000000800 */
[----:B---3--:R-:W-:-:S01]  /*dcf0*/  FADD.FTZ R7, R21, R6 ;  /* 0x0000000615077221 */ /* 0x008fc20000010000 */
[-C--:B------:R-:W-:Y:S01]  /*dd00*/  FFMA.FTZ R69, R69, R64.reuse, -R113 ;  /* 0x0000004045457223 */ /* 0x080fe20000010871 */
[----:B------:R-:W-:-:S01]  /*dd10*/  FFMA.FTZ R94, R67, R64, -R90 ;  /* 0x00000040435e7223 */ /* 0x000fc2000001085a */
[-CC-:B------:R-:W-:Y:S01]  /*dd20*/  FFMA.FTZ R96, R73, R64.reuse, -R90.reuse ;  /* 0x0000004049607223 */ /* 0x180fe2000001085a */
[----:B------:R-:W-:-:S01]  /*dd30*/  FFMA.FTZ R98, R77, R64, -R90 ;  /* 0x000000404d627223 */ /* 0x000fc2000001085a */
[-CC-:B------:R-:W-:Y:S01]  /*dd40*/  FFMA.FTZ R100, R81, R64.reuse, -R90.reuse ;  /* 0x0000004051647223 */ /* 0x180fe2000001085a */
[----:B------:R-:W-:-:S01]  /*dd50*/  FFMA.FTZ R102, R85, R64, -R90 ;  /* 0x0000004055667223 */ /* 0x000fc2000001085a */
[----:B------:R-:W3:Y:S01]  /*dd60*/  MUFU.EX2 R24, R24 ;  /* 0x0000001800187308 */ /* 0x000ee20000000800 */
        /* <DEDUP_REMOVED lines=16> */
[----:B---3--:R-:W-:-:S01]  /*de70*/  FADD.FTZ R112, R24, R79 ;  /* 0x0000004f18707221 */ /* 0x008fc20000010000 */
[-CC-:B------:R-:W-:Y:S01]  /*de80*/  FFMA.FTZ R90, R71, R64.reuse, -R113.reuse ;  /* 0x00000040475a7223 */ /* 0x180fe20000010871 */
[----:B------:R-:W-:-:S01]  /*de90*/  FFMA.FTZ R71, R217, R64, -R113 ;  /* 0x00000040d9477223 */ /* 0x000fc20000010871 */
[-CC-:B------:R-:W-:Y:S01]  /*dea0*/  FFMA.FTZ R108, R75, R64.reuse, -R113.reuse ;  /* 0x000000404b6c7223 */ /* 0x180fe20000010871 */
[----:B------:R-:W-:-:S01]  /*deb0*/  FFMA.FTZ R75, R221, R64, -R113 ;  /* 0x00000040dd4b7223 */ /* 0x000fc20000010871 */
[----:B------:R-:W-:Y:S01]  /*dec0*/  FFMA.FTZ R79, R225, R64, -R113 ;  /* 0x00000040e14f7223 */ /* 0x000fe20000010871 */
[----:B------:R-:W-:-:S02]  /*ded0*/  WARPGROUP.DEPBAR.LE gsb0, 0x0 ;  /* 0x00008000000079c5 */ /* 0x000fc40000010000 */
[----:B------:R-:W3:Y:S01]  /*dee0*/  MUFU.EX2 R30, R30 ;  /* 0x0000001e001e7308 */ /* 0x000ee20000000800 */
[----:B--2---:R-:W-:-:S01]  /*def0*/  FADD.FTZ R7, R27, R6 ;  /* 0x000000061b077221 */ /* 0x004fc20000010000 */
[----:B------:R-:W-:Y:S01]  /*df00*/  IADD3 R185, -R210, 0xb, RZ ;  /* 0x0000000bd2b97810 */ /* 0x000fe20007ffe1ff */
[----:B------:R-:W-:-:S01]  /*df10*/  FFMA.FTZ R68, R68, R64, -R113 ;  /* 0x0000004044447223 */ /* 0x000fc20000010871 */
[----:B------:R-:W2:Y:S01]  /*df20*/  S2R R210, SR_TID.X ;  /* 0x0000000000d27919 */ /* 0x000ea20000002100 */
[----:B------:R-:W-:-:S01]  /*df30*/  FFMA.FTZ R72, R72, R64, -R113 ;  /* 0x0000004048487223 */ /* 0x000fc20000010871 */
[-CC-:B------:R-:W-:Y:S01]  /*df40*/  FFMA.FTZ R76, R76, R64.reuse, -R113.reuse ;  /* 0x000000404c4c7223 */ /* 0x180fe20000010871 */
[----:B------:R-:W-:-:S01]  /*df50*/  FFMA.FTZ R80, R80, R64, -R113 ;  /* 0x0000004050507223 */ /* 0x000fc20000010871 */
[----:B------:R-:W4:Y:S01]  /*df60*/  MUFU.EX2 R28, R28 ;  /* 0x0000001c001c7308 */ /* 0x000f220000000800 */
[----:B-1----:R-:W-:-:S01]  /*df70*/  FADD.FTZ R117, R25, R112 ;  /* 0x0000007019757221 */ /* 0x002fc20000010000 */
[-CC-:B------:R-:W-:Y:S01]  /*df80*/  FFMA.FTZ R112, R83, R64.reuse, -R113.reuse ;  /* 0x0000004053707223 */ /* 0x180fe20000010871 */
[----:B------:R-:W-:-:S01]  /*df90*/  FFMA.FTZ R111, R111, R64, -R113 ;  /* 0x000000406f6f7223 */ /* 0x000fc20000010871 */
[-CC-:B------:R-:W-:Y:S01]  /*dfa0*/  FFMA.FTZ R84, R84, R64.reuse, -R113.reuse ;  /* 0x0000004054547223 */ /* 0x180fe20000010871 */
[----:B------:R-:W-:-:S03]  /*dfb0*/  FFMA.FTZ R88, R88, R64, -R113 ;  /* 0x0000004058587223 */ /* 0x000fc60000010871 */
[----:B------:R-:W1:Y:S01]  /*dfc0*/  MUFU.EX2 R31, R31 ;  /* 0x0000001f001f7308 */ /* 0x000e620000000800 */
[----:B---3--:R-:W-:-:S07]  /*dfd0*/  FADD.FTZ R6, R30, R7 ;  /* 0x000000071e067221 */ /* 0x008fce0000010000 */
[----:B------:R-:W3:Y:S01]  /*dfe0*/  MUFU.EX2 R29, R29 ;  /* 0x0000001d001d7308 */ /* 0x000ee20000000800 */
[----:B----4-:R-:W-:-:S07]  /*dff0*/  FADD.FTZ R114, R28, R117 ;  /* 0x000000751c727221 */ /* 0x010fce0000010000 */
[----:B------:R-:W4:Y:S01]  /*e000*/  MUFU.EX2 R34, R34 ;  /* 0x0000002200227308 */ /* 0x000f220000000800 */
[----:B-1----:R-:W-:-:S01]  /*e010*/  FADD.FTZ R7, R31, R6 ;  /* 0x000000061f077221 */ /* 0x002fc20000010000 */
[----:B--2---:R-:W-:-:S06]  /*e020*/  LOP3.LUT P1, RZ, R210, 0x7f, RZ, 0xc0, !PT ;  /* 0x0000007fd2ff7812 */ /* 0x004fcc000782c0ff */
[----:B------:R-:W1:Y:S01]  /*e030*/  MUFU.EX2 R32, R32 ;  /* 0x0000002000207308 */ /* 0x000e620000000800 */
[----:B---3--:R-:W-:-:S07]  /*e040*/  FADD.FTZ R83, R29, R114 ;  /* 0x000000721d537221 */ /* 0x008fce0000010000 */
[----:B------:R-:W2:Y:S01]  /*e050*/  MUFU.EX2 R35, R35 ;  /* 0x0000002300237308 */ /* 0x000ea20000000800 */
[----:B----4-:R-:W-:-:S07]  /*e060*/  FADD.FTZ R6, R34, R7 ;  /* 0x0000000722067221 */ /* 0x010fce0000010000 */
[----:B------:R-:W3:Y:S01]  /*e070*/  MUFU.EX2 R33, R33 ;  /* 0x0000002100217308 */ /* 0x000ee20000000800 */
[----:B-1----:R-:W-:-:S01]  /*e080*/  FADD.FTZ R114, R32, R83 ;  /* 0x0000005320727221 */ /* 0x002fc20000010000 */
[----:B------:R-:W-:-:S06]  /*e090*/  FFMA.FTZ R83, R229, R64, -R113 ;  /* 0x00000040e5537223 */ /* 0x000fcc0000010871 */
        /* <DEDUP_REMOVED lines=126> */
[-CC-:B------:R-:W-:Y:S01]  /*e880*/  FFMA.FTZ R107, R115, R64.reuse, -R113.reuse ;  /* 0x00000040736b7223 */ /* 0x180fe20000010871 */
[----:B------:R-:W-:-:S05]  /*e890*/  FFMA.FTZ R113, R119, R64, -R113 ;  /* 0x0000004077717223 */ /* 0x000fca0000010871 */
        /* <DEDUP_REMOVED lines=8> */
[----:B------:R-:W-:-:S06]  /*e920*/  IMAD.U32 R117, RZ, RZ, UR7 ;  /* 0x00000007ff757e24 */ /* 0x000fcc000f8e00ff */
[----:B------:R-:W1:Y:S01]  /*e930*/  MUFU.EX2 R74, R74 ;  /* 0x0000004a004a7308 */ /* 0x000e620000000800 */
[----:B--2---:R-:W-:-:S01]  /*e940*/  FADD.FTZ R7, R93, R6 ;  /* 0x000000065d077221 */ /* 0x004fc20000010000 */
[----:B------:R-:W-:-:S05]  /*e950*/  @!P1 LEA R6, R117, UR38, 0x3 ;  /* 0x0000002675069c11 */ /* 0x000fca000f8e18ff */
[----:B------:R-:W-:Y:S01]  /*e960*/  @!P1 VIADD R6, R6, 0x28840 ;  /* 0x0002884006069836 */ /* 0x000fe20000000000 */
[----:B------:R-:W2:Y:S01]  /*e970*/  MUFU.EX2 R76, R76 ;  /* 0x0000004c004c7308 */ /* 0x000ea20000000800 */
[----:B---3--:R-:W-:-:S03]  /*e980*/  FADD.FTZ R115, R99, R184 ;  /* 0x000000b863737221 */ /* 0x008fc60000010000 */
[----:B------:R-:W-:Y:S01]  /*e990*/  @!P1 PRMT R6, RZ, 0x654, R6 ;  /* 0x00000654ff069816 */ /* 0x000fe20000000006 */
[----:B------:R3:W-:Y:S06]  /*e9a0*/  BAR.ARV R185, 0x100 ;  /* 0x000400b90000751d */ /* 0x0007ec0000002000 */
[----:B------:R-:W4:Y:S01]  /*e9b0*/  MUFU.EX2 R97, R97 ;  /* 0x0000006100617308 */ /* 0x000f220000000800 */
[----:B-1----:R-:W-:-:S01]  /*e9c0*/  FADD.FTZ R184, R74, R7 ;  /* 0x000000074ab87221 */ /* 0x002fc20000010000 */
[----:B------:R1:W-:Y:S01]  /*e9d0*/  @!P1 SYNCS.ARRIVE.TRANS64.RED.A1T0 RZ, [R6+URZ], RZ ;  /* 0x000000ff06ff99a7 */ /* 0x0003e2000810043f */
[----:B--2---:R-:W-:-:S05]  /*e9e0*/  FADD.FTZ R186, R76, R115 ;  /* 0x000000734cba7221 */ /* 0x004fca0000010000 */
[----:B------:R-:W2:Y:S08]  /*e9f0*/  MUFU.EX2 R103, R103 ;  /* 0x0000006700677308 */ /* 0x000eb00000000800 */
[----:B------:R-:W5:Y:S01]  /*ea00*/  MUFU.EX2 R78, R78 ;  /* 0x0000004e004e7308 */ /* 0x000f620000000800 */
[----:B----4-:R-:W-:-:S07]  /*ea10*/  FADD.FTZ R7, R97, R184 ;  /* 0x000000b861077221 */ /* 0x010fce0000010000 */
[----:B------:R-:W4:Y:S01]  /*ea20*/  MUFU.EX2 R80, R80 ;  /* 0x0000005000507308 */ /* 0x000f220000000800 */
[----:B--2---:R-:W-:-:S07]  /*ea30*/  FADD.FTZ R115, R103, R186 ;  /* 0x000000ba67737221 */ /* 0x004fce0000010000 */
[----:B------:R-:W2:Y:S01]  /*ea40*/  MUFU.EX2 R101, R101 ;  /* 0x0000006500657308 */ /* 0x000ea20000000800 */
[----:B-----5:R-:W-:-:S07]  /*ea50*/  FADD.FTZ R184, R78, R7 ;  /* 0x000000074eb87221 */ /* 0x020fce0000010000 */
[----:B------:R-:W5:Y:S01]  /*ea60*/  MUFU.EX2 R111, R111 ;  /* 0x0000006f006f7308 */ /* 0x000f620000000800 */
[----:B----4-:R-:W-:-:S07]  /*ea70*/  FADD.FTZ R186, R80, R115 ;  /* 0x0000007350ba7221 */ /* 0x010fce0000010000 */
[----:B------:R-:W1:Y:S01]  /*ea80*/  MUFU.EX2 R82, R82 ;  /* 0x0000005200527308 */ /* 0x000e620000000800 */
[----:B--2---:R-:W-:-:S07]  /*ea90*/  FADD.FTZ R7, R101, R184 ;  /* 0x000000b865077221 */ /* 0x004fce0000010000 */
[----:B------:R-:W-:Y:S01]  /*eaa0*/  MUFU.EX2 R84, R84 ;  /* 0x0000005400547308 */ /* 0x000fe20000000800 */
[----:B-----5:R-:W-:-:S07]  /*eab0*/  FADD.FTZ R115, R111, R186 ;  /* 0x000000ba6f737221 */ /* 0x020fce0000010000 */
[----:B------:R-:W2:Y:S01]  /*eac0*/  MUFU.EX2 R105, R105 ;  /* 0x0000006900697308 */ /* 0x000ea20000000800 */
[----:B-1----:R-:W-:-:S07]  /*ead0*/  FADD.FTZ R6, R82, R7 ;  /* 0x0000000752067221 */ /* 0x002fce0000010000 */
[----:B------:R-:W-:Y:S08]  /*eae0*/  MUFU.EX2 R107, R107 ;  /* 0x0000006b006b7308 */ /* 0x000ff00000000800 */
[----:B------:R-:W1:Y:S01]  /*eaf0*/  MUFU.EX2 R86, R86 ;  /* 0x0000005600567308 */ /* 0x000e620000000800 */
[----:B--2---:R-:W-:-:S07]  /*eb00*/  FADD.FTZ R7, R105, R6 ;  /* 0x0000000669077221 */ /* 0x004fce0000010000 */
[----:B------:R2:W4:Y:S08]  /*eb10*/  MUFU.EX2 R117, R88 ;  /* 0x0000005800757308 */ /* 0x0005300000000800 */
[----:B------:R-:W5:Y:S01]  /*eb20*/  MUFU.EX2 R109, R109 ;  /* 0x0000006d006d7308 */ /* 0x000f620000000800 */
[----:B--2---:R-:W-:-:S01]  /*eb30*/  FADD.FTZ R88, R84, R115 ;  /* 0x0000007354587221 */ /* 0x004fc20000010000 */
[----:B-1----:R-:W-:-:S03]  /*eb40*/  FADD.FTZ R6, R86, R7 ;  /* 0x0000000756067221 */ /* 0x002fc60000010000 */
[----:B------:R-:W-:-:S03]  /*eb50*/  FADD.FTZ R88, R107, R88 ;  /* 0x000000586b587221 */ /* 0x000fc60000010000 */
[----:B------:R-:W1:Y:S01]  /*eb60*/  MUFU.EX2 R113, R113 ;  /* 0x0000007100717308 */ /* 0x000e620000000800 */
[----:B----4-:R-:W-:-:S01]  /*eb70*/  FADD.FTZ R88, R117, R88 ;  /* 0x0000005875587221 */ /* 0x010fc20000010000 */
[----:B-----5:R-:W-:-:S03]  /*eb80*/  FADD.FTZ R7, R109, R6 ;  /* 0x000000066d077221 */ /* 0x020fc60000010000 */
[----:B-1----:R-:W-:Y:S01]  /*eb90*/  FADD.FTZ R6, R113, R88 ;  /* 0x0000005871067221 */ /* 0x002fe20000010000 */
[----:B---3--:R-:W-:Y:S06]  /*eba0*/  @!P0 BRA `(.L_x_769) ;  /* 0x0000000000048947 */ /* 0x008fec0003800000 */
[----:B------:R-:W-:Y:S01]  /*ebb0*/  BPT.TRAP 0x1 ;  /* 0x000000040000795c */ /* 0x000fe20000300000 */
.L_x_769:
        /* <DEDUP_REMOVED lines=49> */
[----:B------:R-:W-:Y:S01]  /*eed0*/  F2FP.SATFINITE.E4M3.F32.PACK_AB_MERGE_C R24, R113, R117, RZ ;  /* 0x000000757118723e */ /* 0x000fe200048070ff */
        /* <DEDUP_REMOVED lines=71> */
[----:B------:R-:W-:Y:S01]  /*f350*/  F2FP.SATFINITE.E4M3.F32.PACK_AB_MERGE_C R187, R107, R84, R24 ;  /* 0x000000546bbb723e */ /* 0x000fe20004807018 */
[----:B------:R-:W-:Y:S06]  /*f360*/  @P1 BRA `(.L_x_770) ;  /* 0xffffffcc002c1947 */ /* 0x000fec000383ffff */
[----:B------:R-:W-:-:S05]  /*f370*/  UMOV UR36, UR7 ;  /* 0x0000000700247c82 */ /* 0x000fca0008000000 */
.L_x_760:
[----:B------:R-:W-:-:S13]  /*f380*/  ISETP.GE.AND P1, PT, R3, R23, PT ;  /* 0x000000170300720c */ /* 0x000fda0003f26270 */
[----:B------:R-:W-:Y:S05]  /*f390*/  @!P1 BRA `(.L_x_771) ;  /* 0x0000005400389947 */ /* 0x000fea0003800000 */
[----:B------:R-:W-:Y:S01]  /*f3a0*/  IMAD.MOV.U32 R11, RZ, RZ, R10 ;  /* 0x000000ffff0b7224 */ /* 0x000fe200078e000a */
[----:B------:R-:W-:Y:S01]  /*f3b0*/  ULDC UR21, c[0x0][0x9e4] ;  /* 0x0002790000157ab9 */ /* 0x000fe20000000800 */
[----:B------:R-:W-:Y:S01]  /*f3c0*/  IMAD.MOV.U32 R12, RZ, RZ, R9 ;  /* 0x000000ffff0c7224 */ /* 0x000fe200078e0009 */
[----:B------:R-:W-:Y:S01]  /*f3d0*/  ULDC UR22, c[0x0][0x2e0] ;  /* 0x0000b80000167ab9 */ /* 0x000fe20000000800 */
[----:B------:R-:W-:Y:S01]  /*f3e0*/  IMAD.MOV.U32 R14, RZ, RZ, R17 ;  /* 0x000000ffff0e7224 */ /* 0x000fe200078e0011 */
[----:B------:R-:W-:Y:S01]  /*f3f0*/  ULDC UR23, c[0x0][0x9e0] ;  /* 0x0002780000177ab9 */ /* 0x000fe20000000800 */
[----:B------:R-:W-:-:S07]  /*f400*/  IMAD.IADD R13, R212, 0x1, R4 ;  /* 0x00000001d40d7824 */ /* 0x000fce00078e0204 */
.L_x_789:
[----:B------:R-:W-:Y:S01]  /*f410*/  ISETP.NE.AND P2, PT, RZ, UR40, PT ;  /* 0x00000028ff007c0c */ /* 0x000fe2000bf45270 */
[----:B------:R-:W-:-:S04]  /*f420*/  UISETP.NE.AND UP0, UPT, UR36, 0x1, UPT ;  /* 0x000000012400788c */ /* 0x000fc8000bf05270 */
[----:B------:R-:W-:-:S06]  /*f430*/  USEL UR7, URZ, 0x1, UP0 ;  /* 0x000000013f077887 */ /* 0x000fcc0008000000 */
[----:B------:R-:W-:Y:S02]  /*f440*/  LOP3.LUT R17, R14, UR7, RZ, 0x3c, !PT ;  /* 0x000000070e117c12 */ /* 0x000fe4000f8e3cff */
[----:B------:R-:W-:Y:S05]  /*f450*/  @P2 BRA `(.L_x_772) ;  /* 0x0000000000342947 */ /* 0x000fea0003800000 */
[----:B------:R-:W-:Y:S05]  /*f460*/  @!P0 BRA `(.L_x_773) ;  /* 0x0000000000048947 */ /* 0x000fea0003800000 */
[----:B------:R-:W-:Y:S01]  /*f470*/  BPT.TRAP 0x1 ;  /* 0x000000040000795c */ /* 0x000fe20000300000 */
.L_x_773:
        /* <DEDUP_REMOVED lines=8> */
.L_x_774:
[----:B--2---:R-:W-:Y:S05]  /*f500*/  @P1 BRA `(.L_x_772) ;  /* 0x0000000000081947 */ /* 0x004fea0003800000 */
[----:B------:R-:W2:Y:S02]  /*f510*/  SYNCS.PHASECHK.TRANS64.TRYWAIT P1, [UR7+0x28830], R9 ;  /* 0x02883009ff0075a7 */ /* 0x000ea40008020147 */
[----:B--2---:R-:W-:Y:S05]  /*f520*/  @!P1 BRA `(.L_x_775) ;  /* 0x000000b0009c9947 */ /* 0x004fea0003800000 */
.L_x_772:
        /* <DEDUP_REMOVED lines=32> */
.L_x_777:
[----:B------:R-:W-:Y:S01]  /*f730*/  ULEA UR10, UR36, UR38, 0x3 ;  /* 0x00000026240a7291 */ /* 0x000fe2000f8e183f */
[----:B------:R-:W-:-:S08]  /*f740*/  SHF.L.U32 R9, R14, 0x1f, RZ ;  /* 0x0000001f0e097819 */ /* 0x000fd000000006ff */
[----:B------:R1:W2:Y:S01]  /*f750*/  SYNCS.PHASECHK.TRANS64.TRYWAIT P1, [UR10+0x28850], R9 ;  /* 0x02885009ff0075a7 */ /* 0x0002a2000802014a */
[----:B------:R-:W-:Y:S05]  /*f760*/  @!P0 BRA `(.L_x_778) ;  /* 0x0000000000048947 */ /* 0x000fea0003800000 */
[----:B------:R-:W-:Y:S01]  /*f770*/  BPT.TRAP 0x1 ;  /* 0x000000040000795c */ /* 0x000fe20000300000 */
.L_x_778:
[----:B--2---:R-:W-:Y:S05]  /*f780*/  @P1 BRA `(.L_x_776) ;  /* 0x0000000000081947 */ /* 0x004fea0003800000 */
[----:B------:R-:W2:Y:S02]  /*f790*/  SYNCS.PHASECHK.TRANS64.TRYWAIT P1, [UR10+0x28850], R9 ;  /* 0x02885009ff0075a7 */ /* 0x000ea4000802014a */
[----:B--2---:R-:W-:Y:S05]  /*f7a0*/  @!P1 BRA `(.L_x_779) ;  /* 0x000000b000149947 */ /* 0x004fea0003800000 */
.L_x_776:
        /* <DEDUP_REMOVED lines=20> */
[----:B------:R-:W-:Y:S01]  /*f8f0*/  UIADD3 UR14, UR10, 0x2, URZ ;  /* 0x000000020a0e7890 */ /* 0x000fe2000fffe03f */
[C---:B------:R-:W-:Y:S01]  /*f900*/  FMUL.FTZ R74, R0.reuse, R76 ;  /* 0x0000004c004a7220 */ /* 0x040fe20000410000 */
[C---:B------:R-:W-:Y:S01]  /*f910*/  FMUL.FTZ R76, R0.reuse, R82 ;  /* 0x00000052004c7220 */ /* 0x040fe20000410000 */
[C---:B------:R-:W-:Y:S01]  /*f920*/  FMUL.FTZ R82, R0.reuse, R84 ;  /* 0x0000005400527220 */ /* 0x040fe20000410000 */
[C---:B------:R-:W-:Y:S01]  /*f930*/  FMUL.FTZ R84, R0.reuse, R90 ;  /* 0x0000005a00547220 */ /* 0x040fe20000410000 */
[----:B------:R-:W-:Y:S01]  /*f940*/  QGMMA.64x128x32.F32.E4M3.E4M3 R120, R204, gdesc[UR8], R120, gsb0 ;  /* 0x01e00008cc787df3 */ /* 0x000fe20008000878 */
        /* <DEDUP_REMOVED lines=83> */
[----:B------:R-:W-:Y:S01]  /*fe80*/  @!P1 PRMT R44, RZ, 0x654, R44 ;  /* 0x00000654ff2c9816 */ /* 0x000fe2000000002c */
[C---:B------:R-:W-:Y:S01]  /*fe90*/  FMUL.FTZ R39, R0.reuse, R45 ;  /* 0x0000002d00277220 */ /* 0x040fe20000410000 */
[C---:B------:R-:W-:Y:S01]  /*fea0*/  FMUL.FTZ R104, R0.reuse, R110 ;  /* 0x0000006e00687220 */ /* 0x040fe20000410000 */
[C---:B------:R-:W-:Y:S01]  /*feb0*/  FMUL.FTZ R111, R0.reuse, R112 ;  /* 0x00000070006f7220 */ /* 0x040fe20000410000 */
[C---:B------:R-:W-:Y:S01]  /*fec0*/  FMUL.FTZ R113, R0.reuse, R113 ;  /* 0x0000007100717220 */ /* 0x040fe20000410000 */
[----:B------:R-:W-:Y:S01]  /*fed0*/  FMUL.FTZ R110, R0, R118 ;  /* 0x00000076006e7220 */ /* 0x000fe20000410000 */
[----:B------:R-:W-:-:S02]  /*fee0*/  IMAD R45, R19, UR22, R117 ;  /* 0x00000016132d7c24 */ /* 0x000fc4000f8e0275 */
[----:B------:R-:W-:Y:S01]  /*fef0*/  FMUL.FTZ R112, R0, R119 ;  /* 0x0000007700707220 */ /* 0x000fe20000410000 */
[----:B------:R-:W2:Y:S02]  /*ff00*/  MUFU.TANH R9, R9 ;  /* 0x0000000900097308 */ /* 0x000ea40000002400 */
[----:B-1----:R-:W-:Y:S01]  /*ff10*/  IADD3 R45, R45, 0x1, -R114 ;  /* 0x000000012d2d7810 */ /* 0x002fe20007ffe872 */
[----:B------:R-:W-:-:S05]  /*ff20*/  IMAD R114, R18, -0x2, R117 ;  /* 0xfffffffe12727824 */ /* 0x000fca00078e0275 */
[----:B------:R-:W1:Y:S01]  /*ff30*/  MUFU.TANH R14, R14 ;  /* 0x0000000e000e7308 */ /* 0x000e620000002400 */
[----:B------:R-:W-:-:S07]  /*ff40*/  IMAD R45, R18, -0x2, R45 ;  /* 0xfffffffe122d7824 */ /* 0x000fce00078e022d */
[----:B------:R-:W3:Y:S08]  /*ff50*/  MUFU.TANH R10, R10 ;  /* 0x0000000a000a7308 */ /* 0x000ef00000002400 */
[----:B------:R-:W4:Y:S08]  /*ff60*/  MUFU.TANH R15, R15 ;  /* 0x0000000f000f7308 */ /* 0x000f300000002400 */
        /* <DEDUP_REMOVED lines=115> */
[----:B------:R-:W-:Y:S01]  /*106a0*/  IADD3 R187, -R210, 0xb, RZ ;  /* 0x0000000bd2bb7810 */ /* 0x000fe20007ffe1ff */
[C---:B------:R-:W-:Y:S02]  /*106b0*/  VIADD R186, R45.reuse, UR23 ;  /* 0x000000172dba7c36 */ /* 0x040fe40008000000 */
[----:B------:R-:W-:Y:S02]  /*106c0*/  VIADD R185, R45, UR6 ;  /* 0x000000062db97c36 */ /* 0x000fe40008000000 */
[----:B------:R1:W-:Y:S06]  /*106d0*/  BAR.ARV R187, 0x100 ;  /* 0x000400bb0000751d */ /* 0x0003ec0000002000 */
[----:B------:R1:W-:Y:S01]  /*106e0*/  @!P1 SYNCS.ARRIVE.TRANS64.RED.A1T0 RZ, [R44+URZ], RZ ;  /* 0x000000ff2cff99a7 */ /* 0x0003e2000810043f */
[----:B------:R-:W-:Y:S01]  /*106f0*/  ISETP.GE.AND P1, PT, R8, 0x1, PT ;  /* 0x000000010800780c */ /* 0x000fe20003f26270 */
[----:B------:R-:W-:-:S02]  /*10700*/  IMAD.IADD R184, R4, 0x1, R186 ;  /* 0x0000000104b87824 */ /* 0x000fc400078e02ba */
[----:B------:R-:W-:-:S10]  /*10710*/  IMAD.IADD R118, R4, 0x1, R185 ;  /* 0x0000000104767824 */ /* 0x000fd400078e02b9 */
[----:B-1234-:R-:W-:Y:S05]  /*10720*/  @!P1 BRA `(.L_x_780) ;  /* 0x0000000000589947 */ /* 0x01efea0003800000 */
        /* <DEDUP_REMOVED lines=11> */
.L_x_782:
[----:B------:R-:W-:-:S05]  /*107e0*/  IMAD.U32 R187, RZ, RZ, UR21 ;  /* 0x00000015ffbb7e24 */ /* 0x000fca000f8e00ff */
[----:B------:R-:W-:-:S13]  /*107f0*/  ISETP.NE.AND P1, PT, R187, 0x1, PT ;  /* 0x00000001bb00780c */ /* 0x000fda0003f25270 */
[----:B------:R-:W1:Y:S01]  /*10800*/  @P1 LDC.64 R44, c[0x0][0x9e8] ;  /* 0x00027a00ff2c1b82 */ /* 0x000e620000000a00 */
[----:B------:R-:W-:-:S04]  /*10810*/  @P1 IMAD.IADD R119, R212, 0x1, R4 ;  /* 0x00000001d4771824 */ /* 0x000fc800078e0204 */
[----:B-1----:R-:W-:-:S04]  /*10820*/  @P1 IMAD.HI.U32 R44, R119, R44, RZ ;  /* 0x0000002c772c1227 */ /* 0x002fc800078e00ff */
[----:B------:R-:W-:Y:S01]  /*10830*/  IMAD.MOV.U32 R119, RZ, RZ, R13 ;  /* 0x000000ffff777224 */ /* 0x000fe200078e000d */
[----:B------:R-:W-:-:S07]  /*10840*/  @P1 SHF.R.U32.HI R119, RZ, R45, R44 ;  /* 0x0000002dff771219 */ /* 0x000fce000001162c */
.L_x_783:
[----:B------:R-:W-:Y:S05]  /*10850*/  BSYNC B0 ;  /* 0x0000000000007941 */ /* 0x000fea0003800000 */
.L_x_781:
[----:B------:R-:W-:-:S05]  /*10860*/  IMAD R45, R119, R187, R114 ;  /* 0x000000bb772d7224 */ /* 0x000fca00078e0272 */
[----:B------:R-:W-:Y:S02]  /*10870*/  VIADDMNMX R184, R45, R187, R184, PT ;  /* 0x000000bb2db87246 */ /* 0x000fe400038001b8 */
[----:B------:R-:W-:-:S07]  /*10880*/  VIMNMX R118, R118, R45, !PT ;  /* 0x0000002d76767248 */ /* 0x000fce0007fe0100 */
.L_x_780:
        /* <DEDUP_REMOVED lines=280> */
[----:B------:R-:W-:-:S13]  /*11a10*/  ISETP.GE.AND P6, PT, R8, 0x1, PT ;  /* 0x000000010800780c */ /* 0x000fda0003fc6270 */
        /* <DEDUP_REMOVED lines=13> */
.L_x_786:
[----:B------:R-:W-:-:S05]  /*11af0*/  IMAD.U32 R14, RZ, RZ, UR21 ;  /* 0x00000015ff0e7e24 */ /* 0x000fca000f8e00ff */
[----:B------:R-:W-:-:S13]  /*11b00*/  ISETP.NE.AND P6, PT, R14, 0x1, PT ;  /* 0x000000010e00780c */ /* 0x000fda0003fc5270 */
[----:B------:R-:W1:Y:S02]  /*11b10*/  @P6 LDC.64 R20, c[0x0][0x9e8] ;  /* 0x00027a00ff146b82 */ /* 0x000e640000000a00 */
[----:B-1----:R-:W-:-:S05]  /*11b20*/  @P6 IMAD.HI.U32 R20, R9, R20, RZ ;  /* 0x0000001409146227 */ /* 0x002fca00078e00ff */
[----:B------:R-:W-:-:S07]  /*11b30*/  @P6 SHF.R.U32.HI R9, RZ, R21, R20 ;  /* 0x00000015ff096219 */ /* 0x000fce0000011614 */
.L_x_787:
[----:B------:R-:W-:Y:S05]  /*11b40*/  BSYNC B0 ;  /* 0x0000000000007941 */ /* 0x000fea0003800000 */
.L_x_785:
[----:B------:R-:W-:-:S05]  /*11b50*/  IMAD R9, R9, R14, R114 ;  /* 0x0000000e09097224 */ /* 0x000fca00078e0272 */
[----:B------:R-:W-:Y:S02]  /*11b60*/  VIADDMNMX R186, R9, R14, R186, PT ;  /* 0x0000000e09ba7246 */ /* 0x000fe400038001ba */
[----:B------:R-:W-:-:S07]  /*11b70*/  VIMNMX R185, R185, R9, !PT ;  /* 0x00000009b9b97248 */ /* 0x000fce0007fe0100 */
.L_x_784:
        /* <DEDUP_REMOVED lines=118> */
[C---:B------:R-:W-:Y:S02]  /*122e0*/  ISETP.GT.AND P1, PT, R185.reuse, 0x48, !P1 ;  /* 0x00000048b900780c */ /* 0x040fe40004f24270 */
[----:B------:R-:W-:Y:S01]  /*122f0*/  ISETP.GT.AND P2, PT, R185, 0xa9, !P2 ;  /* 0x000000a9b900780c */ /* 0x000fe20005744270 */
[----:B------:R-:W2:Y:S01]  /*12300*/  SHFL.BFLY PT, R9, R24, 0x2, 0x1f ;  /* 0x0c401f0018097f89 */ /* 0x000ea200000e0000 */
[----:B------:R-:W-:-:S02]  /*12310*/  ISETP.LT.OR P1, PT, R186, 0x49, P1 ;  /* 0x00000049ba00780c */ /* 0x000fc40000f21670 */
[----:B------:R-:W-:Y:S02]  /*12320*/  ISETP.LT.OR P2, PT, R186, 0xaa, P2 ;  /* 0x000000aaba00780c */ /* 0x000fe40001741670 */
[----:B------:R-:W-:Y:S02]  /*12330*/  FSEL R56, R56, -INF , !P1 ;  /* 0xff80000038387808 */ /* 0x000fe40004800000 */
[----:B------:R-:W-:Y:S02]  /*12340*/  LOP3.LUT P1, RZ, R16, 0x10000000, RZ, 0xc0, !PT ;  /* 0x1000000010ff7812 */ /* 0x000fe4000782c0ff */
[C---:B------:R-:W-:Y:S02]  /*12350*/  ISETP.GT.AND P3, PT, R185.reuse, 0xb0, !P3 ;  /* 0x000000b0b900780c */ /* 0x040fe40005f64270 */
[----:B------:R-:W-:Y:S02]  /*12360*/  ISETP.GT.AND P1, PT, R185, 0x49, !P1 ;  /* 0x00000049b900780c */ /* 0x000fe40004f24270 */
[----:B------:R-:W-:-:S02]  /*12370*/  FSEL R105, R105, -INF , !P2 ;  /* 0xff80000069697808 */ /* 0x000fc40005000000 */
[C---:B------:R-:W-:Y:S02]  /*12380*/  ISETP.LT.OR P1, PT, R186.reuse, 0x4a, P1 ;  /* 0x0000004aba00780c */ /* 0x040fe40000f21670 */
[----:B------:R-:W-:Y:S02]  /*12390*/  ISETP.LT.OR P3, PT, R186, 0xb1, P3 ;  /* 0x000000b1ba00780c */ /* 0x000fe40001f61670 */
[----:B------:R-:W-:Y:S02]  /*123a0*/  FSEL R57, R57, -INF , !P1 ;  /* 0xff80000039397808 */ /* 0x000fe40004800000 */
[----:B------:R-:W-:Y:S02]  /*123b0*/  ISETP.GT.AND P1, PT, R185, 0x50, !P6 ;  /* 0x00000050b900780c */ /* 0x000fe40007724270 */
[----:B------:R-:W-:Y:S02]  /*123c0*/  LOP3.LUT P6, RZ, R16, 0x10000, RZ, 0xc0, !PT ;  /* 0x0001000010ff7812 */ /* 0x000fe400078cc0ff */
[----:B------:R-:W-:-:S02]  /*123d0*/  ISETP.LT.OR P1, PT, R186, 0x51, P1 ;  /* 0x00000051ba00780c */ /* 0x000fc40000f21670 */
[----:B--2---:R-:W-:Y:S02]  /*123e0*/  FMNMX.FTZ R26, R24, R9, !PT ;  /* 0x00000009181a7209 */ /* 0x004fe40007810000 */
[----:B------:R-:W-:Y:S02]  /*123f0*/  FSEL R60, R60, -INF , !P1 ;  /* 0xff8000003c3c7808 */ /* 0x000fe40004800000 */
[----:B------:R-:W-:Y:S01]  /*12400*/  LOP3.LUT P1, RZ, R16, 0x4000000, RZ, 0xc0, !PT ;  /* 0x0400000010ff7812 */ /* 0x000fe2000782c0ff */
[----:B------:R-:W2:Y:S01]  /*12410*/  SHFL.BFLY PT, R9, R26, 0x1, 0x1f ;  /* 0x0c201f001a097f89 */ /* 0x000ea200000e0000 */
[C---:B------:R-:W-:Y:S02]  /*12420*/  ISETP.GT.AND P4, PT, R185.reuse, 0xb1, !P4 ;  /* 0x000000b1b900780c */ /* 0x040fe40006784270 */
[----:B------:R-:W-:Y:S02]  /*12430*/  ISETP.GT.AND P1, PT, R185, 0x51, !P1 ;  /* 0x00000051b900780c */ /* 0x000fe40004f24270 */
[----:B------:R-:W-:-:S02]  /*12440*/  FSEL R109, R109, -INF , !P3 ;  /* 0xff8000006d6d7808 */ /* 0x000fc40005800000 */
[----:B------:R-:W-:Y:S02]  /*12450*/  ISETP.LT.OR P1, PT, R186, 0x52, P1 ;  /* 0x00000052ba00780c */ /* 0x000fe40000f21670 */
[----:B------:R-:W-:Y:S02]  /*12460*/  ISETP.GT.AND P5, PT, R185, 0xb8, !P5 ;  /* 0x000000b8b900780c */ /* 0x000fe40006fa4270 */
[----:B------:R-:W-:Y:S02]  /*12470*/  FSEL R61, R61, -INF , !P1 ;  /* 0xff8000003d3d7808 */ /* 0x000fe40004800000 */
[----:B------:R-:W-:Y:S02]  /*12480*/  LOP3.LUT P1, RZ, R16, 0x2000000, RZ, 0xc0, !PT ;  /* 0x0200000010ff7812 */ /* 0x000fe4000782c0ff */
[----:B------:R-:W-:Y:S02]  /*12490*/  ISETP.LT.OR P4, PT, R186, 0xb2, P4 ;  /* 0x000000b2ba00780c */ /* 0x000fe40002781670 */
[----:B------:R-:W-:-:S02]  /*124a0*/  ISETP.GT.AND P1, PT, R185, 0x58, !P1 ;  /* 0x00000058b900780c */ /* 0x000fc40004f24270 */
[C---:B------:R-:W-:Y:S02]  /*124b0*/  ISETP.LT.OR P5, PT, R186.reuse, 0xb9, P5 ;  /* 0x000000b9ba00780c */ /* 0x040fe40002fa1670 */
[----:B------:R-:W-:Y:S02]  /*124c0*/  ISETP.LT.OR P1, PT, R186, 0x59, P1 ;  /* 0x00000059ba00780c */ /* 0x000fe40000f21670 */
[----:B------:R-:W-:Y:S02]  /*124d0*/  FSEL R107, R107, -INF , !P4 ;  /* 0xff8000006b6b7808 */ /* 0x000fe40006000000 */
[----:B------:R-:W-:Y:S02]  /*124e0*/  FSEL R65, R65, -INF , !P1 ;  /* 0xff80000041417808 */ /* 0x000fe40004800000 */
[----:B------:R-:W-:Y:S02]  /*124f0*/  LOP3.LUT P1, RZ, R16, 0x1000000, RZ, 0xc0, !PT ;  /* 0x0100000010ff7812 */ /* 0x000fe4000782c0ff */
[----:B--2---:R-:W-:-:S02]  /*12500*/  FMNMX.FTZ R9, R26, R9, !PT ;  /* 0x000000091a097209 */ /* 0x004fc40007810000 */
[----:B------:R-:W-:-:S03]  /*12510*/  ISETP.GT.AND P1, PT, R185, 0x59, !P1 ;  /* 0x00000059b900780c */ /* 0x000fc60004f24270 */
[----:B-1----:R-:W-:Y:S01]  /*12520*/  FFMA.FTZ R20, R9, R64, -8 ;  /* 0xc100000009147423 */ /* 0x002fe20000010040 */
        /* <DEDUP_REMOVED lines=78> */
[C---:B------:R-:W-:Y:S02]  /*12a10*/  ISETP.GT.AND P1, PT, R185.reuse, RZ, !P6 ;  /* 0x000000ffb900720c */ /* 0x040fe40007724270 */
        /* <DEDUP_REMOVED lines=12> */
[----:B------:R-:W-:Y:S01]  /*12ae0*/  FSEL R185, R110, -INF , !P5 ;  /* 0xff8000006eb97808 */ /* 0x000fe20006800000 */
[----:B------:R-:W-:-:S01]  /*12af0*/  FFMA.FTZ R30, R189, R64, -R20 ;  /* 0x00000040bd1e7223 */ /* 0x000fc20000010814 */
[----:B------:R-:W-:Y:S01]  /*12b00*/  FMNMX.FTZ R187, R25, R10, !PT ;  /* 0x0000000a19bb7209 */ /* 0x000fe20007810000 */
[----:B------:R-:W-:-:S01]  /*12b10*/  FFMA.FTZ R34, R191, R64, -R20 ;  /* 0x00000040bf227223 */ /* 0x000fc20000010814 */
[-CC-:B------:R-:W-:Y:S01]  /*12b20*/  FFMA.FTZ R110, R111, R64.reuse, -R20.reuse ;  /* 0x000000406f6e7223 */ /* 0x180fe20000010814 */
        /* <DEDUP_REMOVED lines=12> */
[----:B------:R-:W-:Y:S01]  /*12bf0*/  FMUL.FTZ R117, R115, R64 ;  /* 0x0000004073757220 */ /* 0x000fe20000410000 */
        /* <DEDUP_REMOVED lines=46> */
[----:B------:R-:W-:Y:S01]  /*12ee0*/  FFMA.FTZ R108, R233, R64, -R20 ;  /* 0x00000040e96c7223 */ /* 0x000fe20000010814 */
[----:B------:R-:W-:Y:S01]  /*12ef0*/  MUFU.EX2 R24, R24 ;  /* 0x0000001800187308 */ /* 0x000fe20000000800 */
[----:B------:R-:W-:-:S04]  /*12f00*/  FMNMX.FTZ R187, R57, R10, !PT ;  /* 0x0000000a39bb7209 */ /* 0x000fc80007810000 */
[----:B------:R-:W-:-:S03]  /*12f10*/  FMNMX.FTZ R10, R60, R187, !PT ;  /* 0x000000bb3c0a7209 */ /* 0x000fc60007810000 */
[----:B------:R-:W1:Y:S01]  /*12f20*/  MUFU.EX2 R117, R117 ;  /* 0x0000007500757308 */ /* 0x000e620000000800 */
[----:B------:R-:W-:-:S04]  /*12f30*/  FMNMX.FTZ R10, R61, R10, !PT ;  /* 0x0000000a3d0a7209 */ /* 0x000fc80007810000 */
[----:B------:R-:W-:-:S03]  /*12f40*/  FMNMX.FTZ R187, R65, R10, !PT ;  /* 0x0000000a41bb7209 */ /* 0x000fc60007810000 */
[----:B------:R-:W-:Y:S01]  /*12f50*/  MUFU.EX2 R45, R45 ;  /* 0x0000002d002d7308 */ /* 0x000fe20000000800 */
        /* <DEDUP_REMOVED lines=28> */
[----:B------:R-:W-:Y:S02]  /*13120*/  FMNMX.FTZ R10, R104, R187, !PT ;  /* 0x000000bb680a7209 */ /* 0x000fe40007810000 */
[----:B------:R-:W-:Y:S01]  /*13130*/  FSEL R187, R112, -INF , !P2 ;  /* 0xff80000070bb7808 */ /* 0x000fe20005000000 */
[----:B------:R-:W-:Y:S01]  /*13140*/  MUFU.EX2 R39, R39 ;  /* 0x0000002700277308 */ /* 0x000fe20000000800 */
[----:B------:R-:W-:-:S04]  /*13150*/  FMNMX.FTZ R10, R105, R10, !PT ;  /* 0x0000000a690a7209 */ /* 0x000fc80007810000 */
[----:B------:R-:W-:-:S03]  /*13160*/  FMNMX.FTZ R10, R109, R10, !PT ;  /* 0x0000000a6d0a7209 */ /* 0x000fc60007810000 */
[----:B------:R-:W-:Y:S01]  /*13170*/  MUFU.EX2 R44, R44 ;  /* 0x0000002c002c7308 */ /* 0x000fe20000000800 */
[----:B------:R-:W-:-:S04]  /*13180*/  FMNMX.FTZ R10, R107, R10, !PT ;  /* 0x0000000a6b0a7209 */ /* 0x000fc80007810000 */
[----:B------:R-:W-:-:S03]  /*13190*/  FMNMX.FTZ R10, R185, R10, !PT ;  /* 0x0000000ab90a7209 */ /* 0x000fc60007810000 */
[----:B------:R-:W-:Y:S01]  /*131a0*/  MUFU.EX2 R43, R43 ;  /* 0x0000002b002b7308 */ /* 0x000fe20000000800 */
[----:B------:R-:W-:-:S05]  /*131b0*/  FMNMX.FTZ R10, R187, R10, !PT ;  /* 0x0000000abb0a7209 */ /* 0x000fca0007810000 */
[----:B------:R-:W2:Y:S02]  /*131c0*/  SHFL.BFLY PT, R189, R10, 0x2, 0x1f ;  /* 0x0c401f000abd7f89 */ /* 0x000ea400000e0000 */
[----:B------:R-:W-:Y:S08]  /*131d0*/  MUFU.EX2 R48, R48 ;  /* 0x0000003000307308 */ /* 0x000ff00000000800 */
[----:B------:R-:W-:Y:S08]  /*131e0*/  MUFU.EX2 R49, R49 ;  /* 0x0000003100317308 */ /* 0x000ff00000000800 */
[----:B------:R-:W-:Y:S01]  /*131f0*/  MUFU.EX2 R52, R52 ;  /* 0x0000003400347308 */ /* 0x000fe20000000800 */
[----:B--2---:R-:W-:Y:S01]  /*13200*/  FMNMX.FTZ R112, R10, R189, !PT ;  /* 0x000000bd0a707209 */ /* 0x004fe20007810000 */
[----:B------:R-:W-:-:S06]  /*13210*/  FFMA.FTZ R189, R235, R64, -R20 ;  /* 0x00000040ebbd7223 */ /* 0x000fcc0000010814 */
[----:B------:R-:W-:Y:S01]  /*13220*/  MUFU.EX2 R53, R53 ;  /* 0x0000003500357308 */ /* 0x000fe20000000800 */
[----:B------:R-:W2:Y:S07]  /*13230*/  SHFL.BFLY PT, R191, R112, 0x1, 0x1f ;  /* 0x0c201f0070bf7f89 */ /* 0x000eae00000e0000 */
[----:B------:R-:W-:Y:S08]  /*13240*/  MUFU.EX2 R58, R58 ;  /* 0x0000003a003a7308 */ /* 0x000ff00000000800 */
[----:B------:R-:W-:Y:S08]  /*13250*/  MUFU.EX2 R59, R59 ;  /* 0x0000003b003b7308 */ /* 0x000ff00000000800 */
[----:B------:R-:W-:Y:S01]  /*13260*/  MUFU.EX2 R62, R62 ;  /* 0x0000003e003e7308 */ /* 0x000fe20000000800 */
[----:B--2---:R-:W-:-:S04]  /*13270*/  FMNMX.FTZ R10, R112, R191, !PT ;  /* 0x000000bf700a7209 */ /* 0x004fc80007810000 */
        /* <DEDUP_REMOVED lines=15> */
[----:B------:R-:W-:Y:S01]  /*13370*/  FSEL R60, R10, RZ, P1 ;  /* 0x000000ff0a3c7208 */ /* 0x000fe20000800000 */
[-CC-:B------:R-:W-:Y:S01]  /*13380*/  FFMA.FTZ R33, R40, R64.reuse, -R115.reuse ;  /* 0x0000004028217223 */ /* 0x180fe20000010873 */
[----:B------:R-:W-:-:S01]  /*13390*/  FFMA.FTZ R40, R47, R64, -R115 ;  /* 0x000000402f287223 */ /* 0x000fc20000010873 */
[-CC-:B------:R-:W-:Y:S01]  /*133a0*/  FFMA.FTZ R47, R54, R64.reuse, -R115.reuse ;  /* 0x00000040362f7223 */ /* 0x180fe20000010873 */
[----:B------:R-:W-:-:S01]  /*133b0*/  FFMA.FTZ R54, R57, R64, -R115 ;  /* 0x0000004039367223 */ /* 0x000fc20000010873 */
[----:B------:R-:W-:Y:S01]  /*133c0*/  FADD.FTZ R57, -R60, R11 ;  /* 0x0000000b3c397221 */ /* 0x000fe20000010100 */
[----:B------:R-:W-:-:S01]  /*133d0*/  FFMA.FTZ R12, R15, R64, -R115 ;  /* 0x000000400f0c7223 */ /* 0x000fc20000010873 */
[----:B------:R-:W-:Y:S01]  /*133e0*/  MUFU.EX2 R191, R191 ;  /* 0x000000bf00bf7308 */ /* 0x000fe20000000800 */
[----:B------:R-:W-:-:S01]  /*133f0*/  FFMA.FTZ R15, R25, R64, -R115 ;  /* 0x00000040190f7223 */ /* 0x000fc20000010873 */
[-C--:B------:R-:W-:Y:S01]  /*13400*/  FMUL.FTZ R60, R57, R64.reuse ;  /* 0x00000040393c7220 */ /* 0x080fe20000410000 */
[----:B------:R-:W-:-:S01]  /*13410*/  FFMA.FTZ R25, R32, R64, -R115 ;  /* 0x0000004020197223 */ /* 0x000fc20000010873 */
[-CC-:B------:R-:W-:Y:S01]  /*13420*/  FFMA.FTZ R32, R37, R64.reuse, -R115.reuse ;  /* 0x0000004025207223 */ /* 0x180fe20000010873 */
[----:B------:R-:W-:-:S01]  /*13430*/  FFMA.FTZ R37, R46, R64, -R115 ;  /* 0x000000402e257223 */ /* 0x000fc20000010873 */
[-CC-:B------:R-:W-:Y:S01]  /*13440*/  FFMA.FTZ R46, R51, R64.reuse, -R115.reuse ;  /* 0x00000040332e7223 */ /* 0x180fe20000010873 */
[----:B------:R-:W-:-:S01]  /*13450*/  FFMA.FTZ R51, R56, R64, -R115 ;  /* 0x0000004038337223 */ /* 0x000fc20000010873 */
[----:B------:R-:W2:Y:S01]  /*13460*/  MUFU.EX2 R60, R60 ;  /* 0x0000003c003c7308 */ /* 0x000ea20000000800 */
[----:B------:R-:W-:-:S01]  /*13470*/  FFMA.FTZ R56, R61, R64, -R115 ;  /* 0x000000403d387223 */ /* 0x000fc20000010873 */
[-CC-:B------:R-:W-:Y:S01]  /*13480*/  FFMA.FTZ R65, R65, R64.reuse, -R115.reuse ;  /* 0x0000004041417223 */ /* 0x180fe20000010873 */
[----:B------:R-:W-:-:S01]  /*13490*/  FFMA.FTZ R61, R72, R64, -R115 ;  /* 0x00000040483d7223 */ /* 0x000fc20000010873 */
[----:B-1----:R-:W-:Y:S01]  /*134a0*/  FFMA.FTZ R72, R117, R7, R24 ;  /* 0x0000000775487223 */ /* 0x002fe20000010018 */
[----:B------:R-:W-:-:S01]  /*134b0*/  FFMA.FTZ R57, R68, R64, -R115 ;  /* 0x0000004044397223 */ /* 0x000fc20000010873 */
[-CC-:B------:R-:W-:Y:S01]  /*134c0*/  FFMA.FTZ R68, R69, R64.reuse, -R115.reuse ;  /* 0x0000004045447223 */ /* 0x180fe20000010873 */
[----:B------:R-:W-:-:S01]  /*134d0*/  FFMA.FTZ R66, R66, R64, -R115 ;  /* 0x0000004042427223 */ /* 0x000fc20000010873 */
[----:B------:R-:W1:Y:S01]  /*134e0*/  MUFU.EX2 R12, R12 ;  /* 0x0000000c000c7308 */ /* 0x000e620000000800 */
[----:B------:R-:W-:-:S07]  /*134f0*/  FFMA.FTZ R185, R185, R64, -R115 ;  /* 0x00000040b9b97223 */ /* 0x000fce0000010873 */
[----:B------:R-:W3:Y:S01]  /*13500*/  MUFU.EX2 R14, R14 ;  /* 0x0000000e000e7308 */ /* 0x000ee20000000800 */
[----:B--2---:R-:W-:-:S07]  /*13510*/  FFMA.FTZ R7, R60, R6, R191 ;  /* 0x000000063c077223 */ /* 0x004fce00000100bf */
[----:B------:R-:W2:Y:S01]  /*13520*/  MUFU.EX2 R15, R15 ;  /* 0x0000000f000f7308 */ /* 0x000ea20000000800 */
[----:B-1----:R-:W-:-:S07]  /*13530*/  FADD.FTZ R7, R12, R7 ;  /* 0x000000070c077221 */ /* 0x002fce0000010000 */
[----:B------:R-:W1:Y:S01]  /*13540*/  MUFU.EX2 R20, R20 ;  /* 0x0000001400147308 */ /* 0x000e620000000800 */
[----:B---3--:R-:W-:-:S07]  /*13550*/  FADD.FTZ R114, R14, R7 ;  /* 0x000000070e727221 */ /* 0x008fce0000010000 */
[----:B------:R3:W-:Y:S01]  /*13560*/  MUFU.EX2 R11, R65 ;  /* 0x00000041000b7308 */ /* 0x0007e20000000800 */
[----:B--2---:R-:W-:-:S07]  /*13570*/  FADD.FTZ R69, R15, R114 ;  /* 0x000000720f457221 */ /* 0x004fce0000010000 */
[----:B------:R-:W2:Y:S01]  /*13580*/  MUFU.EX2 R21, R21 ;  /* 0x0000001500157308 */ /* 0x000ea20000000800 */
[----:B---3--:R-:W-:-:S01]  /*13590*/  FADD.FTZ R65, R45, R72 ;  /* 0x000000482d417221 */ /* 0x008fc20000010000 */
[----:B------:R-:W-:-:S03]  /*135a0*/  FFMA.FTZ R72, R73, R64, -R115 ;  /* 0x0000004049487223 */ /* 0x000fc60000010873 */
[----:B------:R-:W-:Y:S01]  /*135b0*/  FADD.FTZ R6, R26, R65 ;  /* 0x000000411a067221 */ /* 0x000fe20000010000 */
[----:B------:R-:W-:-:S01]  /*135c0*/  FFMA.FTZ R65, R76, R64, -R115 ;  /* 0x000000404c417223 */ /* 0x000fc20000010873 */
[----:B-1----:R-:W-:Y:S01]  /*135d0*/  FADD.FTZ R76, R20, R69 ;  /* 0x00000045144c7221 */ /* 0x002fe20000010000 */
[----:B------:R-:W1:Y:S01]  /*135e0*/  MUFU.EX2 R25, R25 ;  /* 0x0000001900197308 */ /* 0x000e620000000800 */
[----:B------:R-:W-:-:S01]  /*135f0*/  FADD.FTZ R7, R119, R6 ;  /* 0x0000000677077221 */ /* 0x000fc20000010000 */
[----:B------:R-:W-:-:S03]  /*13600*/  FFMA.FTZ R69, R80, R64, -R115 ;  /* 0x0000004050457223 */ /* 0x000fc60000010873 */
[----:B------:R-:W-:-:S03]  /*13610*/  FADD.FTZ R6, R30, R7 ;  /* 0x000000071e067221 */ /* 0x000fc60000010000 */
[----:B------:R-:W3:Y:S01]  /*13620*/  MUFU.EX2 R28, R28 ;  /* 0x0000001c001c7308 */ /* 0x000ee20000000800 */
[----:B------:R-:W-:-:S01]  /*13630*/  FADD.FTZ R7, R27, R6 ;  /* 0x000000061b077221 */ /* 0x000fc20000010000 */
[----:B--2---:R-:W-:Y:S01]  /*13640*/  FADD.FTZ R6, R21, R76 ;  /* 0x0000004c15067221 */ /* 0x004fe20000010000 */
[----:B------:R-:W-:-:S02]  /*13650*/  FFMA.FTZ R76, R77, R64, -R115 ;  /* 0x000000404d4c7223 */ /* 0x000fc40000010873 */
[----:B------:R-:W-:-:S03]  /*13660*/  FADD.FTZ R114, R34, R7 ;  /* 0x0000000722727221 */ /* 0x000fc60000010000 */
[----:B------:R-:W2:Y:S01]  /*13670*/  MUFU.EX2 R29, R29 ;  /* 0x0000001d001d7308 */ /* 0x000ea20000000800 */
[----:B-1----:R-:W-:-:S01]  /*13680*/  FADD.FTZ R7, R25, R6 ;  /* 0x0000000619077221 */ /* 0x002fc20000010000 */
[----:B------:R-:W-:-:S04]  /*13690*/  FADD.FTZ R73, R31, R114 ;  /* 0x000000721f497221 */ /* 0x000fc80000010000 */
[----:B------:R-:W-:Y:S02]  /*136a0*/  FADD.FTZ R80, R38, R73 ;  /* 0x0000004926507221 */ /* 0x000fe40000010000 */
[----:B------:R-:W1:Y:S01]  /*136b0*/  MUFU.EX2 R32, R32 ;  /* 0x0000002000207308 */ /* 0x000e620000000800 */
[----:B---3--:R-:W-:-:S01]  /*136c0*/  FADD.FTZ R6, R28, R7 ;  /* 0x000000071c067221 */ /* 0x008fc20000010000 */
[----:B------:R-:W-:Y:S01]  /*136d0*/  FADD.FTZ R73, R35, R80 ;  /* 0x0000005023497221 */ /* 0x000fe20000010000 */
[----:B------:R-:W-:-:S03]  /*136e0*/  FFMA.FTZ R80, R81, R64, -R115 ;  /* 0x0000004051507223 */ /* 0x000fc60000010873 */
[----:B------:R-:W-:Y:S01]  /*136f0*/  FADD.FTZ R114, R42, R73 ;  /* 0x000000492a727221 */ /* 0x000fe20000010000 */
[----:B------:R-:W-:-:S01]  /*13700*/  FFMA.FTZ R73, R84, R64, -R115 ;  /* 0x0000004054497223 */ /* 0x000fc20000010873 */
[----:B------:R-:W3:Y:S01]  /*13710*/  MUFU.EX2 R33, R33 ;  /* 0x0000002100217308 */ /* 0x000ee20000000800 */
[----:B--2---:R-:W-:-:S01]  /*13720*/  FADD.FTZ R7, R29, R6 ;  /* 0x000000061d077221 */ /* 0x004fc20000010000 */
[----:B------:R-:W-:-:S04]  /*13730*/  FADD.FTZ R77, R39, R114 ;  /* 0x00000072274d7221 */ /* 0x000fc80000010000 */
[----:B------:R-:W-:Y:S02]  /*13740*/  FADD.FTZ R84, R44, R77 ;  /* 0x0000004d2c547221 */ /* 0x000fe40000010000 */
[----:B------:R-:W2:Y:S01]  /*13750*/  MUFU.EX2 R36, R36 ;  /* 0x0000002400247308 */ /* 0x000ea20000000800 */
[----:B-1----:R-:W-:-:S01]  /*13760*/  FADD.FTZ R6, R32, R7 ;  /* 0x0000000720067221 */ /* 0x002fc20000010000 */
[----:B------:R-:W-:Y:S01]  /*13770*/  FADD.FTZ R77, R43, R84 ;  /* 0x000000542b4d7221 */ /* 0x000fe20000010000 */
[----:B------:R-:W-:-:S03]  /*13780*/  FFMA.FTZ R84, R85, R64, -R115 ;  /* 0x0000004055547223 */ /* 0x000fc60000010873 */
[----:B------:R-:W-:Y:S01]  /*13790*/  FADD.FTZ R114, R48, R77 ;  /* 0x0000004d30727221 */ /* 0x000fe20000010000 */
[----:B------:R-:W-:-:S01]  /*137a0*/  FFMA.FTZ R77, R88, R64, -R115 ;  /* 0x00000040584d7223 */ /* 0x000fc20000010873 */
[----:B------:R-:W1:Y:S01]  /*137b0*/  MUFU.EX2 R37, R37 ;  /* 0x0000002500257308 */ /* 0x000e620000000800 */
[----:B---3--:R-:W-:-:S01]  /*137c0*/  FADD.FTZ R7, R33, R6 ;  /* 0x0000000621077221 */ /* 0x008fc20000010000 */
[----:B------:R-:W-:-:S04]  /*137d0*/  FADD.FTZ R81, R49, R114 ;  /* 0x0000007231517221 */ /* 0x000fc80000010000 */
[----:B------:R-:W-:Y:S02]  /*137e0*/  FADD.FTZ R88, R52, R81 ;  /* 0x0000005134587221 */ /* 0x000fe40000010000 */
[----:B------:R-:W3:Y:S01]  /*137f0*/  MUFU.EX2 R40, R40 ;  /* 0x0000002800287308 */ /* 0x000ee20000000800 */
[----:B--2---:R-:W-:-:S01]  /*13800*/  FADD.FTZ R6, R36, R7 ;  /* 0x0000000724067221 */ /* 0x004fc20000010000 */
[----:B------:R-:W-:Y:S01]  /*13810*/  FADD.FTZ R81, R53, R88 ;  /* 0x0000005835517221 */ /* 0x000fe20000010000 */
[----:B------:R-:W-:-:S03]  /*13820*/  FFMA.FTZ R88, R89, R64, -R115 ;  /* 0x0000004059587223 */ /* 0x000fc60000010873 */
[----:B------:R-:W-:Y:S01]  /*13830*/  FADD.FTZ R114, R58, R81 ;  /* 0x000000513a727221 */ /* 0x000fe20000010000 */
[----:B------:R-:W-:-:S01]  /*13840*/  FFMA.FTZ R81, R92, R64, -R115 ;  /* 0x000000405c517223 */ /* 0x000fc20000010873 */
[----:B------:R-:W2:Y:S01]  /*13850*/  MUFU.EX2 R41, R41 ;  /* 0x0000002900297308 */ /* 0x000ea20000000800 */
[----:B-1----:R-:W-:-:S01]  /*13860*/  FADD.FTZ R7, R37, R6 ;  /* 0x0000000625077221 */ /* 0x002fc20000010000 */
[----:B------:R-:W-:-:S04]  /*13870*/  FADD.FTZ R85, R59, R114 ;  /* 0x000000723b557221 */ /* 0x000fc80000010000 */
[----:B------:R-:W-:Y:S02]  /*13880*/  FADD.FTZ R92, R62, R85 ;  /* 0x000000553e5c7221 */ /* 0x000fe40000010000 */
[----:B------:R-:W1:Y:S01]  /*13890*/  MUFU.EX2 R46, R46 ;  /* 0x0000002e002e7308 */ /* 0x000e620000000800 */
[----:B---3--:R-:W-:-:S01]  /*138a0*/  FADD.FTZ R6, R40, R7 ;  /* 0x0000000728067221 */ /* 0x008fc20000010000 */
[----:B------:R-:W-:Y:S01]  /*138b0*/  FADD.FTZ R85, R63, R92 ;  /* 0x0000005c3f557221 */ /* 0x000fe20000010000 */
[----:B------:R-:W-:-:S05]  /*138c0*/  FFMA.FTZ R92, R93, R64, -R115 ;  /* 0x000000405d5c7223 */ /* 0x000fca0000010873 */
        /* <DEDUP_REMOVED lines=15> */
[----:B-1----:R-:W-:-:S04]  /*139c0*/  FADD.FTZ R6, R56, R7 ;  /* 0x0000000738067221 */ /* 0x002fc80000010000 */
[----:B------:R-:W-:-:S03]  /*139d0*/  FADD.FTZ R7, R11, R6 ;  /* 0x000000060b077221 */ /* 0x000fc60000010000 */
[----:B------:R-:W1:Y:S01]  /*139e0*/  MUFU.EX2 R66, R66 ;  /* 0x0000004200427308 */ /* 0x000e620000000800 */
[----:B---3--:R-:W-:-:S01]  /*139f0*/  FADD.FTZ R114, R70, R85 ;  /* 0x0000005546727221 */ /* 0x008fc20000010000 */
[----:B------:R-:W-:-:S06]  /*13a00*/  FFMA.FTZ R85, R96, R64, -R115 ;  /* 0x0000004060557223 */ /* 0x000fcc0000010873 */
        /* <DEDUP_REMOVED lines=9> */
[----:B-1----:R-:W-:-:S01]  /*13aa0*/  FADD.FTZ R89, R71, R96 ;  /* 0x0000006047597221 */ /* 0x002fc20000010000 */
[----:B------:R-:W-:-:S06]  /*13ab0*/  FFMA.FTZ R96, R97, R64, -R115 ;  /* 0x0000004061607223 */ /* 0x000fcc0000010873 */
[----:B------:R-:W1:Y:S01]  /*13ac0*/  MUFU.EX2 R61, R61 ;  /* 0x0000003d003d7308 */ /* 0x000e620000000800 */
[----:B---3--:R-:W-:-:S07]  /*13ad0*/  FADD.FTZ R6, R68, R7 ;  /* 0x0000000744067221 */ /* 0x008fce0000010000 */
[----:B------:R-:W3:Y:S01]  /*13ae0*/  MUFU.EX2 R75, R75 ;  /* 0x0000004b004b7308 */ /* 0x000ee20000000800 */
[----:B--2---:R-:W-:-:S01]  /*13af0*/  FADD.FTZ R114, R78, R89 ;  /* 0x000000594e727221 */ /* 0x004fc20000010000 */
[----:B------:R-:W-:-:S06]  /*13b00*/  FFMA.FTZ R89, R100, R64, -R115 ;  /* 0x0000004064597223 */ /* 0x000fcc0000010873 */
        /* <DEDUP_REMOVED lines=16> */
[----:B---3--:R-:W-:-:S01]  /*13c10*/  FADD.FTZ R114, R86, R93 ;  /* 0x0000005d56727221 */ /* 0x008fc20000010000 */
[----:B------:R-:W-:-:S06]  /*13c20*/  FFMA.FTZ R93, R104, R64, -R115 ;  /* 0x00000040685d7223 */ /* 0x000fcc0000010873 */
        /* <DEDUP_REMOVED lines=30> */
[-CC-:B------:R-:W-:Y:S01]  /*13e10*/  FFMA.FTZ R104, R107, R64.reuse, -R115.reuse ;  /* 0x000000406b687223 */ /* 0x180fe20000010873 */
[----:B------:R-:W-:-:S05]  /*13e20*/  FFMA.FTZ R115, R187, R64, -R115 ;  /* 0x00000040bb737223 */ /* 0x000fca0000010873 */
        /* <DEDUP_REMOVED lines=31> */
[----:B---3--:R-:W-:-:S04]  /*14020*/  FADD.FTZ R103, R111, R116 ;  /* 0x000000746f677221 */ /* 0x008fc80000010000 */
[----:B------:R-:W-:-:S03]  /*14030*/  FADD.FTZ R6, R112, R103 ;  /* 0x0000006770067221 */ /* 0x000fc60000010000 */
[----:B------:R-:W3:Y:S01]  /*14040*/  MUFU.EX2 R113, R113 ;  /* 0x0000007100717308 */ /* 0x000ee20000000800 */
[----:B--2---:R-:W-:-:S07]  /*14050*/  FADD.FTZ R7, R104, R7 ;  /* 0x0000000768077221 */ /* 0x004fce0000010000 */
[----:B------:R-:W2:Y:S01]  /*14060*/  MUFU.EX2 R115, R115 ;  /* 0x0000007300737308 */ /* 0x000ea20000000800 */
[----:B-1----:R-:W-:-:S01]  /*14070*/  FADD.FTZ R103, R118, R7 ;  /* 0x0000000776677221 */ /* 0x002fc20000010000 */
[----:B---3--:R-:W-:-:S03]  /*14080*/  FADD.FTZ R7, R113, R6 ;  /* 0x0000000671077221 */ /* 0x008fc60000010000 */
[----:B--2---:R-:W-:Y:S01]  /*14090*/  FADD.FTZ R6, R115, R103 ;  /* 0x0000006773067221 */ /* 0x004fe20000010000 */
[----:B------:R-:W-:Y:S06]  /*140a0*/  @!P0 BRA `(.L_x_788) ;  /* 0x0000000000048947 */ /* 0x000fec0003800000 */
[----:B------:R-:W-:Y:S01]  /*140b0*/  BPT.TRAP 0x1 ;  /* 0x000000040000795c */ /* 0x000fe20000300000 */
.L_x_788:
        /* <DEDUP_REMOVED lines=10> */
[----:B------:R-:W-:Y:S01]  /*14160*/  FMUL.FTZ R121, R121, R117 ;  /* 0x0000007579797220 */ /* 0x000fe20000410000 */
[----:B------:R-:W-:Y:S01]  /*14170*/  F2FP.SATFINITE.E4M3.F32.PACK_AB_MERGE_C R25, R28, R25, RZ ;  /* 0x000000191c19723e */ /* 0x000fe200048070ff */
[-C--:B------:R-:W-:Y:S01]  /*14180*/  FMUL.FTZ R124, R124, R117.reuse ;  /* 0x000000757c7c7220 */ /* 0x080fe20000410000 */
[----:B------:R-:W-:Y:S01]  /*14190*/  F2FP.SATFINITE.E4M3.F32.PACK_AB_MERGE_C R39, R39, R42, RZ ;  /* 0x0000002a2727723e */ /* 0x000fe200048070ff */
[----:B------:R-:W-:Y:S01]  /*141a0*/  FMUL.FTZ R125, R125, R117 ;  /* 0x000000757d7d7220 */ /* 0x000fe20000410000 */
[----:B------:R-:W-:Y:S01]  /*141b0*/  F2FP.SATFINITE.E4M3.F32.PACK_AB_MERGE_C R33, R36, R33, RZ ;  /* 0x000000212421723e */ /* 0x000fe200048070ff */
[----:B------:R-:W-:Y:S01]  /*141c0*/  FMUL.FTZ R128, R128, R117 ;  /* 0x0000007580807220 */ /* 0x000fe20000410000 */
[----:B------:R-:W-:Y:S01]  /*141d0*/  F2FP.SATFINITE.E4M3.F32.PACK_AB_MERGE_C R48, R49, R48, RZ ;  /* 0x000000303130723e */ /* 0x000fe200048070ff */
[----:B------:R-:W-:Y:S01]  /*141e0*/  SYNCS.ARRIVE.TRANS64.RED.A1T0 RZ, [UR10], RZ ;  /* 0x000000ffffff79a7 */ /* 0x000fe2000810040a */
        /* <DEDUP_REMOVED lines=102> */
[----:B------:R-:W-:Y:S01]  /*14850*/  IMAD.MOV.U32 R14, RZ, RZ, R17 ;  /* 0x000000ffff0e7224 */ /* 0x000fe200078e0011 */
[----:B------:R-:W-:Y:S06]  /*14860*/  @P1 BRA `(.L_x_789) ;  /* 0xffffffa800e81947 */ /* 0x000fec000383ffff */
[----:B------:R-:W-:-:S05]  /*14870*/  UMOV UR36, UR7 ;  /* 0x0000000700247c82 */ /* 0x000fca0008000000 */
.L_x_771:
[----:B------:R-:W-:Y:S06]  /*14880*/  BAR.ARV 0x8, 0x120 ;  /* 0x0204800000007b1d */ /* 0x000fec0000002000 */
[----:B------:R-:W-:Y:S05]  /*14890*/  @!P0 BRA `(.L_x_790) ;  /* 0x0000000000048947 */ /* 0x000fea0003800000 */
[----:B------:R-:W-:Y:S01]  /*148a0*/  BPT.TRAP 0x1 ;  /* 0x000000040000795c */ /* 0x000fe20000300000 */
.L_x_790:
[----:B------:R-:W-:Y:S01]  /*148b0*/  ULEA UR5, UR36, UR38, 0x3 ;  /* 0x0000002624057291 */ /* 0x000fe2000f8e183f */
[----:B------:R-:W-:-:S08]  /*148c0*/  SHF.L.U32 R0, R17, 0x1f, RZ ;  /* 0x0000001f11007819 */ /* 0x000fd000000006ff */
[----:B------:R1:W2:Y:S01]  /*148d0*/  SYNCS.PHASECHK.TRANS64.TRYWAIT P1, [UR5+0x28850], R0 ;  /* 0x02885000ff0075a7 */ /* 0x0002a20008020145 */
[----:B------:R-:W-:Y:S05]  /*148e0*/  @!P0 BRA `(.L_x_791) ;  /* 0x0000000000048947 */ /* 0x000fea0003800000 */
[----:B------:R-:W-:Y:S01]  /*148f0*/  BPT.TRAP 0x1 ;  /* 0x000000040000795c */ /* 0x000fe20000300000 */
.L_x_791:
[----:B--2---:R-:W-:Y:S05]  /*14900*/  @P1 BRA `(.L_x_792) ;  /* 0x0000000000081947 */ /* 0x004fea0003800000 */
[----:B------:R-:W2:Y:S02]  /*14910*/  SYNCS.PHASECHK.TRANS64.TRYWAIT P1, [UR5+0x28850], R0 ;  /* 0x02885000ff0075a7 */ /* 0x000ea40008020145 */
[----:B--2---:R-:W-:Y:S05]  /*14920*/  @!P1 BRA `(.L_x_793) ;  /* 0x0000005c00cc9947 */ /* 0x004fea0003800000 */
.L_x_792:
[----:B------:R-:W-:Y:S01]  /*14930*/  UIADD3 UR38, UR38, 0x400, URZ ;  /* 0x0000040026267890 */ /* 0x000fe2000fffe03f */
[----:B------:R-:W-:Y:S01]  /*14940*/  WARPGROUP.ARRIVE ;  /* 0x00000000000079c5 */ /* 0x000fe20000000000 */
[----:B------:R-:W-:Y:S01]  /*14950*/  UMOV UR7, 0x80000020 ;  /* 0x8000002000077882 */ /* 0x000fe20000000000 */
[----:B------:R-:W3:Y:S01]  /*14960*/  LDC.64 R12, c[0x0][0x9a0] ;  /* 0x00026800ff0c7b82 */ /* 0x000ee20000000a00 */
[----:B------:R-:W-:Y:S01]  /*14970*/  USHF.R.U32.HI UR38, URZ, 0x4, UR38 ;  /* 0x000000043f267899 */ /* 0x000fe20008011626 */
[----:B--2---:R-:W-:-:S03]  /*14980*/  IMAD.U32 R3, RZ, RZ, UR44 ;  /* 0x0000002cff037e24 */ /* 0x004fc6000f8e00ff */
[----:B------:R-:W-:-:S04]  /*14990*/  ULOP3.LUT UR38, UR38, 0x3fff, URZ, 0xc0, !UPT ;  /* 0x00003fff26267892 */ /* 0x000fc8000f8ec03f */
[----:B------:R-:W-:-:S04]  /*149a0*/  ULOP3.LUT UR4, UR38, 0x10000, URZ, 0xfc, !UPT ;  /* 0x0001000026047892 */ /* 0x000fc8000f8efc3f */
[----:B------:R-:W-:-:S07]  /*149b0*/  UIMAD UR4, UR36, 0x600, UR4 ;  /* 0x00000600240478a4 */ /* 0x000fce000f8e0204 */
[----:B------:R-:W-:Y:S02]  /*149c0*/  UMOV UR6, UR4 ;  /* 0x0000000400067c82 */ /* 0x000fe40008000000 */
[----:B------:R-:W-:Y:S01]  /*149d0*/  QGMMA.64x128x32.F32.E4M3.E4M3 R120, R204, gdesc[UR4], R120, gsb0 ;  /* 0x01e00004cc787df3 */ /* 0x000fe20008000878 */
[----:B------:R-:W-:Y:S01]  /*149e0*/  UIADD3 UR6, UR4, 0x2, URZ ;  /* 0x0000000204067890 */ /* 0x000fe2000fffe03f */
[----:B---3--:R-:W-:Y:S01]  /*149f0*/  ISETP.NE.U32.AND P1, PT, R12, RZ, PT ;  /* 0x000000ff0c00720c */ /* 0x008fe20003f25070 */
[----:B------:R-:W-:-:S03]  /*14a00*/  UMOV UR7, 0x80000020 ;  /* 0x8000002000077882 */ /* 0x000fc60000000000 */
[----:B------:R-:W-:-:S13]  /*14a10*/  ISETP.NE.AND.EX P1, PT, R13, RZ, PT, P1 ;  /* 0x000000ff0d00720c */ /* 0x000fda0003f25310 */
[----:B------:R-:W1:Y:S01]  /*14a20*/  @P1 LDC.64 R4, c[0x0][0x9c8] ;  /* 0x00027200ff041b82 */ /* 0x000e620000000a00 */
[----:B------:R-:W-:Y:S02]  /*14a30*/  @P1 SHF.R.S32.HI R3, RZ, 0x1f, R3 ;  /* 0x0000001fff031819 */ /* 0x000fe40000011403 */
[----:B------:R-:W-:-:S05]  /*14a40*/  @P1 SHF.R.S32.HI R11, RZ, 0x1f, R211 ;  /* 0x0000001fff0b1819 */ /* 0x000fca00000114d3 */
[----:B------:R-:W2:Y:S01]  /*14a50*/  @P1 LDC.64 R14, c[0x0][0x9d0] ;  /* 0x00027400ff0e1b82 */ /* 0x000ea20000000a00 */
[----:B-1----:R-:W-:-:S04]  /*14a60*/  @P1 IMAD R0, R3, R4, RZ ;  /* 0x0000000403001224 */ /* 0x002fc800078e02ff */
[----:B------:R-:W-:Y:S02]  /*14a70*/  @P1 IMAD R3, R5, UR44, R0 ;  /* 0x0000002c05031c24 */ /* 0x000fe4000f8e0200 */
[----:B------:R-:W-:-:S04]  /*14a80*/  @P1 IMAD.WIDE.U32 R4, R4, UR44, RZ ;  /* 0x0000002c04041c25 */ /* 0x000fc8000f8e00ff */
[-C--:B--2---:R-:W-:Y:S02]  /*14a90*/  @P1 IMAD R0, R11, R14.reuse, RZ ;  /* 0x0000000e0b001224 */ /* 0x084fe400078e02ff */
[----:B------:R-:W-:Y:S02]  /*14aa0*/  @P1 IMAD.IADD R5, R5, 0x1, R3 ;  /* 0x0000000105051824 */ /* 0x000fe400078e0203 */
[C---:B------:R-:W-:Y:S02]  /*14ab0*/  @P1 IMAD R3, R211.reuse, R15, R0 ;  /* 0x0000000fd3031224 */ /* 0x040fe400078e0200 */
[----:B------:R-:W-:-:S04]  /*14ac0*/  @P1 IMAD.WIDE.U32 R4, R211, R14, R4 ;  /* 0x0000000ed3041225 */ /* 0x000fc800078e0004 */
[----:B------:R-:W-:Y:S01]  /*14ad0*/  @P1 IMAD.IADD R0, R5, 0x1, R3 ;  /* 0x0000000105001824 */ /* 0x000fe200078e0203 */
[----:B------:R-:W-:-:S04]  /*14ae0*/  @P1 LEA R12, P2, R4, R12, 0x2 ;  /* 0x0000000c040c1211 */ /* 0x000fc800078410ff */
[----:B------:R-:W-:Y:S01]  /*14af0*/  @P1 LEA.HI.X R13, R4, R13, R0, 0x2, P2 ;  /* 0x0000000d040d1211 */ /* 0x000fe200010f1400 */
[----:B------:R-:W-:-:S06]  /*14b00*/  IMAD.MOV.U32 R4, RZ, RZ, 0x3f800000 ;  /* 0x3f800000ff047424 */ /* 0x000fcc00078e00ff */
[----:B------:R1:W2:Y:S01]  /*14b10*/  @P1 LDG.E R4, desc[UR46][R12.64] ;  /* 0x0000002e0c041981 */ /* 0x0002a2000c1e1900 */
[----:B------:R-:W-:Y:S02]  /*14b20*/  WARPGROUP.DEPBAR.LE gsb0, 0x0 ;  /* 0x00008000000079c5 */ /* 0x000fe40000010000 */
[----:B------:R-:W-:-:S06]  /*14b30*/  WARPGROUP.ARRIVE ;  /* 0x00000000000079c5 */ /* 0x000fcc0000000000 */
        /* <DEDUP_REMOVED lines=13> */
[----:B------:R-:W-:Y:S01]  /*14c10*/  UIADD3 UR4, UR4, 0x402, URZ ;  /* 0x0000040204047890 */ /* 0x000fe2000fffe03f */
[----:B------:R-:W3:Y:S04]  /*14c20*/  SHFL.BFLY PT, R0, R7, 0x2, 0x1f ;  /* 0x0c401f0007007f89 */ /* 0x000ee800000e0000 */
[----:B------:R-:W4:Y:S01]  /*14c30*/  SHFL.BFLY PT, R5, R6, 0x2, 0x1f ;  /* 0x0c401f0006057f89 */ /* 0x000f2200000e0000 */
[----:B------:R-:W-:Y:S02]  /*14c40*/  WARPGROUP.DEPBAR.LE gsb0, 0x0 ;  /* 0x00008000000079c5 */ /* 0x000fe40000010000 */
[----:B------:R-:W-:-:S06]  /*14c50*/  WARPGROUP.ARRIVE ;  /* 0x00000000000079c5 */ /* 0x000fcc0000000000 */
[----:B------:R-:W-:Y:S01]  /*14c60*/  QGMMA.64x128x32.F32.E4M3.E4M3 R120, R188, gdesc[UR4], R120, gsb0 ;  /* 0x01e00004bc787df3 */ /* 0x000fe20008000878 */
[----:B------:R-:W-:Y:S01]  /*14c70*/  UMOV UR6, UR4 ;  /* 0x0000000400067c82 */ /* 0x000fe20008000000 */
[----:B------:R-:W-:Y:S01]  /*14c80*/  UMOV UR7, 0x80000020 ;  /* 0x8000002000077882 */ /* 0x000fe20000000000 */
[----:B---3--:R-:W-:-:S01]  /*14c90*/  FADD.FTZ R0, R0, R7 ;  /* 0x0000000700007221 */ /* 0x008fc20000010000 */
[----:B----4-:R-:W-:-:S04]  /*14ca0*/  FADD.FTZ R5, R5, R6 ;  /* 0x0000000605057221 */ /* 0x010fc80000010000 */
[----:B------:R-:W1:Y:S04]  /*14cb0*/  SHFL.BFLY PT, R3, R0, 0x1, 0x1f ;  /* 0x0c201f0000037f89 */ /* 0x000e6800000e0000 */
[----:B------:R-:W3:Y:S01]  /*14cc0*/  SHFL.BFLY PT, R8, R5, 0x1, 0x1f ;  /* 0x0c201f0005087f89 */ /* 0x000ee200000e0000 */
[----:B------:R-:W-:Y:S02]  /*14cd0*/  IMAD.MOV.U32 R7, RZ, RZ, RZ ;  /* 0x000000ffff077224 */ /* 0x000fe400078e00ff */
[----:B-1----:R-:W-:Y:S01]  /*14ce0*/  FADD.FTZ R13, R0, R3 ;  /* 0x00000003000d7221 */ /* 0x002fe20000010000 */
[----:B---3--:R-:W-:-:S04]  /*14cf0*/  FADD.FTZ R14, R5, R8 ;  /* 0x00000008050e7221 */ /* 0x008fc80000010000 */
[C---:B------:R-:W-:Y:S01]  /*14d00*/  FSETP.NE.FTZ.AND P1, PT, R13.reuse, RZ, PT ;  /* 0x000000ff0d00720b */ /* 0x040fe20003f35000 */
[----:B------:R-:W-:Y:S01]  /*14d10*/  FMUL.FTZ R15, R13, 0.00390625 ;  /* 0x3b8000000d0f7820 */ /* 0x000fe20000410000 */
[----:B------:R-:W-:-:S04]  /*14d20*/  FMUL.FTZ R12, R14, 0.00390625 ;  /* 0x3b8000000e0c7820 */ /* 0x000fc80000410000 */
        /* <DEDUP_REMOVED lines=9> */
[----:B------:R-:W3:Y:S08]  /*14dc0*/  @P3 MUFU.LG2 R12, R12 ;  /* 0x0000000c000c3308 */ /* 0x000ef00000000c00 */
[----:B------:R-:W4:Y:S01]  /*14dd0*/  @P1 MUFU.RCP R11, R14 ;  /* 0x0000000e000b1308 */ /* 0x000f220000001000 */
[C---:B------:R-:W-:Y:S01]  /*14de0*/  @P2 FMUL.FTZ R6, R64.reuse, 0.69314718246459960938 ;  /* 0x3f31721840062820 */ /* 0x040fe20000410000 */
[----:B------:R-:W-:Y:S01]  /*14df0*/  @P3 FMUL.FTZ R64, R64, 0.69314718246459960938 ;  /* 0x3f31721840403820 */ /* 0x000fe20000410000 */
[----:B-1----:R-:W-:Y:S01]  /*14e00*/  @P2 FMUL.FTZ R5, R8, 0.69314718246459960938 ;  /* 0x3f31721808052820 */ /* 0x002fe20000410000 */
[----:B------:R-:W-:-:S02]  /*14e10*/  IMAD.MOV.U32 R3, RZ, RZ, -0x800000 ;  /* 0xff800000ff037424 */ /* 0x000fc400078e00ff */
[----:B--2---:R-:W-:Y:S01]  /*14e20*/  FMUL.FTZ R7, R7, R4 ;  /* 0x0000000407077220 */ /* 0x004fe20000410000 */
[----:B------:R-:W-:Y:S02]  /*14e30*/  IMAD.MOV.U32 R0, RZ, RZ, -0x800000 ;  /* 0xff800000ff007424 */ /* 0x000fe400078e00ff */
[----:B---3--:R-:W-:Y:S01]  /*14e40*/  @P3 FMUL.FTZ R13, R12, 0.69314718246459960938 ;  /* 0x3f3172180c0d3820 */ /* 0x008fe20000410000 */
[----:B------:R-:W-:-:S03]  /*14e50*/  @P2 FFMA.FTZ R3, R6, R9, R5 ;  /* 0x0000000906032223 */ /* 0x000fc60000010005 */
[----:B------:R-:W-:Y:S01]  /*14e60*/  @P3 FFMA.FTZ R0, R64, R10, R13 ;  /* 0x0000000a40003223 */ /* 0x000fe2000001000d */
[----:B----4-:R-:W-:Y:S01]  /*14e70*/  FMUL.FTZ R4, R11, R4 ;  /* 0x000000040b047220 */ /* 0x010fe20000410000 */
[----:B------:R-:W-:Y:S02]  /*14e80*/  WARPGROUP.DEPBAR.LE gsb0, 0x0 ;  /* 0x00008000000079c5 */ /* 0x000fe40000010000 */
[----:B------:R-:W-:Y:S05]  /*14e90*/  @!P0 BRA `(.L_x_794) ;  /* 0x0000000000048947 */ /* 0x000fea0003800000 */
[----:B------:R-:W-:Y:S01]  /*14ea0*/  BPT.TRAP 0x1 ;  /* 0x000000040000795c */ /* 0x000fe20000300000 */
.L_x_794:
[----:B------:R-:W-:Y:S01]  /*14eb0*/  UIADD3 UR4, UR5, 0x28860, URZ ;  /* 0x0002886005047890 */ /* 0x000fe2000fffe03f */
[-C--:B------:R-:W-:Y:S01]  /*14ec0*/  FMUL.FTZ R43, R120, R7.reuse ;  /* 0x00000007782b7220 */ /* 0x080fe20000410000 */
[----:B------:R-:W-:Y:S01]  /*14ed0*/  UIADD3 UR36, UR36, 0x1, URZ ;  /* 0x0000000124247890 */ /* 0x000fe2000fffe03f */
[-C--:B------:R-:W-:Y:S01]  /*14ee0*/  FMUL.FTZ R42, R121, R7.reuse ;  /* 0x00000007792a7220 */ /* 0x080fe20000410000 */
[----:B------:R-:W-:Y:S01]  /*14ef0*/  UPRMT UR4, UR37, 0x654, UR4 ;  /* 0x0000065425047896 */ /* 0x000fe20008000004 */
[-C--:B------:R-:W-:Y:S01]  /*14f00*/  FMUL.FTZ R124, R124, R7.reuse ;  /* 0x000000077c7c7220 */ /* 0x080fe20000410000 */
[----:B------:R-:W-:Y:S01]  /*14f10*/  UISETP.NE.AND UP0, UPT, UR36, 0x2, UPT ;  /* 0x000000022400788c */ /* 0x000fe2000bf05270 */
[-C--:B------:R-:W-:Y:S01]  /*14f20*/  FMUL.FTZ R125, R125, R7.reuse ;  /* 0x000000077d7d7220 */ /* 0x080fe20000410000 */
[-C--:B------:R-:W-:Y:S01]  /*14f30*/  FMUL.FTZ R39, R128, R7.reuse ;  /* 0x0000000780277220 */ /* 0x080fe20000410000 */
[-C--:B------:R-:W-:Y:S01]  /*14f40*/  FMUL.FTZ R38, R129, R7.reuse ;  /* 0x0000000781267220 */ /* 0x080fe20000410000 */
[-C--:B------:R-:W-:Y:S01]  /*14f50*/  FMUL.FTZ R132, R132, R7.reuse ;  /* 0x0000000784847220 */ /* 0x080fe20000410000 */
[-C--:B------:R-:W-:Y:S01]  /*14f60*/  FMUL.FTZ R133, R133, R7.reuse ;  /* 0x0000000785857220 */ /* 0x080fe20000410000 */
[-C--:B------:R-:W-:Y:S01]  /*14f70*/  FMUL.FTZ R35, R136, R7.reuse ;  /* 0x0000000788237220 */ /* 0x080fe20000410000 */
[----:B------:R-:W-:Y:S01]  /*14f80*/  SYNCS.ARRIVE.TRANS64.RED.A1T0 RZ, [UR4], RZ ;  /* 0x000000ffffff79a7 */ /* 0x000fe20008100404 */
[----:B------:R-:W-:Y:S01]  /*14f90*/  USEL UR4, URZ, 0x1, UP0 ;  /* 0x000000013f047887 */ /* 0x000fe20008000000 */
        /* <DEDUP_REMOVED lines=56> */
[----:B------:R-:W-:Y:S01]  /*15320*/  VIADD R213, R213, 0x1 ;  /* 0x00000001d5d57836 */ /* 0x000fe20000000000 */
[----:B------:R-:W-:Y:S01]  /*15330*/  LOP3.LUT R17, R17, UR4, RZ, 0x3c, !PT ;  /* 0x0000000411117c12 */ /* 0x000fe2000f8e3cff */
[----:B------:R-:W-:-:S12]  /*15340*/  USEL UR36, UR36, URZ, UP0 ;  /* 0x0000003f24247287 */ /* 0x000fd80008000000 */
.L_x_720:
[----:B------:R-:W1:Y:S08]  /*15350*/  S2UR UR37, SR_CgaCtaId ;  /* 0x00000000002579c3 */ /* 0x000e700000008800 */
[----:B------:R-:W-:Y:S06]  /*15360*/  BAR.SYNC.DEFER_BLOCKING 0x5, 0x180 ;  /* 0x0146000000007b1d */ /* 0x000fec0000010000 */
[----:B------:R-:W-:Y:S01]  /*15370*/  UMOV UR38, 0x400 ;  /* 0x0000040000267882 */ /* 0x000fe20000000000 */
[----:B------:R-:W2:Y:S01]  /*15380*/  S2R R69, SR_TID.X ;  /* 0x0000000000457919 */ /* 0x000ea20000002100 */
[----:B-1----:R-:W-:-:S09]  /*15390*/  ULEA UR38, UR37, UR38, 0x18 ;  /* 0x0000002625267291 */ /* 0x002fd2000f8ec03f */
[----:B------:R-:W1:Y:S01]  /*153a0*/  LDS R4, [UR38+0x288d0] ;  /* 0x0288d026ff047984 */ /* 0x000e620008000800 */
[----:B--2---:R-:W-:Y:S01]  /*153b0*/  VIADD R57, R69, 0xffffff80 ;  /* 0xffffff8045397836 */ /* 0x004fe20000000000 */
[----:B-1----:R-:W-:Y:S01]  /*153c0*/  R2UR UR4, R4 ;  /* 0x00000000040472ca */ /* 0x002fe200000e0000 */
[----:B------:R-:W-:Y:S06]  /*153d0*/  BAR.ARV 0x4, 0x180 ;  /* 0x0106000000007b1d */ /* 0x000fec0000002000 */
[----:B------:R-:W-:Y:S08]  /*153e0*/  @P0 BRA `(.L_x_795) ;  /* 0x0000001000000947 */ /* 0x000ff00003800000 */
[----:B------:R-:W-:Y:S01]  /*153f0*/  IMAD.SHL.U32 R4, R69, 0x4, RZ ;  /* 0x0000000445047824 */ /* 0x000fe200078e00ff */
[----:B------:R-:W-:Y:S01]  /*15400*/  ULDC.64 UR6, c[0x4][0x38] ;  /* 0x01000e0000067ab9 */ /* 0x000fe20000000a00 */
[----:B------:R-:W-:Y:S01]  /*15410*/  F2FP.BF16.F32.PACK_AB R15, R166, R15 ;  /* 0x0000000fa60f723e */ /* 0x000fe200000010ff */
[----:B------:R-:W1:Y:S02]  /*15420*/  LDC.64 R66, c[0x0][0xb78] ;  /* 0x0002de00ff427b82 */ /* 0x000e640000000a00 */
[----:B------:R-:W-:-:S04]  /*15430*/  LOP3.LUT R4, R4, 0xc, RZ, 0xc0, !PT ;  /* 0x0000000c04047812 */ /* 0x000fc800078ec0ff */
[----:B------:R-:W-:-:S05]  /*15440*/  IADD3 R4, P0, R4, UR6, RZ ;  /* 0x0000000604047c10 */ /* 0x000fca000ff1e0ff */
[----:B------:R-:W-:Y:S01]  /*15450*/  IMAD.X R5, RZ, RZ, UR7, P0 ;  /* 0x00000007ff057e24 */ /* 0x000fe200080e06ff */
[----:B------:R-:W-:Y:S02]  /*15460*/  F2FP.BF16.F32.PACK_AB R14, R167, R14 ;  /* 0x0000000ea70e723e */ /* 0x000fe400000010ff */
[----:B------:R-:W-:Y:S02]  /*15470*/  F2FP.BF16.F32.PACK_AB R41, R126, R41 ;  /* 0x000000297e29723e */ /* 0x000fe400000010ff */
[----:B------:R-:W-:Y:S01]  /*15480*/  F2FP.BF16.F32.PACK_AB R40, R127, R40 ;  /* 0x000000287f28723e */ /* 0x000fe200000010ff */
[----:B------:R2:W3:Y:S01]  /*15490*/  LDG.E.CONSTANT R19, desc[UR46][R4.64] ;  /* 0x0000002e04137981 */ /* 0x0004e2000c1e9900 */
[----:B------:R-:W-:Y:S01]  /*154a0*/  F2FP.BF16.F32.PACK_AB R43, R124, R43 ;  /* 0x0000002b7c2b723e */ /* 0x000fe200000010ff */
[----:B------:R-:W-:Y:S01]  /*154b0*/  USHF.R.S32.HI UR5, URZ, 0x1f, UR43 ;  /* 0x0000001f3f057899 */ /* 0x000fe2000801142b */
[----:B------:R-:W-:Y:S01]  /*154c0*/  F2FP.BF16.F32.PACK_AB R42, R125, R42 ;  /* 0x0000002a7d2a723e */ /* 0x000fe200000010ff */
[----:B------:R-:W-:Y:S01]  /*154d0*/  ULDC.64 UR6, c[0x0][0xb70] ;  /* 0x0002dc0000067ab9 */ /* 0x000fe20000000a00 */
[----:B------:R-:W-:Y:S01]  /*154e0*/  F2FP.BF16.F32.PACK_AB R37, R134, R37 ;  /* 0x000000258625723e */ /* 0x000fe200000010ff */
[----:B------:R-:W-:Y:S01]  /*154f0*/  UIMAD UR5, UR5, UR6, URZ ;  /* 0x00000006050572a4 */ /* 0x000fe2000f8e023f */
[----:B------:R-:W-:Y:S01]  /*15500*/  F2FP.BF16.F32.PACK_AB R36, R135, R36 ;  /* 0x000000248724723e */ /* 0x000fe200000010ff */
[----:B------:R-:W-:Y:S01]  /*15510*/  UIMAD.WIDE.U32 UR8, UR43, UR6, URZ ;  /* 0x000000062b0872a5 */ /* 0x000fe2000f8e003f */
[----:B------:R-:W-:Y:S01]  /*15520*/  F2FP.BF16.F32.PACK_AB R9, R180, R9 ;  /* 0x00000009b409723e */ /* 0x000fe200000010ff */
[----:B------:R-:W-:Y:S01]  /*15530*/  UIMAD UR5, UR43, UR7, UR5 ;  /* 0x000000072b0572a4 */ /* 0x000fe2000f8e0205 */
[----:B--2---:R-:W-:Y:S01]  /*15540*/  LOP3.LUT P0, R4, R69, 0x3, RZ, 0xc0, !PT ;  /* 0x0000000345047812 */ /* 0x004fe2000780c0ff */
[----:B------:R-:W-:Y:S01]  /*15550*/  VIADD R65, R214, UR42 ;  /* 0x0000002ad6417c36 */ /* 0x000fe20008000000 */
[----:B------:R-:W-:Y:S01]  /*15560*/  F2FP.BF16.F32.PACK_AB R8, R181, R8 ;  /* 0x00000008b508723e */ /* 0x000fe200000010ff */
[----:B------:R-:W-:Y:S01]  /*15570*/  UIADD3 UR5, UR9, UR5, URZ ;  /* 0x0000000509057290 */ /* 0x000fe2000fffe03f */
[----:B------:R-:W-:Y:S01]  /*15580*/  ISETP.EQ.OR P0, PT, R4, 0x3, !P0 ;  /* 0x000000030400780c */ /* 0x000fe20004702670 */
[----:B------:R-:W-:Y:S01]  /*15590*/  USHF.R.S32.HI UR6, URZ, 0x1f, UR44 ;  /* 0x0000001f3f067899 */ /* 0x000fe2000801142c */
[----:B------:R-:W-:-:S02]  /*155a0*/  F2FP.BF16.F32.PACK_AB R39, R132, R39 ;  /* 0x000000278427723e */ /* 0x000fc400000010ff */
[----:B------:R-:W-:Y:S02]  /*155b0*/  SEL R52, R15, R14, P0 ;  /* 0x0000000e0f347207 */ /* 0x000fe40000000000 */
[----:B------:R-:W-:Y:S02]  /*155c0*/  SEL R51, R14, R15, P0 ;  /* 0x0000000f0e337207 */ /* 0x000fe40000000000 */
[----:B------:R-:W-:Y:S02]  /*155d0*/  IADD3 R15, P1, R208, 0x40, RZ ;  /* 0x00000040d00f7810 */ /* 0x000fe40007f3e0ff */
[----:B------:R-:W-:Y:S02]  /*155e0*/  F2FP.BF16.F32.PACK_AB R38, R133, R38 ;  /* 0x000000268526723e */ /* 0x000fe400000010ff */
[----:B------:R-:W-:Y:S02]  /*155f0*/  LOP3.LUT R14, R15, 0x380, RZ, 0xc0, !PT ;  /* 0x000003800f0e7812 */ /* 0x000fe400078ec0ff */
[----:B------:R-:W-:-:S02]  /*15600*/  SEL R50, R41, R40, P0 ;  /* 0x0000002829327207 */ /* 0x000fc40000000000 */
[----:B------:R-:W-:Y:S02]  /*15610*/  SHF.R.U64 R14, R14, 0x3, RZ ;  /* 0x000000030e0e7819 */ /* 0x000fe400000012ff */
[----:B------:R-:W-:Y:S02]  /*15620*/  SEL R41, R40, R41, P0 ;  /* 0x0000002928297207 */ /* 0x000fe40000000000 */
[----:B------:R-:W-:Y:S01]  /*15630*/  LOP3.LUT R14, R14, R15, RZ, 0x3c, !PT ;  /* 0x0000000f0e0e7212 */ /* 0x000fe200078e3cff */
[----:B------:R-:W-:Y:S01]  /*15640*/  IMAD.X R15, RZ, RZ, R209, P1 ;  /* 0x000000ffff0f7224 */ /* 0x000fe200008e06d1 */
[----:B------:R-:W-:Y:S02]  /*15650*/  F2FP.BF16.F32.PACK_AB R35, R140, R35 ;  /* 0x000000238c23723e */ /* 0x000fe400000010ff */
[----:B------:R-:W-:Y:S02]  /*15660*/  F2FP.BF16.F32.PACK_AB R34, R141, R34 ;  /* 0x000000228d22723e */ /* 0x000fe400000010ff */
[----:B------:R-:W-:-:S02]  /*15670*/  SEL R44, R43, R42, P0 ;  /* 0x0000002a2b2c7207 */ /* 0x000fc40000000000 */
[----:B------:R-:W-:Y:S02]  /*15680*/  SEL R40, R37, R36, P0 ;  /* 0x0000002425287207 */ /* 0x000fe40000000000 */
[----:B------:R-:W-:Y:S02]  /*15690*/  SEL R43, R42, R43, P0 ;  /* 0x0000002b2a2b7207 */ /* 0x000fe40000000000 */
[----:B------:R-:W-:Y:S02]  /*156a0*/  SEL R48, R9, R8, P0 ;  /* 0x0000000809307207 */ /* 0x000fe40000000000 */
[----:B------:R-:W-:Y:S02]  /*156b0*/  SEL R47, R8, R9, P0 ;  /* 0x00000009082f7207 */ /* 0x000fe40000000000 */
[----:B------:R-:W-:Y:S02]  /*156c0*/  SEL R37, R36, R37, P0 ;  /* 0x0000002524257207 */ /* 0x000fe40000000000 */
[----:B------:R-:W-:-:S02]  /*156d0*/  MOV R62, R14 ;  /* 0x0000000e003e7202 */ /* 0x000fc40000000f00 */
[----:B------:R-:W-:Y:S02]  /*156e0*/  F2FP.BF16.F32.PACK_AB R31, R148, R31 ;  /* 0x0000001f941f723e */ /* 0x000fe400000010ff */
[----:B------:R-:W-:Y:S02]  /*156f0*/  F2FP.BF16.F32.PACK_AB R30, R149, R30 ;  /* 0x0000001e951e723e */ /* 0x000fe400000010ff */
[----:B------:R-:W-:Y:S02]  /*15700*/  SEL R42, R39, R38, P0 ;  /* 0x00000026272a7207 */ /* 0x000fe40000000000 */
[----:B------:R-:W-:Y:S02]  /*15710*/  IADD3 R9, P4, R208, 0x4020, RZ ;  /* 0x00004020d0097810 */ /* 0x000fe40007f9e0ff */
[----:B------:R-:W-:Y:S02]  /*15720*/  SEL R39, R38, R39, P0 ;  /* 0x0000002726277207 */ /* 0x000fe40000000000 */
[----:B------:R-:W-:-:S02]  /*15730*/  F2FP.BF16.F32.PACK_AB R27, R156, R27 ;  /* 0x0000001b9c1b723e */ /* 0x000fc400000010ff */
[----:B------:R-:W-:Y:S02]  /*15740*/  F2FP.BF16.F32.PACK_AB R26, R157, R26 ;  /* 0x0000001a9d1a723e */ /* 0x000fe400000010ff */
[----:B------:R-:W-:Y:S02]  /*15750*/  SEL R38, R35, R34, P0 ;  /* 0x0000002223267207 */ /* 0x000fe40000000000 */
[----:B------:R-:W-:Y:S02]  /*15760*/  SEL R35, R34, R35, P0 ;  /* 0x0000002322237207 */ /* 0x000fe40000000000 */
[----:B------:R-:W-:Y:S02]  /*15770*/  F2FP.BF16.F32.PACK_AB R21, R164, R21 ;  /* 0x00000015a415723e */ /* 0x000fe400000010ff */
[----:B------:R-:W-:Y:S02]  /*15780*/  F2FP.BF16.F32.PACK_AB R20, R165, R20 ;  /* 0x00000014a514723e */ /* 0x000fe400000010ff */
[----:B------:R-:W-:-:S02]  /*15790*/  SEL R34, R31, R30, P0 ;  /* 0x0000001e1f227207 */ /* 0x000fc40000000000 */
[----:B------:R-:W-:Y:S02]  /*157a0*/  LOP3.LUT R8, R9, 0x380, RZ, 0xc0, !PT ;  /* 0x0000038009087812 */ /* 0x000fe400078ec0ff */
[----:B------:R-:W-:Y:S02]  /*157b0*/  F2FP.BF16.F32.PACK_AB R33, R142, R33 ;  /* 0x000000218e21723e */ /* 0x000fe400000010ff */
[----:B------:R-:W-:Y:S02]  /*157c0*/  F2FP.BF16.F32.PACK_AB R32, R143, R32 ;  /* 0x000000208f20723e */ /* 0x000fe400000010ff */
[----:B------:R-:W-:Y:S02]  /*157d0*/  F2FP.BF16.F32.PACK_AB R11, R174, R11 ;  /* 0x0000000bae0b723e */ /* 0x000fe400000010ff */
[----:B------:R-:W-:Y:S02]  /*157e0*/  F2FP.BF16.F32.PACK_AB R10, R175, R10 ;  /* 0x0000000aaf0a723e */ /* 0x000fe400000010ff */
[----:B------:R-:W-:-:S02]  /*157f0*/  SEL R31, R30, R31, P0 ;  /* 0x0000001f1e1f7207 */ /* 0x000fc40000000000 */
[----:B------:R-:W-:Y:S02]  /*15800*/  SEL R30, R27, R26, P0 ;  /* 0x0000001a1b1e7207 */ /* 0x000fe40000000000 */
[----:B------:R-:W-:Y:S02]  /*15810*/  F2FP.BF16.F32.PACK_AB R29, R150, R29 ;  /* 0x0000001d961d723e */ /* 0x000fe400000010ff */
[----:B------:R-:W-:Y:S02]  /*15820*/  F2FP.BF16.F32.PACK_AB R28, R151, R28 ;  /* 0x0000001c971c723e */ /* 0x000fe400000010ff */
[----:B------:R-:W-:Y:S02]  /*15830*/  SEL R27, R26, R27, P0 ;  /* 0x0000001b1a1b7207 */ /* 0x000fe40000000000 */
[----:B------:R-:W-:Y:S02]  /*15840*/  SEL R26, R21, R20, P0 ;  /* 0x00000014151a7207 */ /* 0x000fe40000000000 */
[----:B------:R-:W-:-:S02]  /*15850*/  SEL R23, R20, R21, P0 ;  /* 0x0000001514177207 */ /* 0x000fc40000000000 */
[----:B------:R-:W-:Y:S02]  /*15860*/  SHF.R.U64 R8, R8, 0x3, RZ ;  /* 0x0000000308087819 */ /* 0x000fe400000012ff */
[----:B------:R-:W-:Y:S02]  /*15870*/  F2FP.BF16.F32.PACK_AB R25, R158, R25 ;  /* 0x000000199e19723e */ /* 0x000fe400000010ff */
[----:B------:R-:W-:Y:S02]  /*15880*/  F2FP.BF16.F32.PACK_AB R24, R159, R24 ;  /* 0x000000189f18723e */ /* 0x000fe400000010ff */
[----:B------:R-:W-:Y:S02]  /*15890*/  IADD3 R21, P6, R208, 0x20, RZ ;  /* 0x00000020d0157810 */ /* 0x000fe40007fde0ff */
[----:B------:R-:W-:Y:S02]  /*158a0*/  SEL R36, R33, R32, P0 ;  /* 0x0000002021247207 */ /* 0x000fe40000000000 */
[----:B------:R-:W-:-:S02]  /*158b0*/  SEL R54, R11, R10, P0 ;  /* 0x0000000a0b367207 */ /* 0x000fc40000000000 */
[----:B------:R-:W-:Y:S02]  /*158c0*/  SEL R53, R10, R11, P0 ;  /* 0x0000000b0a357207 */ /* 0x000fe40000000000 */
[----:B------:R-:W-:Y:S02]  /*158d0*/  SHF.R.S32.HI R58, RZ, 0x1f, R57 ;  /* 0x0000001fff3a7819 */ /* 0x000fe40000011439 */
[----:B------:R-:W-:Y:S02]  /*158e0*/  SEL R33, R32, R33, P0 ;  /* 0x0000002120217207 */ /* 0x000fe40000000000 */
[----:B------:R-:W-:Y:S02]  /*158f0*/  IADD3 R11, P3, R208, 0x4000, RZ ;  /* 0x00004000d00b7810 */ /* 0x000fe40007f7e0ff */
[----:B------:R-:W-:Y:S02]  /*15900*/  SEL R32, R29, R28, P0 ;  /* 0x0000001c1d207207 */ /* 0x000fe40000000000 */
[----:B------:R-:W-:-:S02]  /*15910*/  SEL R29, R28, R29, P0 ;  /* 0x0000001d1c1d7207 */ /* 0x000fc40000000000 */
[----:B------:R-:W-:Y:S02]  /*15920*/  LOP3.LUT R8, R8, R9, RZ, 0x3c, !PT ;  /* 0x0000000908087212 */ /* 0x000fe400078e3cff */
[----:B------:R-:W-:Y:S02]  /*15930*/  LOP3.LUT R20, R21, 0x380, RZ, 0xc0, !PT ;  /* 0x0000038015147812 */ /* 0x000fe400078ec0ff */
[----:B------:R-:W-:Y:S02]  /*15940*/  SEL R28, R25, R24, P0 ;  /* 0x00000018191c7207 */ /* 0x000fe40000000000 */
[----:B------:R-:W-:Y:S02]  /*15950*/  SEL R49, R24, R25, P0 ;  /* 0x0000001918317207 */ /* 0x000fe40000000000 */
[----:B------:R-:W-:Y:S02]  /*15960*/  LEA.HI R9, R58, R57, RZ, 0x7 ;  /* 0x000000393a097211 */ /* 0x000fe400078f38ff */
[----:B------:R-:W-:-:S02]  /*15970*/  LOP3.LUT R10, R11, 0x380, RZ, 0xc0, !PT ;  /* 0x000003800b0a7812 */ /* 0x000fc400078ec0ff */
[----:B------:R-:W-:Y:S02]  /*15980*/  LOP3.LUT R25, R208, 0x380, RZ, 0xc0, !PT ;  /* 0x00000380d0197812 */ /* 0x000fe400078ec0ff */
[----:B------:R-:W-:Y:S02]  /*15990*/  SHF.R.U64 R20, R20, 0x3, RZ ;  /* 0x0000000314147819 */ /* 0x000fe400000012ff */
[----:B------:R-:W-:Y:S01]  /*159a0*/  LOP3.LUT R60, R9, 0xffffff80, RZ, 0xc0, !PT ;  /* 0xffffff80093c7812 */ /* 0x000fe200078ec0ff */
[----:B------:R-:W-:Y:S01]  /*159b0*/  IMAD.X R9, RZ, RZ, R209, P4 ;  /* 0x000000ffff097224 */ /* 0x000fe200020e06d1 */
[----:B------:R-:W-:Y:S02]  /*159c0*/  SHF.R.U64 R10, R10, 0x3, RZ ;  /* 0x000000030a0a7819 */ /* 0x000fe400000012ff */
[----:B------:R-:W-:Y:S01]  /*159d0*/  SHF.R.U64 R25, R25, 0x3, RZ ;  /* 0x0000000319197819 */ /* 0x000fe200000012ff */
[----:B------:R-:W-:Y:S01]  /*159e0*/  IMAD.IADD R60, R57, 0x1, -R60 ;  /* 0x00000001393c7824 */ /* 0x000fe200078e0a3c */
[----:B------:R-:W-:-:S02]  /*159f0*/  F2FP.BF16.F32.PACK_AB R13, R172, R13 ;  /* 0x0000000dac0d723e */ /* 0x000fc400000010ff */
[----:B------:R-:W-:Y:S02]  /*15a00*/  F2FP.BF16.F32.PACK_AB R12, R173, R12 ;  /* 0x0000000cad0c723e */ /* 0x000fe400000010ff */
[----:B------:R-:W-:Y:S01]  /*15a10*/  LOP3.LUT R20, R20, R21, RZ, 0x3c, !PT ;  /* 0x0000001514147212 */ /* 0x000fe200078e3cff */
[--C-:B------:R-:W-:Y:S01]  /*15a20*/  IMAD.X R21, RZ, RZ, R209.reuse, P6 ;  /* 0x000000ffff157224 */ /* 0x100fe200030e06d1 */
[----:B------:R-:W-:Y:S01]  /*15a30*/  LOP3.LUT R10, R10, R11, RZ, 0x3c, !PT ;  /* 0x0000000b0a0a7212 */ /* 0x000fe200078e3cff */
[--C-:B------:R-:W-:Y:S01]  /*15a40*/  IMAD.X R11, RZ, RZ, R209.reuse, P3 ;  /* 0x000000ffff0b7224 */ /* 0x100fe200018e06d1 */
[----:B------:R-:W-:Y:S01]  /*15a50*/  LOP3.LUT R24, R25, R208, RZ, 0x3c, !PT ;  /* 0x000000d019187212 */ /* 0x000fe200078e3cff */
[----:B------:R-:W-:Y:S01]  /*15a60*/  IMAD.MOV.U32 R25, RZ, RZ, R209 ;  /* 0x000000ffff197224 */ /* 0x000fe200078e00d1 */
[----:B------:R-:W-:Y:S02]  /*15a70*/  F2FP.BF16.F32.PACK_AB R7, R182, R7 ;  /* 0x00000007b607723e */ /* 0x000fe400000010ff */
[----:B------:R-:W-:-:S02]  /*15a80*/  F2FP.BF16.F32.PACK_AB R6, R183, R6 ;  /* 0x00000006b706723e */ /* 0x000fc400000010ff */
[----:B------:R-:W-:Y:S02]  /*15a90*/  SEL R46, R13, R12, P0 ;  /* 0x0000000c0d2e7207 */ /* 0x000fe40000000000 */
[----:B------:R-:W-:Y:S02]  /*15aa0*/  SEL R45, R12, R13, P0 ;  /* 0x0000000d0c2d7207 */ /* 0x000fe40000000000 */
[C---:B------:R-:W-:Y:S02]  /*15ab0*/  IADD3 R5, P6, R208.reuse, 0x4060, RZ ;  /* 0x00004060d0057810 */ /* 0x040fe40007fde0ff */
[----:B------:R-:W-:Y:S02]  /*15ac0*/  IADD3 R13, P2, R208, 0x60, RZ ;  /* 0x00000060d00d7810 */ /* 0x000fe40007f5e0ff */
[----:B------:R-:W-:Y:S02]  /*15ad0*/  SEL R56, R7, R6, P0 ;  /* 0x0000000607387207 */ /* 0x000fe40000000000 */
[----:B------:R-:W-:-:S02]  /*15ae0*/  SEL R55, R6, R7, P0 ;  /* 0x0000000706377207 */ /* 0x000fc40000000000 */
[----:B------:R-:W-:Y:S02]  /*15af0*/  LOP3.LUT R4, R5, 0x380, RZ, 0xc0, !PT ;  /* 0x0000038005047812 */ /* 0x000fe400078ec0ff */
[----:B------:R-:W-:Y:S02]  /*15b00*/  LOP3.LUT P1, RZ, R60, 0x3, RZ, 0xc0, !PT ;  /* 0x000000033cff7812 */ /* 0x000fe4000782c0ff */
[----:B------:R-:W-:Y:S02]  /*15b10*/  MOV R63, R20 ;  /* 0x00000014003f7202 */ /* 0x000fe40000000f00 */
[----:B------:R-:W-:Y:S02]  /*15b20*/  LOP3.LUT R12, R13, 0x380, RZ, 0xc0, !PT ;  /* 0x000003800d0c7812 */ /* 0x000fe400078ec0ff */
[----:B------:R-:W-:Y:S02]  /*15b30*/  MOV R64, R24 ;  /* 0x0000001800407202 */ /* 0x000fe40000000f00 */
[----:B------:R-:W-:-:S02]  /*15b40*/  MOV R60, R10 ;  /* 0x0000000a003c7202 */ /* 0x000fc40000000f00 */
[----:B------:R-:W-:Y:S02]  /*15b50*/  MOV R59, R8 ;  /* 0x00000008003b7202 */ /* 0x000fe40000000f00 */
[----:B------:R-:W-:Y:S02]  /*15b60*/  IADD3 R7, P5, R208, 0x4040, RZ ;  /* 0x00004040d0077810 */ /* 0x000fe40007fbe0ff */
[----:B------:R-:W-:Y:S02]  /*15b70*/  SHF.R.U64 R4, R4, 0x3, RZ ;  /* 0x0000000304047819 */ /* 0x000fe400000012ff */
[----:B------:R-:W-:Y:S02]  /*15b80*/  SHF.R.U64 R12, R12, 0x3, RZ ;  /* 0x000000030c0c7819 */ /* 0x000fe400000012ff */
[----:B------:R-:W-:Y:S02]  /*15b90*/  LOP3.LUT R6, R7, 0x380, RZ, 0xc0, !PT ;  /* 0x0000038007067812 */ /* 0x000fe400078ec0ff */
[----:B------:R-:W-:Y:S01]  /*15ba0*/  LOP3.LUT R4, R4, R5, RZ, 0x3c, !PT ;  /* 0x0000000504047212 */ /* 0x000fe200078e3cff */
[--C-:B------:R-:W-:Y:S01]  /*15bb0*/  IMAD.X R5, RZ, RZ, R209.reuse, P6 ;  /* 0x000000ffff057224 */ /* 0x100fe200030e06d1 */
[----:B------:R-:W-:Y:S01]  /*15bc0*/  LOP3.LUT R12, R12, R13, RZ, 0x3c, !PT ;  /* 0x0000000d0c0c7212 */ /* 0x000fe200078e3cff */
[----:B------:R-:W-:Y:S01]  /*15bd0*/  IMAD.X R13, RZ, RZ, R209, P2 ;  /* 0x000000ffff0d7224 */ /* 0x000fe200010e06d1 */
[----:B------:R-:W-:-:S02]  /*15be0*/  SHF.R.U64 R6, R6, 0x3, RZ ;  /* 0x0000000306067819 */ /* 0x000fc400000012ff */
[----:B------:R-:W-:Y:S02]  /*15bf0*/  LEA.HI R68, R58, R57, RZ, 0x5 ;  /* 0x000000393a447211 */ /* 0x000fe400078f28ff */
[----:B------:R-:W-:Y:S01]  /*15c00*/  LOP3.LUT R6, R6, R7, RZ, 0x3c, !PT ;  /* 0x0000000706067212 */ /* 0x000fe200078e3cff */
[----:B------:R-:W-:Y:S01]  /*15c10*/  IMAD.X R7, RZ, RZ, R209, P5 ;  /* 0x000000ffff077224 */ /* 0x000fe200028e06d1 */
[----:B------:R-:W-:Y:S01]  /*15c20*/  MOV R57, R4 ;  /* 0x0000000400397202 */ /* 0x000fe20000000f00 */
[----:B------:R-:W-:Y:S01]  /*15c30*/  VIADD R4, R65, 0x8 ;  /* 0x0000000841047836 */ /* 0x000fe20000000000 */
[----:B------:R-:W-:Y:S01]  /*15c40*/  MOV R61, R12 ;  /* 0x0000000c003d7202 */ /* 0x000fe20000000f00 */
[----:B------:R-:W-:Y:S01]  /*15c50*/  IMAD.U32 R13, RZ, RZ, UR9 ;  /* 0x00000009ff0d7e24 */ /* 0x000fe2000f8e00ff */
[----:B------:R-:W-:Y:S01]  /*15c60*/  MOV R58, R6 ;  /* 0x00000006003a7202 */ /* 0x000fe20000000f00 */
[----:B------:R-:W-:Y:S01]  /*15c70*/  IMAD.U32 R13, RZ, RZ, UR5 ;  /* 0x00000005ff0d7e24 */ /* 0x000fe2000f8e00ff */
[----:B------:R-:W-:Y:S01]  /*15c80*/  ULDC UR5, c[0x0][0xa88] ;  /* 0x0002a20000057ab9 */ /* 0x000fe20000000800 */
[----:B------:R-:W-:Y:S01]  /*15c90*/  IMAD.U32 R12, RZ, RZ, UR8 ;  /* 0x00000008ff0c7e24 */ /* 0x000fe2000f8e00ff */
[----:B------:R-:W-:-:S02]  /*15ca0*/  ISETP.GE.OR P2, PT, R4, UR5, P1 ;  /* 0x0000000504007c0c */ /* 0x000fc40008f46670 */
[----:B------:R-:W-:Y:S01]  /*15cb0*/  SHF.R.S32.HI R68, RZ, 0x5, R68 ;  /* 0x00000005ff447819 */ /* 0x000fe20000011444 */
[----:B-1----:R-:W-:Y:S01]  /*15cc0*/  IMAD.WIDE.U32 R12, R66, UR44, R12 ;  /* 0x0000002c420c7c25 */ /* 0x002fe2000f8e000c */
[----:B------:R-:W-:Y:S02]  /*15cd0*/  ISETP.GE.OR P1, PT, R65, UR5, P1 ;  /* 0x0000000541007c0c */ /* 0x000fe40008f26670 */
[----:B---3--:R-:W-:Y:S01]  /*15ce0*/  LOP3.LUT R14, R19, 0x2, RZ, 0x3c, !PT ;  /* 0x00000002130e7812 */ /* 0x008fe200078e3cff */
[----:B------:R-:W-:Y:S04]  /*15cf0*/  SHFL.IDX PT, R40, R40, R19, 0x1c1f ;  /* 0x001c1f1328287589 */ /* 0x000fe800000e0000 */
[----:B------:R-:W1:Y:S04]  /*15d00*/  SHFL.IDX PT, R37, R37, R14, 0x1c1f ;  /* 0x001c1f0e25257589 */ /* 0x000e6800000e0000 */
[----:B------:R-:W-:Y:S04]  /*15d10*/  SHFL.IDX PT, R44, R44, R19, 0x1c1f ;  /* 0x001c1f132c2c7589 */ /* 0x000fe800000e0000 */
[----:B------:R-:W2:Y:S04]  /*15d20*/  SHFL.IDX PT, R43, R43, R14, 0x1c1f ;  /* 0x001c1f0e2b2b7589 */ /* 0x000ea800000e0000 */
[----:B------:R-:W-:Y:S04]  /*15d30*/  SHFL.IDX PT, R50, R50, R19, 0x1c1f ;  /* 0x001c1f1332327589 */ /* 0x000fe800000e0000 */
[----:B------:R-:W3:Y:S04]  /*15d40*/  SHFL.IDX PT, R41, R41, R14, 0x1c1f ;  /* 0x001c1f0e29297589 */ /* 0x000ee800000e0000 */
[----:B------:R-:W-:Y:S04]  /*15d50*/  SHFL.IDX PT, R42, R42, R19, 0x1c1f ;  /* 0x001c1f132a2a7589 */ /* 0x000fe800000e0000 */
[----:B------:R-:W4:Y:S01]  /*15d60*/  SHFL.IDX PT, R39, R39, R14, 0x1c1f ;  /* 0x001c1f0e27277589 */ /* 0x000f2200000e0000 */
[----:B-1----:R-:W-:-:S02]  /*15d70*/  SEL R9, R40, R37, P0 ;  /* 0x0000002528097207 */ /* 0x002fc40000000000 */
[----:B------:R-:W-:Y:S01]  /*15d80*/  SEL R11, R37, R40, P0 ;  /* 0x00000028250b7207 */ /* 0x000fe20000000000 */
[----:B------:R-:W-:Y:S04]  /*15d90*/  SHFL.IDX PT, R38, R38, R19, 0x1c1f ;  /* 0x001c1f1326267589 */ /* 0x000fe800000e0000 */
[----:B------:R-:W1:Y:S01]  /*15da0*/  SHFL.IDX PT, R35, R35, R14, 0x1c1f ;  /* 0x001c1f0e23237589 */ /* 0x000e6200000e0000 */
[----:B--2---:R-:W-:Y:S02]  /*15db0*/  SEL R4, R44, R43, P0 ;  /* 0x0000002b2c047207 */ /* 0x004fe40000000000 */
[----:B------:R-:W-:Y:S01]  /*15dc0*/  SEL R6, R43, R44, P0 ;  /* 0x0000002c2b067207 */ /* 0x000fe20000000000 */
[----:B------:R-:W-:Y:S04]  /*15dd0*/  SHFL.IDX PT, R34, R34, R19, 0x1c1f ;  /* 0x001c1f1322227589 */ /* 0x000fe800000e0000 */
[----:B------:R1:W-:Y:S01]  /*15de0*/  SHFL.IDX PT, R15, R36, R19, 0x1c1f ;  /* 0x001c1f13240f7589 */ /* 0x0003e200000e0000 */
[----:B---3--:R-:W-:-:S02]  /*15df0*/  SEL R5, R50, R41, P0 ;  /* 0x0000002932057207 */ /* 0x008fc40000000000 */
[----:B------:R-:W-:Y:S01]  /*15e00*/  SEL R7, R41, R50, P0 ;  /* 0x0000003229077207 */ /* 0x000fe20000000000 */
[----:B------:R-:W2:Y:S04]  /*15e10*/  SHFL.IDX PT, R31, R31, R14, 0x1c1f ;  /* 0x001c1f0e1f1f7589 */ /* 0x000ea800000e0000 */
[----:B------:R-:W3:Y:S01]  /*15e20*/  SHFL.IDX PT, R20, R33, R14, 0x1c1f ;  /* 0x001c1f0e21147589 */ /* 0x000ee200000e0000 */
[----:B----4-:R-:W-:Y:S02]  /*15e30*/  SEL R8, R42, R39, P0 ;  /* 0x000000272a087207 */ /* 0x010fe40000000000 */
[----:B------:R-:W-:Y:S01]  /*15e40*/  SEL R10, R39, R42, P0 ;  /* 0x0000002a270a7207 */ /* 0x000fe20000000000 */
[----:B------:R-:W-:Y:S04]  /*15e50*/  SHFL.IDX PT, R30, R30, R19, 0x1c1f ;  /* 0x001c1f131e1e7589 */ /* 0x000fe800000e0000 */
[----:B------:R2:W-:Y:S01]  /*15e60*/  SHFL.IDX PT, R21, R32, R19, 0x1c1f ;  /* 0x001c1f1320157589 */ /* 0x0005e200000e0000 */
[----:B-1----:R-:W-:-:S02]  /*15e70*/  SEL R36, R38, R35, P0 ;  /* 0x0000002326247207 */ /* 0x002fc40000000000 */
[----:B------:R-:W-:Y:S01]  /*15e80*/  SEL R38, R35, R38, P0 ;  /* 0x0000002623267207 */ /* 0x000fe20000000000 */
[----:B------:R-:W-:Y:S04]  /*15e90*/  SHFL.IDX PT, R27, R27, R14, 0x1c1f ;  /* 0x001c1f0e1b1b7589 */ /* 0x000fe800000e0000 */
[----:B------:R-:W1:Y:S01]  /*15ea0*/  SHFL.IDX PT, R24, R29, R14, 0x1c1f ;  /* 0x001c1f0e1d187589 */ /* 0x000e6200000e0000 */
[----:B------:R-:W-:Y:S01]  /*15eb0*/  BAR.SYNC.DEFER_BLOCKING 0x1, 0x100 ;  /* 0x0044000000007b1d */ /* 0x000fe20000010000 */
[----:B--2---:R-:W-:Y:S02]  /*15ec0*/  SEL R32, R34, R31, P0 ;  /* 0x0000001f22207207 */ /* 0x004fe40000000000 */
[----:B------:R-:W-:Y:S02]  /*15ed0*/  SEL R34, R31, R34, P0 ;  /* 0x000000221f227207 */ /* 0x000fe40000000000 */
[----:B---3--:R-:W-:-:S02]  /*15ee0*/  SEL R37, R15, R20, P0 ;  /* 0x000000140f257207 */ /* 0x008fc40000000000 */
[----:B------:R-:W-:Y:S01]  /*15ef0*/  SEL R39, R20, R15, P0 ;  /* 0x0000000f14277207 */ /* 0x000fe20000000000 */
[----:B------:R-:W-:Y:S04]  /*15f00*/  SHFL.IDX PT, R26, R26, R19, 0x1c1f ;  /* 0x001c1f131a1a7589 */ /* 0x000fe800000e0000 */
[----:B------:R-:W-:Y:S04]  /*15f10*/  SHFL.IDX PT, R46, R46, R19, 0x1c1f ;  /* 0x001c1f132e2e7589 */ /* 0x000fe800000e0000 */
[----:B------:R2:W-:Y:S04]  /*15f20*/  SHFL.IDX PT, R25, R28, R19, 0x1c1f ;  /* 0x001c1f131c197589 */ /* 0x0005e800000e0000 */
[----:B------:R-:W3:Y:S01]  /*15f30*/  SHFL.IDX PT, R40, R49, R14, 0x1c1f ;  /* 0x001c1f0e31287589 */ /* 0x000ee200000e0000 */
[----:B-1----:R-:W-:-:S02]  /*15f40*/  SEL R33, R21, R24, P0 ;  /* 0x0000001815217207 */ /* 0x002fc40000000000 */
[----:B------:R-:W-:Y:S01]  /*15f50*/  SEL R35, R24, R21, P0 ;  /* 0x0000001518237207 */ /* 0x000fe20000000000 */
[----:B------:R-:W1:Y:S01]  /*15f60*/  SHFL.IDX PT, R23, R23, R14, 0x1c1f ;  /* 0x001c1f0e17177589 */ /* 0x000e6200000e0000 */
[----:B--2---:R-:W-:Y:S01]  /*15f70*/  IMAD R28, R66, UR6, RZ ;  /* 0x00000006421c7c24 */ /* 0x004fe2000f8e02ff */
[----:B------:R-:W-:Y:S02]  /*15f80*/  ULDC.64 UR6, c[0x0][0xb40] ;  /* 0x0002d00000067ab9 */ /* 0x000fe40000000a00 */
[----:B------:R-:W2:Y:S04]  /*15f90*/  SHFL.IDX PT, R45, R45, R14, 0x1c1f ;  /* 0x001c1f0e2d2d7589 */ /* 0x000ea800000e0000 */
[----:B------:R-:W-:Y:S04]  /*15fa0*/  SHFL.IDX PT, R48, R48, R19, 0x1c1f ;  /* 0x001c1f1330307589 */ /* 0x000fe800000e0000 */
[----:B------:R-:W-:Y:S04]  /*15fb0*/  SHFL.IDX PT, R52, R52, R19, 0x1c1f ;  /* 0x001c1f1334347589 */ /* 0x000fe800000e0000 */
[----:B------:R-:W-:Y:S04]  /*15fc0*/  SHFL.IDX PT, R47, R47, R14, 0x1c1f ;  /* 0x001c1f0e2f2f7589 */ /* 0x000fe800000e0000 */
[----:B------:R-:W4:Y:S01]  /*15fd0*/  SHFL.IDX PT, R51, R51, R14, 0x1c1f ;  /* 0x001c1f0e33337589 */ /* 0x000f2200000e0000 */
[----:B---3--:R-:W-:-:S02]  /*15fe0*/  SEL R29, R25, R40, P0 ;  /* 0x00000028191d7207 */ /* 0x008fc40000000000 */
[----:B------:R-:W-:Y:S01]  /*15ff0*/  SEL R31, R40, R25, P0 ;  /* 0x00000019281f7207 */ /* 0x000fe20000000000 */
[----:B------:R-:W-:Y:S01]  /*16000*/  SHFL.IDX PT, R54, R54, R19, 0x1c1f ;  /* 0x001c1f1336367589 */ /* 0x000fe200000e0000 */
[----:B-1----:R-:W-:Y:S02]  /*16010*/  SEL R24, R26, R23, P0 ;  /* 0x000000171a187207 */ /* 0x002fe40000000000 */
[----:B------:R-:W-:Y:S01]  /*16020*/  SEL R26, R23, R26, P0 ;  /* 0x0000001a171a7207 */ /* 0x000fe20000000000 */
[----:B------:R-:W1:Y:S01]  /*16030*/  SHFL.IDX PT, R53, R53, R14, 0x1c1f ;  /* 0x001c1f0e35357589 */ /* 0x000e6200000e0000 */
[----:B--2---:R-:W-:Y:S02]  /*16040*/  SEL R44, R46, R45, P0 ;  /* 0x0000002d2e2c7207 */ /* 0x004fe40000000000 */
[----:B------:R-:W-:Y:S01]  /*16050*/  SEL R46, R45, R46, P0 ;  /* 0x0000002e2d2e7207 */ /* 0x000fe20000000000 */
[----:B------:R2:W-:Y:S04]  /*16060*/  SHFL.IDX PT, R56, R56, R19, 0x1c1f ;  /* 0x001c1f1338387589 */ /* 0x0005e800000e0000 */
[----:B------:R-:W3:Y:S04]  /*16070*/  SHFL.IDX PT, R55, R55, R14, 0x1c1f ;  /* 0x001c1f0e37377589 */ /* 0x000ee800000e0000 */
[----:B------:R5:W-:Y:S01]  /*16080*/  STSM.16.M88.4 [R64], R4 ;  /* 0x0000000440007844 */ /* 0x000be20000000200 */
[----:B--2---:R-:W-:Y:S01]  /*16090*/  IMAD R19, R67, UR44, R28 ;  /* 0x0000002c43137c24 */ /* 0x004fe2000f8e021c */
[----:B------:R-:W-:-:S02]  /*160a0*/  SEL R28, R30, R27, P0 ;  /* 0x0000001b1e1c7207 */ /* 0x000fc40000000000 */
[----:B------:R2:W-:Y:S01]  /*160b0*/  STSM.16.M88.4 [R63], R8 ;  /* 0x000000083f007844 */ /* 0x0005e20000000200 */
[----:B------:R-:W-:Y:S02]  /*160c0*/  SEL R30, R27, R30, P0 ;  /* 0x0000001e1b1e7207 */ /* 0x000fe40000000000 */
[----:B----4-:R-:W-:Y:S01]  /*160d0*/  SEL R25, R52, R51, P0 ;  /* 0x0000003334197207 */ /* 0x010fe20000000000 */
[----:B------:R-:W-:Y:S01]  /*160e0*/  STSM.16.M88.4 [R62], R36 ;  /* 0x000000243e007844 */ /* 0x000fe20000000200 */
[----:B------:R-:W-:Y:S02]  /*160f0*/  SEL R27, R51, R52, P0 ;  /* 0x00000034331b7207 */ /* 0x000fe40000000000 */
[----:B-1----:R-:W-:Y:S01]  /*16100*/  SEL R45, R54, R53, P0 ;  /* 0x00000035362d7207 */ /* 0x002fe20000000000 */
[----:B------:R-:W-:Y:S01]  /*16110*/  STSM.16.M88.4 [R61], R32 ;  /* 0x000000203d007844 */ /* 0x000fe20000000200 */
[----:B-----5:R-:W-:-:S03]  /*16120*/  SHF.R.S32.HI R5, RZ, 0x1f, R65 ;  /* 0x0000001fff057819 */ /* 0x020fc60000011441 */
[----:B------:R-:W-:Y:S01]  /*16130*/  STSM.16.M88.4 [R60], R28 ;  /* 0x0000001c3c007844 */ /* 0x000fe20000000200 */
[----:B------:R-:W-:Y:S02]  /*16140*/  IADD3 R6, P3, R65, R12, RZ ;  /* 0x0000000c41067210 */ /* 0x000fe40007f7e0ff */
[----:B--2---:R-:W-:Y:S01]  /*16150*/  SEL R8, R48, R47, P0 ;  /* 0x0000002f30087207 */ /* 0x004fe20000000000 */
[----:B------:R-:W-:Y:S01]  /*16160*/  STSM.16.M88.4 [R59], R24 ;  /* 0x000000183b007844 */ /* 0x000fe20000000200 */
[----:B------:R-:W-:Y:S02]  /*16170*/  SEL R10, R47, R48, P0 ;  /* 0x000000302f0a7207 */ /* 0x000fe40000000000 */
[----:B------:R-:W-:Y:S02]  /*16180*/  SEL R47, R53, R54, P0 ;  /* 0x00000036352f7207 */ /* 0x000fe40000000000 */
[----:B---3--:R-:W-:Y:S02]  /*16190*/  SEL R9, R56, R55, P0 ;  /* 0x0000003738097207 */ /* 0x008fe40000000000 */
[----:B------:R-:W-:Y:S01]  /*161a0*/  SEL R11, R55, R56, P0 ;  /* 0x00000038370b7207 */ /* 0x000fe20000000000 */
[----:B------:R-:W-:Y:S01]  /*161b0*/  STSM.16.M88.4 [R58], R44 ;  /* 0x0000002c3a007844 */ /* 0x000fe20000000200 */
[----:B------:R-:W-:-:S02]  /*161c0*/  IADD3.X R5, R5, R13, R19, P3, !PT ;  /* 0x0000000d05057210 */ /* 0x000fc40001ffe413 */
[C---:B------:R-:W-:Y:S01]  /*161d0*/  LEA R4, P3, R6.reuse, UR6, 0x2 ;  /* 0x0000000606047c11 */ /* 0x040fe2000f8610ff */
[----:B------:R-:W-:Y:S03]  /*161e0*/  STSM.16.M88.4 [R57], R8 ;  /* 0x0000000839007844 */ /* 0x000fe60000000200 */
[----:B------:R-:W-:Y:S01]  /*161f0*/  LEA.HI.X R5, R6, UR7, R5, 0x2, P3 ;  /* 0x0000000706057c11 */ /* 0x000fe200098f1405 */
[----:B------:R1:W-:Y:S06]  /*16200*/  MEMBAR.ALL.CTA ;  /* 0x0000000000007992 */ /* 0x0003ec0000008000 */
[----:B-1----:R-:W1:Y:S04]  /*16210*/  FENCE.VIEW.ASYNC.S ;  /* 0x00000000000073c6 */ /* 0x002e680000000000 */
        /* <DEDUP_REMOVED lines=10> */
[----:B------:R-:W-:Y:S01]  /*162c0*/  ULDC.64 UR6, c[0x0][0x198] ;  /* 0x0000660000067ab9 */ /* 0x000fe20000000a00 */
[----:B------:R-:W-:Y:S02]  /*162d0*/  UIADD3 UR5, UR38, 0x4000, URZ ;  /* 0x0000400026057890 */ /* 0x000fe4000fffe03f */
[----:B------:R-:W-:Y:S01]  /*162e0*/  UIADD3 UR6, UP0, UR6, 0x9f0, URZ ;  /* 0x000009f006067890 */ /* 0x000fe2000ff1e03f */
[----:B------:R-:W-:Y:S01]  /*162f0*/  UMOV UR41, URZ ;  /* 0x0000003f00297c82 */ /* 0x000fe20008000000 */
[----:B------:R-:W-:Y:S02]  /*16300*/  UMOV UR45, URZ ;  /* 0x0000003f002d7c82 */ /* 0x000fe40008000000 */
[----:B------:R-:W-:Y:S01]  /*16310*/  UIADD3.X UR7, URZ, UR7, URZ, UP0, !UPT ;  /* 0x000000073f077290 */ /* 0x000fe200087fe43f */
[----:B------:R-:W-:Y:S01]  /*16320*/  UMOV UR40, UR38 ;  /* 0x0000002600287c82 */ /* 0x000fe20008000000 */
[----:B------:R-:W-:-:S07]  /*16330*/  UMOV UR8, 0x40 ;  /* 0x0000004000087882 */ /* 0x000fce0000000000 */
        /* <DEDUP_REMOVED lines=9> */
.L_x_798:
[----:B------:R-:W-:Y:S05]  /*163d0*/  BSYNC B0 ;  /* 0x0000000000007941 */ /* 0x000fea0003800000 */
.L_x_797:
[----:B------:R-:W-:Y:S05]  /*163e0*/  BRA `(.L_x_796) ;  /* 0x0000000800307947 */ /* 0x000fea0003800000 */
.L_x_795:
[----:B------:R-:W1:Y:S01]  /*163f0*/  LDC.64 R14, c[0x0][0xae0] ;  /* 0x0002b800ff0e7b82 */ /* 0x000e620000000a00 */
[----:B------:R-:W-:Y:S01]  /*16400*/  SHF.R.S32.HI R0, RZ, 0x1f, R57 ;  /* 0x0000001fff007819 */ /* 0x000fe20000011439 */
[----:B------:R-:W-:Y:S01]  /*16410*/  USHF.R.S32.HI UR5, URZ, 0x1f, UR43 ;  /* 0x0000001f3f057899 */ /* 0x000fe2000801142b */
[----:B------:R-:W-:Y:S01]  /*16420*/  ISETP.GT.AND P0, PT, R57, 0x7f, PT ;  /* 0x0000007f3900780c */ /* 0x000fe20003f04270 */
[----:B------:R-:W-:Y:S01]  /*16430*/  USHF.R.S32.HI UR6, URZ, 0x1f, UR44 ;  /* 0x0000001f3f067899 */ /* 0x000fe2000801142c */
[----:B------:R-:W-:Y:S01]  /*16440*/  LEA.HI R0, R0, R57, RZ, 0x3 ;  /* 0x0000003900007211 */ /* 0x000fe200078f18ff */
[----:B------:R-:W-:Y:S02]  /*16450*/  BSSY B0, `(.L_x_799) ;  /* 0x000001e000007945 */ /* 0x000fe40003800000 */
[----:B------:R-:W2:Y:S01]  /*16460*/  LDC R13, c[0x0][0xdac] ;  /* 0x00036b00ff0d7b82 */ /* 0x000ea20000000800 */
[----:B------:R-:W-:-:S05]  /*16470*/  LOP3.LUT R4, R0, 0x1ffffff8, RZ, 0xc0, !PT ;  /* 0x1ffffff800047812 */ /* 0x000fca00078ec0ff */
[----:B------:R-:W-:Y:S01]  /*16480*/  IMAD.IADD R10, R57, 0x1, -R4 ;  /* 0x00000001390a7824 */ /* 0x000fe200078e0a04 */
[----:B------:R-:W-:Y:S01]  /*16490*/  SHF.R.S32.HI R4, RZ, 0x3, R0 ;  /* 0x00000003ff047819 */ /* 0x000fe20000011400 */
[----:B------:R-:W3:Y:S02]  /*164a0*/  LDC.64 R20, c[0x0][0xae8] ;  /* 0x0002ba00ff147b82 */ /* 0x000ee40000000a00 */
[----:B------:R-:W-:Y:S02]  /*164b0*/  IMAD.SHL.U32 R10, R10, 0x8, RZ ;  /* 0x000000080a0a7824 */ /* 0x000fe400078e00ff */
[----:B-1----:R-:W-:Y:S01]  /*164c0*/  IMAD R12, R14, UR5, RZ ;  /* 0x000000050e0c7c24 */ /* 0x002fe2000f8e02ff */
[----:B------:R-:W-:Y:S06]  /*164d0*/  @P0 BRA `(.L_x_800) ;  /* 0x0000000000540947 */ /* 0x000fec0003800000 */
[----:B------:R-:W-:Y:S01]  /*164e0*/  IMAD.U32 R6, RZ, RZ, UR42 ;  /* 0x0000002aff067e24 */ /* 0x000fe2000f8e00ff */
[----:B------:R-:W-:-:S04]  /*164f0*/  ULDC UR7, c[0x0][0xa88] ;  /* 0x0002a20000077ab9 */ /* 0x000fc80000000800 */
[----:B------:R-:W-:-:S04]  /*16500*/  IADD3 R6, R6, -0x80, R69 ;  /* 0xffffff8006067810 */ /* 0x000fc80007ffe045 */
[----:B------:R-:W-:-:S13]  /*16510*/  ISETP.GE.AND P0, PT, R6, UR7, PT ;  /* 0x0000000706007c0c */ /* 0x000fda000bf06270 */
[----:B------:R-:W-:Y:S05]  /*16520*/  @P0 BRA `(.L_x_800) ;  /* 0x0000000000400947 */ /* 0x000fea0003800000 */
[----:B------:R-:W1:Y:S01]  /*16530*/  LDC.64 R8, c[0x0][0xb70] ;  /* 0x0002dc00ff087b82 */ /* 0x000e620000000a00 */
[----:B------:R-:W-:Y:S01]  /*16540*/  SHF.R.S32.HI R7, RZ, 0x1f, R6 ;  /* 0x0000001fff077819 */ /* 0x000fe20000011406 */
[----:B------:R-:W-:-:S06]  /*16550*/  ULDC.64 UR8, c[0x0][0xb40] ;  /* 0x0002d00000087ab9 */ /* 0x000fcc0000000a00 */
[----:B------:R-:W4:Y:S01]  /*16560*/  LDC.64 R24, c[0x0][0xb78] ;  /* 0x0002de00ff187b82 */ /* 0x000f220000000a00 */
[C---:B-1----:R-:W-:Y:S02]  /*16570*/  IMAD R0, R8.reuse, UR5, RZ ;  /* 0x0000000508007c24 */ /* 0x042fe4000f8e02ff */
[----:B------:R-:W-:-:S04]  /*16580*/  IMAD.WIDE.U32 R6, R8, UR43, R6 ;  /* 0x0000002b08067c25 */ /* 0x000fc8000f8e0006 */
[----:B------:R-:W-:Y:S02]  /*16590*/  IMAD R3, R9, UR43, R0 ;  /* 0x0000002b09037c24 */ /* 0x000fe4000f8e0200 */
[C---:B----4-:R-:W-:Y:S02]  /*165a0*/  IMAD R0, R24.reuse, UR6, RZ ;  /* 0x0000000618007c24 */ /* 0x050fe4000f8e02ff */
[----:B------:R-:W-:Y:S02]  /*165b0*/  IMAD.IADD R7, R7, 0x1, R3 ;  /* 0x0000000107077824 */ /* 0x000fe400078e0203 */
[----:B------:R-:W-:Y:S02]  /*165c0*/  IMAD R3, R25, UR44, R0 ;  /* 0x0000002c19037c24 */ /* 0x000fe4000f8e0200 */
[----:B------:R-:W-:-:S04]  /*165d0*/  IMAD.WIDE.U32 R6, R24, UR44, R6 ;  /* 0x0000002c18067c25 */ /* 0x000fc8000f8e0006 */
[----:B------:R-:W-:Y:S01]  /*165e0*/  IMAD.IADD R3, R7, 0x1, R3 ;  /* 0x0000000107037824 */ /* 0x000fe200078e0203 */
[----:B------:R-:W-:-:S04]  /*165f0*/  LEA R8, P0, R6, UR8, 0x2 ;  /* 0x0000000806087c11 */ /* 0x000fc8000f8010ff */
[----:B------:R-:W-:Y:S01]  /*16600*/  LEA.HI.X R9, R6, UR9, R3, 0x2, P0 ;  /* 0x0000000906097c11 */ /* 0x000fe200080f1403 */
[----:B------:R-:W-:-:S05]  /*16610*/  IMAD.MOV.U32 R3, RZ, RZ, -0x800000 ;  /* 0xff800000ff037424 */ /* 0x000fca00078e00ff */
[----:B------:R1:W-:Y:S03]  /*16620*/  STG.E desc[UR46][R8.64], R3 ;  /* 0x0000000308007986 */ /* 0x0003e6000c10192e */
.L_x_800:
[----:B------:R-:W-:Y:S05]  /*16630*/  BSYNC B0 ;  /* 0x0000000000007941 */ /* 0x000fea0003800000 */
.L_x_799:
[----:B------:R-:W-:Y:S01]  /*16640*/  ULDC UR5, c[0x0][0xa88] ;  /* 0x0002a20000057ab9 */ /* 0x000fe20000000800 */
[----:B------:R-:W-:Y:S01]  /*16650*/  SHF.R.S32.HI R11, RZ, 0x1f, R10 ;  /* 0x0000001fff0b7819 */ /* 0x000fe2000001140a */
[----:B------:R-:W-:Y:S01]  /*16660*/  UIADD3 UR42, -UR42, UR5, URZ ;  /* 0x000000052a2a7290 */ /* 0x000fe2000fffe13f */
[----:B------:R-:W-:Y:S01]  /*16670*/  VIADD R0, R4, 0x20 ;  /* 0x0000002004007836 */ /* 0x000fe20000000000 */
[----:B------:R-:W-:Y:S01]  /*16680*/  ULOP3.LUT UR39, URZ, UR39, URZ, 0x33, !UPT ;  /* 0x000000273f277292 */ /* 0x000fe2000f8e333f */
[----:B-1----:R-:W-:Y:S01]  /*16690*/  IMAD R3, R15, UR43, R12 ;  /* 0x0000002b0f037c24 */ /* 0x002fe2000f8e020c */
[----:B------:R-:W-:Y:S01]  /*166a0*/  BSSY B0, `(.L_x_801) ;  /* 0x0000021000007945 */ /* 0x000fe20003800000 */
[----:B------:R-:W-:Y:S01]  /*166b0*/  IMAD.WIDE.U32 R6, R14, UR43, R10 ;  /* 0x0000002b0e067c25 */ /* 0x000fe2000f8e000a */
[----:B------:R-:W-:Y:S02]  /*166c0*/  ISETP.GE.AND P2, PT, R4, UR42, PT ;  /* 0x0000002a04007c0c */ /* 0x000fe4000bf46270 */
[----:B------:R-:W-:Y:S01]  /*166d0*/  ISETP.GE.AND P4, PT, R0, UR42, PT ;  /* 0x0000002a00007c0c */ /* 0x000fe2000bf86270 */
[----:B------:R-:W-:-:S02]  /*166e0*/  VIADD R5, R4, 0x40 ;  /* 0x0000004004057836 */ /* 0x000fc40000000000 */
[----:B------:R-:W-:Y:S02]  /*166f0*/  VIADD R8, R4, 0x60 ;  /* 0x0000006004087836 */ /* 0x000fe40000000000 */
[----:B------:R-:W-:Y:S01]  /*16700*/  IMAD.IADD R7, R7, 0x1, R3 ;  /* 0x0000000107077824 */ /* 0x000fe200078e0203 */
[----:B------:R-:W-:Y:S01]  /*16710*/  ISETP.GE.AND P0, PT, R5, UR42, PT ;  /* 0x0000002a05007c0c */ /* 0x000fe2000bf06270 */
[----:B---3--:R-:W-:Y:S01]  /*16720*/  IMAD R0, R20, UR6, RZ ;  /* 0x0000000614007c24 */ /* 0x008fe2000f8e02ff */
[----:B------:R-:W-:Y:S01]  /*16730*/  SHF.R.S32.HI R5, RZ, 0x1f, R4 ;  /* 0x0000001fff057819 */ /* 0x000fe20000011404 */
[----:B--2---:R-:W-:Y:S01]  /*16740*/  VIADD R13, R13, UR39 ;  /* 0x000000270d0d7c36 */ /* 0x004fe20008000000 */
[----:B------:R-:W-:Y:S01]  /*16750*/  ISETP.GE.AND P1, PT, R8, UR42, PT ;  /* 0x0000002a08007c0c */ /* 0x000fe2000bf26270 */
[----:B------:R-:W-:Y:S02]  /*16760*/  IMAD R3, R21, UR44, R0 ;  /* 0x0000002c15037c24 */ /* 0x000fe4000f8e0200 */
[----:B------:R-:W-:-:S04]  /*16770*/  IMAD.WIDE.U32 R8, R20, UR44, R6 ;  /* 0x0000002c14087c25 */ /* 0x000fc8000f8e0006 */
[----:B------:R-:W-:-:S04]  /*16780*/  IMAD.WIDE R6, R13, 0x80, R4 ;  /* 0x000000800d067825 */ /* 0x000fc800078e0204 */
[----:B------:R-:W-:Y:S01]  /*16790*/  IMAD.IADD R13, R9, 0x1, R3 ;  /* 0x00000001090d7824 */ /* 0x000fe200078e0203 */
[----:B------:R-:W-:Y:S06]  /*167a0*/  @P2 BRA `(.L_x_802) ;  /* 0x0000000000402947 */ /* 0x000fec0003800000 */
[----:B------:R-:W-:Y:S01]  /*167b0*/  ULDC.64 UR6, c[0x0][0xad8] ;  /* 0x0002b60000067ab9 */ /* 0x000fe20000000a00 */
[C---:B------:R-:W-:Y:S01]  /*167c0*/  VIADD R0, R10.reuse, 0x40 ;  /* 0x000000400a007836 */ /* 0x040fe20000000000 */
[----:B------:R-:W-:Y:S01]  /*167d0*/  ULDC UR5, c[0x0][0xa8c] ;  /* 0x0002a30000057ab9 */ /* 0x000fe20000000800 */
[----:B------:R-:W-:Y:S01]  /*167e0*/  IMAD R3, R7, UR6, RZ ;  /* 0x0000000607037c24 */ /* 0x000fe2000f8e02ff */
[----:B------:R-:W-:Y:S01]  /*167f0*/  ISETP.GE.AND P2, PT, R10, UR5, PT ;  /* 0x000000050a007c0c */ /* 0x000fe2000bf46270 */
[----:B------:R-:W-:Y:S01]  /*16800*/  IMAD.MOV.U32 R4, RZ, RZ, R8 ;  /* 0x000000ffff047224 */ /* 0x000fe200078e0008 */
[----:B------:R-:W-:Y:S01]  /*16810*/  ISETP.GE.AND P3, PT, R0, UR5, PT ;  /* 0x0000000500007c0c */ /* 0x000fe2000bf66270 */
[----:B------:R-:W-:Y:S02]  /*16820*/  IMAD.MOV.U32 R5, RZ, RZ, R13 ;  /* 0x000000ffff057224 */ /* 0x000fe400078e000d */
[C---:B------:R-:W-:Y:S02]  /*16830*/  IMAD R3, R6.reuse, UR7, R3 ;  /* 0x0000000706037c24 */ /* 0x040fe4000f8e0203 */
[----:B------:R-:W-:Y:S01]  /*16840*/  IMAD.WIDE.U32 R4, R6, UR6, R4 ;  /* 0x0000000606047c25 */ /* 0x000fe2000f8e0004 */
[----:B------:R-:W-:-:S03]  /*16850*/  ULDC.64 UR6, c[0x0][0xa80] ;  /* 0x0002a00000067ab9 */ /* 0x000fc60000000a00 */
[----:B------:R-:W-:Y:S01]  /*16860*/  IMAD.IADD R3, R5, 0x1, R3 ;  /* 0x0000000105037824 */ /* 0x000fe200078e0203 */
[----:B------:R-:W-:-:S04]  /*16870*/  LEA R14, P5, R4, UR6, 0x1 ;  /* 0x00000006040e7c11 */ /* 0x000fc8000f8a08ff */
[----:B------:R-:W-:-:S05]  /*16880*/  LEA.HI.X R15, R4, UR7, R3, 0x1, P5 ;  /* 0x00000007040f7c11 */ /* 0x000fca000a8f0c03 */
[----:B------:R1:W-:Y:S04]  /*16890*/  @!P2 STG.E.128 desc[UR46][R14.64], RZ ;  /* 0x000000ff0e00a986 */ /* 0x0003e8000c101d2e */
[----:B------:R1:W-:Y:S02]  /*168a0*/  @!P3 STG.E.128 desc[UR46][R14.64+0x80], RZ ;  /* 0x000080ff0e00b986 */ /* 0x0003e4000c101d2e */
.L_x_802:
[----:B------:R-:W-:Y:S05]  /*168b0*/  BSYNC B0 ;  /* 0x0000000000007941 */ /* 0x000fea0003800000 */
.L_x_801:
[----:B------:R-:W-:Y:S04]  /*168c0*/  BSSY B0, `(.L_x_803) ;  /* 0x0000014000007945 */ /* 0x000fe80003800000 */
[----:B------:R-:W-:Y:S05]  /*168d0*/  @P4 BRA `(.L_x_804) ;  /* 0x0000000000484947 */ /* 0x000fea0003800000 */
[----:B------:R-:W-:Y:S01]  /*168e0*/  IADD3 R3, P2, R6, 0x20, RZ ;  /* 0x0000002006037810 */ /* 0x000fe20007f5e0ff */
[----:B------:R-:W-:Y:S01]  /*168f0*/  ULDC.64 UR6, c[0x0][0xad8] ;  /* 0x0002b60000067ab9 */ /* 0x000fe20000000a00 */
[----:B------:R-:W-:Y:S01]  /*16900*/  IMAD.MOV.U32 R4, RZ, RZ, R8 ;  /* 0x000000ffff047224 */ /* 0x000fe200078e0008 */
[----:B------:R-:W-:Y:S01]  /*16910*/  ULDC UR5, c[0x0][0xa8c] ;  /* 0x0002a30000057ab9 */ /* 0x000fe20000000800 */
[----:B------:R-:W-:Y:S01]  /*16920*/  IMAD.MOV.U32 R5, RZ, RZ, R13 ;  /* 0x000000ffff057224 */ /* 0x000fe200078e000d */
[C---:B------:R-:W-:Y:S01]  /*16930*/  ISETP.GE.AND P3, PT, R10.reuse, UR5, PT ;  /* 0x000000050a007c0c */ /* 0x040fe2000bf66270 */
[----:B------:R-:W-:Y:S02]  /*16940*/  IMAD.X R0, RZ, RZ, R7, P2 ;  /* 0x000000ffff007224 */ /* 0x000fe400010e0607 */
[----:B------:R-:W-:Y:S02]  /*16950*/  VIADD R12, R10, 0x40 ;  /* 0x000000400a0c7836 */ /* 0x000fe40000000000 */
[----:B------:R-:W-:-:S02]  /*16960*/  IMAD R0, R0, UR6, RZ ;  /* 0x0000000600007c24 */ /* 0x000fc4000f8e02ff */
[----:B------:R-:W-:Y:S01]  /*16970*/  IMAD.WIDE.U32 R4, R3, UR6, R4 ;  /* 0x0000000603047c25 */ /* 0x000fe2000f8e0004 */
[----:B------:R-:W-:-:S03]  /*16980*/  ISETP.GE.AND P4, PT, R12, UR5, PT ;  /* 0x000000050c007c0c */ /* 0x000fc6000bf86270 */
[----:B------:R-:W-:Y:S01]  /*16990*/  IMAD R3, R3, UR7, R0 ;  /* 0x0000000703037c24 */ /* 0x000fe2000f8e0200 */
[----:B------:R-:W-:Y:S02]  /*169a0*/  ULDC.64 UR6, c[0x0][0xa80] ;  /* 0x0002a00000067ab9 */ /* 0x000fe40000000a00 */
[----:B-1----:R-:W-:Y:S01]  /*169b0*/  LEA R14, P2, R4, UR6, 0x1 ;  /* 0x00000006040e7c11 */ /* 0x002fe2000f8408ff */
[----:B------:R-:W-:-:S05]  /*169c0*/  IMAD.IADD R3, R5, 0x1, R3 ;  /* 0x0000000105037824 */ /* 0x000fca00078e0203 */
[----:B------:R-:W-:-:S05]  /*169d0*/  LEA.HI.X R15, R4, UR7, R3, 0x1, P2 ;  /* 0x00000007040f7c11 */ /* 0x000fca00090f0c03 */
[----:B------:R2:W-:Y:S04]  /*169e0*/  @!P3 STG.E.128 desc[UR46][R14.64], RZ ;  /* 0x000000ff0e00b986 */ /* 0x0005e8000c101d2e */
[----:B------:R2:W-:Y:S02]  /*169f0*/  @!P4 STG.E.128 desc[UR46][R14.64+0x80], RZ ;  /* 0x000080ff0e00c986 */ /* 0x0005e4000c101d2e */
.L_x_804:
[----:B------:R-:W-:Y:S05]  /*16a00*/  BSYNC B0 ;  /* 0x0000000000007941 */ /* 0x000fea0003800000 */
.L_x_803:
        /* <DEDUP_REMOVED lines=15> */
[----:B-12---:R-:W-:Y:S01]  /*16b00*/  LEA R14, P0, R4, UR6, 0x1 ;  /* 0x00000006040e7c11 */ /* 0x006fe2000f8008ff */
[----:B------:R-:W-:-:S05]  /*16b10*/  IMAD.IADD R3, R5, 0x1, R3 ;  /* 0x0000000105037824 */ /* 0x000fca00078e0203 */
[----:B------:R-:W-:-:S05]  /*16b20*/  LEA.HI.X R15, R4, UR7, R3, 0x1, P0 ;  /* 0x00000007040f7c11 */ /* 0x000fca00080f0c03 */
[----:B------:R3:W-:Y:S04]  /*16b30*/  @!P2 STG.E.128 desc[UR46][R14.64], RZ ;  /* 0x000000ff0e00a986 */ /* 0x0007e8000c101d2e */
[----:B------:R3:W-:Y:S02]  /*16b40*/  @!P3 STG.E.128 desc[UR46][R14.64+0x80], RZ ;  /* 0x000080ff0e00b986 */ /* 0x0007e4000c101d2e */
.L_x_806:
[----:B------:R-:W-:Y:S05]  /*16b50*/  BSYNC B0 ;  /* 0x0000000000007941 */ /* 0x000fea0003800000 */
.L_x_805:
        /* <DEDUP_REMOVED lines=15> */
[----:B------:R-:W-:Y:S01]  /*16c50*/  LEA R6, P0, R4, UR6, 0x1 ;  /* 0x0000000604067c11 */ /* 0x000fe2000f8008ff */
[----:B------:R-:W-:-:S05]  /*16c60*/  IMAD.IADD R3, R5, 0x1, R3 ;  /* 0x0000000105037824 */ /* 0x000fca00078e0203 */
[----:B------:R-:W-:-:S05]  /*16c70*/  LEA.HI.X R7, R4, UR7, R3, 0x1, P0 ;  /* 0x0000000704077c11 */ /* 0x000fca00080f0c03 */
[----:B------:R4:W-:Y:S04]  /*16c80*/  @!P1 STG.E.128 desc[UR46][R6.64], RZ ;  /* 0x000000ff06009986 */ /* 0x0009e8000c101d2e */
[----:B------:R4:W-:Y:S02]  /*16c90*/  @!P2 STG.E.128 desc[UR46][R6.64+0x80], RZ ;  /* 0x000080ff0600a986 */ /* 0x0009e4000c101d2e */
.L_x_807:
[----:B------:R-:W-:Y:S05]  /*16ca0*/  BSYNC B0 ;  /* 0x0000000000007941 */ /* 0x000fea0003800000 */
.L_x_796:
[----:B-1----:R-:W1:Y:S02]  /*16cb0*/  LDC R0, c[0x0][0xda8] ;  /* 0x00036a00ff007b82 */ /* 0x002e640000000800 */
[----:B-1----:R-:W-:-:S13]  /*16cc0*/  ISETP.LE.AND P0, PT, R0, UR4, PT ;  /* 0x0000000400007c0c */ /* 0x002fda000bf03270 */
[----:B------:R-:W-:Y:S05]  /*16cd0*/  @!P0 BRA `(.L_x_808) ;  /* 0xfffffea000248947 */ /* 0x000fea000383ffff */
[----:B------:R-:W-:Y:S05]  /*16ce0*/  EXIT ;  /* 0x000000000000794d */ /* 0x000fea0003800000 */
.L_x_710:
[----:B------:R-:W-:-:S08]  /*16cf0*/  NOP ;  /* 0x0000000000007918 */ /* 0x000fd00000000000 */
[----:B---3--:R-:W1:-:S00]  /*16d00*/  USETMAXREG.DEALLOC.CTAPOOL 0x18 ;  /* 0x00000018000079c8 */ /* 0x008e4000080e0500 */
[----:B-1----:R-:W-:-:S06]  /*16d10*/  LOP3.LUT R0, R0, 0x3, RZ, 0xc0, !PT ;  /* 0x0000000300007812 */ /* 0x002fcc00078ec0ff */
[----:B------:R-:W1:Y:S01]  /*16d20*/  S2UR UR4, SR_CTAID.X ;  /* 0x00000000000479c3 */ /* 0x000e620000002500 */
[----:B------:R-:W-:Y:S01]  /*16d30*/  LOP3.LUT R16, R16, 0xfffffffd, RZ, 0xc0, !PT ;  /* 0xfffffffd10107812 */ /* 0x000fe200078ec0ff */
[----:B------:R-:W-:Y:S04]  /*16d40*/  STL [R1], RZ ;  /* 0x000000ff01007387 */ /* 0x000fe80000100800 */
[----:B------:R-:W2:Y:S04]  /*16d50*/  SHFL.IDX PT, R0, R0, RZ, 0x1f ;  /* 0x00001fff00007589 */ /* 0x000ea800000e0000 */
[----:B------:R3:W-:Y:S01]  /*16d60*/  STL [R1+0x28], RZ ;  /* 0x000028ff01007387 */ /* 0x0007e20000100800 */
[----:B--2---:R-:W-:-:S02]  /*16d70*/  ISETP.NE.AND P0, PT, R0, RZ, PT ;  /* 0x000000ff0000720c */ /* 0x004fc40003f05270 */
[----:B------:R-:W1:Y:S11]  /*16d80*/  LDC R0, c[0x0][0xda8] ;  /* 0x00036a00ff007b82 */ /* 0x000e760000000800 */
[----:B------:R-:W-:Y:S01]  /*16d90*/  @P0 LOP3.LUT R16, R16, 0x2, RZ, 0xfc, !PT ;  /* 0x0000000210100812 */ /* 0x000fe200078efcff */
[----:B------:R-:W-:Y:S06]  /*16da0*/  @P0 BAR.ARV 0x4, 0x180 ;  /* 0x0106000000000b1d */ /* 0x000fec0000002000 */
[----:B-1----:R-:W-:Y:S01]  /*16db0*/  ISETP.LE.AND P0, PT, R0, UR4, PT ;  /* 0x0000000400007c0c */ /* 0x002fe2000bf03270 */
[----:B------:R-:W-:-:S05]  /*16dc0*/  IMAD.MOV.U32 R0, RZ, RZ, 0x1 ;  /* 0x00000001ff007424 */ /* 0x000fca00078e00ff */
[----:B------:R3:W-:Y:S07]  /*16dd0*/  STL [R1+0x4], R0 ;  /* 0x0000040001007387 */ /* 0x0007ee0000100800 */
[----:B------:R-:W-:Y:S05]  /*16de0*/  @P0 BRA `(.L_x_809) ;  /* 0x0000003000d00947 */ /* 0x000fea0003800000 */
[----:B------:R-:W2:Y:S01]  /*16df0*/  LDL R7, [R1+0x24] ;  /* 0x0000240001077983 */ /* 0x000ea20000100800 */
[----:B------:R-:W1:Y:S01]  /*16e00*/  S2R R2, SR_TID.X ;  /* 0x0000000000027919 */ /* 0x000e620000002100 */
[----:B------:R-:W3:Y:S01]  /*16e10*/  S2R R8, SR_TID.X ;  /* 0x0000000000087919 */ /* 0x000ee20000002100 */
[----:B-1----:R-:W-:Y:S01]  /*16e20*/  LOP3.LUT R2, R2, 0x7f, RZ, 0xc0, !PT ;  /* 0x0000007f02027812 */ /* 0x002fe200078ec0ff */
[C---:B---3--:R-:W-:Y:S02]  /*16e30*/  IMAD.SHL.U32 R0, R8.reuse, 0x80, RZ ;  /* 0x0000008008007824 */ /* 0x048fe400078e00ff */
[----:B------:R-:W-:Y:S01]  /*16e40*/  IMAD.SHL.U32 R4, R8, 0x40, RZ ;  /* 0x0000004008047824 */ /* 0x000fe200078e00ff */
[----:B------:R-:W-:Y:S02]  /*16e50*/  SHF.R.U32.HI R3, RZ, 0x5, R2 ;  /* 0x00000005ff037819 */ /* 0x000fe40000011602 */
[----:B------:R-:W-:Y:S02]  /*16e60*/  LOP3.LUT R2, R0, 0x380, RZ, 0xc0, !PT ;  /* 0x0000038000027812 */ /* 0x000fe400078ec0ff */
[----:B------:R-:W-:-:S03]  /*16e70*/  LOP3.LUT R6, R4, 0x40, RZ, 0xc0, !PT ;  /* 0x0000004004067812 */ /* 0x000fc600078ec0ff */
[C---:B------:R-:W-:Y:S02]  /*16e80*/  IMAD R2, R3.reuse, 0x10, R2 ;  /* 0x0000001003027824 */ /* 0x040fe400078e0202 */
[----:B------:R-:W-:Y:S02]  /*16e90*/  IMAD R6, R3, 0x400, R6 ;  /* 0x0000040003067824 */ /* 0x000fe400078e0206 */
[----:B------:R-:W-:-:S05]  /*16ea0*/  IMAD.SHL.U32 R3, R8, 0x10, RZ ;  /* 0x0000001008037824 */ /* 0x000fca00078e00ff */
[----:B------:R-:W-:Y:S02]  /*16eb0*/  LOP3.LUT R3, R2, 0x70, R3, 0x78, !PT ;  /* 0x0000007002037812 */ /* 0x000fe400078e7803 */
[----:B------:R-:W-:Y:S01]  /*16ec0*/  LOP3.LUT R2, R4, 0x180, RZ, 0xc0, !PT ;  /* 0x0000018004027812 */ /* 0x000fe200078ec0ff */
[----:B------:R-:W-:-:S03]  /*16ed0*/  IMAD.SHL.U32 R5, R8, 0x8, RZ ;  /* 0x0000000808057824 */ /* 0x000fc600078e00ff */
[----:B------:R-:W-:Y:S02]  /*16ee0*/  LOP3.LUT R2, R2, 0x10, R8, 0xf8, !PT ;  /* 0x0000001002027812 */ /* 0x000fe400078ef808 */
[----:B------:R-:W-:Y:S02]  /*16ef0*/  LOP3.LUT R4, R4, 0x200, RZ, 0xc0, !PT ;  /* 0x0000020004047812 */ /* 0x000fe400078ec0ff */
[----:B------:R-:W-:Y:S02]  /*16f00*/  LOP3.LUT R5, R2, 0x30, R5, 0x78, !PT ;  /* 0x0000003002057812 */ /* 0x000fe400078e7805 */
[----:B------:R-:W-:Y:S02]  /*16f10*/  LOP3.LUT R0, R3, 0xc00, R0, 0xf8, !PT ;  /* 0x00000c0003007812 */ /* 0x000fe400078ef800 */
[----:B------:R-:W-:Y:S02]  /*16f20*/  IADD3 R2, R5, R6, R4 ;  /* 0x0000000605027210 */ /* 0x000fe40007ffe004 */
[----:B------:R-:W-:-:S03]  /*16f30*/  LOP3.LUT P0, RZ, R8, 0x4, RZ, 0xc0, !PT ;  /* 0x0000000408ff7812 */ /* 0x000fc6000780c0ff */
[----:B------:R1:W-:Y:S04]  /*16f40*/  STL [R1+0x14], R2 ;  /* 0x0000140201007387 */ /* 0x0003e80000100800 */
[----:B------:R3:W-:Y:S01]  /*16f50*/  STL [R1+0x18], R0 ;  /* 0x0000180001007387 */ /* 0x0007e20000100800 */
[----:B------:R-:W-:Y:S02]  /*16f60*/  IMAD.U32 R3, RZ, RZ, UR4 ;  /* 0x00000004ff037e24 */ /* 0x000fe4000f8e00ff */
[----:B-1----:R-:W-:Y:S02]  /*16f70*/  IMAD.MOV.U32 R2, RZ, RZ, 0x20 ;  /* 0x00000020ff027424 */ /* 0x002fe400078e00ff */
[----:B---3--:R-:W-:-:S05]  /*16f80*/  IMAD.MOV.U32 R0, RZ, RZ, 0x40 ;  /* 0x00000040ff007424 */ /* 0x008fca00078e00ff */
[----:B------:R-:W-:Y:S02]  /*16f90*/  SEL R4, R0, 0xffffffc0, !P0 ;  /* 0xffffffc000047807 */ /* 0x000fe40004000000 */
[----:B------:R-:W-:Y:S01]  /*16fa0*/  SEL R0, R2, 0xffffffe0, !P0 ;  /* 0xffffffe002007807 */ /* 0x000fe20004000000 */
[----:B------:R-:W-:Y:S01]  /*16fb0*/  STL [R1+0x1c], R3 ;  /* 0x00001c0301007387 */ /* 0x000fe20000100800 */
[----:B------:R-:W-:Y:S01]  /*16fc0*/  ULDC UR41, c[0x0][0xc] ;  /* 0x0000030000297ab9 */ /* 0x000fe20000000800 */
[----:B------:R-:W-:Y:S01]  /*16fd0*/  ULDC.64 UR42, c[0x0][0x198] ;  /* 0x00006600002a7ab9 */ /* 0x000fe20000000a00 */
[C---:B--2---:R-:W-:Y:S02]  /*16fe0*/  LOP3.LUT R2, R7.reuse, 0x1, RZ, 0xfc, !PT ;  /* 0x0000000107027812 */ /* 0x044fe400078efcff */
[----:B------:R-:W-:-:S03]  /*16ff0*/  LOP3.LUT R0, R7, 0x2, RZ, 0xfc, !PT ;  /* 0x0000000207007812 */ /* 0x000fc600078efcff */
[----:B------:R-:W-:Y:S04]  /*17000*/  STL [R1+0x2c], R2 ;  /* 0x00002c0201007387 */ /* 0x000fe80000100800 */
[----:B------:R-:W-:Y:S04]  /*17010*/  STL [R1+0x28], RZ ;  /* 0x000028ff01007387 */ /* 0x000fe80000100800 */
[----:B------:R1:W-:Y:S04]  /*17020*/  STL [R1+0x20], R0 ;  /* 0x0000200001007387 */ /* 0x0003e80000100800 */
[----:B------:R2:W-:Y:S01]  /*17030*/  STL [R1], RZ ;  /* 0x000000ff01007387 */ /* 0x0005e20000100800 */
[----:B-1----:R-:W-:-:S05]  /*17040*/  IMAD.MOV.U32 R0, RZ, RZ, 0x1 ;  /* 0x00000001ff007424 */ /* 0x002fca00078e00ff */
[----:B------:R2:W-:Y:S02]  /*17050*/  STL [R1+0x4], R0 ;  /* 0x0000040001007387 */ /* 0x0005e40000100800 */
.L_x_867:
[----:B---3--:R-:W3:Y:S01]  /*17060*/  LDL R2, [R1+0x1c] ;  /* 0x00001c0001027983 */ /* 0x008ee20000100800 */
[----:B------:R-:W-:Y:S01]  /*17070*/  ULDC UR8, c[0x0][0xdd0] ;  /* 0x0003740000087ab9 */ /* 0x000fe20000000800 */
[----:B--2---:R-:W1:Y:S01]  /*17080*/  LDC R0, c[0x0][0xde8] ;  /* 0x00037a00ff007b82 */ /* 0x004e620000000800 */
[----:B------:R-:W-:-:S11]  /*17090*/  UISETP.NE.AND UP0, UPT, UR8, 0x1, UPT ;  /* 0x000000010800788c */ /* 0x000fd6000bf05270 */
[----:B------:R-:W-:Y:S01]  /*170a0*/  @UP0 ULDC UR4, c[0x0][0xdd4] ;  /* 0x0003750000040ab9 */ /* 0x000fe20000000800 */
[----:B------:R-:W-:Y:S01]  /*170b0*/  @UP0 ULDC UR9, c[0x0][0xdd8] ;  /* 0x0003760000090ab9 */ /* 0x000fe20000000800 */
[C---:B---3--:R-:W-:Y:S02]  /*170c0*/  R2UR UR6, R2.reuse ;  /* 0x00000000020672ca */ /* 0x048fe400000e0000 */
[----:B------:R-:W-:-:S11]  /*170d0*/  R2UR UR7, R2 ;  /* 0x00000000020772ca */ /* 0x000fd600000e0000 */
[----:B------:R-:W-:-:S04]  /*170e0*/  UIMAD.WIDE.U32 UR4, UR6, UR4, URZ ;  /* 0x00000004060472a5 */ /* 0x000fc8000f8e003f */
[----:B------:R-:W-:-:S04]  /*170f0*/  @UP0 USHF.R.U32.HI UR6, URZ, UR9, UR5 ;  /* 0x000000093f060299 */ /* 0x000fc80008011605 */
[----:B------:R-:W-:Y:S02]  /*17100*/  UIADD3 UR4, -UR6, URZ, URZ ;  /* 0x0000003f06047290 */ /* 0x000fe4000fffe13f */
[----:B-1----:R-:W-:Y:S02]  /*17110*/  ISETP.LE.AND P0, PT, R0, UR6, PT ;  /* 0x0000000600007c0c */ /* 0x002fe4000bf03270 */
[----:B------:R-:W-:-:S11]  /*17120*/  UIMAD UR8, UR8, UR4, UR7 ;  /* 0x00000004080872a4 */ /* 0x000fd6000f8e0207 */
[----:B------:R-:W-:Y:S05]  /*17130*/  @!P0 BRA `(.L_x_810) ;  /* 0x0000000000208947 */ /* 0x000fea0003800000 */
        /* <DEDUP_REMOVED lines=8> */
.L_x_810:
[----:B------:R-:W-:Y:S01]  /*171c0*/  ULDC UR9, c[0x0][0xdc4] ;  /* 0x0003710000097ab9 */ /* 0x000fe20000000800 */
[----:B------:R-:W-:Y:S01]  /*171d0*/  UMOV UR7, UR8 ;  /* 0x0000000800077c82 */ /* 0x000fe20008000000 */
[----:B------:R-:W-:-:S11]  /*171e0*/  UISETP.NE.AND UP0, UPT, UR9, 0x1, UPT ;  /* 0x000000010900788c */ /* 0x000fd6000bf05270 */
[----:B------:R-:W-:Y:S02]  /*171f0*/  @UP0 ULDC.64 UR10, c[0x0][0xdc8] ;  /* 0x00037200000a0ab9 */ /* 0x000fe40000000a00 */
[----:B------:R-:W-:-:S04]  /*17200*/  UIMAD.WIDE.U32 UR4, UR8, UR10, URZ ;  /* 0x0000000a080472a5 */ /* 0x000fc8000f8e003f */
[----:B------:R-:W-:-:S04]  /*17210*/  @UP0 USHF.R.U32.HI UR7, URZ, UR11, UR5 ;  /* 0x0000000b3f070299 */ /* 0x000fc80008011605 */
[----:B------:R-:W-:-:S12]  /*17220*/  UIMAD UR4, UR7, UR9, URZ ;  /* 0x00000009070472a4 */ /* 0x000fd8000f8e023f */
.L_x_811:
[----:B------:R-:W1:Y:S01]  /*17230*/  LDC.64 R2, c[0x0][0x9e0] ;  /* 0x00027800ff027b82 */ /* 0x000e620000000a00 */
[----:B------:R-:W-:Y:S02]  /*17240*/  UIADD3 UR4, UR8, -UR4, URZ ;  /* 0x8000000408047290 */ /* 0x000fe4000fffe03f */
[----:B------:R-:W-:Y:S01]  /*17250*/  ULOP3.LUT UR7, URZ, UR7, URZ, 0x33, !UPT ;  /* 0x000000073f077292 */ /* 0x000fe2000f8e333f */
[----:B------:R-:W-:Y:S01]  /*17260*/  ULDC UR8, c[0x0][0xdb8] ;  /* 0x00036e0000087ab9 */ /* 0x000fe20000000800 */
[----:B------:R-:W-:Y:S01]  /*17270*/  ULDC.64 UR10, c[0x0][0x3f8] ;  /* 0x0000fe00000a7ab9 */ /* 0x000fe20000000a00 */
[----:B------:R-:W-:Y:S01]  /*17280*/  UISETP.NE.AND UP1, UPT, UR8, 0x1, UPT ;  /* 0x000000010800788c */ /* 0x000fe2000bf25270 */
[----:B------:R-:W-:Y:S01]  /*17290*/  ULDC UR9, c[0x0][0xdac] ;  /* 0x00036b0000097ab9 */ /* 0x000fe20000000800 */
[----:B------:R-:W-:Y:S01]  /*172a0*/  UISETP.NE.U32.AND UP0, UPT, UR10, URZ, UPT ;  /* 0x0000003f0a00728c */ /* 0x000fe2000bf05070 */
[----:B------:R-:W-:Y:S01]  /*172b0*/  ULDC UR5, c[0x0][0xdc4] ;  /* 0x0003710000057ab9 */ /* 0x000fe20000000800 */
[----:B------:R-:W-:-:S02]  /*172c0*/  UIADD3 UR7, UR7, UR9, URZ ;  /* 0x0000000907077290 */ /* 0x000fc4000fffe03f */
[----:B------:R-:W-:Y:S02]  /*172d0*/  UIMAD UR6, UR6, UR5, UR4 ;  /* 0x00000005060672a4 */ /* 0x000fe4000f8e0204 */
[----:B------:R-:W-:-:S03]  /*172e0*/  UISETP.NE.AND.EX UP0, UPT, UR11, URZ, UPT, UP0 ;  /* 0x0000003f0b00728c */ /* 0x000fc6000bf05300 */
[----:B------:R-:W-:Y:S01]  /*172f0*/  @UP1 ULDC UR4, c[0x0][0xdbc] ;  /* 0x00036f0000041ab9 */ /* 0x000fe20000000800 */
[----:B------:R-:W-:Y:S01]  /*17300*/  USHF.L.U32 UR37, UR7, 0x7, URZ ;  /* 0x0000000707257899 */ /* 0x000fe2000800063f */
[----:B------:R-:W-:Y:S01]  /*17310*/  ULDC UR10, c[0x0][0x404] ;  /* 0x00010100000a7ab9 */ /* 0x000fe20000000800 */
[----:B------:R-:W-:Y:S01]  /*17320*/  ULDC UR11, c[0x0][0x288] ;  /* 0x0000a200000b7ab9 */ /* 0x000fe20000000800 */
[----:B------:R-:W-:Y:S01]  /*17330*/  UIMAD.WIDE.U32 UR4, UR6, UR4, URZ ;  /* 0x00000004060472a5 */ /* 0x000fe2000f8e003f */
[----:B-1----:R-:W-:Y:S01]  /*17340*/  ISETP.GE.AND P1, PT, R3, 0x1, PT ;  /* 0x000000010300780c */ /* 0x002fe20003f26270 */
[----:B------:R-:W-:Y:S01]  /*17350*/  @UP1 ULDC UR12, c[0x0][0xdc0] ;  /* 0x00037000000c1ab9 */ /* 0x000fe20000000800 */
[----:B------:R-:W-:Y:S02]  /*17360*/  USEL UR10, UR10, 0x1, UP0 ;  /* 0x000000010a0a7887 */ /* 0x000fe40008000000 */
[----:B------:R-:W-:Y:S01]  /*17370*/  UIADD3 UR4, UR37, 0x80, -UR11 ;  /* 0x0000008025047890 */ /* 0x000fe2000fffe80b */
[----:B------:R-:W-:Y:S01]  /*17380*/  UMOV UR39, UR6 ;  /* 0x0000000600277c82 */ /* 0x000fe20008000000 */
[----:B------:R-:W-:Y:S01]  /*17390*/  ULDC UR9, c[0x0][0x2e0] ;  /* 0x0000b80000097ab9 */ /* 0x000fe20000000800 */
[----:B------:R-:W-:-:S02]  /*173a0*/  @UP1 USHF.R.U32.HI UR39, URZ, UR12, UR5 ;  /* 0x0000000c3f271299 */ /* 0x000fc40008011605 */
[----:B------:R-:W-:Y:S02]  /*173b0*/  UIMAD UR4, UR10, UR9, UR4 ;  /* 0x000000090a0472a4 */ /* 0x000fe4000f8e0204 */
[----:B------:R-:W-:-:S04]  /*173c0*/  UIADD3 UR38, -UR39, URZ, URZ ;  /* 0x0000003f27267290 */ /* 0x000fc8000fffe13f */
[----:B------:R-:W-:Y:S01]  /*173d0*/  UIMAD UR38, UR8, UR38, UR6 ;  /* 0x00000026082672a4 */ /* 0x000fe2000f8e0206 */
[----:B------:R-:W-:Y:S01]  /*173e0*/  VIADD R2, R2, UR4 ;  /* 0x0000000402027c36 */ /* 0x000fe20008000000 */
[----:B------:R-:W-:Y:S10]  /*173f0*/  @!P1 BRA `(.L_x_812) ;  /* 0x0000000000449947 */ /* 0x000ff40003800000 */
[----:B------:R-:W-:Y:S01]  /*17400*/  ISETP.LT.AND P0, PT, RZ, UR4, PT ;  /* 0x00000004ff007c0c */ /* 0x000fe2000bf01270 */
[----:B------:R-:W-:-:S06]  /*17410*/  UIADD3 UR5, UR4, -0x1, URZ ;  /* 0xffffffff04057890 */ /* 0x000fcc000fffe03f */
[----:B------:R-:W-:-:S06]  /*17420*/  IMAD.U32 R0, RZ, RZ, UR5 ;  /* 0x00000005ff007e24 */ /* 0x000fcc000f8e00ff */
[----:B------:R-:W-:Y:S05]  /*17430*/  @P0 BRA `(.L_x_813) ;  /* 0x00000000001c0947 */ /* 0x000fea0003800000 */
[----:B------:R-:W-:Y:S01]  /*17440*/  ISETP.NE.AND P0, PT, R3, 0x1, PT ;  /* 0x000000010300780c */ /* 0x000fe20003f05270 */
[----:B------:R-:W-:-:S12]  /*17450*/  IMAD R7, RZ, RZ, -UR4 ;  /* 0x80000004ff077e24 */ /* 0x000fd8000f8e02ff */
[----:B------:R-:W1:Y:S02]  /*17460*/  @P0 LDC.64 R4, c[0x0][0x9e8] ;  /* 0x00027a00ff040b82 */ /* 0x000e640000000a00 */
[----:B-1----:R-:W-:-:S05]  /*17470*/  @P0 IMAD.HI.U32 R4, R7, R4, RZ ;  /* 0x0000000407040227 */ /* 0x002fca00078e00ff */
[----:B------:R-:W-:-:S04]  /*17480*/  @P0 SHF.R.U32.HI R7, RZ, R5, R4 ;  /* 0x00000005ff070219 */ /* 0x000fc80000011604 */
[----:B------:R-:W-:Y:S01]  /*17490*/  LOP3.LUT R0, RZ, R7, RZ, 0x33, !PT ;  /* 0x00000007ff007212 */ /* 0x000fe200078e33ff */
[----:B------:R-:W-:Y:S06]  /*174a0*/  BRA `(.L_x_814) ;  /* 0x0000000000107947 */ /* 0x000fec0003800000 */
.L_x_813:
[----:B------:R-:W-:-:S13]  /*174b0*/  ISETP.NE.AND P0, PT, R3, 0x1, PT ;  /* 0x000000010300780c */ /* 0x000fda0003f05270 */
[----:B------:R-:W1:Y:S02]  /*174c0*/  @P0 LDC.64 R4, c[0x0][0x9e8] ;  /* 0x00027a00ff040b82 */ /* 0x000e640000000a00 */
[----:B-1----:R-:W-:-:S05]  /*174d0*/  @P0 IMAD.HI.U32 R4, R0, R4, RZ ;  /* 0x0000000400040227 */ /* 0x002fca00078e00ff */
[----:B------:R-:W-:-:S07]  /*174e0*/  @P0 SHF.R.U32.HI R0, RZ, R5, R4 ;  /* 0x00000005ff000219 */ /* 0x000fce0000011604 */
.L_x_814:
[----:B------:R-:W-:-:S05]  /*174f0*/  IMAD R5, R0, R3, R3 ;  /* 0x0000000300057224 */ /* 0x000fca00078e0203 */
[----:B------:R-:W-:-:S07]  /*17500*/  VIMNMX R2, R2, R5, PT ;  /* 0x0000000502027248 */ /* 0x000fce0003fe0100 */
.L_x_812:
[----:B------:R-:W-:Y:S01]  /*17510*/  UIMAD UR4, UR10, UR9, 0xbf ;  /* 0x000000bf0a0474a4 */ /* 0x000fe2000f8e0209 */
[----:B------:R-:W-:Y:S01]  /*17520*/  VIADD R2, R2, 0xbf ;  /* 0x000000bf02027836 */ /* 0x000fe20000000000 */
[----:B------:R-:W-:Y:S02]  /*17530*/  UIADD3 UR6, UR37, -UR11, URZ ;  /* 0x8000000b25067290 */ /* 0x000fe4000fffe03f */
[----:B------:R-:W-:Y:S01]  /*17540*/  UIMAD.WIDE UR4, UR4, 0x2aaaaaab, URZ ;  /* 0x2aaaaaab040478a5 */ /* 0x000fe2000f8e023f */
[----:B------:R-:W-:Y:S01]  /*17550*/  IMAD.HI R2, R2, 0x2aaaaaab, RZ ;  /* 0x2aaaaaab02027827 */ /* 0x000fe200078e02ff */
[----:B------:R-:W-:Y:S02]  /*17560*/  UIMAD UR6, UR10, UR9, UR6 ;  /* 0x000000090a0672a4 */ /* 0x000fe4000f8e0206 */
[----:B------:R-:W-:Y:S02]  /*17570*/  USHF.R.U32.HI UR4, URZ, 0x1f, UR5 ;  /* 0x0000001f3f047899 */ /* 0x000fe40008011605 */
[----:B------:R-:W-:Y:S01]  /*17580*/  SHF.R.U32.HI R5, RZ, 0x1f, R2 ;  /* 0x0000001fff057819 */ /* 0x000fe20000011602 */
[----:B------:R-:W-:Y:S01]  /*17590*/  ULDC UR7, c[0x0][0x9dc] ;  /* 0x0002770000077ab9 */ /* 0x000fe20000000800 */
[----:B------:R-:W-:-:S02]  /*175a0*/  ULEA.HI.SX32 UR5, UR5, UR4, 0x1b ;  /* 0x0000000405057291 */ /* 0x000fc4000f8fda3f */
[----:B------:R-:W-:Y:S01]  /*175b0*/  UIADD3 UR4, UR6, -UR7, URZ ;  /* 0x8000000706047290 */ /* 0x000fe2000fffe03f */
[----:B------:R-:W-:-:S04]  /*175c0*/  LEA.HI.SX32 R5, R2, R5, 0x1b ;  /* 0x0000000502057211 */ /* 0x000fc800078fdaff */
[----:B------:R-:W-:Y:S01]  /*175d0*/  VIMNMX R17, R5, UR5, PT ;  /* 0x0000000505117c48 */ /* 0x000fe2000bfe0100 */
[----:B------:R-:W-:Y:S01]  /*175e0*/  IMAD.U32 R0, RZ, RZ, UR4 ;  /* 0x00000004ff007e24 */ /* 0x000fe2000f8e00ff */
[----:B------:R-:W-:Y:S06]  /*175f0*/  @!P1 BRA `(.L_x_815) ;  /* 0x0000000000409947 */ /* 0x000fec0003800000 */
[----:B------:R-:W-:-:S05]  /*17600*/  IMAD.U32 R2, RZ, RZ, UR6 ;  /* 0x00000006ff027e24 */ /* 0x000fca000f8e00ff */
        /* <DEDUP_REMOVED lines=9> */
.L_x_816:
[----:B------:R-:W-:-:S13]  /*176a0*/  ISETP.NE.AND P0, PT, R3, 0x1, PT ;  /* 0x000000010300780c */ /* 0x000fda0003f05270 */
[----:B------:R-:W1:Y:S02]  /*176b0*/  @P0 LDC.64 R4, c[0x0][0x9e8] ;  /* 0x00027a00ff040b82 */ /* 0x000e640000000a00 */
[----:B-1----:R-:W-:-:S05]  /*176c0*/  @P0 IMAD.HI.U32 R4, R2, R4, RZ ;  /* 0x0000000402040227 */ /* 0x002fca00078e00ff */
[----:B------:R-:W-:-:S07]  /*176d0*/  @P0 SHF.R.U32.HI R2, RZ, R5, R4 ;  /* 0x00000005ff020219 */ /* 0x000fce0000011604 */
.L_x_817:
[----:B------:R-:W-:-:S05]  /*176e0*/  IMAD R3, R2, R3, RZ ;  /* 0x0000000302037224 */ /* 0x000fca00078e02ff */
[----:B------:R-:W-:-:S07]  /*176f0*/  VIMNMX R0, R0, R3, !PT ;  /* 0x0000000300007248 */ /* 0x000fce0007fe0100 */
.L_x_815:
[----:B------:R-:W-:Y:S01]  /*17700*/  IMAD.HI R0, R0, 0x2aaaaaab, RZ ;  /* 0x2aaaaaab00007827 */ /* 0x000fe200078e02ff */
[----:B------:R-:W-:Y:S04]  /*17710*/  BSSY B6, `(.L_x_818) ;  /* 0x0000287000067945 */ /* 0x000fe80003800000 */
[----:B------:R-:W-:-:S04]  /*17720*/  SHF.R.U32.HI R3, RZ, 0x1f, R0 ;  /* 0x0000001fff037819 */ /* 0x000fc80000011600 */
[----:B------:R-:W-:-:S04]  /*17730*/  LEA.HI.SX32 R3, R0, R3, 0x1b ;  /* 0x0000000300037211 */ /* 0x000fc800078fdaff */
[----:B------:R-:W-:-:S04]  /*17740*/  VIMNMX R2, RZ, R3, !PT ;  /* 0x00000003ff027248 */ /* 0x000fc80007fe0100 */
[----:B------:R-:W-:Y:S01]  /*17750*/  ISETP.GT.AND P0, PT, R17, R2, PT ;  /* 0x000000021100720c */ /* 0x000fe20003f04270 */
[----:B------:R1:W-:-:S12]  /*17760*/  STL [R1+0x10], R2 ;  /* 0x0000100201007387 */ /* 0x0003d80000100800 */
[----:B-1----:R-:W-:Y:S05]  /*17770*/  @P0 BRA `(.L_x_819) ;  /* 0x0000000000480947 */ /* 0x002fea0003800000 */
[----:B------:R-:W1:Y:S02]  /*17780*/  S2R R2, SR_TID.X ;  /* 0x0000000000027919 */ /* 0x000e640000002100 */
[----:B-1----:R-:W-:-:S04]  /*17790*/  LOP3.LUT R2, R2, 0x7f, RZ, 0xc0, !PT ;  /* 0x0000007f02027812 */ /* 0x002fc800078ec0ff */
[----:B------:R-:W-:-:S13]  /*177a0*/  ISETP.NE.AND P0, PT, R2, RZ, PT ;  /* 0x000000ff0200720c */ /* 0x000fda0003f05270 */
[----:B------:R-:W-:Y:S05]  /*177b0*/  @P0 BRA `(.L_x_820) ;  /* 0x0000002400f00947 */ /* 0x000fea0003800000 */
[----:B------:R-:W1:Y:S01]  /*177c0*/  S2R R5, SR_LANEID ;  /* 0x0000000000057919 */ /* 0x000e620000000000 */
[----:B------:R-:W-:Y:S01]  /*177d0*/  VOTEU.ANY UR4, UPT, PT ;  /* 0x0000000000047886 */ /* 0x000fe200038e0100 */
[----:B------:R-:W2:Y:S01]  /*177e0*/  LDC.64 R2, c[0x0][0xdf0] ;  /* 0x00037c00ff027b82 */ /* 0x000ea20000000a00 */
[----:B------:R-:W1:Y:S02]  /*177f0*/  FLO.U32 R0, UR4 ;  /* 0x0000000400007d00 */ /* 0x000e6400080e0000 */
[----:B-1----:R-:W-:-:S06]  /*17800*/  ISETP.EQ.U32.AND P0, PT, R0, R5, PT ;  /* 0x000000050000720c */ /* 0x002fcc0003f02070 */
[----:B------:R-:W2:Y:S07]  /*17810*/  POPC R5, UR4 ;  /* 0x0000000400057d09 */ /* 0x000eae0008000000 */
[----:B--2---:R-:W2:Y:S01]  /*17820*/  @P0 ATOMG.E.ADD.STRONG.GPU PT, R3, desc[UR46][R2.64], R5 ;  /* 0x00000005020309a8 */ /* 0x004ea200081ee1ee */
[----:B------:R-:W1:Y:S02]  /*17830*/  S2R R4, SR_LTMASK ;  /* 0x0000000000047919 */ /* 0x000e640000003900 */
[----:B-1----:R-:W-:-:S04]  /*17840*/  LOP3.LUT R4, R4, UR4, RZ, 0xc0, !PT ;  /* 0x0000000404047c12 */ /* 0x002fc8000f8ec0ff */
[----:B------:R-:W1:Y:S01]  /*17850*/  POPC R7, R4 ;  /* 0x0000000400077309 */ /* 0x000e620000000000 */
[----:B--2---:R-:W1:Y:S02]  /*17860*/  SHFL.IDX PT, R0, R3, R0, 0x1f ;  /* 0x00001f0003007589 */ /* 0x004e6400000e0000 */
[----:B-1----:R-:W-:-:S05]  /*17870*/  IADD3 R0, R0, UR41, R7 ;  /* 0x0000002900007c10 */ /* 0x002fca000fffe007 */
[----:B------:R2:W-:Y:S01]  /*17880*/  STL [R1+0x1c], R0 ;  /* 0x00001c0001007387 */ /* 0x0005e20000100800 */
[----:B------:R-:W-:Y:S05]  /*17890*/  BRA `(.L_x_820) ;  /* 0x0000002400b87947 */ /* 0x000fea0003800000 */
.L_x_819:
[----:B------:R-:W1:Y:S01]  /*178a0*/  S2UR UR4, SR_CgaCtaId ;  /* 0x00000000000479c3 */ /* 0x000e620000008800 */
[----:B------:R-:W-:Y:S02]  /*178b0*/  UMOV UR40, 0x400 ;  /* 0x0000040000287882 */ /* 0x000fe40000000000 */
[----:B-1----:R-:W-:-:S04]  /*178c0*/  ULEA UR40, UR4, UR40, 0x18 ;  /* 0x0000002804287291 */ /* 0x002fc8000f8ec03f */
        /* <DEDUP_REMOVED lines=9> */
[----:B------:R-:W1:Y:S01]  /*17960*/  LDC.64 R2, c[0x4][R2] ;  /* 0x0100000002027b82 */ /* 0x000e620000000a00 */
        /* <DEDUP_REMOVED lines=9> */
[----:B-1----:R-:W-:Y:S05]  /*17a00*/  CALL.ABS.NOINC R2 ;  /* 0x0000000002007343 */ /* 0x002fea0003c00000 */
.L_x_821:
[----:B------:R-:W-:Y:S01]  /*17a10*/  UIADD3 UR4, UR40, 0xc400, URZ ;  /* 0x0000c40028047890 */ /* 0x000fe2000fffe03f */
[----:B------:R-:W-:-:S05]  /*17a20*/  LOP3.LUT R16, R16, 0xfffffffe, RZ, 0xc0, !PT ;  /* 0xfffffffe10107812 */ /* 0x000fca00078ec0ff */
[----:B------:R-:W-:-:S05]  /*17a30*/  IMAD.U32 R18, RZ, RZ, UR4 ;  /* 0x00000004ff127e24 */ /* 0x000fca000f8e00ff */
[----:B------:R-:W-:-:S13]  /*17a40*/  LOP3.LUT P0, RZ, R18, 0x3ff, RZ, 0xc0, !PT ;  /* 0x000003ff12ff7812 */ /* 0x000fda000780c0ff */
[----:B------:R-:W-:Y:S01]  /*17a50*/  @P0 LOP3.LUT R16, R16, 0x1, RZ, 0xfc, !PT ;  /* 0x0000000110100812 */ /* 0x000fe200078efcff */
[----:B------:R-:W-:Y:S06]  /*17a60*/  @!P0 BRA `(.L_x_822) ;  /* 0x0000000000408947 */ /* 0x000fec0003800000 */
        /* <DEDUP_REMOVED lines=16> */
.L_x_822:
        /* <DEDUP_REMOVED lines=20> */
.L_x_823:
[----:B------:R-:W-:-:S13]  /*17cb0*/  LOP3.LUT P6, RZ, R18, 0x3ff, RZ, 0xc0, !PT ;  /* 0x000003ff12ff7812 */ /* 0x000fda00078cc0ff */
        /* <DEDUP_REMOVED lines=17> */
.L_x_824:
[----:B------:R-:W1:Y:S01]  /*17dd0*/  LDC R0, c[0x0][0x428] ;  /* 0x00010a00ff007b82 */ /* 0x000e620000000800 */
[----:B------:R-:W-:Y:S01]  /*17de0*/  ULDC.64 UR4, c[0x0][0x9f8] ;  /* 0x00027e0000047ab9 */ /* 0x000fe20000000a00 */
[----:B------:R-:W-:Y:S01]  /*17df0*/  IMAD.U32 R2, RZ, RZ, UR38 ;  /* 0x00000026ff027e24 */ /* 0x000fe2000f8e00ff */
[----:B------:R-:W-:Y:S01]  /*17e00*/  ISETP.NE.U32.AND P0, PT, RZ, UR4, PT ;  /* 0x00000004ff007c0c */ /* 0x000fe2000bf05070 */
[----:B------:R-:W-:Y:S01]  /*17e10*/  IMAD.U32 R5, RZ, RZ, UR39 ;  /* 0x00000027ff057e24 */ /* 0x000fe2000f8e00ff */
[----:B------:R-:W2:Y:S01]  /*17e20*/  S2R R19, SR_TID.X ;  /* 0x0000000000137919 */ /* 0x000ea20000002100 */
[----:B------:R-:W-:Y:S01]  /*17e30*/  IMAD.U32 R21, RZ, RZ, UR39 ;  /* 0x00000027ff157e24 */ /* 0x000fe2000f8e00ff */
[----:B------:R-:W-:Y:S02]  /*17e40*/  ISETP.NE.AND.EX P0, PT, RZ, UR5, PT, P0 ;  /* 0x00000005ff007c0c */ /* 0x000fe4000bf05300 */
[----:B-1----:R-:W-:-:S13]  /*17e50*/  ISETP.NE.AND P1, PT, R0, 0x1, PT ;  /* 0x000000010000780c */ /* 0x002fda0003f25270 */
[----:B------:R-:W1:Y:S01]  /*17e60*/  @P1 LDC R0, c[0x0][0x42c] ;  /* 0x00010b00ff001b82 */ /* 0x000e620000000800 */
[----:B--2---:R-:W-:-:S07]  /*17e70*/  LOP3.LUT R18, R19, 0x7f, RZ, 0xc0, !PT ;  /* 0x0000007f13127812 */ /* 0x004fce00078ec0ff */
[----:B------:R-:W2:Y:S01]  /*17e80*/  @P1 LDC R3, c[0x0][0x430] ;  /* 0x00010c00ff031b82 */ /* 0x000ea20000000800 */
[----:B-1----:R-:W-:-:S05]  /*17e90*/  @P1 IMAD.HI.U32 R0, R0, UR38, RZ ;  /* 0x0000002600001c27 */ /* 0x002fca000f8e00ff */
[----:B--2---:R-:W-:-:S05]  /*17ea0*/  @P1 SHF.R.U32.HI R2, RZ, R3, R0 ;  /* 0x00000003ff021219 */ /* 0x004fca0000011600 */
[----:B------:R1:W-:Y:S02]  /*17eb0*/  STL [R1+0x8], R2 ;  /* 0x0000080201007387 */ /* 0x0003e40000100800 */
[----:B-1----:R-:W1:Y:S02]  /*17ec0*/  @P0 LDC.64 R2, c[0x0][0x9f8] ;  /* 0x00027e00ff020b82 */ /* 0x002e640000000a00 */
[----:B-1----:R-:W-:-:S05]  /*17ed0*/  @P0 IMAD.WIDE R2, R5, 0x4, R2 ;  /* 0x0000000405020825 */ /* 0x002fca00078e0202 */
[----:B------:R1:W2:Y:S01]  /*17ee0*/  @P0 LDG.E R21, desc[UR46][R2.64] ;  /* 0x0000002e02150981 */ /* 0x0002a2000c1e1900 */
[----:B------:R-:W-:Y:S01]  /*17ef0*/  ISETP.NE.AND P2, PT, R18, RZ, PT ;  /* 0x000000ff1200720c */ /* 0x000fe20003f45270 */
[----:B------:R-:W-:Y:S01]  /*17f00*/  UMOV UR36, URZ ;  /* 0x0000003f00247c82 */ /* 0x000fe20008000000 */
[----:B------:R-:W-:Y:S01]  /*17f10*/  UMOV UR6, 0xffffffff ;  /* 0xffffffff00067882 */ /* 0x000fe20000000000 */
[----:B------:R-:W-:-:S04]  /*17f20*/  SHF.R.U32.HI R19, RZ, 0x5, R19 ;  /* 0x00000005ff137819 */ /* 0x000fc80000011613 */
[----:B------:R-:W-:Y:S01]  /*17f30*/  LOP3.LUT R19, R19, 0x3, RZ, 0xc0, !PT ;  /* 0x0000000313137812 */ /* 0x000fe200078ec0ff */
[----:B-1----:R-:W1:Y:S05]  /*17f40*/  LDC.64 R2, c[0x0][0x3f8] ;  /* 0x0000fe00ff027b82 */ /* 0x002e6a0000000a00 */
[----:B------:R-:W-:-:S05]  /*17f50*/  VOTEU.ALL UP1, P2 ;  /* 0x00000000003f7886 */ /* 0x000fca0001020000 */
[----:B------:R-:W-:-:S04]  /*17f60*/  @!UP1 UIADD3 UR4, UP0, UR42, 0x270, URZ ;  /* 0x000002702a049890 */ /* 0x000fc8000ff1e03f */
[----:B------:R-:W-:-:S09]  /*17f70*/  @!UP1 UIADD3.X UR5, URZ, UR43, URZ, UP0, !UPT ;  /* 0x0000002b3f059290 */ /* 0x000fd200087fe43f */
[----:B------:R3:W-:Y:S01]  /*17f80*/  @!UP1 UTMAPF.L2.4D [UR36], [UR4] ;  /* 0x00000024040095b8 */ /* 0x0007e20008018000 */
[----:B-1----:R-:W-:-:S04]  /*17f90*/  ISETP.NE.U32.AND P1, PT, R2, RZ, PT ;  /* 0x000000ff0200720c */ /* 0x002fc80003f25070 */
[----:B------:R-:W-:Y:S02]  /*17fa0*/  ISETP.NE.AND.EX P1, PT, R3, RZ, PT, P1 ;  /* 0x000000ff0300720c */ /* 0x000fe40003f25310 */
[----:B--2---:R-:W-:Y:S02]  /*17fb0*/  SHF.R.S32.HI R8, RZ, 0x1f, R21 ;  /* 0x0000001fff087819 */ /* 0x004fe40000011415 */
[----:B------:R-:W-:-:S03]  /*17fc0*/  SEL R0, R21, RZ, !P1 ;  /* 0x000000ff15007207 */ /* 0x000fc60004800000 */
[----:B------:R3:W-:Y:S01]  /*17fd0*/  STL [R1+0xc], R8 ;  /* 0x00000c0801007387 */ /* 0x0007e20000100800 */
[----:B------:R-:W-:Y:S05]  /*17fe0*/  BRA.DIV UR6, `(.L_x_825) ;  /* 0x0000002a06347947 */ /* 0x000fea000b800000 */
[----:B------:R1:W2:Y:S02]  /*17ff0*/  SHFL.IDX PT, R14, R19, RZ, 0x1f ;  /* 0x00001fff130e7589 */ /* 0x0002a400000e0000 */
.L_x_886:
[----:B--2---:R-:W-:Y:S02]  /*18000*/  ISETP.NE.AND P0, PT, R14, RZ, PT ;  /* 0x000000ff0e00720c */ /* 0x004fe40003f05270 */
[----:B------:R-:W-:-:S11]  /*18010*/  PLOP3.LUT P6, PT, PT, PT, PT, 0x8, 0x0 ;  /* 0x000000000000781c */ /* 0x000fd60003fce170 */
[----:B------:R-:W-:Y:S05]  /*18020*/  @P0 BRA `(.L_x_826) ;  /* 0x0000000400900947 */ /* 0x000fea0003800000 */
[----:B---3--:R-:W-:Y:S01]  /*18030*/  UMOV UR4, 0xffffffff ;  /* 0xffffffff00047882 */ /* 0x008fe20000000000 */
[----:B------:R-:W-:Y:S02]  /*18040*/  VIADD R6, R17, 0xffffffff ;  /* 0xffffffff11067836 */ /* 0x000fe40000000000 */
[----:B------:R-:W-:Y:S05]  /*18050*/  BRA.DIV UR4, `(.L_x_827) ;  /* 0x0000002a04387947 */ /* 0x000fea000b800000 */
[----:B------:R-:W-:-:S13]  /*18060*/  ELECT P6, URZ, PT ;  /* 0x00000000003f782f */ /* 0x000fda00038c0000 */
.L_x_889:
[----:B------:R-:W-:Y:S05]  /*18070*/  @!P6 BRA `(.L_x_828) ;  /* 0x000000040038e947 */ /* 0x000fea0003800000 */
[----:B------:R-:W-:Y:S01]  /*18080*/  IMAD.MOV.U32 R0, RZ, RZ, R21 ;  /* 0x000000ffff007224 */ /* 0x000fe200078e0015 */
[----:B------:R-:W-:Y:S06]  /*18090*/  @!P1 BRA `(.L_x_829) ;  /* 0x0000000000489947 */ /* 0x000fec0003800000 */
[----:B------:R-:W2:Y:S01]  /*180a0*/  LDC R7, c[0x0][0x41c] ;  /* 0x00010700ff077b82 */ /* 0x000ea20000000800 */
[----:B------:R-:W-:Y:S01]  /*180b0*/  IMAD.MOV.U32 R0, RZ, RZ, R6 ;  /* 0x000000ffff007224 */ /* 0x000fe200078e0006 */
[----:B------:R-:W-:Y:S01]  /*180c0*/  ULDC.64 UR4, c[0x0][0x408] ;  /* 0x0001020000047ab9 */ /* 0x000fe20000000a00 */
[----:B--2---:R-:W-:-:S13]  /*180d0*/  ISETP.NE.AND P0, PT, R7, 0x1, PT ;  /* 0x000000010700780c */ /* 0x004fda0003f05270 */
[----:B------:R-:W2:Y:S02]  /*180e0*/  @P0 LDC.64 R4, c[0x0][0x420] ;  /* 0x00010800ff040b82 */ /* 0x000ea40000000a00 */
[----:B--2---:R-:W-:-:S05]  /*180f0*/  @P0 IMAD.HI.U32 R4, R6, R4, RZ ;  /* 0x0000000406040227 */ /* 0x004fca00078e00ff */
[----:B------:R-:W-:-:S04]  /*18100*/  @P0 SHF.R.U32.HI R0, RZ, R5, R4 ;  /* 0x00000005ff000219 */ /* 0x000fc80000011604 */
[--C-:B------:R-:W-:Y:S01]  /*18110*/  SHF.R.S32.HI R5, RZ, 0x1f, R0.reuse ;  /* 0x0000001fff057819 */ /* 0x100fe20000011400 */
[----:B------:R-:W-:-:S04]  /*18120*/  IMAD.MOV R4, RZ, RZ, -R0 ;  /* 0x000000ffff047224 */ /* 0x000fc800078e0a00 */
[----:B------:R-:W-:Y:S02]  /*18130*/  IMAD R6, R7, R4, R6 ;  /* 0x0000000407067224 */ /* 0x000fe400078e0206 */
[----:B------:R-:W-:Y:S02]  /*18140*/  IMAD R7, R8, UR4, RZ ;  /* 0x0000000408077c24 */ /* 0x000fe4000f8e02ff */
[----:B------:R-:W-:Y:S02]  /*18150*/  IMAD.MOV.U32 R4, RZ, RZ, R0 ;  /* 0x000000ffff047224 */ /* 0x000fe400078e0000 */
[C---:B------:R-:W-:Y:S02]  /*18160*/  IMAD R0, R21.reuse, UR5, R7 ;  /* 0x0000000515007c24 */ /* 0x040fe4000f8e0207 */
[----:B------:R-:W-:-:S04]  /*18170*/  IMAD.WIDE.U32 R4, R21, UR4, R4 ;  /* 0x0000000415047c25 */ /* 0x000fc8000f8e0004 */
[----:B------:R-:W-:Y:S01]  /*18180*/  IMAD.IADD R0, R5, 0x1, R0 ;  /* 0x0000000105007824 */ /* 0x000fe200078e0200 */
[----:B------:R-:W-:-:S04]  /*18190*/  LEA R2, P0, R4, R2, 0x2 ;  /* 0x0000000204027211 */ /* 0x000fc800078010ff */
[----:B------:R-:W-:-:S05]  /*181a0*/  LEA.HI.X R3, R4, R3, R0, 0x2, P0 ;  /* 0x0000000304037211 */ /* 0x000fca00000f1400 */
[----:B------:R2:W5:Y:S04]  /*181b0*/  LDG.E R0, desc[UR46][R2.64] ;  /* 0x0000002e02007981 */ /* 0x000568000c1e1900 */
.L_x_829:
[----:B--2---:R-:W2:Y:S04]  /*181c0*/  LDL R3, [R1] ;  /* 0x0000000001037983 */ /* 0x004ea80000100800 */
[----:B------:R-:W3:Y:S01]  /*181d0*/  LDL R2, [R1+0x4] ;  /* 0x0000040001027983 */ /* 0x000ee20000100800 */
[----:B------:R-:W-:Y:S02]  /*181e0*/  ISETP.NE.AND P0, PT, R18, RZ, PT ;  /* 0x000000ff1200720c */ /* 0x000fe40003f05270 */
[----:B--2---:R-:W-:Y:S02]  /*181f0*/  LEA R4, R3, UR40, 0x3 ;  /* 0x0000002803047c11 */ /* 0x004fe4000f8e18ff */
[----:B---3--:R-:W-:-:S04]  /*18200*/  SHF.L.U32 R3, R2, 0x1f, RZ ;  /* 0x0000001f02037819 */ /* 0x008fc800000006ff */
[----:B------:R-:W2:Y:S02]  /*18210*/  SYNCS.PHASECHK.TRANS64.TRYWAIT P3, [R4+URZ+0x28880], R3 ;  /* 0x02888003040075a7 */ /* 0x000ea4000806017f */
[----:B--2---:R-:W-:Y:S05]  /*18220*/  @!P3 BRA `(.L_x_830) ;  /* 0x0000002400e4b947 */ /* 0x004fea0003800000 */
.L_x_890:
        /* <DEDUP_REMOVED lines=8> */
.L_x_831:
[----:B------:R-:W3:Y:S04]  /*182b0*/  LDL R7, [R1] ;  /* 0x0000000001077983 */ /* 0x000ee80000100800 */
        /* <DEDUP_REMOVED lines=19> */
.L_x_891:
[----:B------:R-:W-:Y:S05]  /*183f0*/  @P0 BRA `(.L_x_833) ;  /* 0x00000000001c0947 */ /* 0x000fea0003800000 */
[----:B------:R-:W4:Y:S01]  /*18400*/  S2R R5, SR_TID.X ;  /* 0x0000000000057919 */ /* 0x000f220000002100 */
[----:B--23--:R-:W-:-:S04]  /*18410*/  IMAD.MOV.U32 R3, RZ, RZ, 0x6000 ;  /* 0x00006000ff037424 */ /* 0x00cfc800078e00ff */
[----:B------:R2:W-:Y:S01]  /*18420*/  SYNCS.ARRIVE.TRANS64 RZ, [R4+URZ+0x28830], R3 ;  /* 0x0288300304ff79a7 */ /* 0x0005e2000800003f */
[----:B----4-:R-:W-:-:S04]  /*18430*/  LOP3.LUT R5, R5, 0x1f, RZ, 0xc0, !PT ;  /* 0x0000001f05057812 */ /* 0x010fc800078ec0ff */
[----:B------:R-:W-:-:S13]  /*18440*/  ISETP.NE.AND P0, PT, R5, RZ, PT ;  /* 0x000000ff0500720c */ /* 0x000fda0003f05270 */
[----:B--2---:R-:W-:Y:S05]  /*18450*/  @!P0 BRA `(.L_x_833) ;  /* 0x0000000000048947 */ /* 0x004fea0003800000 */
[----:B------:R-:W-:Y:S01]  /*18460*/  BPT.TRAP 0x1 ;  /* 0x000000040000795c */ /* 0x000fe20000300000 */
.L_x_833:
[----:B--23--:R-:W2:Y:S01]  /*18470*/  LDL R3, [R1+0x8] ;  /* 0x0000080001037983 */ /* 0x00cea20000100800 */
        /* <DEDUP_REMOVED lines=13> */
[----:B--2---:R-:W-:Y:S01]  /*18550*/  NOP ;  /* 0x0000000000007918 */ /* 0x004fe20000000000 */
.L_x_828:
[----:B------:R-:W-:Y:S05]  /*18560*/  WARPSYNC.ALL ;  /* 0x0000000000007948 */ /* 0x000fea0003800000 */
[----:B------:R-:W-:Y:S01]  /*18570*/  BAR.SYNC.DEFER_BLOCKING 0x8, 0x120 ;  /* 0x0204800000007b1d */ /* 0x000fe20000010000 */
[----:B------:R-:W-:Y:S01]  /*18580*/  ELECT P0, URZ, PT ;  /* 0x00000000003f782f */ /* 0x000fe20003800000 */
[----:B------:R-:W-:Y:S02]  /*18590*/  UIADD3 UR4, UP0, UR42, 0x270, URZ ;  /* 0x000002702a047890 */ /* 0x000fe4000ff1e03f */
[----:B------:R-:W-:Y:S02]  /*185a0*/  UIADD3 UR8, UR40, 0x18400, URZ ;  /* 0x0001840028087890 */ /* 0x000fe4000fffe03f */
[----:B------:R-:W-:-:S02]  /*185b0*/  UIADD3 UR9, UR40, 0x28800, URZ ;  /* 0x0002880028097890 */ /* 0x000fc4000fffe03f */
[----:B------:R-:W-:Y:S01]  /*185c0*/  UIADD3.X UR5, URZ, UR43, URZ, UP0, !UPT ;  /* 0x0000002b3f057290 */ /* 0x000fe200087fe43f */
[----:B------:R-:W-:Y:S01]  /*185d0*/  UMOV UR6, 0x0 ;  /* 0x0000000000067882 */ /* 0x000fe20000000000 */
[----:B------:R-:W-:Y:S01]  /*185e0*/  UMOV UR7, 0x12f00000 ;  /* 0x12f0000000077882 */ /* 0x000fe20000000000 */
[----:B------:R-:W-:-:S03]  /*185f0*/  UMOV UR10, URZ ;  /* 0x0000003f000a7c82 */ /* 0x000fc60008000000 */
[----:B------:R-:W-:Y:S01]  /*18600*/  @P0 IMAD.MOV.U32 R2, RZ, RZ, 0x4000 ;  /* 0x00004000ff020424 */ /* 0x000fe200078e00ff */
[----:B------:R-:W-:Y:S01]  /*18610*/  UMOV UR11, UR37 ;  /* 0x00000025000b7c82 */ /* 0x000fe20008000000 */
[----:B------:R-:W-:Y:S01]  /*18620*/  UMOV UR12, UR38 ;  /* 0x00000026000c7c82 */ /* 0x000fe20008000000 */
[----:B------:R-:W-:Y:S01]  /*18630*/  UMOV UR13, UR39 ;  /* 0x00000027000d7c82 */ /* 0x000fe20008000000 */
[----:B------:R2:W-:Y:S01]  /*18640*/  @P0 SYNCS.ARRIVE.TRANS64 RZ, [UR40+0x28800], R2 ;  /* 0x02880002ffff09a7 */ /* 0x0005e20008000028 */
[----:B------:R2:W-:Y:S01]  /*18650*/  UTMALDG.4D [UR8], [UR4], desc[UR6] ;  /* 0x00000608040075b4 */ /* 0x0005e20008019000 */
[----:B------:R-:W-:Y:S02]  /*18660*/  NOP ;  /* 0x0000000000007918 */ /* 0x000fe40000000000 */
.L_x_826:
[----:B------:R-:W4:Y:S01]  /*18670*/  LDL.LU R3, [R1+0x28] ;  /* 0x0000280001037983 */ /* 0x000f220000300800 */
[----:B------:R-:W-:Y:S01]  /*18680*/  BSSY B0, `(.L_x_834) ;  /* 0x0000009000007945 */ /* 0x000fe20003800000 */
[----:B----4-:R-:W-:-:S05]  /*18690*/  VIADD R3, R3, 0x1 ;  /* 0x0000000103037836 */ /* 0x010fca0000000000 */
[----:B--2---:R-:W-:Y:S01]  /*186a0*/  LEA.HI R2, R3, R3, RZ, 0x1 ;  /* 0x0000000303027211 */ /* 0x004fe200078f08ff */
[----:B------:R2:W-:Y:S03]  /*186b0*/  STL [R1+0x28], R3 ;  /* 0x0000280301007387 */ /* 0x0005e60000100800 */
[----:B------:R-:W-:-:S05]  /*186c0*/  LOP3.LUT R2, R2, 0xfffffffe, RZ, 0xc0, !PT ;  /* 0xfffffffe02027812 */ /* 0x000fca00078ec0ff */
[----:B------:R-:W-:-:S05]  /*186d0*/  IMAD.IADD R2, R3, 0x1, -R2 ;  /* 0x0000000103027824 */ /* 0x000fca00078e0a02 */
[----:B------:R-:W-:-:S04]  /*186e0*/  SHF.L.U32 R2, R2, 0x1f, RZ ;  /* 0x0000001f02027819 */ /* 0x000fc800000006ff */
[----:B------:R-:W4:Y:S02]  /*186f0*/  SYNCS.PHASECHK.TRANS64.TRYWAIT P0, [UR40+0x28820], R2 ;  /* 0x02882002ff0075a7 */ /* 0x000f240008000168 */
[----:B--2-4-:R-:W-:Y:S05]  /*18700*/  @!P0 BRA `(.L_x_835) ;  /* 0x0000002000d48947 */ /* 0x014fea0003800000 */
.L_x_892:
[----:B---3--:R-:W-:Y:S05]  /*18710*/  BSYNC B0 ;  /* 0x0000000000007941 */ /* 0x008fea0003800000 */
.L_x_834:
[----:B--2---:R-:W2:Y:S01]  /*18720*/  LDL R3, [R1+0x10] ;  /* 0x0000100001037983 */ /* 0x004ea20000100800 */
[----:B-1----:R-:W-:-:S05]  /*18730*/  VIADD R19, R17, 0xfffffffe ;  /* 0xfffffffe11137836 */ /* 0x002fca0000000000 */
[----:B--2---:R-:W-:-:S13]  /*18740*/  ISETP.GE.AND P0, PT, R19, R3, PT ;  /* 0x000000031300720c */ /* 0x004fda0003f06270 */
[----:B------:R-:W-:Y:S05]  /*18750*/  @!P0 BRA `(.L_x_836) ;  /* 0x0000000c00b88947 */ /* 0x000fea0003800000 */
[----:B------:R1:W5:Y:S04]  /*18760*/  LDL.LU R6, [R1] ;  /* 0x0000000001067983 */ /* 0x0003680000300800 */
[----:B------:R1:W5:Y:S02]  /*18770*/  LDL.LU R7, [R1+0x4] ;  /* 0x0000040001077983 */ /* 0x0003640000300800 */
.L_x_856:
[----:B-----5:R-:W-:Y:S01]  /*18780*/  VIADD R3, R6, 0x1 ;  /* 0x0000000106037836 */ /* 0x020fe20000000000 */
[----:B------:R-:W-:Y:S05]  /*18790*/  YIELD ;  /* 0x0000000000007946 */ /* 0x000fea0003800000 */
[----:B------:R-:W-:Y:S01]  /*187a0*/  ISETP.NE.AND P0, PT, R3, 0x2, PT ;  /* 0x000000020300780c */ /* 0x000fe20003f05270 */
[----:B------:R-:W-:Y:S03]  /*187b0*/  BSSY B0, `(.L_x_837) ;  /* 0x000006a000007945 */ /* 0x000fe60003800000 */
[----:B------:R-:W-:-:S02]  /*187c0*/  SEL R2, RZ, 0x1, P0 ;  /* 0x00000001ff027807 */ /* 0x000fc40000000000 */
[----:B---3--:R-:W-:Y:S02]  /*187d0*/  SEL R10, R3, RZ, P0 ;  /* 0x000000ff030a7207 */ /* 0x008fe40000000000 */
[----:B------:R-:W-:-:S05]  /*187e0*/  LOP3.LUT R9, R7, R2, RZ, 0x3c, !PT ;  /* 0x0000000207097212 */ /* 0x000fca00078e3cff */
[----:B------:R2:W-:Y:S04]  /*187f0*/  STL [R1+0x4], R9 ;  /* 0x0000040901007387 */ /* 0x0005e80000100800 */
[----:B------:R2:W-:Y:S01]  /*18800*/  STL [R1], R10 ;  /* 0x0000000a01007387 */ /* 0x0005e20000100800 */
[----:B------:R-:W-:Y:S05]  /*18810*/  @!P6 BRA `(.L_x_838) ;  /* 0x00000004008ce947 */ /* 0x000fea0003800000 */
[----:B------:R-:W-:Y:S01]  /*18820*/  IMAD.MOV.U32 R8, RZ, RZ, R19 ;  /* 0x000000ffff087224 */ /* 0x000fe200078e0013 */
[----:B------:R-:W-:Y:S06]  /*18830*/  @!P1 BRA `(.L_x_839) ;  /* 0x00000000004c9947 */ /* 0x000fec0003800000 */
[----:B------:R-:W3:Y:S01]  /*18840*/  LDL R5, [R1+0xc] ;  /* 0x00000c0001057983 */ /* 0x000ee20000100800 */
[----:B------:R-:W4:Y:S01]  /*18850*/  LDC R4, c[0x0][0x41c] ;  /* 0x00010700ff047b82 */ /* 0x000f220000000800 */
[----:B------:R-:W-:Y:S01]  /*18860*/  ULDC.64 UR4, c[0x0][0x408] ;  /* 0x0001020000047ab9 */ /* 0x000fe20000000a00 */
[----:B----4-:R-:W-:-:S13]  /*18870*/  ISETP.NE.AND P0, PT, R4, 0x1, PT ;  /* 0x000000010400780c */ /* 0x010fda0003f05270 */
[----:B------:R-:W4:Y:S02]  /*18880*/  @P0 LDC.64 R2, c[0x0][0x420] ;  /* 0x00010800ff020b82 */ /* 0x000f240000000a00 */
[----:B----4-:R-:W-:-:S04]  /*18890*/  @P0 IMAD.HI.U32 R0, R19, R2, RZ ;  /* 0x0000000213000227 */ /* 0x010fc800078e00ff */
[----:B------:R-:W-:Y:S01]  /*188a0*/  IMAD.MOV.U32 R2, RZ, RZ, R19 ;  /* 0x000000ffff027224 */ /* 0x000fe200078e0013 */
[----:B------:R-:W-:-:S04]  /*188b0*/  @P0 SHF.R.U32.HI R2, RZ, R3, R0 ;  /* 0x00000003ff020219 */ /* 0x000fc80000011600 */
[--C-:B------:R-:W-:Y:S01]  /*188c0*/  SHF.R.S32.HI R3, RZ, 0x1f, R2.reuse ;  /* 0x0000001fff037819 */ /* 0x100fe20000011402 */
[--C-:B------:R-:W-:Y:S02]  /*188d0*/  IMAD.MOV R8, RZ, RZ, -R2.reuse ;  /* 0x000000ffff087224 */ /* 0x100fe400078e0a02 */
[----:B------:R-:W-:-:S04]  /*188e0*/  IMAD.WIDE.U32 R2, R21, UR4, R2 ;  /* 0x0000000415027c25 */ /* 0x000fc8000f8e0002 */
[----:B------:R-:W-:Y:S02]  /*188f0*/  IMAD R8, R4, R8, R19 ;  /* 0x0000000804087224 */ /* 0x000fe400078e0213 */
[----:B---3--:R-:W-:-:S04]  /*18900*/  IMAD R0, R5, UR4, RZ ;  /* 0x0000000405007c24 */ /* 0x008fc8000f8e02ff */
[----:B------:R-:W-:Y:S01]  /*18910*/  IMAD R0, R21, UR5, R0 ;  /* 0x0000000515007c24 */ /* 0x000fe2000f8e0200 */
[----:B------:R-:W-:Y:S02]  /*18920*/  ULDC.64 UR4, c[0x0][0x3f8] ;  /* 0x0000fe0000047ab9 */ /* 0x000fe40000000a00 */
[----:B------:R-:W-:Y:S01]  /*18930*/  LEA R4, P0, R2, UR4, 0x2 ;  /* 0x0000000402047c11 */ /* 0x000fe2000f8010ff */
[----:B------:R-:W-:-:S05]  /*18940*/  IMAD.IADD R0, R0, 0x1, R3 ;  /* 0x0000000100007824 */ /* 0x000fca00078e0203 */
[----:B------:R-:W-:-:S05]  /*18950*/  LEA.HI.X R5, R2, UR5, R0, 0x2, P0 ;  /* 0x0000000502057c11 */ /* 0x000fca00080f1400 */
[----:B------:R3:W5:Y:S02]  /*18960*/  LDG.E R0, desc[UR46][R4.64] ;  /* 0x0000002e04007981 */ /* 0x000764000c1e1900 */
.L_x_839:
[----:B---3--:R-:W-:Y:S01]  /*18970*/  LEA R4, R10, UR40, 0x3 ;  /* 0x000000280a047c11 */ /* 0x008fe2000f8e18ff */
[----:B------:R-:W3:Y:S01]  /*18980*/  S2R R2, SR_TID.X ;  /* 0x0000000000027919 */ /* 0x000ee20000002100 */
[----:B------:R-:W-:Y:S01]  /*18990*/  SHF.L.U32 R3, R9, 0x1f, RZ ;  /* 0x0000001f09037819 */ /* 0x000fe200000006ff */
[----:B------:R-:W-:Y:S03]  /*189a0*/  BSSY B1, `(.L_x_840) ;  /* 0x0000005000017945 */ /* 0x000fe60003800000 */
[----:B------:R-:W4:Y:S01]  /*189b0*/  SYNCS.PHASECHK.TRANS64.TRYWAIT P0, [R4+URZ+0x28880], R3 ;  /* 0x02888003040075a7 */ /* 0x000f22000800017f */
[----:B---3--:R-:W-:-:S04]  /*189c0*/  LOP3.LUT R2, R2, 0x7f, RZ, 0xc0, !PT ;  /* 0x0000007f02027812 */ /* 0x008fc800078ec0ff */
[----:B------:R-:W-:Y:S01]  /*189d0*/  ISETP.NE.AND P3, PT, R2, RZ, PT ;  /* 0x000000ff0200720c */ /* 0x000fe20003f65270 */
[----:B----4-:R-:W-:-:S12]  /*189e0*/  @!P0 BRA `(.L_x_841) ;  /* 0x0000002000348947 */ /* 0x010fd80003800000 */
.L_x_893:
[----:B------:R-:W-:Y:S05]  /*189f0*/  BSYNC B1 ;  /* 0x0000000000017941 */ /* 0x000fea0003800000 */
.L_x_840:
[----:B------:R-:W-:Y:S04]  /*18a00*/  BSSY B1, `(.L_x_842) ;  /* 0x0000009000017945 */ /* 0x000fe80003800000 */
[----:B------:R-:W-:Y:S05]  /*18a10*/  @P3 BRA `(.L_x_843) ;  /* 0x00000000001c3947 */ /* 0x000fea0003800000 */
[----:B------:R-:W4:Y:S02]  /*18a20*/  S2R R2, SR_TID.X ;  /* 0x0000000000027919 */ /* 0x000f240000002100 */
[----:B----4-:R-:W-:Y:S01]  /*18a30*/  LOP3.LUT R5, R2, 0x1f, RZ, 0xc0, !PT ;  /* 0x0000001f02057812 */ /* 0x010fe200078ec0ff */
[----:B------:R-:W-:-:S03]  /*18a40*/  IMAD.MOV.U32 R2, RZ, RZ, 0x6000 ;  /* 0x00006000ff027424 */ /* 0x000fc600078e00ff */
[----:B------:R-:W-:Y:S01]  /*18a50*/  ISETP.NE.AND P0, PT, R5, RZ, PT ;  /* 0x000000ff0500720c */ /* 0x000fe20003f05270 */
[----:B------:R4:W-:-:S12]  /*18a60*/  SYNCS.ARRIVE.TRANS64 RZ, [R4+URZ+0x28870], R2 ;  /* 0x0288700204ff79a7 */ /* 0x0009d8000800003f */
[----:B----4-:R-:W-:Y:S05]  /*18a70*/  @!P0 BRA `(.L_x_843) ;  /* 0x0000000000048947 */ /* 0x010fea0003800000 */
[----:B------:R-:W-:Y:S01]  /*18a80*/  BPT.TRAP 0x1 ;  /* 0x000000040000795c */ /* 0x000fe20000300000 */
.L_x_843:
[----:B------:R-:W-:Y:S05]  /*18a90*/  BSYNC B1 ;  /* 0x0000000000017941 */ /* 0x000fea0003800000 */
.L_x_842:
[----:B------:R-:W4:Y:S04]  /*18aa0*/  LDL R2, [R1+0x8] ;  /* 0x0000080001027983 */ /* 0x000f280000100800 */
[----:B------:R-:W3:Y:S01]  /*18ab0*/  LDL R5, [R1] ;  /* 0x0000000001057983 */ /* 0x000ee20000100800 */
[----:B--2---:R-:W-:Y:S01]  /*18ac0*/  IMAD.MOV.U32 R10, RZ, RZ, RZ ;  /* 0x000000ffff0a7224 */ /* 0x004fe200078e00ff */
[----:B------:R-:W-:Y:S01]  /*18ad0*/  UIADD3 UR4, UP0, UR42, 0x470, URZ ;  /* 0x000004702a047890 */ /* 0x000fe2000ff1e03f */
[----:B------:R-:W-:Y:S01]  /*18ae0*/  PLOP3.LUT P0, PT, PT, PT, PT, 0x80, 0x0 ;  /* 0x000000000000781c */ /* 0x000fe20003f0f070 */
[----:B------:R-:W-:Y:S01]  /*18af0*/  UMOV UR6, 0x0 ;  /* 0x0000000000067882 */ /* 0x000fe20000000000 */
[----:B------:R-:W-:Y:S01]  /*18b00*/  UMOV UR7, 0x14f00000 ;  /* 0x14f0000000077882 */ /* 0x000fe20000000000 */
[----:B------:R-:W-:Y:S01]  /*18b10*/  R2UR UR10, R10 ;  /* 0x000000000a0a72ca */ /* 0x000fe200000e0000 */
[----:B------:R-:W-:Y:S01]  /*18b20*/  UIADD3.X UR5, URZ, UR43, URZ, UP0, !UPT ;  /* 0x0000002b3f057290 */ /* 0x000fe200087fe43f */
[----:B----4-:R-:W-:Y:S01]  /*18b30*/  R2UR UR12, R2 ;  /* 0x00000000020c72ca */ /* 0x010fe200000e0000 */
[----:B------:R-:W-:-:S04]  /*18b40*/  IMAD.U32 R2, RZ, RZ, UR40 ;  /* 0x00000028ff027e24 */ /* 0x000fc8000f8e00ff */
[----:B---3--:R-:W-:Y:S02]  /*18b50*/  IMAD R2, R5, 0x6000, R2 ;  /* 0x0000600005027824 */ /* 0x008fe400078e0202 */
[----:B------:R-:W-:Y:S02]  /*18b60*/  IMAD R5, R8, 0xc0, RZ ;  /* 0x000000c008057824 */ /* 0x000fe400078e02ff */
[----:B------:R-:W-:Y:S02]  /*18b70*/  VIADD R8, R4, 0x28870 ;  /* 0x0002887004087836 */ /* 0x000fe40000000000 */
[----:B------:R-:W-:-:S07]  /*18b80*/  VIADD R9, R2, 0xc400 ;  /* 0x0000c40002097836 */ /* 0x000fce0000000000 */
.L_x_844:
        /* <DEDUP_REMOVED lines=12> */
.L_x_894:
[----:B------:R-:W-:Y:S05]  /*18c50*/  BSYNC B1 ;  /* 0x0000000000017941 */ /* 0x000fea0003800000 */
.L_x_845:
[----:B------:R-:W-:Y:S01]  /*18c60*/  BSSY B1, `(.L_x_847) ;  /* 0x000000b000017945 */ /* 0x000fe20003800000 */
[----:B------:R-:W-:Y:S02]  /*18c70*/  IMAD.MOV.U32 R8, RZ, RZ, 0x0 ;  /* 0x00000000ff087424 */ /* 0x000fe400078e00ff */
[----:B------:R-:W-:Y:S01]  /*18c80*/  IMAD.MOV.U32 R9, RZ, RZ, 0x14f00000 ;  /* 0x14f00000ff097424 */ /* 0x000fe200078e00ff */
[----:B------:R-:W-:Y:S06]  /*18c90*/  @P3 BRA `(.L_x_848) ;  /* 0x00000000001c3947 */ /* 0x000fec0003800000 */
[----:B------:R-:W3:Y:S01]  /*18ca0*/  S2R R11, SR_TID.X ;  /* 0x00000000000b7919 */ /* 0x000ee20000002100 */
[----:B--2---:R-:W-:-:S04]  /*18cb0*/  IMAD.MOV.U32 R3, RZ, RZ, 0x6000 ;  /* 0x00006000ff037424 */ /* 0x004fc800078e00ff */
[----:B------:R4:W-:Y:S01]  /*18cc0*/  SYNCS.ARRIVE.TRANS64 RZ, [R4+URZ+0x28830], R3 ;  /* 0x0288300304ff79a7 */ /* 0x0009e2000800003f */
[----:B---3--:R-:W-:-:S04]  /*18cd0*/  LOP3.LUT R11, R11, 0x1f, RZ, 0xc0, !PT ;  /* 0x0000001f0b0b7812 */ /* 0x008fc800078ec0ff */
[----:B------:R-:W-:-:S13]  /*18ce0*/  ISETP.NE.AND P0, PT, R11, RZ, PT ;  /* 0x000000ff0b00720c */ /* 0x000fda0003f05270 */
[----:B----4-:R-:W-:Y:S05]  /*18cf0*/  @!P0 BRA `(.L_x_848) ;  /* 0x0000000000048947 */ /* 0x010fea0003800000 */
[----:B------:R-:W-:Y:S01]  /*18d00*/  BPT.TRAP 0x1 ;  /* 0x000000040000795c */ /* 0x000fe20000300000 */
.L_x_848:
[----:B------:R-:W-:Y:S05]  /*18d10*/  BSYNC B1 ;  /* 0x0000000000017941 */ /* 0x000fea0003800000 */
.L_x_847:
[----:B--2---:R-:W2:Y:S01]  /*18d20*/  LDL R3, [R1+0x8] ;  /* 0x0000080001037983 */ /* 0x004ea20000100800 */
        /* <DEDUP_REMOVED lines=9> */
.L_x_849:
        /* <DEDUP_REMOVED lines=9> */
.L_x_838:
[----:B------:R-:W-:Y:S05]  /*18e50*/  BSYNC B0 ;  /* 0x0000000000007941 */ /* 0x000fea0003800000 */
.L_x_837:
[----:B------:R-:W3:Y:S02]  /*18e60*/  LDL R3, [R1+0x2c] ;  /* 0x00002c0001037983 */ /* 0x000ee40000100800 */
[----:B---3--:R-:W-:-:S13]  /*18e70*/  ISETP.NE.AND P0, PT, R3, 0x3, PT ;  /* 0x000000030300780c */ /* 0x008fda0003f05270 */
[----:B------:R-:W-:Y:S05]  /*18e80*/  @!P0 BRA `(.L_x_850) ;  /* 0x0000000000048947 */ /* 0x000fea0003800000 */
[----:B------:R-:W-:Y:S01]  /*18e90*/  BPT.TRAP 0x1 ;  /* 0x000000040000795c */ /* 0x000fe20000300000 */
.L_x_850:
[----:B------:R-:W3:Y:S01]  /*18ea0*/  LDL R3, [R1+0x20] ;  /* 0x0000200001037983 */ /* 0x000ee20000100800 */
[----:B------:R-:W-:Y:S01]  /*18eb0*/  LOP3.LUT R2, R7, 0x1, RZ, 0x3c, !PT ;  /* 0x0000000107027812 */ /* 0x000fe200078e3cff */
[----:B------:R-:W-:Y:S01]  /*18ec0*/  BSSY B0, `(.L_x_851) ;  /* 0x0000006000007945 */ /* 0x000fe20003800000 */
[----:B------:R-:W-:Y:S02]  /*18ed0*/  LEA R20, R6, UR40, 0x3 ;  /* 0x0000002806147c11 */ /* 0x000fe4000f8e18ff */
[----:B------:R-:W-:-:S04]  /*18ee0*/  SHF.L.U32 R2, R2, 0x1f, RZ ;  /* 0x0000001f02027819 */ /* 0x000fc800000006ff */
[----:B------:R-:W4:Y:S01]  /*18ef0*/  SYNCS.PHASECHK.TRANS64.TRYWAIT P3, [R20+URZ+0x28870], R2 ;  /* 0x02887002140075a7 */ /* 0x000f22000806017f */
[----:B---3--:R-:W-:Y:S01]  /*18f00*/  ISETP.NE.AND P0, PT, R3, 0x3, PT ;  /* 0x000000030300780c */ /* 0x008fe20003f05270 */
[----:B----4-:R-:W-:-:S12]  /*18f10*/  @!P3 BRA `(.L_x_852) ;  /* 0x0000001c0010b947 */ /* 0x010fd80003800000 */
.L_x_895:
[----:B------:R-:W-:Y:S05]  /*18f20*/  BSYNC B0 ;  /* 0x0000000000007941 */ /* 0x000fea0003800000 */
.L_x_851:
[----:B------:R-:W-:Y:S05]  /*18f30*/  @!P0 BRA `(.L_x_853) ;  /* 0x0000000000048947 */ /* 0x000fea0003800000 */
[----:B------:R-:W-:Y:S01]  /*18f40*/  BPT.TRAP 0x1 ;  /* 0x000000040000795c */ /* 0x000fe20000300000 */
.L_x_853:
[----:B------:R-:W-:Y:S01]  /*18f50*/  SHF.L.U32 R3, R7, 0x1f, RZ ;  /* 0x0000001f07037819 */ /* 0x000fe200000006ff */
[----:B---3--:R-:W-:-:S03]  /*18f60*/  IMAD R2, R6, 0x6000, RZ ;  /* 0x0000600006027824 */ /* 0x008fc600078e02ff */
[----:B------:R-:W3:Y:S02]  /*18f70*/  SYNCS.PHASECHK.TRANS64.TRYWAIT P3, [R20+URZ+0x28860], R3 ;  /* 0x02886003140075a7 */ /* 0x000ee4000806017f */
[----:B---3--:R-:W-:Y:S05]  /*18f80*/  @!P3 BRA `(.L_x_854) ;  /* 0x0000001c0008b947 */ /* 0x008fea0003800000 */
.L_x_896:
[----:B------:R-:W3:Y:S04]  /*18f90*/  LDL R4, [R1+0x18] ;  /* 0x0000180001047983 */ /* 0x000ee80000100800 */
[----:B------:R-:W4:Y:S01]  /*18fa0*/  LDL R12, [R1+0x14] ;  /* 0x00001400010c7983 */ /* 0x000f220000100800 */
[----:B------:R-:W-:Y:S05]  /*18fb0*/  WARPSYNC.ALL ;  /* 0x0000000000007948 */ /* 0x000fea0003800000 */
[----:B------:R-:W5:Y:S01]  /*18fc0*/  S2R R8, SR_TID.X ;  /* 0x0000000000087919 */ /* 0x000f620000002100 */
[----:B--2---:R-:W-:-:S02]  /*18fd0*/  IMAD.MOV.U32 R10, RZ, RZ, 0x40 ;  /* 0x00000040ff0a7424 */ /* 0x004fc400078e00ff */
[----:B------:R-:W-:Y:S01]  /*18fe0*/  IMAD.MOV.U32 R17, RZ, RZ, 0x20 ;  /* 0x00000020ff117424 */ /* 0x000fe200078e00ff */
[----:B------:R-:W2:Y:S01]  /*18ff0*/  S2R R14, SR_TID.X ;  /* 0x00000000000e7919 */ /* 0x000ea20000002100 */
[----:B-----5:R-:W-:-:S04]  /*19000*/  LOP3.LUT P3, RZ, R8, 0x4, RZ, 0xc0, !PT ;  /* 0x0000000408ff7812 */ /* 0x020fc8000786c0ff */
[----:B------:R-:W-:Y:S02]  /*19010*/  SEL R10, R10, 0xffffffc0, !P3 ;  /* 0xffffffc00a0a7807 */ /* 0x000fe40005800000 */
[----:B--2---:R-:W-:-:S04]  /*19020*/  LOP3.LUT P3, RZ, R14, 0x4, RZ, 0xc0, !PT ;  /* 0x000000040eff7812 */ /* 0x004fc8000786c0ff */
[----:B------:R-:W-:Y:S02]  /*19030*/  SEL R17, R17, 0xffffffe0, !P3 ;  /* 0xffffffe011117807 */ /* 0x000fe40005800000 */
[C---:B---3--:R-:W-:Y:S02]  /*19040*/  LOP3.LUT R3, R2.reuse, R4, RZ, 0xfc, !PT ;  /* 0x0000000402037212 */ /* 0x048fe400078efcff */
[----:B----4-:R-:W-:-:S03]  /*19050*/  IADD3 R2, R2, UR40, R12 ;  /* 0x0000002802027c10 */ /* 0x010fc6000fffe00c */
[----:B------:R-:W2:Y:S01]  /*19060*/  LDSM.16.MT88.4 R4, [R3+UR40+0xc400] ;  /* 0x00c400280304783b */ /* 0x000ea20008004200 */
[----:B------:R-:W-:Y:S01]  /*19070*/  VIADD R18, R3, UR40 ;  /* 0x0000002803127c36 */ /* 0x000fe20008000000 */
[----:B------:R-:W-:-:S03]  /*19080*/  IADD3 R17, R17, 0x400, R2 ;  /* 0x0000040011117810 */ /* 0x000fc60007ffe002 */
[----:B------:R-:W-:Y:S01]  /*19090*/  IMAD.IADD R18, R10, 0x1, R18 ;  /* 0x000000010a127824 */ /* 0x000fe200078e0212 */
[C-C-:B--2---:R-:W-:Y:S02]  /*190a0*/  PRMT R8, R4.reuse, 0x6420, R5.reuse ;  /* 0x0000642004087816 */ /* 0x144fe40000000005 */
[----:B------:R-:W-:Y:S02]  /*190b0*/  PRMT R9, R4, 0x7531, R5 ;  /* 0x0000753104097816 */ /* 0x000fe40000000005 */
[C-C-:B------:R-:W-:Y:S02]  /*190c0*/  PRMT R10, R6.reuse, 0x6420, R7.reuse ;  /* 0x00006420060a7816 */ /* 0x140fe40000000007 */
[----:B------:R-:W-:Y:S02]  /*190d0*/  PRMT R11, R6, 0x7531, R7 ;  /* 0x00007531060b7816 */ /* 0x000fe40000000007 */
[----:B------:R-:W2:Y:S04]  /*190e0*/  LDSM.16.MT88.4 R4, [R18+0xc400] ;  /* 0x00c400001204783b */ /* 0x000ea80000004200 */
[----:B------:R2:W-:Y:S02]  /*190f0*/  STSM.16.M88.4 [R2+0x400], R8 ;  /* 0x0004000802007844 */ /* 0x0005e40000000200 */
[----:B--2---:R-:W-:-:S02]  /*19100*/  PRMT R8, R4, 0x6420, R5 ;  /* 0x0000642004087816 */ /* 0x004fc40000000005 */
[----:B------:R-:W-:Y:S02]  /*19110*/  PRMT R9, R4, 0x7531, R5 ;  /* 0x0000753104097816 */ /* 0x000fe40000000005 */
[C-C-:B------:R-:W-:Y:S02]  /*19120*/  PRMT R10, R6.reuse, 0x6420, R7.reuse ;  /* 0x00006420060a7816 */ /* 0x140fe40000000007 */
[----:B------:R-:W-:-:S05]  /*19130*/  PRMT R11, R6, 0x7531, R7 ;  /* 0x00007531060b7816 */ /* 0x000fca0000000007 */
[----:B------:R-:W-:Y:S04]  /*19140*/  STSM.16.M88.4 [R2+0x1400], R8 ;  /* 0x0014000802007844 */ /* 0x000fe80000000200 */
[----:B------:R-:W2:Y:S02]  /*19150*/  LDSM.16.MT88.4 R4, [R3+UR40+0xd400] ;  /* 0x00d400280304783b */ /* 0x000ea40008004200 */
[C-C-:B--2---:R-:W-:Y:S02]  /*19160*/  PRMT R12, R4.reuse, 0x6420, R5.reuse ;  /* 0x00006420040c7816 */ /* 0x144fe40000000005 */
[----:B------:R-:W-:Y:S02]  /*19170*/  PRMT R13, R4, 0x7531, R5 ;  /* 0x00007531040d7816 */ /* 0x000fe40000000005 */
[----:B------:R-:W-:-:S02]  /*19180*/  PRMT R14, R6, 0x6420, R7 ;  /* 0x00006420060e7816 */ /* 0x000fc40000000007 */
[----:B------:R-:W-:Y:S02]  /*19190*/  PRMT R15, R6, 0x7531, R7 ;  /* 0x00007531060f7816 */ /* 0x000fe40000000007 */
[----:B------:R-:W2:Y:S04]  /*191a0*/  LDSM.16.MT88.4 R4, [R18+0xd400] ;  /* 0x00d400001204783b */ /* 0x000ea80000004200 */
[----:B------:R-:W-:Y:S01]  /*191b0*/  STSM.16.M88.4 [R17], R12 ;  /* 0x0000000c11007844 */ /* 0x000fe20000000200 */
[C-C-:B--2---:R-:W-:Y:S02]  /*191c0*/  PRMT R8, R4.reuse, 0x6420, R5.reuse ;  /* 0x0000642004087816 */ /* 0x144fe40000000005 */
[----:B------:R-:W-:Y:S02]  /*191d0*/  PRMT R9, R4, 0x7531, R5 ;  /* 0x0000753104097816 */ /* 0x000fe40000000005 */
[----:B------:R-:W-:-:S02]  /*191e0*/  PRMT R10, R6, 0x6420, R7 ;  /* 0x00006420060a7816 */ /* 0x000fc40000000007 */
        /* <DEDUP_REMOVED lines=8> */
[----:B------:R-:W-:Y:S01]  /*19270*/  STSM.16.M88.4 [R2+0x2400], R12 ;  /* 0x0024000c02007844 */ /* 0x000fe20000000200 */
        /* <DEDUP_REMOVED lines=35> */
[----:B------:R3:W-:Y:S01]  /*194b0*/  STSM.16.M88.4 [R17+0x4000], R12 ;  /* 0x0040000c11007844 */ /* 0x0007e20000000200 */
[C-C-:B--2---:R-:W-:Y:S02]  /*194c0*/  PRMT R8, R4.reuse, 0x6420, R5.reuse ;  /* 0x0000642004087816 */ /* 0x144fe40000000005 */
        /* <DEDUP_REMOVED lines=12> */
.L_x_855:
[----:B------:R-:W4:Y:S01]  /*19590*/  LDL R2, [R1+0x10] ;  /* 0x0000100001027983 */ /* 0x000f220000100800 */
[----:B--2---:R2:W-:Y:S03]  /*195a0*/  SYNCS.ARRIVE.TRANS64.A1T0 RZ, [R20+URZ+0x28850], RZ ;  /* 0x028850ff14ff79a7 */ /* 0x0045e6000810003f */
[----:B------:R1:W5:Y:S04]  /*195b0*/  LDL R6, [R1] ;  /* 0x0000000001067983 */ /* 0x0003680000100800 */
[----:B------:R1:W5:Y:S01]  /*195c0*/  LDL R7, [R1+0x4] ;  /* 0x0000040001077983 */ /* 0x0003620000100800 */
[----:B--2---:R-:W-:-:S05]  /*195d0*/  @!P2 VIADD R20, R20, 0x28880 ;  /* 0x000288801414a836 */ /* 0x004fca0000000000 */
[----:B------:R-:W-:Y:S01]  /*195e0*/  @!P2 PRMT R20, RZ, 0x654, R20 ;  /* 0x00000654ff14a816 */ /* 0x000fe20000000014 */
[----:B------:R-:W-:Y:S06]  /*195f0*/  BAR.SYNC.DEFER_BLOCKING 0x2, 0x80 ;  /* 0x0082000000007b1d */ /* 0x000fec0000010000 */
[----:B------:R1:W-:Y:S01]  /*19600*/  @!P2 SYNCS.ARRIVE.TRANS64.RED.A1T0 RZ, [R20+URZ], RZ ;  /* 0x000000ff14ffa9a7 */ /* 0x0003e2000810043f */
[C---:B----4-:R-:W-:Y:S01]  /*19610*/  ISETP.GT.AND P0, PT, R19.reuse, R2, PT ;  /* 0x000000021300720c */ /* 0x050fe20003f04270 */
[----:B------:R-:W-:-:S12]  /*19620*/  VIADD R19, R19, 0xffffffff ;  /* 0xffffffff13137836 */ /* 0x000fd80000000000 */
[----:B-1----:R-:W-:Y:S05]  /*19630*/  @P0 BRA `(.L_x_856) ;  /* 0xfffffff000500947 */ /* 0x002fea000383ffff */
.L_x_836:
[----:B------:R-:W2:Y:S01]  /*19640*/  LDL R2, [R1+0x2c] ;  /* 0x00002c0001027983 */ /* 0x000ea20000100800 */
[----:B------:R-:W-:Y:S01]  /*19650*/  BSSY B0, `(.L_x_857) ;  /* 0x0000010000007945 */ /* 0x000fe20003800000 */
[----:B--2---:R-:W-:-:S03]  /*19660*/  ISETP.NE.AND P1, PT, R2, 0x3, PT ;  /* 0x000000030200780c */ /* 0x004fc60003f25270 */
[----:B------:R-:W-:Y:S10]  /*19670*/  @P2 BRA `(.L_x_858) ;  /* 0x0000000000342947 */ /* 0x000ff40003800000 */
        /* <DEDUP_REMOVED lines=9> */
[----:B-----5:R-:W1:Y:S01]  /*19710*/  POPC R7, R4 ;  /* 0x0000000400077309 */ /* 0x020e620000000000 */
[----:B--2---:R-:W1:Y:S02]  /*19720*/  SHFL.IDX PT, R0, R3, R0, 0x1f ;  /* 0x00001f0003007589 */ /* 0x004e6400000e0000 */
[----:B-1----:R-:W-:-:S05]  /*19730*/  IADD3 R0, R0, UR41, R7 ;  /* 0x0000002900007c10 */ /* 0x002fca000fffe007 */
[----:B------:R1:W-:Y:S02]  /*19740*/  STL [R1+0x1c], R0 ;  /* 0x00001c0001007387 */ /* 0x0003e40000100800 */
.L_x_858:
[----:B------:R-:W-:Y:S05]  /*19750*/  BSYNC B0 ;  /* 0x0000000000007941 */ /* 0x000fea0003800000 */
.L_x_857:
[----:B------:R-:W-:Y:S05]  /*19760*/  @!P1 BRA `(.L_x_859) ;  /* 0x0000000000049947 */ /* 0x000fea0003800000 */
[----:B------:R-:W-:Y:S01]  /*19770*/  BPT.TRAP 0x1 ;  /* 0x000000040000795c */ /* 0x000fe20000300000 */
.L_x_859:
[----:B------:R-:W2:Y:S04]  /*19780*/  LDL R3, [R1+0x4] ;  /* 0x0000040001037983 */ /* 0x000ea80000100800 */
[----:B------:R-:W4:Y:S04]  /*19790*/  LDL R2, [R1] ;  /* 0x0000000001027983 */ /* 0x000f280000100800 */
[----:B-1----:R-:W3:Y:S01]  /*197a0*/  LDL R0, [R1+0x20] ;  /* 0x0000200001007983 */ /* 0x002ee20000100800 */
[----:B------:R-:W-:Y:S01]  /*197b0*/  BSSY B0, `(.L_x_860) ;  /* 0x0000007000007945 */ /* 0x000fe20003800000 */
[----:B--2---:R-:W-:-:S04]  /*197c0*/  LOP3.LUT R3, R3, 0x1, RZ, 0x3c, !PT ;  /* 0x0000000103037812 */ /* 0x004fc800078e3cff */
[----:B------:R-:W-:Y:S02]  /*197d0*/  SHF.L.U32 R3, R3, 0x1f, RZ ;  /* 0x0000001f03037819 */ /* 0x000fe400000006ff */
[----:B----4-:R-:W-:Y:S02]  /*197e0*/  LEA R18, R2, UR40, 0x3 ;  /* 0x0000002802127c11 */ /* 0x010fe4000f8e18ff */
[----:B---3--:R-:W-:Y:S02]  /*197f0*/  ISETP.NE.AND P1, PT, R0, 0x3, PT ;  /* 0x000000030000780c */ /* 0x008fe40003f25270 */
[----:B------:R-:W1:Y:S02]  /*19800*/  SYNCS.PHASECHK.TRANS64.TRYWAIT P0, [R18+URZ+0x28870], R3 ;  /* 0x02887003120075a7 */ /* 0x000e64000800017f */
[----:B-1----:R-:W-:Y:S09]  /*19810*/  @!P0 BRA `(.L_x_861) ;  /* 0x0000001000f88947 */ /* 0x002ff20003800000 */
.L_x_897:
[----:B------:R-:W-:Y:S05]  /*19820*/  BSYNC B0 ;  /* 0x0000000000007941 */ /* 0x000fea0003800000 */
.L_x_860:
[----:B------:R-:W-:Y:S05]  /*19830*/  @!P1 BRA `(.L_x_862) ;  /* 0x0000000000049947 */ /* 0x000fea0003800000 */
[----:B------:R-:W-:Y:S01]  /*19840*/  BPT.TRAP 0x1 ;  /* 0x000000040000795c */ /* 0x000fe20000300000 */
.L_x_862:
[----:B------:R-:W1:Y:S02]  /*19850*/  LDL R0, [R1+0x4] ;  /* 0x0000040001007983 */ /* 0x000e640000100800 */
[----:B-1----:R-:W-:-:S04]  /*19860*/  SHF.L.U32 R3, R0, 0x1f, RZ ;  /* 0x0000001f00037819 */ /* 0x002fc800000006ff */
[----:B------:R-:W1:Y:S02]  /*19870*/  SYNCS.PHASECHK.TRANS64.TRYWAIT P0, [R18+URZ+0x28860], R3 ;  /* 0x02886003120075a7 */ /* 0x000e64000800017f */
[----:B-1----:R-:W-:Y:S05]  /*19880*/  @!P0 BRA `(.L_x_863) ;  /* 0x0000001000f08947 */ /* 0x002fea0003800000 */
.L_x_898:
[----:B------:R-:W2:Y:S04]  /*19890*/  LDL R19, [R1] ;  /* 0x0000000001137983 */ /* 0x000ea80000100800 */
[----:B------:R-:W3:Y:S04]  /*198a0*/  LDL R2, [R1+0x18] ;  /* 0x0000180001027983 */ /* 0x000ee80000100800 */
[----:B------:R-:W4:Y:S01]  /*198b0*/  LDL R12, [R1+0x14] ;  /* 0x00001400010c7983 */ /* 0x000f220000100800 */
[----:B------:R-:W1:Y:S01]  /*198c0*/  S2R R8, SR_TID.X ;  /* 0x0000000000087919 */ /* 0x000e620000002100 */
[----:B------:R-:W-:Y:S05]  /*198d0*/  WARPSYNC.ALL ;  /* 0x0000000000007948 */ /* 0x000fea0003800000 */
[----:B------:R-:W-:Y:S01]  /*198e0*/  IMAD.MOV.U32 R10, RZ, RZ, 0x40 ;  /* 0x00000040ff0a7424 */ /* 0x000fe200078e00ff */
[----:B-1----:R-:W-:-:S04]  /*198f0*/  LOP3.LUT P0, RZ, R8, 0x4, RZ, 0xc0, !PT ;  /* 0x0000000408ff7812 */ /* 0x002fc8000780c0ff */
[----:B------:R-:W-:Y:S01]  /*19900*/  SEL R10, R10, 0xffffffc0, !P0 ;  /* 0xffffffc00a0a7807 */ /* 0x000fe20004000000 */
[----:B------:R-:W1:Y:S02]  /*19910*/  S2R R14, SR_TID.X ;  /* 0x00000000000e7919 */ /* 0x000e640000002100 */
[----:B-1----:R-:W-:Y:S01]  /*19920*/  LOP3.LUT P0, RZ, R14, 0x4, RZ, 0xc0, !PT ;  /* 0x000000040eff7812 */ /* 0x002fe2000780c0ff */
[----:B------:R-:W-:-:S05]  /*19930*/  IMAD.MOV.U32 R3, RZ, RZ, 0x20 ;  /* 0x00000020ff037424 */ /* 0x000fca00078e00ff */
[----:B------:R-:W-:Y:S01]  /*19940*/  SEL R3, R3, 0xffffffe0, !P0 ;  /* 0xffffffe003037807 */ /* 0x000fe20004000000 */
[----:B--2---:R-:W-:-:S05]  /*19950*/  IMAD R0, R19, 0x6000, RZ ;  /* 0x0000600013007824 */ /* 0x004fca00078e02ff */
[----:B---3--:R-:W-:-:S05]  /*19960*/  LOP3.LUT R2, R0, R2, RZ, 0xfc, !PT ;  /* 0x0000000200027212 */ /* 0x008fca00078efcff */
[----:B-----5:R-:W1:Y:S01]  /*19970*/  LDSM.16.MT88.4 R4, [R2+UR40+0xc400] ;  /* 0x00c400280204783b */ /* 0x020e620008004200 */
[----:B------:R-:W-:-:S04]  /*19980*/  VIADD R17, R2, UR40 ;  /* 0x0000002802117c36 */ /* 0x000fc80008000000 */
[----:B------:R-:W-:Y:S01]  /*19990*/  IMAD.IADD R17, R10, 0x1, R17 ;  /* 0x000000010a117824 */ /* 0x000fe200078e0211 */
[C-C-:B-1----:R-:W-:Y:S02]  /*199a0*/  PRMT R8, R4.reuse, 0x6420, R5.reuse ;  /* 0x0000642004087816 */ /* 0x142fe40000000005 */
[----:B------:R-:W-:Y:S02]  /*199b0*/  PRMT R9, R4, 0x7531, R5 ;  /* 0x0000753104097816 */ /* 0x000fe40000000005 */
[C-C-:B------:R-:W-:Y:S02]  /*199c0*/  PRMT R10, R6.reuse, 0x6420, R7.reuse ;  /* 0x00006420060a7816 */ /* 0x140fe40000000007 */
[----:B------:R-:W-:Y:S02]  /*199d0*/  PRMT R11, R6, 0x7531, R7 ;  /* 0x00007531060b7816 */ /* 0x000fe40000000007 */
[----:B------:R-:W1:Y:S01]  /*199e0*/  LDSM.16.MT88.4 R4, [R17+0xc400] ;  /* 0x00c400001104783b */ /* 0x000e620000004200 */
[----:B----4-:R-:W-:-:S05]  /*199f0*/  IADD3 R0, R0, UR40, R12 ;  /* 0x0000002800007c10 */ /* 0x010fca000fffe00c */
[----:B------:R1:W-:Y:S02]  /*19a00*/  STSM.16.M88.4 [R0+0x400], R8 ;  /* 0x0004000800007844 */ /* 0x0003e40000000200 */
[C-C-:B-1----:R-:W-:Y:S02]  /*19a10*/  PRMT R8, R4.reuse, 0x6420, R5.reuse ;  /* 0x0000642004087816 */ /* 0x142fe40000000005 */
        /* <DEDUP_REMOVED lines=9> */
[----:B------:R-:W1:Y:S01]  /*19ab0*/  LDSM.16.MT88.4 R4, [R17+0xd400] ;  /* 0x00d400001104783b */ /* 0x000e620000004200 */
[----:B------:R-:W-:-:S05]  /*19ac0*/  IADD3 R3, R3, 0x400, R0 ;  /* 0x0000040003037810 */ /* 0x000fca0007ffe000 */
[----:B------:R-:W-:Y:S01]  /*19ad0*/  STSM.16.M88.4 [R3], R12 ;  /* 0x0000000c03007844 */ /* 0x000fe20000000200 */
        /* <DEDUP_REMOVED lines=61> */
.L_x_864:
[----:B--2---:R-:W2:Y:S01]  /*19eb0*/  LDL.LU R3, [R1+0x4] ;  /* 0x0000040001037983 */ /* 0x004ea20000300800 */
[----:B-1----:R-:W-:Y:S01]  /*19ec0*/  SYNCS.ARRIVE.TRANS64.A1T0 RZ, [R18+URZ+0x28850], RZ ;  /* 0x028850ff12ff79a7 */ /* 0x002fe2000810003f */
[----:B------:R-:W-:-:S05]  /*19ed0*/  @!P2 VIADD R0, R18, 0x28880 ;  /* 0x000288801200a836 */ /* 0x000fca0000000000 */
[----:B------:R-:W-:Y:S01]  /*19ee0*/  @!P2 PRMT R0, RZ, 0x654, R0 ;  /* 0x00000654ff00a816 */ /* 0x000fe20000000000 */
[----:B------:R-:W-:Y:S06]  /*19ef0*/  BAR.SYNC.DEFER_BLOCKING 0x2, 0x80 ;  /* 0x0082000000007b1d */ /* 0x000fec0000010000 */
[----:B------:R1:W-:Y:S02]  /*19f00*/  @!P2 SYNCS.ARRIVE.TRANS64.RED.A1T0 RZ, [R0+URZ], RZ ;  /* 0x000000ff00ffa9a7 */ /* 0x0003e4000810043f */
[----:B-1----:R-:W-:-:S05]  /*19f10*/  VIADD R0, R19, 0x1 ;  /* 0x0000000113007836 */ /* 0x002fca0000000000 */
[----:B------:R-:W-:-:S04]  /*19f20*/  ISETP.NE.AND P0, PT, R0, 0x2, PT ;  /* 0x000000020000780c */ /* 0x000fc80003f05270 */
[----:B------:R-:W-:Y:S02]  /*19f30*/  SEL R2, RZ, 0x1, P0 ;  /* 0x00000001ff027807 */ /* 0x000fe40000000000 */
[----:B------:R-:W-:-:S05]  /*19f40*/  SEL R0, R0, RZ, P0 ;  /* 0x000000ff00007207 */ /* 0x000fca0000000000 */
[----:B------:R1:W-:Y:S01]  /*19f50*/  STL [R1], R0 ;  /* 0x0000000001007387 */ /* 0x0003e20000100800 */
[----:B--2---:R-:W-:-:S05]  /*19f60*/  LOP3.LUT R3, R3, R2, RZ, 0x3c, !PT ;  /* 0x0000000203037212 */ /* 0x004fca00078e3cff */
[----:B------:R1:W-:Y:S02]  /*19f70*/  STL [R1+0x4], R3 ;  /* 0x0000040301007387 */ /* 0x0003e40000100800 */
.L_x_820:
[----:B------:R-:W-:Y:S05]  /*19f80*/  BSYNC B6 ;  /* 0x0000000000067941 */ /* 0x000fea0003800000 */
.L_x_818:
[----:B------:R3:W5:Y:S01]  /*19f90*/  LDL R2, [R1+0x1c] ;  /* 0x00001c0001027983 */ /* 0x0007620000100800 */
[----:B------:R-:W-:-:S13]  /*19fa0*/  LOP3.LUT P0, RZ, R16, 0x2, RZ, 0xc0, !PT ;  /* 0x0000000210ff7812 */ /* 0x000fda000780c0ff */
[----:B---3--:R-:W-:Y:S05]  /*19fb0*/  @!P0 BRA `(.L_x_865) ;  /* 0x0000000000208947 */ /* 0x008fea0003800000 */
[----:B------:R-:W3:Y:S08]  /*19fc0*/  S2UR UR5, SR_CgaCtaId ;  /* 0x00000000000579c3 */ /* 0x000ef00000008800 */
[----:B------:R-:W-:Y:S06]  /*19fd0*/  BAR.SYNC.DEFER_BLOCKING 0x5, 0x180 ;  /* 0x0146000000007b1d */ /* 0x000fec0000010000 */
[----:B------:R-:W-:-:S02]  /*19fe0*/  UMOV UR4, 0x400 ;  /* 0x0000040000047882 */ /* 0x000fc40000000000 */
[----:B---3--:R-:W-:-:S09]  /*19ff0*/  ULEA UR4, UR5, UR4, 0x18 ;  /* 0x0000000405047291 */ /* 0x008fd2000f8ec03f */
[----:B-----5:R-:W3:Y:S04]  /*1a000*/  LDS R2, [UR4+0x288d0] ;  /* 0x0288d004ff027984 */ /* 0x020ee80008000800 */
[----:B---3--:R3:W-:Y:S01]  /*1a010*/  STL [R1+0x1c], R2 ;  /* 0x00001c0201007387 */ /* 0x0087e20000100800 */
[----:B------:R-:W-:Y:S06]  /*1a020*/  BAR.ARV 0x4, 0x180 ;  /* 0x0106000000007b1d */ /* 0x000fec0000002000 */
[----:B------:R-:W-:Y:S05]  /*1a030*/  BRA `(.L_x_866) ;  /* 0x00000000002c7947 */ /* 0x000fea0003800000 */
.L_x_865:
[----:B-12---:R-:W1:Y:S01]  /*1a040*/  S2R R0, SR_TID.X ;  /* 0x0000000000007919 */ /* 0x006e620000002100 */
[----:B------:R-:W-:Y:S01]  /*1a050*/  BAR.SYNC.DEFER_BLOCKING 0x4, 0x180 ;  /* 0x0106000000007b1d */ /* 0x000fe20000010000 */
[----:B-1----:R-:W-:-:S04]  /*1a060*/  LOP3.LUT R0, R0, 0x7f, RZ, 0xc0, !PT ;  /* 0x0000007f00007812 */ /* 0x002fc800078ec0ff */
[----:B------:R-:W-:-:S13]  /*1a070*/  ISETP.NE.AND P0, PT, R0, RZ, PT ;  /* 0x000000ff0000720c */ /* 0x000fda0003f05270 */
[----:B------:R-:W1:Y:S01]  /*1a080*/  @!P0 S2R R3, SR_CgaCtaId ;  /* 0x0000000000038919 */ /* 0x000e620000008800 */
[----:B------:R-:W-:-:S04]  /*1a090*/  @!P0 MOV R0, 0x400 ;  /* 0x0000040000008802 */ /* 0x000fc80000000f00 */
[----:B-1----:R-:W-:Y:S02]  /*1a0a0*/  @!P0 LEA R3, R3, R0, 0x18 ;  /* 0x0000000003038211 */ /* 0x002fe400078ec0ff */
[----:B-----5:R-:W1:Y:S04]  /*1a0b0*/  SHFL.IDX PT, R0, R2, RZ, 0x1f ;  /* 0x00001fff02007589 */ /* 0x020e6800000e0000 */
[----:B------:R4:W-:Y:S04]  /*1a0c0*/  @!P0 STS [R3+0x288d0], R2 ;  /* 0x0288d00203008388 */ /* 0x0009e80000000800 */
[----:B-1----:R4:W-:Y:S01]  /*1a0d0*/  STL [R1+0x1c], R0 ;  /* 0x00001c0001007387 */ /* 0x0029e20000100800 */
[----:B------:R-:W-:Y:S06]  /*1a0e0*/  BAR.ARV 0x5, 0x180 ;  /* 0x0146000000007b1d */ /* 0x000fec0000002000 */
.L_x_866:
[----:B-12-4-:R-:W2:Y:S01]  /*1a0f0*/  LDL R0, [R1+0x1c] ;  /* 0x00001c0001007983 */ /* 0x016ea20000100800 */
[----:B------:R-:W-:Y:S02]  /*1a100*/  ULDC UR4, c[0x0][0xda8] ;  /* 0x00036a0000047ab9 */ /* 0x000fe40000000800 */
[----:B--2---:R-:W-:-:S13]  /*1a110*/  ISETP.GE.AND P0, PT, R0, UR4, PT ;  /* 0x0000000400007c0c */ /* 0x004fda000bf06270 */
[----:B------:R-:W-:Y:S05]  /*1a120*/  @!P0 BRA `(.L_x_867) ;  /* 0xffffffcc00cc8947 */ /* 0x000fea000383ffff */
.L_x_809:
[----:B---3--:R-:W2:Y:S01]  /*1a130*/  LDL.LU R0, [R1+0x28] ;  /* 0x0000280001007983 */ /* 0x008ea20000300800 */
[----:B------:R-:W-:Y:S01]  /*1a140*/  BSSY B0, `(.L_x_868) ;  /* 0x000000b000007945 */ /* 0x000fe20003800000 */
[----:B------:R-:W1:Y:S01]  /*1a150*/  S2R R5, SR_CgaCtaId ;  /* 0x0000000000057919 */ /* 0x000e620000008800 */
[----:B--2---:R-:W-:-:S05]  /*1a160*/  VIADD R0, R0, 0x1 ;  /* 0x0000000100007836 */ /* 0x004fca0000000000 */
[----:B------:R-:W-:-:S04]  /*1a170*/  LEA.HI R2, R0, R0, RZ, 0x1 ;  /* 0x0000000000027211 */ /* 0x000fc800078f08ff */
[----:B------:R-:W-:-:S05]  /*1a180*/  LOP3.LUT R3, R2, 0xfffffffe, RZ, 0xc0, !PT ;  /* 0xfffffffe02037812 */ /* 0x000fca00078ec0ff */
[----:B------:R-:W-:Y:S01]  /*1a190*/  IMAD.IADD R3, R0, 0x1, -R3 ;  /* 0x0000000100037824 */ /* 0x000fe200078e0a03 */
[----:B------:R-:W-:-:S04]  /*1a1a0*/  MOV R0, 0x400 ;  /* 0x0000040000007802 */ /* 0x000fc80000000f00 */
[----:B-1----:R-:W-:Y:S02]  /*1a1b0*/  LEA R0, R5, R0, 0x18 ;  /* 0x0000000005007211 */ /* 0x002fe400078ec0ff */
[----:B------:R-:W-:-:S04]  /*1a1c0*/  SHF.L.U32 R3, R3, 0x1f, RZ ;  /* 0x0000001f03037819 */ /* 0x000fc800000006ff */
[----:B------:R-:W1:Y:S02]  /*1a1d0*/  SYNCS.PHASECHK.TRANS64.TRYWAIT P0, [R0+URZ+0x28820], R3 ;  /* 0x02882003000075a7 */ /* 0x000e64000800017f */
[----:B-1----:R-:W-:Y:S05]  /*1a1e0*/  @!P0 BRA `(.L_x_869) ;  /* 0x0000000800ac8947 */ /* 0x002fea0003800000 */
.L_x_899:
[----:B------:R-:W-:Y:S05]  /*1a1f0*/  BSYNC B0 ;  /* 0x0000000000007941 */ /* 0x000fea0003800000 */
.L_x_868:
[----:B------:R-:W-:-:S03]  /*1a200*/  UMOV UR4, 0xffffffff ;  /* 0xffffffff00047882 */ /* 0x000fc60000000000 */
[----:B------:R-:W-:Y:S05]  /*1a210*/  BRA.DIV UR4, `(.L_x_870) ;  /* 0x0000000a04b47947 */ /* 0x000fea000b800000 */
[----:B------:R-:W2:Y:S02]  /*1a220*/  S2R R2, SR_TID.X ;  /* 0x0000000000027919 */ /* 0x000ea40000002100 */
[----:B--2---:R-:W-:-:S04]  /*1a230*/  SHF.R.U32.HI R2, RZ, 0x5, R2 ;  /* 0x00000005ff027819 */ /* 0x004fc80000011602 */
[----:B------:R-:W-:-:S05]  /*1a240*/  LOP3.LUT R2, R2, 0x3, RZ, 0xc0, !PT ;  /* 0x0000000302027812 */ /* 0x000fca00078ec0ff */
[----:B------:R2:W3:Y:S02]  /*1a250*/  SHFL.IDX PT, R14, R2, RZ, 0x1f ;  /* 0x00001fff020e7589 */ /* 0x0004e400000e0000 */
.L_x_902:
[----:B---3--:R-:W-:Y:S01]  /*1a260*/  ISETP.NE.AND P0, PT, R14, RZ, PT ;  /* 0x000000ff0e00720c */ /* 0x008fe20003f05270 */
[----:B------:R-:W-:-:S12]  /*1a270*/  BSSY B0, `(.L_x_871) ;  /* 0x000002e000007945 */ /* 0x000fd80003800000 */
[----:B------:R-:W-:Y:S05]  /*1a280*/  @P0 BRA `(.L_x_872) ;  /* 0x0000000000b00947 */ /* 0x000fea0003800000 */
[----:B------:R-:W-:-:S03]  /*1a290*/  UMOV UR4, 0xffffffff ;  /* 0xffffffff00047882 */ /* 0x000fc60000000000 */
[----:B------:R-:W-:Y:S05]  /*1a2a0*/  BRA.DIV UR4, `(.L_x_873) ;  /* 0x0000000a04c47947 */ /* 0x000fea000b800000 */
[----:B------:R-:W-:-:S13]  /*1a2b0*/  ELECT P6, URZ, PT ;  /* 0x00000000003f782f */ /* 0x000fda00038c0000 */
.L_x_905:
[----:B------:R-:W-:Y:S05]  /*1a2c0*/  @!P6 BRA `(.L_x_872) ;  /* 0x0000000000a0e947 */ /* 0x000fea0003800000 */
[----:B--2---:R-:W2:Y:S02]  /*1a2d0*/  LDL.LU R2, [R1+0x24] ;  /* 0x0000240001027983 */ /* 0x004ea40000300800 */
[----:B--2---:R-:W-:-:S04]  /*1a2e0*/  LOP3.LUT R2, R2, 0x2, RZ, 0xfc, !PT ;  /* 0x0000000202027812 */ /* 0x004fc800078efcff */
[----:B------:R-:W-:-:S13]  /*1a2f0*/  ISETP.NE.AND P0, PT, R2, 0x3, PT ;  /* 0x000000030200780c */ /* 0x000fda0003f05270 */
[----:B------:R-:W-:Y:S05]  /*1a300*/  @!P0 BRA `(.L_x_874) ;  /* 0x0000000000048947 */ /* 0x000fea0003800000 */
[----:B------:R-:W-:Y:S01]  /*1a310*/  BPT.TRAP 0x1 ;  /* 0x000000040000795c */ /* 0x000fe20000300000 */
.L_x_874:
[----:B-1----:R-:W2:Y:S04]  /*1a320*/  LDL R3, [R1] ;  /* 0x0000000001037983 */ /* 0x002ea80000100800 */
[----:B------:R-:W3:Y:S01]  /*1a330*/  LDL.LU R7, [R1+0x4] ;  /* 0x0000040001077983 */ /* 0x000ee20000300800 */
[----:B------:R-:W-:-:S04]  /*1a340*/  VIADD R2, R0, 0x28840 ;  /* 0x0002884000027836 */ /* 0x000fc80000000000 */
[C---:B--2---:R-:W-:Y:S02]  /*1a350*/  IMAD R6, R3.reuse, 0x8, R2 ;  /* 0x0000000803067824 */ /* 0x044fe400078e0202 */
[----:B------:R-:W-:Y:S01]  /*1a360*/  VIADD R3, R3, 0x1 ;  /* 0x0000000103037836 */ /* 0x000fe20000000000 */
[----:B---3--:R-:W-:-:S04]  /*1a370*/  SHF.L.U32 R5, R7, 0x1f, RZ ;  /* 0x0000001f07057819 */ /* 0x008fc800000006ff */
[C---:B------:R-:W-:Y:S01]  /*1a380*/  ISETP.NE.AND P2, PT, R3.reuse, 0x2, PT ;  /* 0x000000020300780c */ /* 0x040fe20003f45270 */
[----:B------:R-:W1:Y:S03]  /*1a390*/  SYNCS.PHASECHK.TRANS64.TRYWAIT P1, [R6+URZ], R5 ;  /* 0x00000005060075a7 */ /* 0x000e66000802017f */
[----:B------:R-:W-:Y:S02]  /*1a3a0*/  SEL R4, RZ, 0x1, P2 ;  /* 0x00000001ff047807 */ /* 0x000fe40001000000 */
[----:B------:R-:W-:Y:S02]  /*1a3b0*/  SEL R3, R3, RZ, P2 ;  /* 0x000000ff03037207 */ /* 0x000fe40001000000 */
[----:B------:R-:W-:-:S03]  /*1a3c0*/  LOP3.LUT R4, R7, R4, RZ, 0x3c, !PT ;  /* 0x0000000407047212 */ /* 0x000fc600078e3cff */
[----:B------:R-:W-:Y:S01]  /*1a3d0*/  IMAD R7, R3, 0x8, R2 ;  /* 0x0000000803077824 */ /* 0x000fe200078e0202 */
[----:B------:R-:W-:Y:S01]  /*1a3e0*/  SHF.L.U32 R2, R4, 0x1f, RZ ;  /* 0x0000001f04027819 */ /* 0x000fe200000006ff */
[----:B-1----:R-:W-:Y:S06]  /*1a3f0*/  @!P1 BRA `(.L_x_875) ;  /* 0x0000000800909947 */ /* 0x002fec0003800000 */
.L_x_906:
[----:B------:R-:W2:Y:S02]  /*1a400*/  SYNCS.PHASECHK.TRANS64.TRYWAIT P1, [R7+URZ], R2 ;  /* 0x00000002070075a7 */ /* 0x000ea4000802017f */
[----:B--2---:R-:W-:Y:S05]  /*1a410*/  @!P1 BRA `(.L_x_876) ;  /* 0x00000008009c9947 */ /* 0x004fea0003800000 */
.L_x_907:
[----:B------:R-:W-:Y:S05]  /*1a420*/  @!P0 BRA `(.L_x_877) ;  /* 0x0000000000048947 */ /* 0x000fea0003800000 */
[----:B------:R-:W-:Y:S01]  /*1a430*/  BPT.TRAP 0x1 ;  /* 0x000000040000795c */ /* 0x000fe20000300000 */
.L_x_877:
[----:B------:R-:W3:Y:S02]  /*1a440*/  LDL.LU R4, [R1] ;  /* 0x0000000001047983 */ /* 0x000ee40000300800 */
[----:B---3--:R-:W-:-:S04]  /*1a450*/  IMAD R4, R4, 0x8, R0 ;  /* 0x0000000804047824 */ /* 0x008fc800078e0200 */
[----:B------:R-:W3:Y:S02]  /*1a460*/  SYNCS.PHASECHK.TRANS64.TRYWAIT P1, [R4+URZ+0x28860], R5 ;  /* 0x02886005040075a7 */ /* 0x000ee4000802017f */
[----:B---3--:R-:W-:Y:S05]  /*1a470*/  @!P1 BRA `(.L_x_878) ;  /* 0x0000000800989947 */ /* 0x008fea0003800000 */
.L_x_908:
[----:B------:R-:W-:Y:S05]  /*1a480*/  @!P0 BRA `(.L_x_879) ;  /* 0x0000000000048947 */ /* 0x000fea0003800000 */
[----:B------:R-:W-:Y:S01]  /*1a490*/  BPT.TRAP 0x1 ;  /* 0x000000040000795c */ /* 0x000fe20000300000 */
.L_x_879:
[----:B------:R-:W-:-:S04]  /*1a4a0*/  IMAD R3, R3, 0x8, R0 ;  /* 0x0000000803037824 */ /* 0x000fc800078e0200 */
[----:B------:R-:W4:Y:S02]  /*1a4b0*/  SYNCS.PHASECHK.TRANS64.TRYWAIT P1, [R3+URZ+0x28860], R2 ;  /* 0x02886002030075a7 */ /* 0x000f24000802017f */
[----:B----4-:R-:W-:Y:S05]  /*1a4c0*/  @!P1 BRA `(.L_x_880) ;  /* 0x0000000800989947 */ /* 0x010fea0003800000 */
.L_x_909:
[----:B------:R-:W-:Y:S05]  /*1a4d0*/  @!P0 BRA `(.L_x_881) ;  /* 0x0000000000048947 */ /* 0x000fea0003800000 */
[----:B------:R-:W-:Y:S01]  /*1a4e0*/  BPT.TRAP 0x1 ;  /* 0x000000040000795c */ /* 0x000fe20000300000 */
.L_x_881:
[----:B------:R-:W5:Y:S02]  /*1a4f0*/  SYNCS.PHASECHK.TRANS64.TRYWAIT P0, [R4+URZ+0x28880], R5 ;  /* 0x02888005040075a7 */ /* 0x000f64000800017f */
[----:B-----5:R-:W-:Y:S05]  /*1a500*/  @!P0 BRA `(.L_x_882) ;  /* 0x00000008009c8947 */ /* 0x020fea0003800000 */
.L_x_883:
[----:B------:R1:W1:Y:S02]  /*1a510*/  SYNCS.PHASECHK.TRANS64.TRYWAIT P0, [R3+URZ+0x28880], R2 ;  /* 0x02888002030075a7 */ /* 0x000264000800017f */
[----:B-1----:R-:W-:Y:S05]  /*1a520*/  @!P0 NANOSLEEP.SYNCS 0x989680 ;  /* 0x009896800000895d */ /* 0x002fea0003900000 */
[----:B------:R-:W1:Y:S02]  /*1a530*/  @!P0 SYNCS.PHASECHK.TRANS64 P0, [R3+URZ+0x28880], R2 ;  /* 0x02888002030085a7 */ /* 0x000e64000800007f */
[----:B-1----:R-:W-:Y:S05]  /*1a540*/  @!P0 BRA `(.L_x_883) ;  /* 0xfffffffc00f08947 */ /* 0x002fea000383ffff */
.L_x_872:
[----:B------:R-:W-:Y:S05]  /*1a550*/  BSYNC B0 ;  /* 0x0000000000007941 */ /* 0x000fea0003800000 */
.L_x_871:
[----:B------:R-:W-:Y:S05]  /*1a560*/  EXIT ;  /* 0x000000000000794d */ /* 0x000fea0003800000 */
.L_x_722:
[----:B-1----:R-:W-:-:S04]  /*1a570*/  IMAD.U32 R3, RZ, RZ, UR38 ;  /* 0x00000026ff037e24 */ /* 0x002fc8000f8e00ff */
[----:B------:R1:W2:Y:S03]  /*1a580*/  SYNCS.PHASECHK.TRANS64.TRYWAIT P1, [R3+URZ+0x28800], R4 ;  /* 0x02880004030075a7 */ /* 0x0002a6000802017f */
[----:B--2---:R-:W-:Y:S05]  /*1a590*/  @!P1 NANOSLEEP.SYNCS 0x989680 ;  /* 0x009896800000995d */ /* 0x004fea0003900000 */
[----:B------:R-:W2:Y:S02]  /*1a5a0*/  @!P1 SYNCS.PHASECHK.TRANS64 P1, [R3+URZ+0x28800], R4 ;  /* 0x02880004030095a7 */ /* 0x000ea4000802007f */
[----:B--2---:R-:W-:Y:S05]  /*1a5b0*/  @!P1 BRA `(.L_x_722) ;  /* 0xfffffffc00ec9947 */ /* 0x004fea000383ffff */
[----:B------:R-:W-:Y:S05]  /*1a5c0*/  BRA `(.L_x_884) ;  /* 0xfffffe7400907947 */ /* 0x000fea000383ffff */
.L_x_726:
[----:B--2---:R2:W3:Y:S02]  /*1a5d0*/  SYNCS.PHASECHK.TRANS64.TRYWAIT P1, [R4+URZ+0x28830], R3 ;  /* 0x02883003040075a7 */ /* 0x0044e4000802017f */
[----:B---3--:R-:W-:Y:S05]  /*1a5e0*/  @!P1 NANOSLEEP.SYNCS 0x989680 ;  /* 0x009896800000995d */ /* 0x008fea0003900000 */
[----:B------:R-:W3:Y:S02]  /*1a5f0*/  @!P1 SYNCS.PHASECHK.TRANS64 P1, [R4+URZ+0x28830], R3 ;  /* 0x02883003040095a7 */ /* 0x000ee4000802007f */
[----:B---3--:R-:W-:Y:S05]  /*1a600*/  @!P1 BRA `(.L_x_726) ;  /* 0xfffffffc00f09947 */ /* 0x008fea000383ffff */
[----:B------:R-:W-:Y:S05]  /*1a610*/  BRA `(.L_x_725) ;  /* 0xfffffe7400b87947 */ /* 0x000fea000383ffff */
.L_x_742:
[----:B--2---:R-:W-:-:S04]  /*1a620*/  IMAD.U32 R14, RZ, RZ, UR10 ;  /* 0x0000000aff0e7e24 */ /* 0x004fc8000f8e00ff */
[----:B------:R2:W3:Y:S03]  /*1a630*/  SYNCS.PHASECHK.TRANS64.TRYWAIT P1, [R14+URZ+0x28830], R13 ;  /* 0x0288300d0e0075a7 */ /* 0x0004e6000802017f */
[----:B---3--:R-:W-:Y:S05]  /*1a640*/  @!P1 NANOSLEEP.SYNCS 0x989680 ;  /* 0x009896800000995d */ /* 0x008fea0003900000 */
[----:B------:R-:W3:Y:S02]  /*1a650*/  @!P1 SYNCS.PHASECHK.TRANS64 P1, [R14+URZ+0x28830], R13 ;  /* 0x0288300d0e0095a7 */ /* 0x000ee4000802007f */
[----:B---3--:R-:W-:Y:S05]  /*1a660*/  @!P1 BRA `(.L_x_742) ;  /* 0xfffffffc00ec9947 */ /* 0x008fea000383ffff */
[----:B------:R-:W-:Y:S05]  /*1a670*/  BRA `(.L_x_739) ;  /* 0xfffffec4000c7947 */ /* 0x000fea000383ffff */
.L_x_746:
[----:B--2---:R-:W-:-:S04]  /*1a680*/  IMAD.U32 R14, RZ, RZ, UR10 ;  /* 0x0000000aff0e7e24 */ /* 0x004fc8000f8e00ff */
[----:B------:R2:W3:Y:S03]  /*1a690*/  SYNCS.PHASECHK.TRANS64.TRYWAIT P1, [R14+URZ+0x28850], R13 ;  /* 0x0288500d0e0075a7 */ /* 0x0004e6000802017f */
[----:B---3--:R-:W-:Y:S05]  /*1a6a0*/  @!P1 NANOSLEEP.SYNCS 0x989680 ;  /* 0x009896800000995d */ /* 0x008fea0003900000 */
[----:B------:R-:W3:Y:S02]  /*1a6b0*/  @!P1 SYNCS.PHASECHK.TRANS64 P1, [R14+URZ+0x28850], R13 ;  /* 0x0288500d0e0095a7 */ /* 0x000ee4000802007f */
[----:B---3--:R-:W-:Y:S05]  /*1a6c0*/  @!P1 BRA `(.L_x_746) ;  /* 0xfffffffc00ec9947 */ /* 0x008fea000383ffff */
[----:B------:R-:W-:Y:S05]  /*1a6d0*/  BRA `(.L_x_743) ;  /* 0xfffffec400887947 */ /* 0x000fea000383ffff */
.L_x_764:
[----:B--2---:R-:W-:-:S04]  /*1a6e0*/  IMAD.U32 R10, RZ, RZ, UR7 ;  /* 0x00000007ff0a7e24 */ /* 0x004fc8000f8e00ff */
[----:B------:R2:W3:Y:S03]  /*1a6f0*/  SYNCS.PHASECHK.TRANS64.TRYWAIT P1, [R10+URZ+0x28830], R9 ;  /* 0x028830090a0075a7 */ /* 0x0004e6000802017f */
[----:B---3--:R-:W-:Y:S05]  /*1a700*/  @!P1 NANOSLEEP.SYNCS 0x989680 ;  /* 0x009896800000995d */ /* 0x008fea0003900000 */
[----:B------:R-:W3:Y:S02]  /*1a710*/  @!P1 SYNCS.PHASECHK.TRANS64 P1, [R10+URZ+0x28830], R9 ;  /* 0x028830090a0095a7 */ /* 0x000ee4000802007f */
[----:B---3--:R-:W-:Y:S05]  /*1a720*/  @!P1 BRA `(.L_x_764) ;  /* 0xfffffffc00ec9947 */ /* 0x008fea000383ffff */
[----:B------:R-:W-:Y:S05]  /*1a730*/  BRA `(.L_x_761) ;  /* 0xffffff1800807947 */ /* 0x000fea000383ffff */
.L_x_768:
[----:B--2---:R-:W-:-:S04]  /*1a740*/  IMAD.U32 R10, RZ, RZ, UR10 ;  /* 0x0000000aff0a7e24 */ /* 0x004fc8000f8e00ff */
[----:B------:R2:W3:Y:S03]  /*1a750*/  SYNCS.PHASECHK.TRANS64.TRYWAIT P1, [R10+URZ+0x28850], R9 ;  /* 0x028850090a0075a7 */ /* 0x0004e6000802017f */
[----:B---3--:R-:W-:Y:S05]  /*1a760*/  @!P1 NANOSLEEP.SYNCS 0x989680 ;  /* 0x009896800000995d */ /* 0x008fea0003900000 */
[----:B------:R-:W3:Y:S02]  /*1a770*/  @!P1 SYNCS.PHASECHK.TRANS64 P1, [R10+URZ+0x28850], R9 ;  /* 0x028850090a0095a7 */ /* 0x000ee4000802007f */
[----:B---3--:R-:W-:Y:S05]  /*1a780*/  @!P1 BRA `(.L_x_768) ;  /* 0xfffffffc00ec9947 */ /* 0x008fea000383ffff */
[----:B------:R-:W-:Y:S05]  /*1a790*/  BRA `(.L_x_765) ;  /* 0xffffff1c00087947 */ /* 0x000fea000383ffff */
.L_x_775:
[----:B--2---:R-:W-:-:S04]  /*1a7a0*/  IMAD.U32 R10, RZ, RZ, UR7 ;  /* 0x00000007ff0a7e24 */ /* 0x004fc8000f8e00ff */
[----:B------:R2:W3:Y:S03]  /*1a7b0*/  SYNCS.PHASECHK.TRANS64.TRYWAIT P1, [R10+URZ+0x28830], R9 ;  /* 0x028830090a0075a7 */ /* 0x0004e6000802017f */
[----:B---3--:R-:W-:Y:S05]  /*1a7c0*/  @!P1 NANOSLEEP.SYNCS 0x989680 ;  /* 0x009896800000995d */ /* 0x008fea0003900000 */
[----:B------:R-:W3:Y:S02]  /*1a7d0*/  @!P1 SYNCS.PHASECHK.TRANS64 P1, [R10+URZ+0x28830], R9 ;  /* 0x028830090a0095a7 */ /* 0x000ee4000802007f */
[----:B---3--:R-:W-:Y:S05]  /*1a7e0*/  @!P1 BRA `(.L_x_775) ;  /* 0xfffffffc00ec9947 */ /* 0x008fea000383ffff */
[----:B------:R-:W-:Y:S05]  /*1a7f0*/  BRA `(.L_x_772) ;  /* 0xffffff4c004c7947 */ /* 0x000fea000383ffff */
.L_x_779:
[----:B--2---:R-:W-:-:S04]  /*1a800*/  IMAD.U32 R10, RZ, RZ, UR10 ;  /* 0x0000000aff0a7e24 */ /* 0x004fc8000f8e00ff */
[----:B------:R2:W3:Y:S03]  /*1a810*/  SYNCS.PHASECHK.TRANS64.TRYWAIT P1, [R10+URZ+0x28850], R9 ;  /* 0x028850090a0075a7 */ /* 0x0004e6000802017f */
[----:B---3--:R-:W-:Y:S05]  /*1a820*/  @!P1 NANOSLEEP.SYNCS 0x989680 ;  /* 0x009896800000995d */ /* 0x008fea0003900000 */
[----:B------:R-:W3:Y:S02]  /*1a830*/  @!P1 SYNCS.PHASECHK.TRANS64 P1, [R10+URZ+0x28850], R9 ;  /* 0x028850090a0095a7 */ /* 0x000ee4000802007f */
[----:B---3--:R-:W-:Y:S05]  /*1a840*/  @!P1 BRA `(.L_x_779) ;  /* 0xfffffffc00ec9947 */ /* 0x008fea000383ffff */
[----:B------:R-:W-:Y:S05]  /*1a850*/  BRA `(.L_x_776) ;  /* 0xffffff4c00d47947 */ /* 0x000fea000383ffff */
.L_x_793:
[----:B--2---:R-:W-:-:S04]  /*1a860*/  IMAD.U32 R3, RZ, RZ, UR5 ;  /* 0x00000005ff037e24 */ /* 0x004fc8000f8e00ff */
[----:B------:R2:W3:Y:S03]  /*1a870*/  SYNCS.PHASECHK.TRANS64.TRYWAIT P1, [R3+URZ+0x28850], R0 ;  /* 0x02885000030075a7 */ /* 0x0004e6000802017f */
[----:B---3--:R-:W-:Y:S05]  /*1a880*/  @!P1 NANOSLEEP.SYNCS 0x989680 ;  /* 0x009896800000995d */ /* 0x008fea0003900000 */
[----:B------:R-:W3:Y:S02]  /*1a890*/  @!P1 SYNCS.PHASECHK.TRANS64 P1, [R3+URZ+0x28850], R0 ;  /* 0x02885000030095a7 */ /* 0x000ee4000802007f */
[----:B---3--:R-:W-:Y:S05]  /*1a8a0*/  @!P1 BRA `(.L_x_793) ;  /* 0xfffffffc00ec9947 */ /* 0x008fea000383ffff */
[----:B------:R-:W-:Y:S05]  /*1a8b0*/  BRA `(.L_x_792) ;  /* 0xffffffa0001c7947 */ /* 0x000fea000383ffff */
.L_x_825:
[----:B------:R-:W-:Y:S02]  /*1a8c0*/  IMAD.MOV.U32 R13, RZ, RZ, R19 ;  /* 0x000000ffff0d7224 */ /* 0x000fe400078e0013 */
[----:B------:R-:W-:Y:S02]  /*1a8d0*/  IMAD.MOV.U32 R12, RZ, RZ, RZ ;  /* 0x000000ffff0c7224 */ /* 0x000fe400078e00ff */
[----:B------:R-:W-:Y:S02]  /*1a8e0*/  IMAD.MOV.U32 R11, RZ, RZ, 0x1f ;  /* 0x0000001fff0b7424 */ /* 0x000fe400078e00ff */
[----:B------:R-:W-:-:S07]  /*1a8f0*/  IMAD.MOV.U32 R15, RZ, RZ, -0x1 ;  /* 0xffffffffff0f7424 */ /* 0x000fce00078e00ff */
[----:B---3--:R-:W-:Y:S05]  /*1a900*/  WARPSYNC.COLLECTIVE R15, `(.L_x_885) ;  /* 0x000000000f087348 */ /* 0x008fea0003c00000 */
[----:B------:R1:W2:Y:S02]  /*1a910*/  SHFL.IDX P6, R14, R13, R12, R11 ;  /* 0x0000000c0d0e7389 */ /* 0x0002a400000c000b */
[----:B-123--:R-:W-:Y:S01]  /*1a920*/  ENDCOLLECTIVE ;  /* 0x000000000000791b */ /* 0x00efe20003800000 */
.L_x_885:
[----:B------:R-:W-:Y:S05]  /*1a930*/  BRA `(.L_x_886) ;  /* 0xffffffd400b07947 */ /* 0x000fea000383ffff */
.L_x_827:
[----:B------:R-:W-:Y:S01]  /*1a940*/  BSSY B0, `(.L_x_887) ;  /* 0x0000006000007945 */ /* 0x000fe20003800000 */
[----:B------:R-:W-:-:S07]  /*1a950*/  IMAD.MOV.U32 R15, RZ, RZ, -0x1 ;  /* 0xffffffffff0f7424 */ /* 0x000fce00078e00ff */
[----:B-1----:R-:W-:Y:S05]  /*1a960*/  WARPSYNC.COLLECTIVE R15, `(.L_x_888) ;  /* 0x000000000f0c7348 */ /* 0x002fea0003c00000 */
[----:B------:R-:W-:Y:S02]  /*1a970*/  ELECT P6, UR62, PT ;  /* 0x00000000003e782f */ /* 0x000fe400038c0000 */
[----:B------:R-:W-:Y:S01]  /*1a980*/  MOV R14, UR62 ;  /* 0x0000003e000e7c02 */ /* 0x000fe20008000f00 */
[----:B-1----:R-:W-:Y:S10]  /*1a990*/  ENDCOLLECTIVE ;  /* 0x000000000000791b */ /* 0x002ff40003800000 */
.L_x_888:
[----:B------:R-:W-:Y:S05]  /*1a9a0*/  BSYNC B0 ;  /* 0x0000000000007941 */ /* 0x000fea0003800000 */
.L_x_887:
[----:B------:R-:W-:Y:S05]  /*1a9b0*/  BRA `(.L_x_889) ;  /* 0xffffffd400ac7947 */ /* 0x000fea000383ffff */
.L_x_830:
[----:B--2---:R2:W3:Y:S02]  /*1a9c0*/  SYNCS.PHASECHK.TRANS64.TRYWAIT P3, [R4+URZ+0x28880], R3 ;  /* 0x02888003040075a7 */ /* 0x0044e4000806017f */
[----:B---3--:R-:W-:Y:S05]  /*1a9d0*/  @!P3 NANOSLEEP.SYNCS 0x989680 ;  /* 0x009896800000b95d */ /* 0x008fea0003900000 */
[----:B------:R-:W3:Y:S02]  /*1a9e0*/  @!P3 SYNCS.PHASECHK.TRANS64 P3, [R4+URZ+0x28880], R3 ;  /* 0x028880030400b5a7 */ /* 0x000ee4000806007f */
[----:B---3--:R-:W-:Y:S05]  /*1a9f0*/  @!P3 BRA `(.L_x_830) ;  /* 0xfffffffc00f0b947 */ /* 0x008fea000383ffff */
[----:B------:R-:W-:Y:S05]  /*1aa00*/  BRA `(.L_x_890) ;  /* 0xffffffd800087947 */ /* 0x000fea000383ffff */
.L_x_832:
[----:B---3--:R3:W4:Y:S02]  /*1aa10*/  SYNCS.PHASECHK.TRANS64.TRYWAIT P3, [R4+URZ+0x28840], R3 ;  /* 0x02884003040075a7 */ /* 0x008724000806017f */
[----:B----4-:R-:W-:Y:S05]  /*1aa20*/  @!P3 NANOSLEEP.SYNCS 0x989680 ;  /* 0x009896800000b95d */ /* 0x010fea0003900000 */
[----:B------:R-:W4:Y:S02]  /*1aa30*/  @!P3 SYNCS.PHASECHK.TRANS64 P3, [R4+URZ+0x28840], R3 ;  /* 0x028840030400b5a7 */ /* 0x000f24000806007f */
[----:B----4-:R-:W-:Y:S05]  /*1aa40*/  @!P3 BRA `(.L_x_832) ;  /* 0xfffffffc00f0b947 */ /* 0x010fea000383ffff */
[----:B------:R-:W-:Y:S05]  /*1aa50*/  BRA `(.L_x_891) ;  /* 0xffffffd800647947 */ /* 0x000fea000383ffff */
.L_x_835:
[----:B--2---:R-:W-:-:S04]  /*1aa60*/  IMAD.U32 R3, RZ, RZ, UR40 ;  /* 0x00000028ff037e24 */ /* 0x004fc8000f8e00ff */
[----:B------:R2:W4:Y:S03]  /*1aa70*/  SYNCS.PHASECHK.TRANS64.TRYWAIT P0, [R3+URZ+0x28820], R2 ;  /* 0x02882002030075a7 */ /* 0x000526000800017f */
[----:B----4-:R-:W-:Y:S05]  /*1aa80*/  @!P0 NANOSLEEP.SYNCS 0x989680 ;  /* 0x009896800000895d */ /* 0x010fea0003900000 */
[----:B------:R-:W4:Y:S02]  /*1aa90*/  @!P0 SYNCS.PHASECHK.TRANS64 P0, [R3+URZ+0x28820], R2 ;  /* 0x02882002030085a7 */ /* 0x000f24000800007f */
[----:B----4-:R-:W-:Y:S05]  /*1aaa0*/  @!P0 BRA `(.L_x_835) ;  /* 0xfffffffc00ec8947 */ /* 0x010fea000383ffff */
[----:B------:R-:W-:Y:S05]  /*1aab0*/  BRA `(.L_x_892) ;  /* 0xffffffdc00147947 */ /* 0x000fea000383ffff */
.L_x_841:
[----:B---3--:R3:W4:Y:S02]  /*1aac0*/  SYNCS.PHASECHK.TRANS64.TRYWAIT P0, [R4+URZ+0x28880], R3 ;  /* 0x02888003040075a7 */ /* 0x008724000800017f */
[----:B----4-:R-:W-:Y:S05]  /*1aad0*/  @!P0 NANOSLEEP.SYNCS 0x989680 ;  /* 0x009896800000895d */ /* 0x010fea0003900000 */
[----:B------:R-:W4:Y:S02]  /*1aae0*/  @!P0 SYNCS.PHASECHK.TRANS64 P0, [R4+URZ+0x28880], R3 ;  /* 0x02888003040085a7 */ /* 0x000f24000800007f */
[----:B----4-:R-:W-:Y:S05]  /*1aaf0*/  @!P0 BRA `(.L_x_841) ;  /* 0xfffffffc00f08947 */ /* 0x010fea000383ffff */
[----:B------:R-:W-:Y:S05]  /*1ab00*/  BRA `(.L_x_893) ;  /* 0xffffffdc00b87947 */ /* 0x000fea000383ffff */
.L_x_846:
[----:B--2---:R2:W3:Y:S02]  /*1ab10*/  SYNCS.PHASECHK.TRANS64.TRYWAIT P0, [R4+URZ+0x28840], R3 ;  /* 0x02884003040075a7 */ /* 0x0044e4000800017f */
[----:B---3--:R-:W-:Y:S05]  /*1ab20*/  @!P0 NANOSLEEP.SYNCS 0x989680 ;  /* 0x009896800000895d */ /* 0x008fea0003900000 */
[----:B------:R-:W3:Y:S02]  /*1ab30*/  @!P0 SYNCS.PHASECHK.TRANS64 P0, [R4+URZ+0x28840], R3 ;  /* 0x02884003040085a7 */ /* 0x000ee4000800007f */
[----:B---3--:R-:W-:Y:S05]  /*1ab40*/  @!P0 BRA `(.L_x_846) ;  /* 0xfffffffc00f08947 */ /* 0x008fea000383ffff */
[----:B------:R-:W-:Y:S05]  /*1ab50*/  BRA `(.L_x_894) ;  /* 0xffffffe0003c7947 */ /* 0x000fea000383ffff */
.L_x_852:
[----:B---3--:R3:W4:Y:S02]  /*1ab60*/  SYNCS.PHASECHK.TRANS64.TRYWAIT P3, [R20+URZ+0x28870], R2 ;  /* 0x02887002140075a7 */ /* 0x008724000806017f */
[----:B----4-:R-:W-:Y:S05]  /*1ab70*/  @!P3 NANOSLEEP.SYNCS 0x989680 ;  /* 0x009896800000b95d */ /* 0x010fea0003900000 */
[----:B------:R-:W4:Y:S02]  /*1ab80*/  @!P3 SYNCS.PHASECHK.TRANS64 P3, [R20+URZ+0x28870], R2 ;  /* 0x028870021400b5a7 */ /* 0x000f24000806007f */
[----:B----4-:R-:W-:Y:S05]  /*1ab90*/  @!P3 BRA `(.L_x_852) ;  /* 0xfffffffc00f0b947 */ /* 0x010fea000383ffff */
[----:B------:R-:W-:Y:S05]  /*1aba0*/  BRA `(.L_x_895) ;  /* 0xffffffe000dc7947 */ /* 0x000fea000383ffff */
.L_x_854:
[----:B---3--:R3:W4:Y:S02]  /*1abb0*/  SYNCS.PHASECHK.TRANS64.TRYWAIT P3, [R20+URZ+0x28860], R3 ;  /* 0x02886003140075a7 */ /* 0x008724000806017f */
[----:B----4-:R-:W-:Y:S05]  /*1abc0*/  @!P3 NANOSLEEP.SYNCS 0x989680 ;  /* 0x009896800000b95d */ /* 0x010fea0003900000 */
[----:B------:R-:W4:Y:S02]  /*1abd0*/  @!P3 SYNCS.PHASECHK.TRANS64 P3, [R20+URZ+0x28860], R3 ;  /* 0x028860031400b5a7 */ /* 0x000f24000806007f */
[----:B----4-:R-:W-:Y:S05]  /*1abe0*/  @!P3 BRA `(.L_x_854) ;  /* 0xfffffffc00f0b947 */ /* 0x010fea000383ffff */
[----:B------:R-:W-:Y:S05]  /*1abf0*/  BRA `(.L_x_896) ;  /* 0xffffffe000e47947 */ /* 0x000fea000383ffff */
.L_x_861:
[----:B-1----:R1:W2:Y:S02]  /*1ac00*/  SYNCS.PHASECHK.TRANS64.TRYWAIT P0, [R18+URZ+0x28870], R3 ;  /* 0x02887003120075a7 */ /* 0x0022a4000800017f */
[----:B--2---:R-:W-:Y:S05]  /*1ac10*/  @!P0 NANOSLEEP.SYNCS 0x989680 ;  /* 0x009896800000895d */ /* 0x004fea0003900000 */
[----:B------:R-:W2:Y:S02]  /*1ac20*/  @!P0 SYNCS.PHASECHK.TRANS64 P0, [R18+URZ+0x28870], R3 ;  /* 0x02887003120085a7 */ /* 0x000ea4000800007f */
[----:B--2---:R-:W-:Y:S05]  /*1ac30*/  @!P0 BRA `(.L_x_861) ;  /* 0xfffffffc00f08947 */ /* 0x004fea000383ffff */
[----:B------:R-:W-:Y:S05]  /*1ac40*/  BRA `(.L_x_897) ;  /* 0xffffffe800f47947 */ /* 0x000fea000383ffff */
.L_x_863:
[----:B-1----:R1:W2:Y:S02]  /*1ac50*/  SYNCS.PHASECHK.TRANS64.TRYWAIT P0, [R18+URZ+0x28860], R3 ;  /* 0x02886003120075a7 */ /* 0x0022a4000800017f */
[----:B--2---:R-:W-:Y:S05]  /*1ac60*/  @!P0 NANOSLEEP.SYNCS 0x989680 ;  /* 0x009896800000895d */ /* 0x004fea0003900000 */
[----:B------:R-:W2:Y:S02]  /*1ac70*/  @!P0 SYNCS.PHASECHK.TRANS64 P0, [R18+URZ+0x28860], R3 ;  /* 0x02886003120085a7 */ /* 0x000ea4000800007f */
[----:B--2---:R-:W-:Y:S05]  /*1ac80*/  @!P0 BRA `(.L_x_863) ;  /* 0xfffffffc00f08947 */ /* 0x004fea000383ffff */
[----:B------:R-:W-:Y:S05]  /*1ac90*/  BRA `(.L_x_898) ;  /* 0xffffffe800fc7947 */ /* 0x000fea000383ffff */
.L_x_869:
[----:B-1----:R1:W2:Y:S02]  /*1aca0*/  SYNCS.PHASECHK.TRANS64.TRYWAIT P0, [R0+URZ+0x28820], R3 ;  /* 0x02882003000075a7 */ /* 0x0022a4000800017f */
[----:B--2---:R-:W-:Y:S05]  /*1acb0*/  @!P0 NANOSLEEP.SYNCS 0x989680 ;  /* 0x009896800000895d */ /* 0x004fea0003900000 */
[----:B------:R-:W2:Y:S02]  /*1acc0*/  @!P0 SYNCS.PHASECHK.TRANS64 P0, [R0+URZ+0x28820], R3 ;  /* 0x02882003000085a7 */ /* 0x000ea4000800007f */
[----:B--2---:R-:W-:Y:S05]  /*1acd0*/  @!P0 BRA `(.L_x_869) ;  /* 0xfffffffc00f08947 */ /* 0x004fea000383ffff */
[----:B------:R-:W-:Y:S05]  /*1ace0*/  BRA `(.L_x_899) ;  /* 0xfffffff400407947 */ /* 0x000fea000383ffff */
.L_x_870:
[----:B------:R-:W2:Y:S01]  /*1acf0*/  S2R R2, SR_TID.X ;  /* 0x0000000000027919 */ /* 0x000ea20000002100 */
[----:B------:R-:W-:Y:S01]  /*1ad00*/  BSSY B0, `(.L_x_900) ;  /* 0x000000a000007945 */ /* 0x000fe20003800000 */
[----:B------:R-:W-:Y:S02]  /*1ad10*/  IMAD.MOV.U32 R12, RZ, RZ, RZ ;  /* 0x000000ffff0c7224 */ /* 0x000fe400078e00ff */
[----:B------:R-:W-:Y:S02]  /*1ad20*/  IMAD.MOV.U32 R11, RZ, RZ, 0x1f ;  /* 0x0000001fff0b7424 */ /* 0x000fe400078e00ff */
[----:B------:R-:W-:Y:S01]  /*1ad30*/  IMAD.MOV.U32 R15, RZ, RZ, -0x1 ;  /* 0xffffffffff0f7424 */ /* 0x000fe200078e00ff */
[----:B--2---:R-:W-:-:S04]  /*1ad40*/  SHF.R.U32.HI R2, RZ, 0x5, R2 ;  /* 0x00000005ff027819 */ /* 0x004fc80000011602 */
[----:B------:R-:W-:-:S05]  /*1ad50*/  LOP3.LUT R2, R2, 0x3, RZ, 0xc0, !PT ;  /* 0x0000000302027812 */ /* 0x000fca00078ec0ff */
[----:B------:R-:W-:-:S07]  /*1ad60*/  IMAD.MOV.U32 R13, RZ, RZ, R2 ;  /* 0x000000ffff0d7224 */ /* 0x000fce00078e0002 */
[----:B-1----:R-:W-:Y:S05]  /*1ad70*/  WARPSYNC.COLLECTIVE R15, `(.L_x_901) ;  /* 0x000000000f087348 */ /* 0x002fea0003c00000 */
[----:B------:R2:W3:Y:S02]  /*1ad80*/  SHFL.IDX P6, R14, R13, R12, R11 ;  /* 0x0000000c0d0e7389 */ /* 0x0004e400000c000b */
[----:B-123--:R-:W-:Y:S01]  /*1ad90*/  ENDCOLLECTIVE ;  /* 0x000000000000791b */ /* 0x00efe20003800000 */
.L_x_901:
[----:B------:R-:W-:Y:S05]  /*1ada0*/  BSYNC B0 ;  /* 0x0000000000007941 */ /* 0x000fea0003800000 */
.L_x_900:
[----:B------:R-:W-:Y:S05]  /*1adb0*/  BRA `(.L_x_902) ;  /* 0xfffffff400287947 */ /* 0x000fea000383ffff */
.L_x_873:
[----:B------:R-:W-:Y:S01]  /*1adc0*/  BSSY B1, `(.L_x_903) ;  /* 0x0000006000017945 */ /* 0x000fe20003800000 */
[----:B------:R-:W-:-:S07]  /*1add0*/  IMAD.MOV.U32 R15, RZ, RZ, -0x1 ;  /* 0xffffffffff0f7424 */ /* 0x000fce00078e00ff */
[----:B-12---:R-:W-:Y:S05]  /*1ade0*/  WARPSYNC.COLLECTIVE R15, `(.L_x_904) ;  /* 0x000000000f0c7348 */ /* 0x006fea0003c00000 */
[----:B------:R-:W-:Y:S02]  /*1adf0*/  ELECT P6, UR62, PT ;  /* 0x00000000003e782f */ /* 0x000fe400038c0000 */
[----:B------:R-:W-:Y:S01]  /*1ae00*/  MOV R14, UR62 ;  /* 0x0000003e000e7c02 */ /* 0x000fe20008000f00 */
[----:B-12---:R-:W-:Y:S10]  /*1ae10*/  ENDCOLLECTIVE ;  /* 0x000000000000791b */ /* 0x006ff40003800000 */
.L_x_904:
[----:B------:R-:W-:Y:S05]  /*1ae20*/  BSYNC B1 ;  /* 0x0000000000017941 */ /* 0x000fea0003800000 */
.L_x_903:
[----:B------:R-:W-:Y:S05]  /*1ae30*/  BRA `(.L_x_905) ;  /* 0xfffffff400207947 */ /* 0x000fea000383ffff */
.L_x_875:
[----:B-1----:R1:W2:Y:S02]  /*1ae40*/  SYNCS.PHASECHK.TRANS64.TRYWAIT P1, [R6+URZ], R5 ;  /* 0x00000005060075a7 */ /* 0x0022a4000802017f */
[----:B--2---:R-:W-:Y:S05]  /*1ae50*/  @!P1 NANOSLEEP.SYNCS 0x989680 ;  /* 0x009896800000995d */ /* 0x004fea0003900000 */
[----:B------:R-:W2:Y:S02]  /*1ae60*/  @!P1 SYNCS.PHASECHK.TRANS64 P1, [R6+URZ], R5 ;  /* 0x00000005060095a7 */ /* 0x000ea4000802007f */
[----:B--2---:R-:W-:Y:S05]  /*1ae70*/  @!P1 BRA `(.L_x_875) ;  /* 0xfffffffc00f09947 */ /* 0x004fea000383ffff */
[----:B------:R-:W-:Y:S05]  /*1ae80*/  BRA `(.L_x_906) ;  /* 0xfffffff4005c7947 */ /* 0x000fea000383ffff */
.L_x_876:
[----:B--2---:R2:W3:Y:S02]  /*1ae90*/  SYNCS.PHASECHK.TRANS64.TRYWAIT P1, [R7+URZ], R2 ;  /* 0x00000002070075a7 */ /* 0x0044e4000802017f */
[----:B---3--:R-:W-:Y:S05]  /*1aea0*/  @!P1 NANOSLEEP.SYNCS 0x989680 ;  /* 0x009896800000995d */ /* 0x008fea0003900000 */
[----:B------:R-:W3:Y:S02]  /*1aeb0*/  @!P1 SYNCS.PHASECHK.TRANS64 P1, [R7+URZ], R2 ;  /* 0x00000002070095a7 */ /* 0x000ee4000802007f */
[----:B---3--:R-:W-:Y:S05]  /*1aec0*/  @!P1 BRA `(.L_x_876) ;  /* 0xfffffffc00f09947 */ /* 0x008fea000383ffff */
[----:B------:R-:W-:Y:S05]  /*1aed0*/  BRA `(.L_x_907) ;  /* 0xfffffff400507947 */ /* 0x000fea000383ffff */
.L_x_878:
[----:B---3--:R3:W4:Y:S02]  /*1aee0*/  SYNCS.PHASECHK.TRANS64.TRYWAIT P1, [R4+URZ+0x28860], R5 ;  /* 0x02886005040075a7 */ /* 0x008724000802017f */
[----:B----4-:R-:W-:Y:S05]  /*1aef0*/  @!P1 NANOSLEEP.SYNCS 0x989680 ;  /* 0x009896800000995d */ /* 0x010fea0003900000 */
[----:B------:R-:W4:Y:S02]  /*1af00*/  @!P1 SYNCS.PHASECHK.TRANS64 P1, [R4+URZ+0x28860], R5 ;  /* 0x02886005040095a7 */ /* 0x000f24000802007f */
[----:B----4-:R-:W-:Y:S05]  /*1af10*/  @!P1 BRA `(.L_x_878) ;  /* 0xfffffffc00f09947 */ /* 0x010fea000383ffff */
[----:B------:R-:W-:Y:S05]  /*1af20*/  BRA `(.L_x_908) ;  /* 0xfffffff400547947 */ /* 0x000fea000383ffff */
.L_x_880:
[----:B----4-:R4:W1:Y:S02]  /*1af30*/  SYNCS.PHASECHK.TRANS64.TRYWAIT P1, [R3+URZ+0x28860], R2 ;  /* 0x02886002030075a7 */ /* 0x010864000802017f */
[----:B-1----:R-:W-:Y:S05]  /*1af40*/  @!P1 NANOSLEEP.SYNCS 0x989680 ;  /* 0x009896800000995d */ /* 0x002fea0003900000 */
[----:B------:R-:W1:Y:S02]  /*1af50*/  @!P1 SYNCS.PHASECHK.TRANS64 P1, [R3+URZ+0x28860], R2 ;  /* 0x02886002030095a7 */ /* 0x000e64000802007f */
[----:B-1----:R-:W-:Y:S05]  /*1af60*/  @!P1 BRA `(.L_x_880) ;  /* 0xfffffffc00f09947 */ /* 0x002fea000383ffff */
[----:B------:R-:W-:Y:S05]  /*1af70*/  BRA `(.L_x_909) ;  /* 0xfffffff400547947 */ /* 0x000fea000383ffff */
.L_x_882:
[----:B------:R1:W1:Y:S02]  /*1af80*/  SYNCS.PHASECHK.TRANS64.TRYWAIT P0, [R4+URZ+0x28880], R5 ;  /* 0x02888005040075a7 */ /* 0x000264000800017f */
[----:B-1----:R-:W-:Y:S05]  /*1af90*/  @!P0 NANOSLEEP.SYNCS 0x989680 ;  /* 0x009896800000895d */ /* 0x002fea0003900000 */
[----:B------:R-:W1:Y:S02]  /*1afa0*/  @!P0 SYNCS.PHASECHK.TRANS64 P0, [R4+URZ+0x28880], R5 ;  /* 0x02888005040085a7 */ /* 0x000e64000800007f */
[----:B-1----:R-:W-:Y:S05]  /*1afb0*/  @!P0 BRA `(.L_x_882) ;  /* 0xfffffffc00f08947 */ /* 0x002fea000383ffff */
[----:B------:R-:W-:Y:S05]  /*1afc0*/  BRA `(.L_x_883) ;  /* 0xfffffff400507947 */ /* 0x000fea000383ffff */
.L_x_910:
        /* <DEDUP_REMOVED lines=11> */
.L_x_2490:


//--------------------- .text._ZN7cutlass13device_kernelIN5flash11enable_sm90INS1_16FlashAttnFwdSm90INS1_25CollectiveMainloopFwdSm90ILi2EN4cute5tupleIJNS5_1CILi1EEES8_S8_EEENS6_IJNS7_ILi128EEENS7_ILi192EEESA_EEELi128ENS_12float_e4m3_tEfNS_4arch4Sm90ELb0ELb1ELb1ELb1ELb0ELb0ELb0ELb1ELb1ELb0ELb0ELb0EEENS1_21CollectiveEpilogueFwdINS6_IJSA_SA_SB_EEES9_NS_10bfloat16_tESF_Li256ELb1ELb0ELb0ELb1EEENS1_36VarlenDynamicPersistentTileSchedulerILi128ELi192ELi256ELi128ELb0ELb0ELb1ELb1ELb0ELb1EEEEEEEEEvNT_6ParamsE --------------------------
	.section	.text._ZN7cutlass13device_kernelIN5flash11enable_sm90INS1_16FlashAttnFwdSm90INS1_25CollectiveMainloopFwdSm90ILi2EN4cute5tupleIJNS5_1CILi1EEES8_S8_EEENS6_IJNS7_ILi128EEENS7_ILi192EEESA_EEELi128ENS_12float_e4m3_tEfNS_4arch4Sm90ELb0ELb1ELb1ELb1ELb0ELb0ELb0ELb1ELb1ELb0ELb0ELb0EEENS1_21CollectiveEpilogueFwdINS6_IJSA_SA_SB_EEES9_NS_10bfloat16_tESF_Li256ELb1ELb0ELb0ELb1EEENS1_36VarlenDynamicPersistentTileSchedulerILi128ELi192ELi256ELi128ELb0ELb0ELb1ELb1ELb0ELb1EEEEEEEEEvNT_6ParamsE,"ax",@progbits
	.align	128
.text._ZN7cutlass13device_kernelIN5flash11enable_sm90INS1_16FlashAttnFwdSm90INS1_25CollectiveMainloopFwdSm90ILi2EN4cute5tupleIJNS5_1CILi1EEES8_S8_EEENS6_IJNS7_ILi128EEENS7_ILi192EEESA_EEELi128ENS_12float_e4m3_tEfNS_4arch4Sm90ELb0ELb1ELb1ELb1ELb0ELb0ELb0ELb1ELb1ELb0ELb0ELb0EEENS1_21CollectiveEpilogueFwdINS6_IJSA_SA_SB_EEES9_NS_10bfloat16_tESF_Li256ELb1ELb0ELb0ELb1EEENS1_36VarlenDynamicPersistentTileSchedulerILi128ELi192ELi256ELi128ELb0ELb0ELb1ELb1ELb0ELb1EEEEEEEEEvNT_6ParamsE:
        .type           _ZN7cutlass13device_kernelIN5flash11enable_sm90INS1_16FlashAttnFwdSm90INS1_25CollectiveMainloopFwdSm90ILi2EN4cute5tupleIJNS5_1CILi1EEES8_S8_EEENS6_IJNS7_ILi128EEENS7_ILi192EEESA_EEELi128ENS_12float_e4m3_tEfNS_4arch4Sm90ELb0ELb1ELb1ELb1ELb0ELb0ELb0ELb1ELb1ELb0ELb0ELb0EEENS1_21CollectiveEpilogueFwdINS6_IJSA_SA_SB_EEES9_NS_10bfloat16_tESF_Li256ELb1ELb0ELb0ELb1EEENS1_36VarlenDynamicPersistentTileSchedulerILi128ELi192ELi256ELi128ELb0ELb0ELb1ELb1ELb0ELb1EEEEEEEEEvNT_6ParamsE,@function
        .size           _ZN7cutlass13device_kernelIN5flash11enable_sm90INS1_16FlashAttnFwdSm90INS1_25CollectiveMainloopFwdSm90ILi2EN4cute5tupleIJNS5_1CILi1EEES8_S8_EEENS6_IJNS7_ILi128EEENS7_ILi192EEESA_EEELi128ENS_12float_e4m3_tEfNS_4arch4Sm90ELb0ELb1ELb1ELb1ELb0ELb0ELb0ELb1ELb1ELb0ELb0ELb0EEENS1_21CollectiveEpilogueFwdINS6_IJSA_SA_SB_EEES9_NS_10bfloat16_tESF_Li256ELb1ELb0ELb0ELb1EEENS1_36VarlenDynamicPersistentTileSchedulerILi128ELi192ELi256ELi128ELb0ELb0ELb1ELb1ELb0ELb1EEEEEEEEEvNT_6ParamsE,(.L_x_2491 - _ZN7cutlass13device_kernelIN5flash11enable_sm90INS1_16FlashAttnFwdSm90INS1_25CollectiveMainloopFwdSm90ILi2EN4cute5tupleIJNS5_1CILi1EEES8_S8_EEENS6_IJNS7_ILi128EEENS7_ILi192EEESA_EEELi128ENS_12float_e4m3_tEfNS_4arch4Sm90ELb0ELb1ELb1ELb1ELb0ELb0ELb0ELb1ELb1ELb0ELb0ELb0EEENS1_21CollectiveEpilogueFwdINS6_IJSA_SA_SB_EEES9_NS_10bfloat16_tESF_Li256ELb1ELb0ELb0ELb1EEENS1_36VarlenDynamicPersistentTileSchedulerILi128ELi192ELi256ELi128ELb0ELb0ELb1ELb1ELb0ELb1EEEEEEEEEvNT_6ParamsE)
        .other          _ZN7cutlass13device_kernelIN5flash11enable_sm90INS1_16FlashAttnFwdSm90INS1_25CollectiveMainloopFwdSm90ILi2EN4cute5tupleIJNS5_1CILi1EEES8_S8_EEENS6_IJNS7_ILi128EEENS7_ILi192EEESA_EEELi128ENS_12float_e4m3_tEfNS_4arch4Sm90ELb0ELb1ELb1ELb1ELb0ELb0ELb0ELb1ELb1ELb0ELb0ELb0EEENS1_21CollectiveEpilogueFwdINS6_IJSA_SA_SB_EEES9_NS_10bfloat16_tESF_Li256ELb1ELb0ELb0ELb1EEENS1_36VarlenDynamicPersistentTileSchedulerILi128ELi192ELi256ELi128ELb0ELb0ELb1ELb1ELb0ELb1EEEEEEEEEvNT_6ParamsE,@"STO_CUDA_ENTRY STV_DEFAULT"
_ZN7cutlass13device_kernelIN5flash11enable_sm90INS1_16FlashAttnFwdSm90INS1_25CollectiveMainloopFwdSm90ILi2EN4cute5tupleIJNS5_1CILi1EEES8_S8_EEENS6_IJNS7_ILi128EEENS7_ILi192EEESA_EEELi128ENS_12float_e4m3_tEfNS_4arch4Sm90ELb0ELb1ELb1ELb1ELb0ELb0ELb0ELb1ELb1ELb0ELb0ELb0EEENS1_21CollectiveEpilogueFwdINS6_IJSA_SA_SB_EEES9_NS_10bfloat16_tESF_Li256ELb1ELb0ELb0ELb1EEENS1_36VarlenDynamicPersistentTileSchedulerILi128ELi192ELi256ELi128ELb0ELb0ELb1ELb1ELb0ELb1EEEEEEEEEvNT_6ParamsE:
[----:B------:R-:W0:Y:S02]  /*0000*/  LDC R1, c[0x0][0x28] ;  /* 0x00000a00ff017b82 */ /* 0x000e240000000800 */
[----:B0-----:R-:W-:Y:S01]  /*0010*/  VIADD R1, R1, 0xffffffc8 ;  /* 0xffffffc801017836 */ /* 0x001fe20000000000 */
[----:B------:R-:W0:Y:S01]  /*0020*/  S2R R3, SR_TID.X ;  /* 0x0000000000037919 */ /* 0x000e220000002100 */
[----:B------:R-:W-:Y:S01]  /*0030*/  ELECT P0, URZ, PT ;  /* 0x00000000003f782f */ /* 0x000fe20003800000 */
[----:B------:R-:W-:Y:S01]  /*0040*/  BSSY B0, `(.L_x_911) ;  /* 0x0000010000007945 */ /* 0x000fe20003800000 */
[----:B0-----:R-:W-:-:S05]  /*0050*/  SHF.R.U32.HI R0, RZ, 0x5, R3 ;  /* 0x00000005ff007819 */ /* 0x001fca0000011603 */
        /* <DEDUP_REMOVED lines=14> */
.L_x_912:
[----:B------:R-:W-:Y:S05]  /*0140*/  BSYNC B0 ;  /* 0x0000000000007941 */ /* 0x000fea0003800000 */
.L_x_911:
[----:B------:R-:W-:Y:S01]  /*0150*/  VOTEU.ANY UP0, P0 ;  /* 0x00000000003f7886 */ /* 0x000fe20000000100 */
[----:B------:R-:W0:Y:S01]  /*0160*/  SHFL.IDX PT, R2, R0, RZ, 0x1f ;  /* 0x00001fff00027589 */ /* 0x000e2200000e0000 */
[----:B------:R-:W-:Y:S01]  /*0170*/  UMOV UR4, 0x1 ;  /* 0x0000000100047882 */ /* 0x000fe20000000000 */
[----:B------:R-:W-:Y:S01]  /*0180*/  UMOV UR7, 0x100 ;  /* 0x0000010000077882 */ /* 0x000fe20000000000 */
[----:B------:R-:W-:Y:S01]  /*0190*/  SHF.R.U32.HI R3, RZ, 0x7, R3 ;  /* 0x00000007ff037819 */ /* 0x000fe20000011603 */
[----:B------:R-:W1:Y:S01]  /*01a0*/  @UP0 S2UR UR8, SR_CgaCtaId ;  /* 0x00000000000809c3 */ /* 0x000e620000008800 */
[----:B------:R-:W-:Y:S01]  /*01b0*/  @UP0 UMOV UR6, 0x400 ;  /* 0x0000040000060882 */ /* 0x000fe20000000000 */
[----:B------:R-:W-:-:S04]  /*01c0*/  @UP0 UIADD3 UR4, -UR4, 0x100000, URZ ;  /* 0x0010000004040890 */ /* 0x000fc8000fffe13f */
[----:B------:R-:W-:Y:S02]  /*01d0*/  @UP0 USHF.L.U32 UR5, UR4, 0xb, URZ ;  /* 0x0000000b04050899 */ /* 0x000fe4000800063f */
[----:B------:R-:W-:Y:S01]  /*01e0*/  @UP0 USHF.L.U32 UR4, UR4, 0x1, URZ ;  /* 0x0000000104040899 */ /* 0x000fe2000800063f */
[----:B------:R-:W-:Y:S01]  /*01f0*/  VOTEU.ANY UP1, P0 ;  /* 0x00000000003f7886 */ /* 0x000fe20000020100 */
[----:B0-----:R-:W-:Y:S02]  /*0200*/  ISETP.NE.AND P1, PT, R2, RZ, PT ;  /* 0x000000ff0200720c */ /* 0x001fe40003f25270 */
[----:B------:R0:W2:Y:S01]  /*0210*/  SHFL.IDX PT, R2, R3, RZ, 0x1f ;  /* 0x00001fff03027589 */ /* 0x0000a200000e0000 */
[----:B-1----:R-:W-:Y:S02]  /*0220*/  @UP0 ULEA UR8, UR8, UR6, 0x18 ;  /* 0x0000000608080291 */ /* 0x002fe4000f8ec03f */
[----:B------:R-:W-:-:S04]  /*0230*/  @UP0 UIADD3 UR6, -UR7, 0x100000, URZ ;  /* 0x0010000007060890 */ /* 0x000fc8000fffe13f */
[----:B------:R-:W-:Y:S02]  /*0240*/  @UP0 USHF.L.U32 UR7, UR6, 0xb, URZ ;  /* 0x0000000b06070899 */ /* 0x000fe4000800063f */
[----:B------:R-:W-:Y:S01]  /*0250*/  @UP0 USHF.L.U32 UR6, UR6, 0x1, URZ ;  /* 0x0000000106060899 */ /* 0x000fe2000800063f */
[----:B------:R-:W-:Y:S01]  /*0260*/  VOTEU.ANY UP0, P0 ;  /* 0x00000000003f7886 */ /* 0x000fe20000000100 */
[----:B------:R-:W1:Y:S04]  /*0270*/  FENCE.VIEW.ASYNC.S ;  /* 0x00000000000073c6 */ /* 0x000e680000000000 */
[----:B-1----:R0:W1:Y:S06]  /*0280*/  @UP0 SYNCS.EXCH.64 URZ, [UR8+0x28800], UR4 ;  /* 0x02880004083f05b2 */ /* 0x00206c0008000100 */
[----:B------:R0:W3:Y:S02]  /*0290*/  @UP1 SYNCS.EXCH.64 URZ, [UR8+0x28820], UR6 ;  /* 0x02882006083f15b2 */ /* 0x0000e40008000100 */
[----:B0-----:R-:W-:Y:S05]  /*02a0*/  @P1 BRA `(.L_x_913) ;  /* 0x0000000000481947 */ /* 0x001fea0003800000 */
[----:B------:R-:W0:Y:S01]  /*02b0*/  S2UR UR5, SR_CgaCtaId ;  /* 0x00000000000579c3 */ /* 0x000e220000008800 */
        /* <DEDUP_REMOVED lines=15> */
[----:B------:R0:W0:Y:S01]  /*03b0*/  SYNCS.EXCH.64 URZ, [UR8+0x28848], UR4 ;  /* 0x02884804083f75b2 */ /* 0x0000220008000100 */
[----:B------:R-:W-:Y:S01]  /*03c0*/  NOP ;  /* 0x0000000000007918 */ /* 0x000fe20000000000 */
.L_x_913:
[----:B------:R-:W5:Y:S01]  /*03d0*/  SHFL.IDX PT, R3, R0, RZ, 0x1f ;  /* 0x00001fff00037589 */ /* 0x000f6200000e0000 */
[----:B------:R-:W-:Y:S01]  /*03e0*/  NOP ;  /* 0x0000000000007918 */ /* 0x000fe20000000000 */
[----:B-----5:R-:W-:-:S13]  /*03f0*/  ISETP.NE.AND P0, PT, R3, RZ, PT ;  /* 0x000000ff0300720c */ /* 0x020fda0003f05270 */
        /* <DEDUP_REMOVED lines=17> */
[----:B------:R0:W0:Y:S01]  /*0510*/  SYNCS.EXCH.64 URZ, [UR8+0x28868], UR6 ;  /* 0x02886806083f75b2 */ /* 0x0000220008000100 */
[----:B------:R-:W-:Y:S01]  /*0520*/  NOP ;  /* 0x0000000000007918 */ /* 0x000fe20000000000 */
.L_x_914:
[----:B------:R-:W5:Y:S01]  /*0530*/  SHFL.IDX PT, R3, R0, RZ, 0x1f ;  /* 0x00001fff00037589 */ /* 0x000f6200000e0000 */
[----:B------:R-:W-:Y:S01]  /*0540*/  NOP ;  /* 0x0000000000007918 */ /* 0x000fe20000000000 */
[----:B-----5:R-:W-:-:S13]  /*0550*/  ISETP.NE.AND P0, PT, R3, RZ, PT ;  /* 0x000000ff0300720c */ /* 0x020fda0003f05270 */
        /* <DEDUP_REMOVED lines=13> */
[----:B------:R0:W0:Y:S01]  /*0630*/  SYNCS.EXCH.64 URZ, [UR6+0x28888], UR4 ;  /* 0x02888804063f75b2 */ /* 0x0000220008000100 */
[----:B------:R-:W-:Y:S01]  /*0640*/  NOP ;  /* 0x0000000000007918 */ /* 0x000fe20000000000 */
.L_x_915:
        /* <DEDUP_REMOVED lines=22> */
.L_x_916:
        /* <DEDUP_REMOVED lines=22> */
.L_x_917:
[----:B--2---:R-:W-:Y:S01]  /*0910*/  ISETP.NE.AND P0, PT, R2, RZ, PT ;  /* 0x000000ff0200720c */ /* 0x004fe20003f05270 */
[----:B------:R-:W-:Y:S01]  /*0920*/  IMAD.MOV.U32 R2, RZ, RZ, 0x1 ;  /* 0x00000001ff027424 */ /* 0x000fe200078e00ff */
[----:B------:R-:W-:Y:S01]  /*0930*/  NOP ;  /* 0x0000000000007918 */ /* 0x000fe20000000000 */
[----:B------:R-:W-:-:S03]  /*0940*/  ULDC.64 UR44, c[0x0][0x208] ;  /* 0x00008200002c7ab9 */ /* 0x000fc60000000a00 */
[----:B------:R-:W-:-:S05]  /*0950*/  SEL R2, R2, 0x2, !P0 ;  /* 0x0000000202027807 */ /* 0x000fca0004000000 */
[----:B------:R2:W-:Y:S01]  /*0960*/  STL [R1+0x2c], R2 ;  /* 0x00002c0201007387 */ /* 0x0005e20000100800 */
[----:B01-34-:R-:W-:Y:S06]  /*0970*/  BAR.SYNC.DEFER_BLOCKING 0x0 ;  /* 0x0000000000007b1d */ /* 0x01bfec0000010000 */
[----:B------:R-:W-:Y:S05]  /*0980*/  @!P0 BRA `(.L_x_918) ;  /* 0x0000016c00888947 */ /* 0x000fea0003800000 */
.L_x_919:
[----:B------:R-:W-:-:S08]  /*0990*/  NOP ;  /* 0x0000000000007918 */ /* 0x000fd00000000000 */
[----:B------:R-:W0:Y:S02]  /*09a0*/  USETMAXREG.TRY_ALLOC.CTAPOOL UP0, 0xf0 ;  /* 0x000000f0000079c8 */ /* 0x000e240008000600 */
[----:B0-----:R-:W-:-:S13]  /*09b0*/  PLOP3.LUT P0, PT, PT, PT, UP0, 0x80, 0x0 ;  /* 0x000000000000781c */ /* 0x001fda0003f0f008 */
[----:B------:R-:W-:Y:S05]  /*09c0*/  @!P0 BRA `(.L_x_919) ;  /* 0xfffffffc00f08947 */ /* 0x000fea000383ffff */
[----:B--2---:R-:W0:Y:S01]  /*09d0*/  S2R R2, SR_TID.X ;  /* 0x0000000000027919 */ /* 0x004e220000002100 */
        /* <DEDUP_REMOVED lines=13> */
[----:B------:R-:W2:Y:S01]  /*0ab0*/  LDL.LU R11, [R1+0x2c] ;  /* 0x00002c00010b7983 */ /* 0x000ea20000300800 */
[----:B------:R-:W-:-:S05]  /*0ac0*/  VIADD R223, R2, 0xffffff80 ;  /* 0xffffff8002df7836 */ /* 0x000fca0000000000 */
[----:B------:R-:W-:-:S04]  /*0ad0*/  SHF.R.S32.HI R0, RZ, 0x1f, R223 ;  /* 0x0000001fff007819 */ /* 0x000fc800000114df */
[----:B------:R-:W-:-:S04]  /*0ae0*/  LEA.HI R2, R0, R223, RZ, 0x7 ;  /* 0x000000df00027211 */ /* 0x000fc800078f38ff */
[----:B------:R-:W-:-:S05]  /*0af0*/  LOP3.LUT R4, R2, 0xffffff80, RZ, 0xc0, !PT ;  /* 0xffffff8002047812 */ /* 0x000fca00078ec0ff */
[----:B------:R-:W-:-:S05]  /*0b00*/  IMAD.IADD R219, R223, 0x1, -R4 ;  /* 0x00000001dfdb7824 */ /* 0x000fca00078e0a04 */
[----:B------:R-:W-:-:S04]  /*0b10*/  SHF.R.S32.HI R8, RZ, 0x1f, R219 ;  /* 0x0000001fff087819 */ /* 0x000fc800000114db */
[----:B------:R-:W-:-:S04]  /*0b20*/  LEA.HI R7, R8, R219, RZ, 0x2 ;  /* 0x000000db08077211 */ /* 0x000fc800078f10ff */
[--C-:B------:R-:W-:Y:S02]  /*0b30*/  SHF.R.S32.HI R9, RZ, 0x2, R7.reuse ;  /* 0x00000002ff097819 */ /* 0x100fe40000011407 */
[----:B------:R-:W-:Y:S02]  /*0b40*/  SHF.R.S32.HI R4, RZ, 0x1f, R7 ;  /* 0x0000001fff047819 */ /* 0x000fe40000011407 */
[----:B------:R-:W-:Y:S02]  /*0b50*/  LEA.HI R3, R0, R223, RZ, 0x4 ;  /* 0x000000df00037211 */ /* 0x000fe400078f20ff */
[----:B------:R-:W-:Y:S02]  /*0b60*/  LEA.HI R5, R4, R9, RZ, 0x3 ;  /* 0x0000000904057211 */ /* 0x000fe400078f18ff */
[----:B------:R-:W-:Y:S02]  /*0b70*/  SHF.R.S32.HI R221, RZ, 0x7, R2 ;  /* 0x00000007ffdd7819 */ /* 0x000fe40000011402 */
[----:B------:R-:W-:-:S02]  /*0b80*/  LEA.HI R4, R0, R223, RZ, 0x5 ;  /* 0x000000df00047211 */ /* 0x000fc400078f28ff */
[----:B------:R-:W-:Y:S02]  /*0b90*/  LOP3.LUT R10, R5, 0xfffffff8, RZ, 0xc0, !PT ;  /* 0xfffffff8050a7812 */ /* 0x000fe400078ec0ff */
[----:B------:R-:W-:Y:S02]  /*0ba0*/  SHF.R.S32.HI R6, RZ, 0x4, R3 ;  /* 0x00000004ff067819 */ /* 0x000fe40000011403 */
[----:B------:R-:W-:Y:S02]  /*0bb0*/  LEA.HI R8, R8, R219, RZ, 0x5 ;  /* 0x000000db08087211 */ /* 0x000fe400078f28ff */
[----:B------:R-:W-:Y:S01]  /*0bc0*/  LEA.HI R2, R2, R221, RZ, 0x1 ;  /* 0x000000dd02027211 */ /* 0x000fe200078f08ff */
[----:B------:R-:W-:Y:S01]  /*0bd0*/  IMAD.SHL.U32 R5, R4, 0x20, RZ ;  /* 0x0000002004057824 */ /* 0x000fe200078e00ff */
[----:B------:R-:W-:Y:S01]  /*0be0*/  LOP3.LUT R4, R3, 0x3fffff0, RZ, 0xc0, !PT ;  /* 0x03fffff003047812 */ /* 0x000fe200078ec0ff */
[----:B------:R-:W-:Y:S01]  /*0bf0*/  IMAD.IADD R9, R9, 0x1, -R10 ;  /* 0x0000000109097824 */ /* 0x000fe200078e0a0a */
[----:B------:R-:W-:-:S02]  /*0c00*/  LEA.HI R3, R3, R6, RZ, 0x1 ;  /* 0x0000000603037211 */ /* 0x000fc400078f08ff */
[----:B------:R-:W-:Y:S02]  /*0c10*/  SHF.R.S32.HI R8, RZ, 0x5, R8 ;  /* 0x00000005ff087819 */ /* 0x000fe40000011408 */
[----:B------:R-:W-:Y:S01]  /*0c20*/  LOP3.LUT R2, R2, 0x3fffffe, RZ, 0xc0, !PT ;  /* 0x03fffffe02027812 */ /* 0x000fe200078ec0ff */
[----:B------:R-:W-:Y:S01]  /*0c30*/  IMAD.IADD R4, R223, 0x1, -R4 ;  /* 0x00000001df047824 */ /* 0x000fe200078e0a04 */
[----:B------:R-:W-:Y:S01]  /*0c40*/  LOP3.LUT R5, R5, 0xfffffc00, RZ, 0xc0, !PT ;  /* 0xfffffc0005057812 */ /* 0x000fe200078ec0ff */
[----:B------:R-:W-:Y:S01]  /*0c50*/  IMAD R9, R8, 0x10, R9 ;  /* 0x0000001008097824 */ /* 0x000fe200078e0209 */
[----:B------:R-:W-:Y:S01]  /*0c60*/  LOP3.LUT R3, R3, 0x1ffffffe, RZ, 0xc0, !PT ;  /* 0x1ffffffe03037812 */ /* 0x000fe200078ec0ff */
[----:B------:R-:W-:Y:S01]  /*0c70*/  IMAD.IADD R2, R221, 0x1, -R2 ;  /* 0x00000001dd027824 */ /* 0x000fe200078e0a02 */
[----:B------:R-:W-:Y:S01]  /*0c80*/  LEA.HI R0, R0, R223, RZ, 0x3 ;  /* 0x000000df00007211 */ /* 0x000fe200078f18ff */
[----:B------:R-:W-:Y:S02]  /*0c90*/  IMAD R4, R4, 0x40, R5 ;  /* 0x0000004004047824 */ /* 0x000fe400078e0205 */
[----:B------:R-:W-:-:S02]  /*0ca0*/  IMAD.IADD R3, R6, 0x1, -R3 ;  /* 0x0000000106037824 */ /* 0x000fc400078e0a03 */
[----:B------:R-:W-:Y:S01]  /*0cb0*/  IMAD R220, R2, 0x40, R9 ;  /* 0x0000004002dc7824 */ /* 0x000fe200078e0209 */
[----:B------:R-:W-:Y:S01]  /*0cc0*/  LOP3.LUT R2, R0, 0x1ffffff8, RZ, 0xc0, !PT ;  /* 0x1ffffff800027812 */ /* 0x000fe200078ec0ff */
[----:B------:R-:W-:Y:S01]  /*0cd0*/  IMAD R222, R3, 0x8, R4 ;  /* 0x0000000803de7824 */ /* 0x000fe200078e0204 */
[----:B------:R-:W-:-:S03]  /*0ce0*/  LOP3.LUT R4, R7, 0x7ffffffc, RZ, 0xc0, !PT ;  /* 0x7ffffffc07047812 */ /* 0x000fc600078ec0ff */
[----:B------:R-:W-:Y:S01]  /*0cf0*/  IMAD.IADD R2, R223, 0x1, -R2 ;  /* 0x00000001df027824 */ /* 0x000fe200078e0a02 */
[----:B------:R-:W-:Y:S01]  /*0d00*/  SHF.R.S32.HI R212, RZ, 0x3, R0 ;  /* 0x00000003ffd47819 */ /* 0x000fe20000011400 */
[----:B------:R-:W-:Y:S02]  /*0d10*/  IMAD.MOV.U32 R218, RZ, RZ, RZ ;  /* 0x000000ffffda7224 */ /* 0x000fe400078e00ff */
[----:B------:R-:W-:Y:S02]  /*0d20*/  IMAD.SHL.U32 R23, R2, 0x8, RZ ;  /* 0x0000000802177824 */ /* 0x000fe400078e00ff */
[----:B------:R-:W-:Y:S01]  /*0d30*/  IMAD.IADD R17, R219, 0x1, -R4 ;  /* 0x00000001db117824 */ /* 0x000fe200078e0a04 */
[----:B------:R-:W-:Y:S01]  /*0d40*/  UMOV UR36, URZ ;  /* 0x0000003f00247c82 */ /* 0x000fe20008000000 */
[----:B------:R-:W-:Y:S01]  /*0d50*/  UMOV UR37, URZ ;  /* 0x0000003f00257c82 */ /* 0x000fe20008000000 */
[----:B--2---:R-:W-:-:S07]  /*0d60*/  LOP3.LUT R22, R11, 0x1, RZ, 0xfc, !PT ;  /* 0x000000010b167812 */ /* 0x004fce00078efcff */
.L_x_1023:
[----:B0--34-:R-:W0:Y:S01]  /*0d70*/  LDC.64 R6, c[0x0][0xa18] ;  /* 0x00028600ff067b82 */ /* 0x019e220000000a00 */
[----:B------:R-:W-:Y:S01]  /*0d80*/  IMAD.MOV.U32 R3, RZ, RZ, RZ ;  /* 0x000000ffff037224 */ /* 0x000fe200078e00ff */
[----:B------:R-:W-:-:S06]  /*0d90*/  ULDC.64 UR4, c[0x0][0xa20] ;  /* 0x0002880000047ab9 */ /* 0x000fcc0000000a00 */
[----:B------:R-:W1:Y:S08]  /*0da0*/  LDC R19, c[0x0][0x288] ;  /* 0x0000a200ff137b82 */ /* 0x000e700000000800 */
[----:B--2---:R-:W2:Y:S01]  /*0db0*/  LDC.64 R4, c[0x0][0xa28] ;  /* 0x00028a00ff047b82 */ /* 0x004ea20000000a00 */
[----:B0-----:R-:W-:-:S07]  /*0dc0*/  ISETP.NE.U32.AND P1, PT, R6, RZ, PT ;  /* 0x000000ff0600720c */ /* 0x001fce0003f25070 */
[----:B-----5:R-:W0:Y:S01]  /*0dd0*/  LDC.64 R8, c[0x0][0x3f8] ;  /* 0x0000fe00ff087b82 */ /* 0x020e220000000a00 */
[----:B------:R-:W-:-:S07]  /*0de0*/  ISETP.NE.AND.EX P1, PT, R7, RZ, PT, P1 ;  /* 0x000000ff0700720c */ /* 0x000fce0003f25310 */
[----:B------:R-:W3:Y:S01]  /*0df0*/  LDC R0, c[0x0][0x404] ;  /* 0x00010100ff007b82 */ /* 0x000ee20000000800 */
[----:B--2---:R-:W-:-:S07]  /*0e00*/  ISETP.NE.U32.AND P0, PT, R4, RZ, PT ;  /* 0x000000ff0400720c */ /* 0x004fce0003f05070 */
[----:B------:R-:W2:Y:S01]  /*0e10*/  @P1 LDC.64 R6, c[0x0][0xa18] ;  /* 0x00028600ff061b82 */ /* 0x000ea20000000a00 */
[----:B------:R-:W-:-:S07]  /*0e20*/  ISETP.NE.AND.EX P0, PT, R5, RZ, PT, P0 ;  /* 0x000000ff0500720c */ /* 0x000fce0003f05300 */
[----:B------:R-:W4:Y:S08]  /*0e30*/  LDC R11, c[0x0][0x2e0] ;  /* 0x0000b800ff0b7b82 */ /* 0x000f300000000800 */
[----:B------:R-:W0:Y:S01]  /*0e40*/  @P0 LDC.64 R4, c[0x0][0xa28] ;  /* 0x00028a00ff040b82 */ /* 0x000e220000000a00 */
[----:B--2---:R-:W-:-:S05]  /*0e50*/  @P1 IMAD.WIDE R6, R211, 0x4, R6 ;  /* 0x00000004d3061825 */ /* 0x004fca00078e0206 */
[----:B-1----:R1:W5:Y:S01]  /*0e60*/  @P1 LDG.E R19, desc[UR44][R6.64] ;  /* 0x0000002c06131981 */ /* 0x002362000c1e1900 */
[----:B0-----:R-:W-:-:S05]  /*0e70*/  @P0 IMAD.WIDE R4, R211, 0x4, R4 ;  /* 0x00000004d3040825 */ /* 0x001fca00078e0204 */
[----:B------:R1:W5:Y:S01]  /*0e80*/  @P0 LDG.E R3, desc[UR44][R4.64] ;  /* 0x0000002c04030981 */ /* 0x000362000c1e1900 */
[----:B------:R-:W-:Y:S02]  /*0e90*/  ISETP.NE.U32.AND P0, PT, R8, RZ, PT ;  /* 0x000000ff0800720c */ /* 0x000fe40003f05070 */
[----:B------:R-:W-:Y:S02]  /*0ea0*/  ISETP.NE.U32.AND P2, PT, RZ, UR4, PT ;  /* 0x00000004ff007c0c */ /* 0x000fe4000bf45070 */
[----:B------:R-:W-:Y:S02]  /*0eb0*/  ISETP.NE.AND.EX P0, PT, R9, RZ, PT, P0 ;  /* 0x000000ff0900720c */ /* 0x000fe40003f05300 */
[----:B------:R-:W-:Y:S02]  /*0ec0*/  ISETP.NE.AND.EX P2, PT, RZ, UR5, PT, P2 ;  /* 0x00000005ff007c0c */ /* 0x000fe4000bf45320 */
[----:B---3--:R-:W-:Y:S01]  /*0ed0*/  SEL R0, R0, 0x1, P0 ;  /* 0x0000000100007807 */ /* 0x008fe20000000000 */
[----:B------:R-:W-:-:S04]  /*0ee0*/  IMAD.MOV.U32 R217, RZ, RZ, R209 ;  /* 0x000000ffffd97224 */ /* 0x000fc800078e00d1 */
[----:B----4-:R-:W-:Y:S01]  /*0ef0*/  IMAD R18, R0, R11, RZ ;  /* 0x0000000b00127224 */ /* 0x010fe200078e02ff */
        /* <DEDUP_REMOVED lines=9> */
[----:B--2---:R-:W-:-:S07]  /*0f90*/  IMAD.IADD R19, R0, 0x1, -R19 ;  /* 0x0000000100137824 */ /* 0x004fce00078e0a13 */
.L_x_920:
[----:B------:R-:W-:Y:S02]  /*0fa0*/  IMAD.MOV.U32 R215, RZ, RZ, R210 ;  /* 0x000000ffffd77224 */ /* 0x000fe400078e00d2 */
[----:B------:R-:W-:Y:S01]  /*0fb0*/  IMAD.MOV.U32 R216, RZ, RZ, R211 ;  /* 0x000000ffffd87224 */ /* 0x000fe200078e00d3 */
[----:B------:R-:W-:Y:S06]  /*0fc0*/  @!P2 BRA `(.L_x_921) ;  /* 0x000000000010a947 */ /* 0x000fec0003800000 */
[----:B------:R-:W0:Y:S02]  /*0fd0*/  LDC.64 R4, c[0x0][0xa20] ;  /* 0x00028800ff047b82 */ /* 0x000e240000000a00 */
[----:B0-----:R-:W-:-:S05]  /*0fe0*/  IMAD.WIDE R4, R211, 0x4, R4 ;  /* 0x00000004d3047825 */ /* 0x001fca00078e0204 */
[----:B------:R0:W5:Y:S01]  /*0ff0*/  LDG.E R18, desc[UR44][R4.64] ;  /* 0x0000002c04127981 */ /* 0x000162000c1e1900 */
[----:B------:R-:W-:Y:S05]  /*1000*/  BRA `(.L_x_922) ;  /* 0x0000000000247947 */ /* 0x000fea0003800000 */
.L_x_921:
[----:B------:R-:W-:Y:S02]  /*1010*/  ULDC.64 UR4, c[0x0][0xa08] ;  /* 0x0002820000047ab9 */ /* 0x000fe40000000a00 */
[----:B------:R-:W-:-:S04]  /*1020*/  ISETP.NE.U32.AND P0, PT, RZ, UR4, PT ;  /* 0x00000004ff007c0c */ /* 0x000fc8000bf05070 */
[----:B------:R-:W-:-:S13]  /*1030*/  ISETP.NE.AND.EX P0, PT, RZ, UR5, PT, P0 ;  /* 0x00000005ff007c0c */ /* 0x000fda000bf05300 */
[----:B------:R-:W-:Y:S05]  /*1040*/  @!P0 BRA `(.L_x_922) ;  /* 0x0000000000148947 */ /* 0x000fea0003800000 */
[----:B------:R-:W0:Y:S02]  /*1050*/  LDC.64 R4, c[0x0][0xa08] ;  /* 0x00028200ff047b82 */ /* 0x000e240000000a00 */
[----:B0-----:R-:W-:-:S05]  /*1060*/  IMAD.WIDE R4, R211, 0x4, R4 ;  /* 0x00000004d3047825 */ /* 0x001fca00078e0204 */
[----:B------:R-:W2:Y:S04]  /*1070*/  LDG.E R18, desc[UR44][R4.64] ;  /* 0x0000002c04127981 */ /* 0x000ea8000c1e1900 */
[----:B------:R-:W2:Y:S02]  /*1080*/  LDG.E R7, desc[UR44][R4.64+0x4] ;  /* 0x0000042c04077981 */ /* 0x000ea4000c1e1900 */
[----:B--2---:R-:W-:-:S07]  /*1090*/  IMAD.IADD R18, R7, 0x1, -R18 ;  /* 0x0000000107127824 */ /* 0x004fce00078e0a12 */
.L_x_922:
[----:B------:R-:W1:Y:S01]  /*10a0*/  LDC R0, c[0x0][0x428] ;  /* 0x00010a00ff007b82 */ /* 0x000e620000000800 */
[----:B-----5:R-:W-:-:S05]  /*10b0*/  IMAD.IADD R18, R18, 0x1, -R3 ;  /* 0x0000000112127824 */ /* 0x020fca00078e0a03 */
[----:B------:R-:W-:Y:S02]  /*10c0*/  IADD3 R214, R18, 0x80, -R19 ;  /* 0x0000008012d67810 */ /* 0x000fe40007ffe813 */
[----:B------:R-:W2:Y:S03]  /*10d0*/  LDC.64 R8, c[0x0][0x9e0] ;  /* 0x00027800ff087b82 */ /* 0x000ea60000000a00 */
[----:B------:R-:W-:Y:S01]  /*10e0*/  IMAD R214, R209, 0x80, R214 ;  /* 0x00000080d1d67824 */ /* 0x000fe200078e02d6 */
[----:B-1----:R-:W-:Y:S02]  /*10f0*/  ISETP.NE.AND P0, PT, R0, 0x1, PT ;  /* 0x000000010000780c */ /* 0x002fe40003f05270 */
[----:B--2---:R-:W-:Y:S01]  /*1100*/  ISETP.GE.AND P1, PT, R9, 0x1, PT ;  /* 0x000000010900780c */ /* 0x004fe20003f26270 */
[----:B------:R-:W-:-:S10]  /*1110*/  IMAD.IADD R3, R214, 0x1, R8 ;  /* 0x00000001d6037824 */ /* 0x000fd400078e0208 */
[----:B0-----:R-:W0:Y:S08]  /*1120*/  @P0 LDC R5, c[0x0][0x42c] ;  /* 0x00010b00ff050b82 */ /* 0x001e300000000800 */
[----:B------:R-:W1:Y:S01]  /*1130*/  @P0 LDC R7, c[0x0][0x430] ;  /* 0x00010c00ff070b82 */ /* 0x000e620000000800 */
[----:B0-----:R-:W-:-:S05]  /*1140*/  @P0 IMAD.HI.U32 R0, R210, R5, RZ ;  /* 0x00000005d2000227 */ /* 0x001fca00078e00ff */
[----:B-1----:R-:W-:Y:S01]  /*1150*/  @P0 SHF.R.U32.HI R210, RZ, R7, R0 ;  /* 0x00000007ffd20219 */ /* 0x002fe20000011600 */
[----:B------:R-:W-:Y:S06]  /*1160*/  @!P1 BRA `(.L_x_923) ;  /* 0x0000000000409947 */ /* 0x000fec0003800000 */
[C---:B------:R-:W-:Y:S01]  /*1170*/  ISETP.GT.AND P0, PT, R214.reuse, RZ, PT ;  /* 0x000000ffd600720c */ /* 0x040fe20003f04270 */
[----:B------:R-:W-:-:S12]  /*1180*/  VIADD R0, R214, 0xffffffff ;  /* 0xffffffffd6007836 */ /* 0x000fd80000000000 */
[----:B------:R-:W-:Y:S05]  /*1190*/  @P0 BRA `(.L_x_924) ;  /* 0x00000000001c0947 */ /* 0x000fea0003800000 */
[----:B------:R-:W-:Y:S01]  /*11a0*/  ISETP.NE.AND P0, PT, R9, 0x1, PT ;  /* 0x000000010900780c */ /* 0x000fe20003f05270 */
[----:B------:R-:W-:-:S12]  /*11b0*/  IMAD.MOV R5, RZ, RZ, -R214 ;  /* 0x000000ffff057224 */ /* 0x000fd800078e0ad6 */
[----:B------:R-:W0:Y:S02]  /*11c0*/  @P0 LDC.64 R6, c[0x0][0x9e8] ;  /* 0x00027a00ff060b82 */ /* 0x000e240000000a00 */
[----:B0-----:R-:W-:-:S05]  /*11d0*/  @P0 IMAD.HI.U32 R0, R5, R6, RZ ;  /* 0x0000000605000227 */ /* 0x001fca00078e00ff */
[----:B------:R-:W-:-:S04]  /*11e0*/  @P0 SHF.R.U32.HI R5, RZ, R7, R0 ;  /* 0x00000007ff050219 */ /* 0x000fc80000011600 */
[----:B------:R-:W-:Y:S01]  /*11f0*/  LOP3.LUT R0, RZ, R5, RZ, 0x33, !PT ;  /* 0x00000005ff007212 */ /* 0x000fe200078e33ff */
[----:B------:R-:W-:Y:S06]  /*1200*/  BRA `(.L_x_925) ;  /* 0x0000000000107947 */ /* 0x000fec0003800000 */
.L_x_924:
[----:B------:R-:W-:-:S13]  /*1210*/  ISETP.NE.AND P0, PT, R9, 0x1, PT ;  /* 0x000000010900780c */ /* 0x000fda0003f05270 */
[----:B------:R-:W0:Y:S02]  /*1220*/  @P0 LDC.64 R4, c[0x0][0x9e8] ;  /* 0x00027a00ff040b82 */ /* 0x000e240000000a00 */
[----:B0-----:R-:W-:-:S05]  /*1230*/  @P0 IMAD.HI.U32 R4, R0, R4, RZ ;  /* 0x0000000400040227 */ /* 0x001fca00078e00ff */
[----:B------:R-:W-:-:S07]  /*1240*/  @P0 SHF.R.U32.HI R0, RZ, R5, R4 ;  /* 0x00000005ff000219 */ /* 0x000fce0000011604 */
.L_x_925:
[----:B------:R-:W-:-:S05]  /*1250*/  IMAD R0, R0, R9, R9 ;  /* 0x0000000900007224 */ /* 0x000fca00078e0209 */
[----:B------:R-:W-:-:S07]  /*1260*/  VIMNMX R3, R3, R0, PT ;  /* 0x0000000003037248 */ /* 0x000fce0003fe0100 */
.L_x_923:
[----:B------:R-:W-:Y:S01]  /*1270*/  VIADD R3, R3, 0xbf ;  /* 0x000000bf03037836 */ /* 0x000fe20000000000 */
[----:B------:R-:W-:Y:S01]  /*1280*/  ULDC UR4, c[0x0][0x9dc] ;  /* 0x0002770000047ab9 */ /* 0x000fe20000000800 */
[----:B------:R-:W-:Y:S02]  /*1290*/  VIADD R0, R18, 0xbf ;  /* 0x000000bf12007836 */ /* 0x000fe40000000000 */
[----:B------:R-:W-:-:S04]  /*12a0*/  IMAD.HI R4, R3, 0x2aaaaaab, RZ ;  /* 0x2aaaaaab03047827 */ /* 0x000fc800078e02ff */
[----:B------:R-:W-:Y:S01]  /*12b0*/  IMAD.HI R0, R0, 0x2aaaaaab, RZ ;  /* 0x2aaaaaab00007827 */ /* 0x000fe200078e02ff */
[----:B------:R-:W-:-:S03]  /*12c0*/  SHF.R.U32.HI R5, RZ, 0x1f, R4 ;  /* 0x0000001fff057819 */ /* 0x000fc60000011604 */
[----:B------:R-:W-:Y:S01]  /*12d0*/  IMAD.IADD R6, R18, 0x1, -R19 ;  /* 0x0000000112067824 */ /* 0x000fe200078e0a13 */
[----:B------:R-:W-:Y:S02]  /*12e0*/  SHF.R.U32.HI R3, RZ, 0x1f, R0 ;  /* 0x0000001fff037819 */ /* 0x000fe40000011600 */
[----:B------:R-:W-:Y:S01]  /*12f0*/  LEA.HI.SX32 R4, R4, R5, 0x1b ;  /* 0x0000000504047211 */ /* 0x000fe200078fdaff */
[----:B------:R-:W-:Y:S01]  /*1300*/  IMAD R121, R209, 0x80, R6 ;  /* 0x00000080d1797824 */ /* 0x000fe200078e0206 */
        /* <DEDUP_REMOVED lines=8> */
[----:B------:R-:W0:Y:S02]  /*1390*/  @P0 LDC.64 R4, c[0x0][0x9e8] ;  /* 0x00027a00ff040b82 */ /* 0x000e240000000a00 */
[----:B0-----:R-:W-:-:S05]  /*13a0*/  @P0 IMAD.HI.U32 R4, R3, R4, RZ ;  /* 0x0000000403040227 */ /* 0x001fca00078e00ff */
[----:B------:R-:W-:-:S04]  /*13b0*/  @P0 SHF.R.U32.HI R3, RZ, R5, R4 ;  /* 0x00000005ff030219 */ /* 0x000fc80000011604 */
[----:B------:R-:W-:Y:S01]  /*13c0*/  LOP3.LUT R4, RZ, R3, RZ, 0x33, !PT ;  /* 0x00000003ff047212 */ /* 0x000fe200078e33ff */
[----:B------:R-:W-:Y:S06]  /*13d0*/  BRA `(.L_x_928) ;  /* 0x0000000000147947 */ /* 0x000fec0003800000 */
.L_x_927:
[----:B------:R-:W-:Y:S01]  /*13e0*/  ISETP.NE.AND P0, PT, R9, 0x1, PT ;  /* 0x000000010900780c */ /* 0x000fe20003f05270 */
[----:B------:R-:W-:-:S12]  /*13f0*/  IMAD.MOV.U32 R4, RZ, RZ, R121 ;  /* 0x000000ffff047224 */ /* 0x000fd800078e0079 */
[----:B------:R-:W0:Y:S02]  /*1400*/  @P0 LDC.64 R6, c[0x0][0x9e8] ;  /* 0x00027a00ff060b82 */ /* 0x000e240000000a00 */
[----:B0-----:R-:W-:-:S05]  /*1410*/  @P0 IMAD.HI.U32 R6, R121, R6, RZ ;  /* 0x0000000679060227 */ /* 0x001fca00078e00ff */
[----:B------:R-:W-:-:S07]  /*1420*/  @P0 SHF.R.U32.HI R4, RZ, R7, R6 ;  /* 0x00000007ff040219 */ /* 0x000fce0000011606 */
.L_x_928:
[----:B------:R-:W-:-:S05]  /*1430*/  IMAD R3, R4, R9, RZ ;  /* 0x0000000904037224 */ /* 0x000fca00078e02ff */
[----:B------:R-:W-:-:S07]  /*1440*/  VIMNMX R0, R0, R3, !PT ;  /* 0x0000000300007248 */ /* 0x000fce0007fe0100 */
.L_x_926:
[----:B------:R-:W-:Y:S01]  /*1450*/  IMAD.HI R3, R0, 0x2aaaaaab, RZ ;  /* 0x2aaaaaab00037827 */ /* 0x000fe200078e02ff */
[----:B------:R-:W-:Y:S02]  /*1460*/  PLOP3.LUT P0, PT, PT, PT, PT, 0x80, 0x0 ;  /* 0x000000000000781c */ /* 0x000fe40003f0f070 */
[----:B------:R-:W-:Y:S02]  /*1470*/  CS2R R182, SRZ ;  /* 0x0000000000b67805 */ /* 0x000fe4000001ff00 */
[----:B------:R-:W-:Y:S01]  /*1480*/  CS2R R8, SRZ ;  /* 0x0000000000087805 */ /* 0x000fe2000001ff00 */
[----:B------:R-:W-:Y:S01]  /*1490*/  IMAD.MOV.U32 R0, RZ, RZ, RZ ;  /* 0x000000ffff007224 */ /* 0x000fe200078e00ff */
[----:B------:R-:W-:Y:S02]  /*14a0*/  SHF.R.U32.HI R4, RZ, 0x1f, R3 ;  /* 0x0000001fff047819 */ /* 0x000fe40000011603 */
[----:B------:R-:W-:Y:S02]  /*14b0*/  CS2R R180, SRZ ;  /* 0x0000000000b47805 */ /* 0x000fe4000001ff00 */
[----:B------:R-:W-:Y:S01]  /*14c0*/  CS2R R10, SRZ ;  /* 0x00000000000a7805 */ /* 0x000fe2000001ff00 */
[----:B------:R-:W-:Y:S01]  /*14d0*/  IMAD.MOV.U32 R5, RZ, RZ, RZ ;  /* 0x000000ffff057224 */ /* 0x000fe200078e00ff */
[----:B------:R-:W-:Y:S01]  /*14e0*/  LEA.HI.SX32 R4, R3, R4, 0x1b ;  /* 0x0000000403047211 */ /* 0x000fe200078fdaff */
[----:B------:R-:W-:Y:S01]  /*14f0*/  IMAD.MOV.U32 R3, RZ, RZ, RZ ;  /* 0x000000ffff037224 */ /* 0x000fe200078e00ff */
[----:B------:R-:W-:-:S02]  /*1500*/  CS2R R174, SRZ ;  /* 0x0000000000ae7805 */ /* 0x000fc4000001ff00 */
[----:B------:R-:W-:Y:S02]  /*1510*/  CS2R R12, SRZ ;  /* 0x00000000000c7805 */ /* 0x000fe4000001ff00 */
[----:B------:R-:W-:Y:S02]  /*1520*/  VIMNMX R208, RZ, R4, !PT ;  /* 0x00000004ffd07248 */ /* 0x000fe40007fe0100 */
[----:B------:R-:W-:Y:S02]  /*1530*/  CS2R R172, SRZ ;  /* 0x0000000000ac7805 */ /* 0x000fe4000001ff00 */
[----:B------:R-:W-:Y:S02]  /*1540*/  CS2R R14, SRZ ;  /* 0x00000000000e7805 */ /* 0x000fe4000001ff00 */
[----:B------:R-:W-:Y:S02]  /*1550*/  CS2R R166, SRZ ;  /* 0x0000000000a67805 */ /* 0x000fe4000001ff00 */
[----:B------:R-:W-:-:S02]  /*1560*/  ISETP.GT.AND P1, PT, R123, R208, PT ;  /* 0x000000d07b00720c */ /* 0x000fc40003f24270 */
        /* <DEDUP_REMOVED lines=23> */
[----:B------:R-:W-:Y:S06]  /*16e0*/  @!P1 BRA `(.L_x_929) ;  /* 0x0000013c00189947 */ /* 0x000fec0003800000 */
        /* <DEDUP_REMOVED lines=31> */
.L_x_930:
[----:B------:R-:W0:Y:S01]  /*18e0*/  LDC.64 R12, c[0x0][0x990] ;  /* 0x00026400ff0c7b82 */ /* 0x000e220000000a00 */
[----:B------:R-:W-:-:S07]  /*18f0*/  ULDC UR4, c[0x0][0x9d8] ;  /* 0x0002760000047ab9 */ /* 0x000fce0000000800 */
[----:B------:R-:W1:Y:S01]  /*1900*/  LDC.64 R20, c[0x0][0x998] ;  /* 0x00026600ff147b82 */ /* 0x000e620000000a00 */
[----:B0-----:R-:W-:-:S04]  /*1910*/  ISETP.NE.U32.AND P0, PT, R12, RZ, PT ;  /* 0x000000ff0c00720c */ /* 0x001fc80003f05070 */
[----:B------:R-:W-:Y:S02]  /*1920*/  ISETP.NE.AND.EX P0, PT, R13, RZ, PT, P0 ;  /* 0x000000ff0d00720c */ /* 0x000fe40003f05300 */
[----:B-1----:R-:W-:-:S04]  /*1930*/  ISETP.NE.U32.AND P1, PT, R20, RZ, PT ;  /* 0x000000ff1400720c */ /* 0x002fc80003f25070 */
[----:B------:R-:W-:-:S07]  /*1940*/  ISETP.NE.AND.EX P1, PT, R21, RZ, PT, P1 ;  /* 0x000000ff1500720c */ /* 0x000fce0003f25310 */
[----:B------:R-:W0:Y:S01]  /*1950*/  @P0 LDC.64 R8, c[0x0][0x9a8] ;  /* 0x00026a00ff080b82 */ /* 0x000e220000000a00 */
[----:B------:R-:W-:-:S07]  /*1960*/  @P0 SHF.R.S32.HI R3, RZ, 0x1f, R211 ;  /* 0x0000001fff030819 */ /* 0x000fce00000114d3 */
[----:B------:R-:W1:Y:S01]  /*1970*/  @P1 LDC.64 R10, c[0x0][0x9b8] ;  /* 0x00026e00ff0a1b82 */ /* 0x000e620000000a00 */
[----:B------:R-:W-:-:S07]  /*1980*/  @P1 SHF.R.S32.HI R5, RZ, 0x1f, R211 ;  /* 0x0000001fff051819 */ /* 0x000fce00000114d3 */
[----:B------:R-:W2:Y:S08]  /*1990*/  @P0 LDC.64 R14, c[0x0][0x9b0] ;  /* 0x00026c00ff0e0b82 */ /* 0x000eb00000000a00 */
[----:B------:R-:W3:Y:S01]  /*19a0*/  @P1 LDC.64 R24, c[0x0][0x9c0] ;  /* 0x00027000ff181b82 */ /* 0x000ee20000000a00 */
[----:B0-----:R-:W-:Y:S01]  /*19b0*/  @P0 IMAD R0, R3, R8, RZ ;  /* 0x0000000803000224 */ /* 0x001fe200078e02ff */
[----:B------:R-:W-:-:S03]  /*19c0*/  @P0 SHF.R.S32.HI R3, RZ, 0x1f, R210 ;  /* 0x0000001fff030819 */ /* 0x000fc600000114d2 */
[----:B------:R-:W-:Y:S02]  /*19d0*/  @P0 IMAD R9, R211, R9, R0 ;  /* 0x00000009d3090224 */ /* 0x000fe400078e0200 */
[----:B-1----:R-:W-:Y:S02]  /*19e0*/  @P1 IMAD R6, R5, R10, RZ ;  /* 0x0000000a05061224 */ /* 0x002fe400078e02ff */
[----:B------:R-:W-:-:S04]  /*19f0*/  @P0 IMAD.WIDE.U32 R4, R211, R8, RZ ;  /* 0x00000008d3040225 */ /* 0x000fc800078e00ff */
[----:B------:R-:W-:Y:S01]  /*1a00*/  @P0 IMAD.IADD R5, R5, 0x1, R9 ;  /* 0x0000000105050824 */ /* 0x000fe200078e0209 */
[----:B------:R-:W-:Y:S01]  /*1a10*/  @P1 SHF.R.S32.HI R9, RZ, 0x1f, R210 ;  /* 0x0000001fff091819 */ /* 0x000fe200000114d2 */
[C---:B------:R-:W-:Y:S02]  /*1a20*/  @P1 IMAD R11, R211.reuse, R11, R6 ;  /* 0x0000000bd30b1224 */ /* 0x040fe400078e0206 */
[----:B------:R-:W-:-:S04]  /*1a30*/  @P1 IMAD.WIDE.U32 R6, R211, R10, RZ ;  /* 0x0000000ad3061225 */ /* 0x000fc800078e00ff */
[----:B--2---:R-:W-:Y:S02]  /*1a40*/  @P0 IMAD R3, R3, R14, RZ ;  /* 0x0000000e03030224 */ /* 0x004fe400078e02ff */
[----:B------:R-:W-:Y:S02]  /*1a50*/  @P1 IMAD.IADD R7, R7, 0x1, R11 ;  /* 0x0000000107071824 */ /* 0x000fe400078e020b */
[----:B---3--:R-:W-:Y:S02]  /*1a60*/  @P1 IMAD R0, R9, R24, RZ ;  /* 0x0000001809001224 */ /* 0x008fe400078e02ff */
[C---:B------:R-:W-:Y:S02]  /*1a70*/  @P0 IMAD R3, R210.reuse, R15, R3 ;  /* 0x0000000fd2030224 */ /* 0x040fe400078e0203 */
[----:B------:R-:W-:-:S04]  /*1a80*/  @P0 IMAD.WIDE.U32 R4, R210, R14, R4 ;  /* 0x0000000ed2040225 */ /* 0x000fc800078e0004 */
[C---:B------:R-:W-:Y:S02]  /*1a90*/  @P1 IMAD R11, R210.reuse, R25, R0 ;  /* 0x00000019d20b1224 */ /* 0x040fe400078e0200 */
        /* <DEDUP_REMOVED lines=16> */
[----:B------:R-:W0:Y:S01]  /*1ba0*/  SYNCS.PHASECHK.TRANS64.TRYWAIT P1, [UR39+0x28800], R4 ;  /* 0x02880004ff0075a7 */ /* 0x000e220008020167 */
[----:B--2---:R-:W-:-:S04]  /*1bb0*/  FMUL.FTZ R0, R3, R0 ;  /* 0x0000000003007220 */ /* 0x004fc80000410000 */
[----:B------:R-:W-:Y:S01]  /*1bc0*/  FMUL.FTZ R0, R0, UR4 ;  /* 0x0000000400007c20 */ /* 0x000fe20008410000 */
[----:B0-----:R-:W-:Y:S06]  /*1bd0*/  @!P1 BRA `(.L_x_931) ;  /* 0x000001a800d49947 */ /* 0x001fec0003800000 */
.L_x_1116:
[----:B------:R-:W-:Y:S05]  /*1be0*/  @!P0 BRA `(.L_x_932) ;  /* 0x0000000000048947 */ /* 0x000fea0003800000 */
[----:B------:R-:W-:Y:S01]  /*1bf0*/  BPT.TRAP 0x1 ;  /* 0x000000040000795c */ /* 0x000fe20000300000 */
.L_x_932:
[----:B0-----:R-:W-:Y:S02]  /*1c00*/  IMAD.U32 R4, RZ, RZ, UR37 ;  /* 0x00000025ff047e24 */ /* 0x001fe4000f8e00ff */
[----:B------:R-:W-:-:S03]  /*1c10*/  IMAD.U32 R3, RZ, RZ, UR36 ;  /* 0x00000024ff037e24 */ /* 0x000fc6000f8e00ff */
[----:B------:R-:W-:Y:S02]  /*1c20*/  LEA R4, R4, UR39, 0x3 ;  /* 0x0000002704047c11 */ /* 0x000fe4000f8e18ff */
[----:B------:R-:W-:-:S04]  /*1c30*/  SHF.L.U32 R3, R3, 0x1f, RZ ;  /* 0x0000001f03037819 */ /* 0x000fc800000006ff */
[----:B------:R0:W1:Y:S01]  /*1c40*/  SYNCS.PHASECHK.TRANS64.TRYWAIT P1, [R4+URZ+0x28830], R3 ;  /* 0x02883003040075a7 */ /* 0x000062000802017f */
[----:B------:R-:W-:Y:S05]  /*1c50*/  @!P0 BRA `(.L_x_933) ;  /* 0x0000000000048947 */ /* 0x000fea0003800000 */
[----:B------:R-:W-:Y:S01]  /*1c60*/  BPT.TRAP 0x1 ;  /* 0x000000040000795c */ /* 0x000fe20000300000 */
.L_x_933:
[----:B------:R-:W2:Y:S01]  /*1c70*/  S2R R5, SR_TID.X ;  /* 0x0000000000057919 */ /* 0x000ea20000002100 */
[----:B------:R-:W-:Y:S02]  /*1c80*/  LOP3.LUT R2, R2, 0xffffefff, RZ, 0xc0, !PT ;  /* 0xffffefff02027812 */ /* 0x000fe400078ec0ff */
[----:B--2---:R-:W-:-:S13]  /*1c90*/  LOP3.LUT P2, RZ, R5, 0x7f, RZ, 0xc0, !PT ;  /* 0x0000007f05ff7812 */ /* 0x004fda000784c0ff */
[----:B------:R-:W-:Y:S01]  /*1ca0*/  @P2 LOP3.LUT R2, R2, 0x1000, RZ, 0xfc, !PT ;  /* 0x0000100002022812 */ /* 0x000fe200078efcff */
[----:B-1----:R-:W-:Y:S06]  /*1cb0*/  @P1 BRA `(.L_x_934) ;  /* 0x0000000000081947 */ /* 0x002fec0003800000 */
[----:B------:R-:W1:Y:S02]  /*1cc0*/  SYNCS.PHASECHK.TRANS64.TRYWAIT P1, [R4+URZ+0x28830], R3 ;  /* 0x02883003040075a7 */ /* 0x000e64000802017f */
[----:B-1----:R-:W-:Y:S05]  /*1cd0*/  @!P1 BRA `(.L_x_935) ;  /* 0x000001a800ac9947 */ /* 0x002fea0003800000 */
.L_x_934:
[----:B------:R-:W-:Y:S05]  /*1ce0*/  WARPSYNC.ALL ;  /* 0x0000000000007948 */ /* 0x000fea0003800000 */
[----:B------:R-:W-:Y:S01]  /*1cf0*/  UIADD3 UR4, UR39, 0x1c400, URZ ;  /* 0x0001c40027047890 */ /* 0x000fe2000fffe03f */
[----:B------:R-:W-:Y:S01]  /*1d00*/  WARPGROUP.ARRIVE ;  /* 0x00000000000079c5 */ /* 0x000fe20000000000 */
[----:B------:R-:W-:-:S05]  /*1d10*/  ULOP3.LUT UR8, UR41, 0x10000, URZ, 0xfc, !UPT ;  /* 0x0001000029087892 */ /* 0x000fca000f8efc3f */
[----:B------:R-:W2:Y:S01]  /*1d20*/  S2R R10, SR_TID.X ;  /* 0x00000000000a7919 */ /* 0x000ea20000002100 */
[----:B------:R-:W-:Y:S01]  /*1d30*/  USHF.R.U32.HI UR4, URZ, 0x4, UR4 ;  /* 0x000000043f047899 */ /* 0x000fe20008011604 */
[----:B------:R-:W-:Y:S01]  /*1d40*/  LOP3.LUT R2, R2, 0xfffff7ff, RZ, 0xc0, !PT ;  /* 0xfffff7ff02027812 */ /* 0x000fe200078ec0ff */
[----:B------:R-:W-:Y:S01]  /*1d50*/  UMOV UR9, 0x40000040 ;  /* 0x4000004000097882 */ /* 0x000fe20000000000 */
[----:B------:R-:W-:Y:S01]  /*1d60*/  UMOV UR11, 0x40000040 ;  /* 0x40000040000b7882 */ /* 0x000fe20000000000 */
[----:B------:R-:W-:Y:S02]  /*1d70*/  ULOP3.LUT UR4, UR4, 0x3fff, URZ, 0xc0, !UPT ;  /* 0x00003fff04047892 */ /* 0x000fe4000f8ec03f */
[----:B------:R-:W-:Y:S02]  /*1d80*/  UIADD3 UR12, UR8, 0x2, URZ ;  /* 0x00000002080c7890 */ /* 0x000fe4000fffe03f */
[----:B------:R-:W-:Y:S01]  /*1d90*/  ULOP3.LUT UR20, UR4, 0x10000, URZ, 0xfc, !UPT ;  /* 0x0001000004147892 */ /* 0x000fe2000f8efc3f */
[----:B------:R-:W-:Y:S01]  /*1da0*/  UMOV UR13, 0x40000040 ;  /* 0x40000040000d7882 */ /* 0x000fe20000000000 */
[----:B------:R-:W-:-:S02]  /*1db0*/  UMOV UR15, 0x40000040 ;  /* 0x40000040000f7882 */ /* 0x000fc40000000000 */
[----:B------:R-:W-:Y:S02]  /*1dc0*/  UIMAD UR10, UR37, 0x600, UR20 ;  /* 0x00000600250a78a4 */ /* 0x000fe4000f8e0214 */
[----:B------:R-:W-:Y:S02]  /*1dd0*/  UIADD3 UR16, UR8, 0x4, URZ ;  /* 0x0000000408107890 */ /* 0x000fe4000fffe03f */
[----:B------:R-:W-:Y:S02]  /*1de0*/  UIADD3 UR14, UR10, 0x2, URZ ;  /* 0x000000020a0e7890 */ /* 0x000fe4000fffe03f */
[----:B------:R-:W-:Y:S01]  /*1df0*/  UIADD3 UR18, UR10, 0x4, URZ ;  /* 0x000000040a127890 */ /* 0x000fe2000fffe03f */
[----:B------:R-:W-:Y:S02]  /*1e00*/  UMOV UR17, 0x40000040 ;  /* 0x4000004000117882 */ /* 0x000fe40000000000 */
[----:B------:R-:W-:Y:S01]  /*1e10*/  QGMMA.64x192x32.F32.E4M3.E4M3 R24, gdesc[UR8], RZ, !UPT, gsb0 ;  /* 0x02e00000081879f3 */ /* 0x000fe2000c0008ff */
[----:B------:R-:W-:Y:S01]  /*1e20*/  UMOV UR19, 0x40000040 ;  /* 0x4000004000137882 */ /* 0x000fe20000000000 */
[----:B------:R-:W-:-:S02]  /*1e30*/  UIADD3 UR4, UR8, 0x6, URZ ;  /* 0x0000000608047890 */ /* 0x000fc4000fffe03f */
[----:B------:R-:W-:Y:S01]  /*1e40*/  UIADD3 UR6, UR10, 0x6, URZ ;  /* 0x000000060a067890 */ /* 0x000fe2000fffe03f */
[----:B------:R-:W-:Y:S01]  /*1e50*/  UMOV UR5, 0x40000040 ;  /* 0x4000004000057882 */ /* 0x000fe20000000000 */
[----:B------:R-:W-:Y:S01]  /*1e60*/  UMOV UR7, 0x40000040 ;  /* 0x4000004000077882 */ /* 0x000fe20000000000 */
[----:B--2---:R-:W-:Y:S02]  /*1e70*/  LOP3.LUT P1, RZ, R10, 0x7f, RZ, 0xc0, !PT ;  /* 0x0000007f0aff7812 */ /* 0x004fe4000782c0ff */
[----:B------:R-:W2:Y:S11]  /*1e80*/  LDC.64 R10, c[0x0][0x9e0] ;  /* 0x00027800ff0a7b82 */ /* 0x000eb60000000a00 */
[----:B01----:R-:W-:-:S05]  /*1e90*/  @!P1 VIADD R4, R4, 0x28840 ;  /* 0x0002884004049836 */ /* 0x003fca0000000000 */
[----:B------:R-:W-:Y:S01]  /*1ea0*/  @!P1 PRMT R4, RZ, 0x654, R4 ;  /* 0x00000654ff049816 */ /* 0x000fe20000000004 */
[----:B------:R-:W-:Y:S02]  /*1eb0*/  WARPGROUP.DEPBAR.LE gsb0, 0x0 ;  /* 0x00008000000079c5 */ /* 0x000fe40000010000 */
[----:B------:R-:W-:-:S06]  /*1ec0*/  WARPGROUP.ARRIVE ;  /* 0x00000000000079c5 */ /* 0x000fcc0000000000 */
[----:B------:R-:W-:Y:S03]  /*1ed0*/  QGMMA.64x192x32.F32.E4M3.E4M3 R24, gdesc[UR12], R24, gsb0 ;  /* 0x02e000000c1879f3 */ /* 0x000fe60008000818 */
[----:B------:R-:W-:Y:S02]  /*1ee0*/  WARPGROUP.DEPBAR.LE gsb0, 0x0 ;  /* 0x00008000000079c5 */ /* 0x000fe40000010000 */
[----:B------:R-:W-:-:S15]  /*1ef0*/  WARPGROUP.ARRIVE ;  /* 0x00000000000079c5 */ /* 0x000fde0000000000 */
[----:B------:R-:W-:Y:S03]  /*1f00*/  QGMMA.64x192x32.F32.E4M3.E4M3 R24, gdesc[UR16], R24, gsb0 ;  /* 0x02e00000101879f3 */ /* 0x000fe60008000818 */
[----:B------:R-:W-:Y:S02]  /*1f10*/  WARPGROUP.DEPBAR.LE gsb0, 0x0 ;  /* 0x00008000000079c5 */ /* 0x000fe40000010000 */
[----:B------:R-:W-:-:S15]  /*1f20*/  WARPGROUP.ARRIVE ;  /* 0x00000000000079c5 */ /* 0x000fde0000000000 */
[----:B------:R-:W-:Y:S01]  /*1f30*/  QGMMA.64x192x32.F32.E4M3.E4M3 R24, gdesc[UR4], R24, gsb0 ;  /* 0x02e00000041879f3 */ /* 0x000fe20008000818 */
[----:B------:R-:W-:Y:S02]  /*1f40*/  ULDC UR6, c[0x0][0x9dc] ;  /* 0x0002770000067ab9 */ /* 0x000fe40000000800 */
[----:B------:R-:W-:Y:S01]  /*1f50*/  ULOP3.LUT UR6, URZ, UR6, URZ, 0x33, !UPT ;  /* 0x000000063f067292 */ /* 0x000fe2000f8e333f */
[----:B------:R-:W-:Y:S02]  /*1f60*/  WARPGROUP.DEPBAR.LE gsb0, 0x0 ;  /* 0x00008000000079c5 */ /* 0x000fe40000010000 */
[C---:B------:R-:W-:Y:S01]  /*1f70*/  FMUL.FTZ R7, R0.reuse, R30 ;  /* 0x0000001e00077220 */ /* 0x040fe20000410000 */
[C---:B------:R-:W-:Y:S01]  /*1f80*/  FMUL.FTZ R30, R0.reuse, R54 ;  /* 0x00000036001e7220 */ /* 0x040fe20000410000 */
[C---:B------:R-:W-:Y:S01]  /*1f90*/  FMUL.FTZ R54, R0.reuse, R94 ;  /* 0x0000005e00367220 */ /* 0x040fe20000410000 */
[----:B------:R-:W-:Y:S02]  /*1fa0*/  IMAD.MOV.U32 R94, RZ, RZ, -0xc0 ;  /* 0xffffff40ff5e7424 */ /* 0x000fe400078e00ff */
[C---:B------:R-:W-:Y:S01]  /*1fb0*/  FMUL.FTZ R126, R0.reuse, R33 ;  /* 0x00000021007e7220 */ /* 0x040fe20000410000 */
[C---:B------:R-:W-:Y:S01]  /*1fc0*/  FMUL.FTZ R33, R0.reuse, R63 ;  /* 0x0000003f00217220 */ /* 0x040fe20000410000 */
[----:B------:R-:W-:Y:S01]  /*1fd0*/  FMUL.FTZ R63, R0, R64 ;  /* 0x00000040003f7220 */ /* 0x000fe20000410000 */
[----:B------:R-:W-:-:S02]  /*1fe0*/  IMAD R94, R123, R94, 0xc0 ;  /* 0x000000c07b5e7424 */ /* 0x000fc400078e025e */
        /* <DEDUP_REMOVED lines=61> */
[----:B------:R-:W-:-:S02]  /*23c0*/  IMAD.IADD R24, R18, 0x1, R94 ;  /* 0x0000000112187824 */ /* 0x000fc400078e025e */
        /* <DEDUP_REMOVED lines=30> */
[----:B--2---:R-:W-:Y:S01]  /*25b0*/  ISETP.GE.AND P1, PT, R11, 0x1, PT ;  /* 0x000000010b00780c */ /* 0x004fe20003f26270 */
[----:B------:R-:W1:Y:S01]  /*25c0*/  MUFU.TANH R6, R6 ;  /* 0x0000000600067308 */ /* 0x000e620000002400 */
[----:B------:R-:W-:-:S02]  /*25d0*/  IMAD R161, R17, -0x2, R24 ;  /* 0xfffffffe11a17824 */ /* 0x000fc400078e0218 */
[----:B------:R-:W-:Y:S01]  /*25e0*/  IMAD R90, R17, -0x2, R94 ;  /* 0xfffffffe115a7824 */ /* 0x000fe200078e025e */
[----:B0-----:R-:W-:-:S04]  /*25f0*/  IADD3 R4, -R19, 0x1, R24 ;  /* 0x0000000113047810 */ /* 0x001fc80007ffe118 */
[----:B------:R-:W0:Y:S01]  /*2600*/  MUFU.TANH R120, R120 ;  /* 0x0000007800787308 */ /* 0x000e220000002400 */
[----:B------:R-:W-:-:S03]  /*2610*/  IMAD R25, R17, -0x2, R4 ;  /* 0xfffffffe11197824 */ /* 0x000fc600078e0204 */
[----:B------:R-:W-:Y:S01]  /*2620*/  @P1 LOP3.LUT R2, R2, 0x800, RZ, 0xfc, !PT ;  /* 0x0000080002021812 */ /* 0x000fe200078efcff */
[----:B------:R-:W-:Y:S02]  /*2630*/  IMAD R4, R209, 0x80, R220 ;  /* 0x00000080d1047824 */ /* 0x000fe400078e02dc */
[C---:B------:R-:W-:Y:S01]  /*2640*/  IMAD.IADD R100, R25.reuse, 0x1, R10 ;  /* 0x0000000119647824 */ /* 0x040fe200078e020a */
[----:B------:R-:W2:Y:S01]  /*2650*/  MUFU.TANH R3, R3 ;  /* 0x0000000300037308 */ /* 0x000ea20000002400 */
[----:B------:R-:W-:-:S03]  /*2660*/  VIADD R163, R25, UR6 ;  /* 0x0000000619a37c36 */ /* 0x000fc60008000000 */
[----:B------:R-:W-:Y:S01]  /*2670*/  VIADDMNMX R96, R4, R100, R161, PT ;  /* 0x0000006404607246 */ /* 0x000fe200038001a1 */
[----:B------:R-:W-:-:S03]  /*2680*/  IMAD.IADD R98, R163, 0x1, R4 ;  /* 0x00000001a3627824 */ /* 0x000fc600078e0204 */
[----:B------:R-:W3:Y:S08]  /*2690*/  MUFU.TANH R5, R5 ;  /* 0x0000000500057308 */ /* 0x000ef00000002400 */
[----:B------:R-:W4:Y:S08]  /*26a0*/  MUFU.TANH R122, R122 ;  /* 0x0000007a007a7308 */ /* 0x000f300000002400 */
[----:B------:R-:W0:Y:S08]  /*26b0*/  MUFU.TANH R124, R124 ;  /* 0x0000007c007c7308 */ /* 0x000e300000002400 */
        /* <DEDUP_REMOVED lines=89> */
[----:B------:R-:W0:Y:S01]  /*2c50*/  MUFU.TANH R46, R46 ;  /* 0x0000002e002e7308 */ /* 0x000e220000002400 */
[----:B-1234-:R-:W-:Y:S05]  /*2c60*/  @!P1 BRA `(.L_x_936) ;  /* 0x00000000004c9947 */ /* 0x01efea0003800000 */
[----:B------:R-:W-:Y:S01]  /*2c70*/  IADD3 R89, -R19, R18, R4 ;  /* 0x0000001213597210 */ /* 0x000fe20007ffe104 */
[----:B------:R-:W-:Y:S03]  /*2c80*/  BSSY B0, `(.L_x_937) ;  /* 0x000000e000007945 */ /* 0x000fe60003800000 */
        /* <DEDUP_REMOVED lines=9> */
.L_x_938:
[----:B------:R-:W-:-:S13]  /*2d20*/  ISETP.NE.AND P1, PT, R11, 0x1, PT ;  /* 0x000000010b00780c */ /* 0x000fda0003f25270 */
[----:B------:R-:W1:Y:S02]  /*2d30*/  @P1 LDC.64 R24, c[0x0][0x9e8] ;  /* 0x00027a00ff181b82 */ /* 0x000e640000000a00 */
[----:B-1----:R-:W-:-:S05]  /*2d40*/  @P1 IMAD.HI.U32 R24, R89, R24, RZ ;  /* 0x0000001859181227 */ /* 0x002fca00078e00ff */
[----:B------:R-:W-:-:S07]  /*2d50*/  @P1 SHF.R.U32.HI R89, RZ, R25, R24 ;  /* 0x00000019ff591219 */ /* 0x000fce0000011618 */
.L_x_939:
[----:B------:R-:W-:Y:S05]  /*2d60*/  BSYNC B0 ;  /* 0x0000000000007941 */ /* 0x000fea0003800000 */
.L_x_937:
[----:B------:R-:W-:-:S05]  /*2d70*/  IMAD R89, R89, R11, R90 ;  /* 0x0000000b59597224 */ /* 0x000fca00078e025a */
[----:B------:R-:W-:Y:S02]  /*2d80*/  VIMNMX R98, R98, R89, !PT ;  /* 0x0000005962627248 */ /* 0x000fe40007fe0100 */
[----:B------:R-:W-:-:S07]  /*2d90*/  VIADDMNMX R96, R89, R11, R96, PT ;  /* 0x0000000b59607246 */ /* 0x000fce0003800160 */
.L_x_936:
[C---:B------:R-:W-:Y:S02]  /*2da0*/  ISETP.GE.AND P1, PT, R94.reuse, 0x2, PT ;  /* 0x000000025e00780c */ /* 0x040fe40003f26270 */
[----:B------:R-:W-:Y:S02]  /*2db0*/  ISETP.GE.AND P2, PT, R94, 0x9, PT ;  /* 0x000000095e00780c */ /* 0x000fe40003f46270 */
[C---:B------:R-:W-:Y:S02]  /*2dc0*/  ISETP.GT.AND P3, PT, R98.reuse, 0x1, !P1 ;  /* 0x000000016200780c */ /* 0x040fe40004f64270 */
[----:B------:R-:W-:Y:S02]  /*2dd0*/  ISETP.GT.AND P4, PT, R98, 0x8, !P2 ;  /* 0x000000086200780c */ /* 0x000fe40005784270 */
[C---:B------:R-:W-:Y:S02]  /*2de0*/  ISETP.LT.OR P3, PT, R96.reuse, 0x2, P3 ;  /* 0x000000026000780c */ /* 0x040fe40001f61670 */
[----:B------:R-:W-:-:S02]  /*2df0*/  ISETP.LT.OR P4, PT, R96, 0x9, P4 ;  /* 0x000000096000780c */ /* 0x000fc40002781670 */
[----:B0-----:R-:W-:Y:S02]  /*2e00*/  FSEL R93, R120, -INF , !P3 ;  /* 0xff800000785d7808 */ /* 0x001fe40005800000 */
[----:B------:R-:W-:Y:S02]  /*2e10*/  ISETP.GE.AND P3, PT, R94, 0xa, PT ;  /* 0x0000000a5e00780c */ /* 0x000fe40003f66270 */
        /* <DEDUP_REMOVED lines=144> */
[----:B------:R-:W-:Y:S02]  /*3720*/  IADD3 R64, R163, 0x8, R4 ;  /* 0x00000008a3407810 */ /* 0x000fe40007ffe004 */
        /* <DEDUP_REMOVED lines=79> */
[----:B------:R-:W-:-:S04]  /*3c20*/  ISETP.GE.AND P6, PT, R94, 0xba, PT ;  /* 0x000000ba5e00780c */ /* 0x000fc80003fc6270 */
[----:B------:R-:W-:Y:S02]  /*3c30*/  P2R R70, PR, RZ, 0x40 ;  /* 0x00000040ff467803 */ /* 0x000fe40000000000 */
[----:B------:R-:W-:Y:S02]  /*3c40*/  ISETP.GT.AND P6, PT, R98, 0xb9, !P6 ;  /* 0x000000b96200780c */ /* 0x000fe400077c4270 */
[----:B------:R-:W-:Y:S02]  /*3c50*/  VIADDMNMX R6, R6, R100, R161, PT ;  /* 0x0000006406067246 */ /* 0x000fe400038001a1 */
[----:B------:R-:W-:-:S04]  /*3c60*/  ISETP.LT.OR P6, PT, R96, 0xba, P6 ;  /* 0x000000ba6000780c */ /* 0x000fc800037c1670 */
[----:B------:R-:W-:Y:S02]  /*3c70*/  FSEL R91, R91, -INF , !P6 ;  /* 0xff8000005b5b7808 */ /* 0x000fe40007000000 */
[----:B------:R-:W-:-:S13]  /*3c80*/  ISETP.GE.AND P6, PT, R11, 0x1, PT ;  /* 0x000000010b00780c */ /* 0x000fda0003fc6270 */
[----:B------:R-:W-:Y:S05]  /*3c90*/  @!P6 BRA `(.L_x_940) ;  /* 0x000000000050e947 */ /* 0x000fea0003800000 */
[----:B------:R-:W-:Y:S01]  /*3ca0*/  IADD3 R24, R18, 0x8, R4 ;  /* 0x0000000812187810 */ /* 0x000fe20007ffe004 */
[----:B------:R-:W-:Y:S04]  /*3cb0*/  BSSY B0, `(.L_x_941) ;  /* 0x000000f000007945 */ /* 0x000fe80003800000 */
[----:B------:R-:W-:-:S05]  /*3cc0*/  IMAD.IADD R161, R24, 0x1, -R19 ;  /* 0x0000000118a17824 */ /* 0x000fca00078e0a13 */
        /* <DEDUP_REMOVED lines=9> */
.L_x_942:
[----:B------:R-:W-:-:S13]  /*3d60*/  ISETP.NE.AND P6, PT, R11, 0x1, PT ;  /* 0x000000010b00780c */ /* 0x000fda0003fc5270 */
[----:B------:R-:W0:Y:S02]  /*3d70*/  @P6 LDC.64 R24, c[0x0][0x9e8] ;  /* 0x00027a00ff186b82 */ /* 0x000e240000000a00 */
[----:B0-----:R-:W-:-:S05]  /*3d80*/  @P6 IMAD.HI.U32 R24, R161, R24, RZ ;  /* 0x00000018a1186227 */ /* 0x001fca00078e00ff */
[----:B------:R-:W-:-:S07]  /*3d90*/  @P6 SHF.R.U32.HI R161, RZ, R25, R24 ;  /* 0x00000019ffa16219 */ /* 0x000fce0000011618 */
.L_x_943:
[----:B------:R-:W-:Y:S05]  /*3da0*/  BSYNC B0 ;  /* 0x0000000000007941 */ /* 0x000fea0003800000 */
.L_x_941:
[----:B------:R-:W-:-:S05]  /*3db0*/  IMAD R161, R161, R11, R90 ;  /* 0x0000000ba1a17224 */ /* 0x000fca00078e025a */
[----:B------:R-:W-:Y:S02]  /*3dc0*/  VIMNMX R64, R64, R161, !PT ;  /* 0x000000a140407248 */ /* 0x000fe40007fe0100 */
[----:B------:R-:W-:-:S07]  /*3dd0*/  VIADDMNMX R6, R161, R11, R6, PT ;  /* 0x0000000ba1067246 */ /* 0x000fce0003800106 */
.L_x_940:
        /* <DEDUP_REMOVED lines=124> */
[----:B------:R-:W-:Y:S01]  /*45a0*/  ISETP.NE.AND P6, PT, R74, RZ, PT ;  /* 0x000000ff4a00720c */ /* 0x000fe20003fc5270 */
[----:B------:R-:W-:Y:S01]  /*45b0*/  IMAD.U32 R74, RZ, RZ, UR7 ;  /* 0x00000007ff4a7e24 */ /* 0x000fe2000f8e00ff */
        /* <DEDUP_REMOVED lines=25> */
[----:B------:R-:W0:Y:S01]  /*4750*/  SHFL.BFLY PT, R9, R8, 0x2, 0x1f ;  /* 0x0c401f0008097f89 */ /* 0x000e2200000e0000 */
        /* <DEDUP_REMOVED lines=11> */
[----:B0-----:R-:W-:Y:S02]  /*4810*/  FMNMX.FTZ R12, R8, R9, !PT ;  /* 0x00000009080c7209 */ /* 0x001fe40007810000 */
[----:B------:R-:W-:Y:S02]  /*4820*/  FSEL R43, R43, -INF , !P1 ;  /* 0xff8000002b2b7808 */ /* 0x000fe40004800000 */
[----:B------:R-:W-:Y:S01]  /*4830*/  ISETP.NE.AND P1, PT, R150, RZ, PT ;  /* 0x000000ff9600720c */ /* 0x000fe20003f25270 */
[----:B------:R-:W0:Y:S03]  /*4840*/  SHFL.BFLY PT, R9, R12, 0x1, 0x1f ;  /* 0x0c201f000c097f89 */ /* 0x000e2600000e0000 */
[----:B------:R-:W-:-:S04]  /*4850*/  ISETP.GT.AND P1, PT, R64, 0x70, !P1 ;  /* 0x000000704000780c */ /* 0x000fc80004f24270 */
[----:B------:R-:W-:-:S04]  /*4860*/  ISETP.LT.OR P1, PT, R6, 0x71, P1 ;  /* 0x000000710600780c */ /* 0x000fc80000f21670 */
[----:B------:R-:W-:Y:S02]  /*4870*/  FSEL R31, R48, -INF , !P1 ;  /* 0xff800000301f7808 */ /* 0x000fe40004800000 */
[----:B------:R-:W-:-:S04]  /*4880*/  ISETP.NE.AND P1, PT, R152, RZ, PT ;  /* 0x000000ff9800720c */ /* 0x000fc80003f25270 */
[----:B------:R-:W-:-:S04]  /*4890*/  ISETP.GT.AND P1, PT, R64, 0x71, !P1 ;  /* 0x000000714000780c */ /* 0x000fc80004f24270 */
[----:B------:R-:W-:Y:S02]  /*48a0*/  ISETP.LT.OR P1, PT, R6, 0x72, P1 ;  /* 0x000000720600780c */ /* 0x000fe40000f21670 */
[----:B0-----:R-:W-:Y:S02]  /*48b0*/  FMNMX.FTZ R9, R12, R9, !PT ;  /* 0x000000090c097209 */ /* 0x001fe40007810000 */
[----:B------:R-:W-:Y:S02]  /*48c0*/  FSEL R47, R47, -INF , !P1 ;  /* 0xff8000002f2f7808 */ /* 0x000fe40004800000 */
[----:B------:R-:W-:Y:S01]  /*48d0*/  ISETP.GT.AND P1, PT, R64, 0x78, !P3 ;  /* 0x000000784000780c */ /* 0x000fe20005f24270 */
[----:B------:R-:W-:-:S01]  /*48e0*/  FFMA.FTZ R36, R9, R74, -8 ;  /* 0xc100000009247423 */ /* 0x000fc2000001004a */
        /* <DEDUP_REMOVED lines=77> */
[----:B------:R-:W-:Y:S01]  /*4dc0*/  ISETP.GT.AND P2, PT, R64, 0xb9, !P6 ;  /* 0x000000b94000780c */ /* 0x000fe20007744270 */
[--C-:B------:R-:W-:Y:S01]  /*4dd0*/  FFMA.FTZ R64, R67, R74, -R36.reuse ;  /* 0x0000004a43407223 */ /* 0x100fe20000010824 */
[----:B------:R-:W-:Y:S01]  /*4de0*/  FMNMX.FTZ R8, R193, R8, !PT ;  /* 0x00000008c1087209 */ /* 0x000fe20007810000 */
[-CC-:B------:R-:W-:Y:S01]  /*4df0*/  FFMA.FTZ R99, R101, R74.reuse, -R36.reuse ;  /* 0x0000004a65637223 */ /* 0x180fe20000010824 */
[----:B------:R-:W-:Y:S01]  /*4e00*/  ISETP.LT.OR P2, PT, R6, 0xba, P2 ;  /* 0x000000ba0600780c */ /* 0x000fe20001741670 */
[--C-:B------:R-:W-:Y:S01]  /*4e10*/  FFMA.FTZ R6, R87, R74, -R36.reuse ;  /* 0x0000004a57067223 */ /* 0x100fe20000010824 */
[----:B------:R-:W-:Y:S01]  /*4e20*/  FMNMX.FTZ R8, R177, R8, !PT ;  /* 0x00000008b1087209 */ /* 0x000fe20007810000 */
[----:B------:R-:W-:Y:S01]  /*4e30*/  MUFU.EX2 R20, R20 ;  /* 0x0000001400147308 */ /* 0x000fe20000000800 */
[----:B------:R-:W-:Y:S01]  /*4e40*/  FSEL R129, R46, -INF , !P2 ;  /* 0xff8000002e817808 */ /* 0x000fe20005000000 */
[--C-:B------:R-:W-:Y:S01]  /*4e50*/  FFMA.FTZ R62, R71, R74, -R36.reuse ;  /* 0x0000004a473e7223 */ /* 0x100fe20000010824 */
[----:B------:R-:W-:Y:S01]  /*4e60*/  FMNMX.FTZ R8, R175, R8, !PT ;  /* 0x00000008af087209 */ /* 0x000fe20007810000 */
[-CC-:B------:R-:W-:Y:S01]  /*4e70*/  FFMA.FTZ R97, R103, R74.reuse, -R36.reuse ;  /* 0x0000004a67617223 */ /* 0x180fe20000010824 */
[----:B------:R-:W-:-:S01]  /*4e80*/  FFMA.FTZ R30, R131, R74, -R36 ;  /* 0x0000004a831e7223 */ /* 0x000fc20000010824 */
[--C-:B------:R-:W-:Y:S01]  /*4e90*/  FFMA.FTZ R103, R105, R74, -R36.reuse ;  /* 0x0000004a69677223 */ /* 0x100fe20000010824 */
[----:B------:R-:W-:Y:S01]  /*4ea0*/  FMNMX.FTZ R8, R25, R8, !PT ;  /* 0x0000000819087209 */ /* 0x000fe20007810000 */
[----:B------:R-:W0:Y:S01]  /*4eb0*/  MUFU.EX2 R95, R95 ;  /* 0x0000005f005f7308 */ /* 0x000e220000000800 */
        /* <DEDUP_REMOVED lines=24> */
[----:B0-----:R-:W-:Y:S01]  /*5040*/  F2FP.SATFINITE.E4M3.F32.PACK_AB_MERGE_C R204, R95, R20, RZ ;  /* 0x000000145fcc723e */ /* 0x001fe200048070ff */
[--C-:B------:R-:W-:Y:S01]  /*5050*/  FFMA.FTZ R50, R143, R74, -R36.reuse ;  /* 0x0000004a8f327223 */ /* 0x100fe20000010824 */
[----:B------:R-:W-:Y:S01]  /*5060*/  FMNMX.FTZ R8, R167, R8, !PT ;  /* 0x00000008a7087209 */ /* 0x000fe20007810000 */
[-C--:B------:R-:W-:Y:S01]  /*5070*/  FFMA.FTZ R115, R145, R74.reuse, -R36 ;  /* 0x0000004a91737223 */ /* 0x080fe20000010824 */
[----:B------:R-:W-:Y:S01]  /*5080*/  F2FP.SATFINITE.E4M3.F32.PACK_AB_MERGE_C R204, R12, R3, R204 ;  /* 0x000000030ccc723e */ /* 0x000fe200048070cc */
        /* <DEDUP_REMOVED lines=22> */
[----:B------:R-:W-:Y:S01]  /*51f0*/  FFMA.FTZ R73, R73, R74, -R36 ;  /* 0x0000004a49497223 */ /* 0x000fe20000010824 */
[----:B------:R-:W-:Y:S01]  /*5200*/  F2FP.SATFINITE.E4M3.F32.PACK_AB_MERGE_C R206, R93, R14, R206 ;  /* 0x0000000e5dce723e */ /* 0x000fe200048070ce */
[--C-:B------:R-:W-:Y:S01]  /*5210*/  FFMA.FTZ R65, R65, R74, -R36.reuse ;  /* 0x0000004a41417223 */ /* 0x100fe20000010824 */
[----:B------:R-:W-:Y:S01]  /*5220*/  FMNMX.FTZ R8, R161, R8, !PT ;  /* 0x00000008a1087209 */ /* 0x000fe20007810000 */
[----:B------:R-:W-:Y:S01]  /*5230*/  MUFU.EX2 R30, R30 ;  /* 0x0000001e001e7308 */ /* 0x000fe20000000800 */
[----:B------:R-:W-:-:S01]  /*5240*/  FFMA.FTZ R63, R63, R74, -R36 ;  /* 0x0000004a3f3f7223 */ /* 0x000fc20000010824 */
[----:B------:R-:W-:Y:S01]  /*5250*/  FFMA.FTZ R36, R91, R74, -R36 ;  /* 0x0000004a5b247223 */ /* 0x000fe20000010824 */
[----:B------:R-:W-:-:S02]  /*5260*/  FMNMX.FTZ R8, R35, R8, !PT ;  /* 0x0000000823087209 */ /* 0x000fc40007810000 */
[----:B------:R-:W-:Y:S02]  /*5270*/  ISETP.GE.AND P6, PT, R11, 0x1, PT ;  /* 0x000000010b00780c */ /* 0x000fe40003fc6270 */
        /* <DEDUP_REMOVED lines=41> */
[----:B------:R-:W-:Y:S04]  /*5510*/  MUFU.EX2 R113, R113 ;  /* 0x0000007100717308 */ /* 0x000fe80000000800 */
[----:B------:R-:W0:Y:S04]  /*5520*/  SHFL.BFLY PT, R87, R8, 0x2, 0x1f ;  /* 0x0c401f0008577f89 */ /* 0x000e2800000e0000 */
[----:B------:R-:W-:Y:S08]  /*5530*/  MUFU.EX2 R50, R50 ;  /* 0x0000003200327308 */ /* 0x000ff00000000800 */
[----:B------:R-:W-:Y:S08]  /*5540*/  MUFU.EX2 R115, R115 ;  /* 0x0000007300737308 */ /* 0x000ff00000000800 */
[----:B------:R-:W-:Y:S01]  /*5550*/  MUFU.EX2 R52, R52 ;  /* 0x0000003400347308 */ /* 0x000fe20000000800 */
[----:B0-----:R-:W-:-:S07]  /*5560*/  FMNMX.FTZ R87, R8, R87, !PT ;  /* 0x0000005708577209 */ /* 0x001fce0007810000 */
[----:B------:R-:W-:Y:S01]  /*5570*/  MUFU.EX2 R117, R117 ;  /* 0x0000007500757308 */ /* 0x000fe20000000800 */
[----:B------:R-:W0:Y:S07]  /*5580*/  SHFL.BFLY PT, R8, R87, 0x1, 0x1f ;  /* 0x0c201f0057087f89 */ /* 0x000e2e00000e0000 */
[----:B------:R-:W-:Y:S08]  /*5590*/  MUFU.EX2 R56, R56 ;  /* 0x0000003800387308 */ /* 0x000ff00000000800 */
[----:B------:R-:W-:Y:S08]  /*55a0*/  MUFU.EX2 R125, R125 ;  /* 0x0000007d007d7308 */ /* 0x000ff00000000800 */
[----:B------:R-:W-:Y:S01]  /*55b0*/  MUFU.EX2 R54, R54 ;  /* 0x0000003600367308 */ /* 0x000fe20000000800 */
[----:B0-----:R-:W-:-:S04]  /*55c0*/  FMNMX.FTZ R8, R87, R8, !PT ;  /* 0x0000000857087209 */ /* 0x001fc80007810000 */
[C---:B------:R-:W-:Y:S01]  /*55d0*/  FSETP.NEU.FTZ.AND P1, PT, R8.reuse, -INF , PT ;  /* 0xff8000000800780b */ /* 0x040fe20003f3d000 */
[----:B------:R-:W-:-:S02]  /*55e0*/  FFMA.FTZ R66, R8, R74, -8 ;  /* 0xc100000008427423 */ /* 0x000fc4000001004a */
[----:B------:R-:W-:Y:S03]  /*55f0*/  MUFU.EX2 R119, R119 ;  /* 0x0000007700777308 */ /* 0x000fe60000000800 */
[----:B------:R-:W-:-:S05]  /*5600*/  FSEL R66, R66, RZ, P1 ;  /* 0x000000ff42427208 */ /* 0x000fca0000800000 */
[-CC-:B------:R-:W-:Y:S01]  /*5610*/  FFMA.FTZ R38, R38, R74.reuse, -R66.reuse ;  /* 0x0000004a26267223 */ /* 0x180fe20000010842 */
[----:B------:R-:W-:-:S01]  /*5620*/  FFMA.FTZ R67, R181, R74, -R66 ;  /* 0x0000004ab5437223 */ /* 0x000fc20000010842 */
[-CC-:B------:R-:W-:Y:S01]  /*5630*/  FFMA.FTZ R68, R179, R74.reuse, -R66.reuse ;  /* 0x0000004ab3447223 */ /* 0x180fe20000010842 */
[----:B------:R-:W-:-:S01]  /*5640*/  FFMA.FTZ R90, R39, R74, -R66 ;  /* 0x0000004a275a7223 */ /* 0x000fc20000010842 */
[----:B------:R-:W-:Y:S01]  /*5650*/  FADD.FTZ R39, R3, R12 ;  /* 0x0000000c03277221 */ /* 0x000fe20000010000 */
[----:B------:R-:W-:-:S01]  /*5660*/  FFMA.FTZ R71, R7, R74, -R66 ;  /* 0x0000004a07477223 */ /* 0x000fc20000010842 */
[----:B------:R-:W-:Y:S01]  /*5670*/  MUFU.EX2 R38, R38 ;  /* 0x0000002600267308 */ /* 0x000fe20000000800 */
[----:B------:R-:W-:-:S01]  /*5680*/  FFMA.FTZ R7, R193, R74, -R66 ;  /* 0x0000004ac1077223 */ /* 0x000fc20000010842 */
[----:B------:R-:W-:Y:S01]  /*5690*/  FADD.FTZ R94, R20, R39 ;  /* 0x00000027145e7221 */ /* 0x000fe20000010000 */
[----:B------:R-:W-:-:S01]  /*56a0*/  FFMA.FTZ R70, R177, R74, -R66 ;  /* 0x0000004ab1467223 */ /* 0x000fc20000010842 */
[-CC-:B------:R-:W-:Y:S01]  /*56b0*/  FFMA.FTZ R72, R175, R74.reuse, -R66.reuse ;  /* 0x0000004aaf487223 */ /* 0x180fe20000010842 */
[----:B------:R-:W-:-:S01]  /*56c0*/  FFMA.FTZ R96, R43, R74, -R66 ;  /* 0x0000004a2b607223 */ /* 0x000fc20000010842 */
[----:B------:R-:W-:Y:S01]  /*56d0*/  FADD.FTZ R39, R95, R94 ;  /* 0x0000005e5f277221 */ /* 0x000fe20000010000 */
[----:B------:R-:W-:-:S01]  /*56e0*/  FFMA.FTZ R75, R25, R74, -R66 ;  /* 0x0000004a194b7223 */ /* 0x000fc20000010842 */
[----:B------:R-:W0:Y:S01]  /*56f0*/  MUFU.EX2 R67, R67 ;  /* 0x0000004300437308 */ /* 0x000e220000000800 */
[----:B------:R-:W-:-:S01]  /*5700*/  FFMA.FTZ R25, R191, R74, -R66 ;  /* 0x0000004abf197223 */ /* 0x000fc20000010842 */
[----:B------:R-:W-:Y:S01]  /*5710*/  FADD.FTZ R94, R14, R39 ;  /* 0x000000270e5e7221 */ /* 0x000fe20000010000 */
[----:B------:R-:W-:-:S01]  /*5720*/  FFMA.FTZ R76, R173, R74, -R66 ;  /* 0x0000004aad4c7223 */ /* 0x000fc20000010842 */
[-CC-:B------:R-:W-:Y:S01]  /*5730*/  FFMA.FTZ R78, R171, R74.reuse, -R66.reuse ;  /* 0x0000004aab4e7223 */ /* 0x180fe20000010842 */
[----:B------:R-:W-:-:S01]  /*5740*/  FFMA.FTZ R79, R15, R74, -R66 ;  /* 0x0000004a0f4f7223 */ /* 0x000fc20000010842 */
[----:B------:R-:W-:Y:S01]  /*5750*/  FADD.FTZ R43, R93, R94 ;  /* 0x0000005e5d2b7221 */ /* 0x000fe20000010000 */
[----:B------:R-:W-:-:S01]  /*5760*/  FFMA.FTZ R15, R189, R74, -R66 ;  /* 0x0000004abd0f7223 */ /* 0x000fc20000010842 */
[----:B------:R-:W1:Y:S01]  /*5770*/  MUFU.EX2 R68, R68 ;  /* 0x0000004400447308 */ /* 0x000e620000000800 */
[----:B------:R-:W-:-:S01]  /*5780*/  FFMA.FTZ R80, R169, R74, -R66 ;  /* 0x0000004aa9507223 */ /* 0x000fc20000010842 */
[----:B------:R-:W-:Y:S01]  /*5790*/  FADD.FTZ R98, R26, R43 ;  /* 0x0000002b1a627221 */ /* 0x000fe20000010000 */
[----:B------:R-:W-:-:S01]  /*57a0*/  FFMA.FTZ R82, R167, R74, -R66 ;  /* 0x0000004aa7527223 */ /* 0x000fc20000010842 */
[-CC-:B------:R-:W-:Y:S01]  /*57b0*/  FFMA.FTZ R83, R29, R74.reuse, -R66.reuse ;  /* 0x0000004a1d537223 */ /* 0x180fe20000010842 */
[----:B------:R-:W-:-:S01]  /*57c0*/  FFMA.FTZ R29, R187, R74, -R66 ;  /* 0x0000004abb1d7223 */ /* 0x000fc20000010842 */
[-CC-:B------:R-:W-:Y:S01]  /*57d0*/  FFMA.FTZ R84, R165, R74.reuse, -R66.reuse ;  /* 0x0000004aa5547223 */ /* 0x180fe20000010842 */
[----:B------:R-:W-:-:S01]  /*57e0*/  FFMA.FTZ R86, R163, R74, -R66 ;  /* 0x0000004aa3567223 */ /* 0x000fc20000010842 */
[----:B------:R-:W2:Y:S01]  /*57f0*/  MUFU.EX2 R71, R71 ;  /* 0x0000004700477308 */ /* 0x000ea20000000800 */
        /* <DEDUP_REMOVED lines=8> */
[----:B-1----:R-:W-:-:S01]  /*5880*/  FADD.FTZ R94, R68, R39 ;  /* 0x00000027445e7221 */ /* 0x002fc20000010000 */
[----:B------:R-:W-:Y:S01]  /*5890*/  FADD.FTZ R39, R99, R98 ;  /* 0x0000006263277221 */ /* 0x000fe20000010000 */
[----:B------:R-:W-:-:S01]  /*58a0*/  FFMA.FTZ R27, R27, R74, -R66 ;  /* 0x0000004a1b1b7223 */ /* 0x000fc20000010842 */
[-CC-:B------:R-:W-:Y:S01]  /*58b0*/  FFMA.FTZ R31, R31, R74.reuse, -R66.reuse ;  /* 0x0000004a1f1f7223 */ /* 0x180fe20000010842 */
[----:B------:R-:W-:-:S01]  /*58c0*/  FFMA.FTZ R21, R21, R74, -R66 ;  /* 0x0000004a15157223 */ /* 0x000fc20000010842 */
[----:B------:R-:W-:Y:S01]  /*58d0*/  FADD.FTZ R98, R24, R39 ;  /* 0x0000002718627221 */ /* 0x000fe20000010000 */
[----:B------:R-:W-:-:S01]  /*58e0*/  FFMA.FTZ R49, R49, R74, -R66 ;  /* 0x0000004a31317223 */ /* 0x000fc20000010842 */
[----:B------:R-:W1:Y:S01]  /*58f0*/  MUFU.EX2 R70, R70 ;  /* 0x0000004600467308 */ /* 0x000e620000000800 */
[----:B--2---:R-:W-:-:S01]  /*5900*/  FADD.FTZ R94, R71, R94 ;  /* 0x0000005e475e7221 */ /* 0x004fc20000010000 */
[----:B------:R-:W-:Y:S01]  /*5910*/  FADD.FTZ R43, R97, R98 ;  /* 0x00000062612b7221 */ /* 0x000fe20000010000 */
[----:B------:R-:W-:-:S01]  /*5920*/  FFMA.FTZ R20, R195, R74, -R66 ;  /* 0x0000004ac3147223 */ /* 0x000fc20000010842 */
[-CC-:B------:R-:W-:Y:S01]  /*5930*/  FFMA.FTZ R51, R51, R74.reuse, -R66.reuse ;  /* 0x0000004a33337223 */ /* 0x180fe20000010842 */
[----:B------:R-:W-:-:S01]  /*5940*/  FFMA.FTZ R13, R13, R74, -R66 ;  /* 0x0000004a0d0d7223 */ /* 0x000fc20000010842 */
[----:B------:R-:W-:Y:S01]  /*5950*/  FADD.FTZ R100, R30, R43 ;  /* 0x0000002b1e647221 */ /* 0x000fe20000010000 */
        /* <DEDUP_REMOVED lines=19> */
[----:B------:R-:W-:Y:S01]  /*5a90*/  FADD.FTZ R39, R103, R100 ;  /* 0x0000006467277221 */ /* 0x000fe20000010000 */
[----:B------:R-:W-:-:S01]  /*5aa0*/  FFMA.FTZ R66, R129, R74, -R66 ;  /* 0x0000004a81427223 */ /* 0x000fc20000010842 */
[----:B------:R-:W-:-:S02]  /*5ab0*/  F2FP.SATFINITE.E4M3.F32.PACK_AB_MERGE_C R68, R71, R68, RZ ;  /* 0x000000444744723e */ /* 0x000fc400048070ff */
[----:B------:R-:W-:-:S01]  /*5ac0*/  FADD.FTZ R100, R28, R39 ;  /* 0x000000271c647221 */ /* 0x000fc20000010000 */
[----:B------:R-:W-:Y:S01]  /*5ad0*/  F2FP.SATFINITE.E4M3.F32.PACK_AB_MERGE_C R28, R125, R56, RZ ;  /* 0x000000387d1c723e */ /* 0x000fe200048070ff */
[----:B------:R-:W2:Y:S01]  /*5ae0*/  MUFU.EX2 R76, R76 ;  /* 0x0000004c004c7308 */ /* 0x000ea20000000800 */
[----:B0-----:R-:W-:-:S01]  /*5af0*/  FADD.FTZ R98, R75, R98 ;  /* 0x000000624b627221 */ /* 0x001fc20000010000 */
[----:B------:R-:W-:Y:S01]  /*5b00*/  FADD.FTZ R43, R101, R100 ;  /* 0x00000064652b7221 */ /* 0x000fe20000010000 */
[----:B------:R-:W-:Y:S02]  /*5b10*/  F2FP.SATFINITE.E4M3.F32.PACK_AB_MERGE_C R194, R119, R54, R28 ;  /* 0x0000003677c2723e */ /* 0x000fe4000480701c */
[----:B------:R-:W-:Y:S01]  /*5b20*/  F2FP.SATFINITE.E4M3.F32.PACK_AB_MERGE_C R72, R75, R72, RZ ;  /* 0x000000484b48723e */ /* 0x000fe200048070ff */
[----:B------:R-:W-:-:S01]  /*5b30*/  FADD.FTZ R100, R32, R43 ;  /* 0x0000002b20647221 */ /* 0x000fc20000010000 */
[----:B------:R-:W-:Y:S01]  /*5b40*/  F2FP.SATFINITE.E4M3.F32.PACK_AB_MERGE_C R205, R67, R38, R68 ;  /* 0x0000002643cd723e */ /* 0x000fe20004807044 */
[----:B------:R-:W0:Y:S01]  /*5b50*/  MUFU.EX2 R78, R78 ;  /* 0x0000004e004e7308 */ /* 0x000e220000000800 */
[----:B-1----:R-:W-:-:S01]  /*5b60*/  FADD.FTZ R39, R25, R98 ;  /* 0x0000006219277221 */ /* 0x002fc20000010000 */
[----:B------:R-:W-:-:S06]  /*5b70*/  F2FP.SATFINITE.E4M3.F32.PACK_AB_MERGE_C R207, R70, R7, R72 ;  /* 0x0000000746cf723e */ /* 0x000fcc0004807048 */
[----:B------:R-:W1:Y:S01]  /*5b80*/  MUFU.EX2 R79, R79 ;  /* 0x0000004f004f7308 */ /* 0x000e620000000800 */
[----:B--2---:R-:W-:-:S07]  /*5b90*/  FADD.FTZ R39, R76, R39 ;  /* 0x000000274c277221 */ /* 0x004fce0000010000 */
[----:B------:R-:W2:Y:S01]  /*5ba0*/  MUFU.EX2 R15, R15 ;  /* 0x0000000f000f7308 */ /* 0x000ea20000000800 */
[----:B0-----:R-:W-:-:S01]  /*5bb0*/  FADD.FTZ R26, R78, R39 ;  /* 0x000000274e1a7221 */ /* 0x001fc20000010000 */
[----:B------:R-:W-:-:S04]  /*5bc0*/  FADD.FTZ R39, R105, R100 ;  /* 0x0000006469277221 */ /* 0x000fc80000010000 */
[----:B------:R-:W-:Y:S02]  /*5bd0*/  FADD.FTZ R30, R34, R39 ;  /* 0x00000027221e7221 */ /* 0x000fe40000010000 */
[----:B------:R-:W0:Y:S01]  /*5be0*/  MUFU.EX2 R80, R80 ;  /* 0x0000005000507308 */ /* 0x000e220000000800 */
[----:B-1----:R-:W-:-:S01]  /*5bf0*/  FADD.FTZ R26, R79, R26 ;  /* 0x0000001a4f1a7221 */ /* 0x002fc20000010000 */
[----:B------:R-:W-:Y:S01]  /*5c00*/  FADD.FTZ R43, R107, R30 ;  /* 0x0000001e6b2b7221 */ /* 0x000fe20000010000 */
[----:B------:R-:W-:-:S04]  /*5c10*/  F2FP.SATFINITE.E4M3.F32.PACK_AB_MERGE_C R78, R79, R78, RZ ;  /* 0x0000004e4f4e723e */ /* 0x000fc800048070ff */
[----:B------:R-:W-:Y:S01]  /*5c20*/  F2FP.SATFINITE.E4M3.F32.PACK_AB_MERGE_C R78, R76, R25, R78 ;  /* 0x000000194c4e723e */ /* 0x000fe2000480704e */
[----:B------:R-:W1:Y:S01]  /*5c30*/  MUFU.EX2 R82, R82 ;  /* 0x0000005200527308 */ /* 0x000e620000000800 */
[----:B--2---:R-:W-:-:S01]  /*5c40*/  FADD.FTZ R39, R15, R26 ;  /* 0x0000001a0f277221 */ /* 0x004fc20000010000 */
[----:B------:R-:W-:Y:S01]  /*5c50*/  FADD.FTZ R26, R40, R43 ;  /* 0x0000002b281a7221 */ /* 0x000fe20000010000 */
[----:B------:R-:W-:-:S03]  /*5c60*/  F2FP.SATFINITE.E4M3.F32.PACK_AB_MERGE_C R40, R109, R40, RZ ;  /* 0x000000286d28723e */ /* 0x000fc600048070ff */
[----:B------:R-:W-:Y:S01]  /*5c70*/  FADD.FTZ R109, R109, R26 ;  /* 0x0000001a6d6d7221 */ /* 0x000fe20000010000 */
[----:B------:R-:W-:Y:S01]  /*5c80*/  F2FP.SATFINITE.E4M3.F32.PACK_AB_MERGE_C R26, R117, R52, RZ ;  /* 0x00000034751a723e */ /* 0x000fe200048070ff */
[----:B------:R-:W2:Y:S01]  /*5c90*/  MUFU.EX2 R83, R83 ;  /* 0x0000005300537308 */ /* 0x000ea20000000800 */
[----:B0-----:R-:W-:-:S01]  /*5ca0*/  FADD.FTZ R39, R80, R39 ;  /* 0x0000002750277221 */ /* 0x001fc20000010000 */
[----:B------:R-:W-:Y:S01]  /*5cb0*/  FADD.FTZ R14, R44, R109 ;  /* 0x0000006d2c0e7221 */ /* 0x000fe20000010000 */
[----:B------:R-:W-:Y:S02]  /*5cc0*/  F2FP.SATFINITE.E4M3.F32.PACK_AB_MERGE_C R192, R115, R50, R26 ;  /* 0x0000003273c0723e */ /* 0x000fe4000480701a */
[----:B------:R-:W-:Y:S01]  /*5cd0*/  F2FP.SATFINITE.E4M3.F32.PACK_AB_MERGE_C R196, R107, R34, R40 ;  /* 0x000000226bc4723e */ /* 0x000fe20004807028 */
[----:B------:R-:W-:-:S02]  /*5ce0*/  FADD.FTZ R43, R111, R14 ;  /* 0x0000000e6f2b7221 */ /* 0x000fc40000010000 */
[----:B------:R-:W0:Y:S01]  /*5cf0*/  MUFU.EX2 R29, R29 ;  /* 0x0000001d001d7308 */ /* 0x000e220000000800 */
[----:B-1----:R-:W-:-:S01]  /*5d00*/  FADD.FTZ R12, R82, R39 ;  /* 0x00000027520c7221 */ /* 0x002fc20000010000 */
[----:B------:R-:W-:Y:S01]  /*5d10*/  FADD.FTZ R24, R48, R43 ;  /* 0x0000002b30187221 */ /* 0x000fe20000010000 */
[----:B------:R-:W-:-:S03]  /*5d20*/  F2FP.SATFINITE.E4M3.F32.PACK_AB_MERGE_C R48, R113, R48, RZ ;  /* 0x000000307130723e */ /* 0x000fc600048070ff */
[----:B------:R-:W-:Y:S01]  /*5d30*/  FADD.FTZ R113, R113, R24 ;  /* 0x0000001871717221 */ /* 0x000fe20000010000 */
[----:B------:R-:W-:Y:S01]  /*5d40*/  F2FP.SATFINITE.E4M3.F32.PACK_AB_MERGE_C R198, R111, R44, R48 ;  /* 0x0000002c6fc6723e */ /* 0x000fe20004807030 */
[----:B------:R-:W1:Y:S01]  /*5d50*/  MUFU.EX2 R84, R84 ;  /* 0x0000005400547308 */ /* 0x000e620000000800 */
[----:B--2---:R-:W-:-:S01]  /*5d60*/  FADD.FTZ R12, R83, R12 ;  /* 0x0000000c530c7221 */ /* 0x004fc20000010000 */
[----:B------:R-:W-:Y:S01]  /*5d70*/  FADD.FTZ R24, R50, R113 ;  /* 0x0000007132187221 */ /* 0x000fe20000010000 */
[----:B------:R-:W-:-:S03]  /*5d80*/  F2FP.SATFINITE.E4M3.F32.PACK_AB_MERGE_C R82, R83, R82, RZ ;  /* 0x000000525352723e */ /* 0x000fc600048070ff */
[----:B------:R-:W-:Y:S01]  /*5d90*/  FADD.FTZ R43, R115, R24 ;  /* 0x00000018732b7221 */ /* 0x000fe20000010000 */
[----:B------:R-:W-:Y:S01]  /*5da0*/  F2FP.SATFINITE.E4M3.F32.PACK_AB_MERGE_C R203, R80, R15, R82 ;  /* 0x0000000f50cb723e */ /* 0x000fe20004807052 */
[----:B------:R-:W2:Y:S01]  /*5db0*/  MUFU.EX2 R86, R86 ;  /* 0x0000005600567308 */ /* 0x000ea20000000800 */
[----:B0-----:R-:W-:-:S01]  /*5dc0*/  FADD.FTZ R39, R29, R12 ;  /* 0x0000000c1d277221 */ /* 0x001fc20000010000 */
[----:B------:R-:W-:-:S04]  /*5dd0*/  FADD.FTZ R52, R52, R43 ;  /* 0x0000002b34347221 */ /* 0x000fc80000010000 */
[----:B------:R-:W-:Y:S02]  /*5de0*/  FADD.FTZ R117, R117, R52 ;  /* 0x0000003475757221 */ /* 0x000fe40000010000 */
[----:B------:R-:W0:Y:S01]  /*5df0*/  MUFU.EX2 R87, R87 ;  /* 0x0000005700577308 */ /* 0x000e220000000800 */
        /* <DEDUP_REMOVED lines=8> */
[----:B0-----:R-:W-:-:S01]  /*5e80*/  FADD.FTZ R14, R87, R14 ;  /* 0x0000000e570e7221 */ /* 0x001fc20000010000 */
[----:B------:R-:W-:-:S06]  /*5e90*/  F2FP.SATFINITE.E4M3.F32.PACK_AB_MERGE_C R86, R87, R86, RZ ;  /* 0x000000565756723e */ /* 0x000fcc00048070ff */
[----:B------:R-:W0:Y:S01]  /*5ea0*/  MUFU.EX2 R35, R35 ;  /* 0x0000002300237308 */ /* 0x000e220000000800 */
[----:B-1----:R-:W-:-:S07]  /*5eb0*/  FADD.FTZ R39, R33, R14 ;  /* 0x0000000e21277221 */ /* 0x002fce0000010000 */
[----:B------:R-:W1:Y:S01]  /*5ec0*/  MUFU.EX2 R92, R92 ;  /* 0x0000005c005c7308 */ /* 0x000e620000000800 */
[----:B--2---:R-:W-:-:S07]  /*5ed0*/  FADD.FTZ R24, R88, R39 ;  /* 0x0000002758187221 */ /* 0x004fce0000010000 */
[----:B------:R-:W2:Y:S01]  /*5ee0*/  MUFU.EX2 R37, R37 ;  /* 0x0000002500257308 */ /* 0x000ea20000000800 */
[----:B0-----:R-:W-:-:S07]  /*5ef0*/  FADD.FTZ R39, R35, R24 ;  /* 0x0000001823277221 */ /* 0x001fce0000010000 */
[----:B------:R-:W0:Y:S01]  /*5f00*/  MUFU.EX2 R90, R90 ;  /* 0x0000005a005a7308 */ /* 0x000e220000000800 */
[----:B-1----:R-:W-:-:S01]  /*5f10*/  FADD.FTZ R24, R92, R39 ;  /* 0x000000275c187221 */ /* 0x002fc20000010000 */
[----:B------:R-:W-:-:S04]  /*5f20*/  F2FP.SATFINITE.E4M3.F32.PACK_AB_MERGE_C R92, R92, R35, RZ ;  /* 0x000000235c5c723e */ /* 0x000fc800048070ff */
[----:B------:R-:W-:Y:S02]  /*5f30*/  F2FP.SATFINITE.E4M3.F32.PACK_AB_MERGE_C R92, R88, R33, R92 ;  /* 0x00000021585c723e */ /* 0x000fe4000480705c */
        /* <DEDUP_REMOVED lines=9> */
[----:B------:R-:W-:Y:S02]  /*5fd0*/  F2FP.SATFINITE.E4M3.F32.PACK_AB_MERGE_C R193, R90, R37, R27 ;  /* 0x000000255ac1723e */ /* 0x000fe4000480701b */
[----:B------:R-:W2:Y:S01]  /*5fe0*/  MUFU.EX2 R21, R21 ;  /* 0x0000001500157308 */ /* 0x000ea20000000800 */
[----:B0-----:R-:W-:-:S07]  /*5ff0*/  FADD.FTZ R39, R31, R26 ;  /* 0x0000001a1f277221 */ /* 0x001fce0000010000 */
[----:B------:R-:W-:Y:S01]  /*6000*/  MUFU.EX2 R6, R6 ;  /* 0x0000000600067308 */ /* 0x000fe20000000800 */
[----:B-1----:R-:W-:-:S07]  /*6010*/  FADD.FTZ R28, R94, R39 ;  /* 0x000000275e1c7221 */ /* 0x002fce0000010000 */
[----:B------:R-:W0:Y:S01]  /*6020*/  MUFU.EX2 R85, R85 ;  /* 0x0000005500557308 */ /* 0x000e220000000800 */
[----:B--2---:R-:W-:-:S07]  /*6030*/  FADD.FTZ R39, R21, R28 ;  /* 0x0000001c15277221 */ /* 0x004fce0000010000 */
[----:B------:R-:W1:Y:S08]  /*6040*/  MUFU.EX2 R98, R49 ;  /* 0x0000003100627308 */ /* 0x000e700000000800 */
[----:B------:R-:W-:Y:S01]  /*6050*/  MUFU.EX2 R58, R58 ;  /* 0x0000003a003a7308 */ /* 0x000fe20000000800 */
[----:B0-----:R-:W-:-:S07]  /*6060*/  F2FP.SATFINITE.E4M3.F32.PACK_AB_MERGE_C R30, R85, R6, RZ ;  /* 0x00000006551e723e */ /* 0x001fce00048070ff */
[----:B------:R-:W0:Y:S01]  /*6070*/  MUFU.EX2 R89, R89 ;  /* 0x0000005900597308 */ /* 0x000e220000000800 */
[----:B-1----:R-:W-:-:S01]  /*6080*/  FADD.FTZ R39, R98, R39 ;  /* 0x0000002762277221 */ /* 0x002fc20000010000 */
[----:B------:R-:W-:-:S04]  /*6090*/  F2FP.SATFINITE.E4M3.F32.PACK_AB_MERGE_C R98, R98, R21, RZ ;  /* 0x000000156262723e */ /* 0x000fc800048070ff */
[----:B------:R-:W-:Y:S02]  /*60a0*/  F2FP.SATFINITE.E4M3.F32.PACK_AB_MERGE_C R195, R94, R31, R98 ;  /* 0x0000001f5ec3723e */ /* 0x000fe40004807062 */
[----:B------:R-:W1:Y:S08]  /*60b0*/  MUFU.EX2 R20, R20 ;  /* 0x0000001400147308 */ /* 0x000e700000000800 */
[----:B------:R-:W2:Y:S01]  /*60c0*/  MUFU.EX2 R3, R51 ;  /* 0x0000003300037308 */ /* 0x000ea20000000800 */
[----:B0-----:R-:W-:Y:S01]  /*60d0*/  F2FP.SATFINITE.E4M3.F32.PACK_AB_MERGE_C R188, R89, R58, R30 ;  /* 0x0000003a59bc723e */ /* 0x001fe2000480701e */
[----:B------:R-:W-:-:S04]  /*60e0*/  FADD.FTZ R58, R58, R125 ;  /* 0x0000007d3a3a7221 */ /* 0x000fc80000010000 */
[----:B------:R-:W-:Y:S02]  /*60f0*/  FADD.FTZ R89, R89, R58 ;  /* 0x0000003a59597221 */ /* 0x000fe40000010000 */
[----:B------:R-:W0:Y:S01]  /*6100*/  MUFU.EX2 R13, R13 ;  /* 0x0000000d000d7308 */ /* 0x000e220000000800 */
[----:B-1----:R-:W-:-:S01]  /*6110*/  FADD.FTZ R28, R20, R39 ;  /* 0x00000027141c7221 */ /* 0x002fc20000010000 */
[----:B------:R-:W-:-:S04]  /*6120*/  FADD.FTZ R30, R6, R89 ;  /* 0x00000059061e7221 */ /* 0x000fc80000010000 */
[----:B------:R-:W-:Y:S02]  /*6130*/  FADD.FTZ R85, R85, R30 ;  /* 0x0000001e55557221 */ /* 0x000fe40000010000 */
[----:B------:R-:W-:Y:S01]  /*6140*/  MUFU.EX2 R46, R46 ;  /* 0x0000002e002e7308 */ /* 0x000fe20000000800 */
[----:B--2---:R-:W-:-:S07]  /*6150*/  FADD.FTZ R28, R3, R28 ;  /* 0x0000001c031c7221 */ /* 0x004fce0000010000 */
[----:B------:R-:W1:Y:S01]  /*6160*/  MUFU.EX2 R77, R77 ;  /* 0x0000004d004d7308 */ /* 0x000e620000000800 */
[----:B0-----:R-:W-:-:S07]  /*6170*/  FADD.FTZ R35, R13, R28 ;  /* 0x0000001c0d237221 */ /* 0x001fce0000010000 */
[----:B------:R-:W0:Y:S08]  /*6180*/  MUFU.EX2 R12, R53 ;  /* 0x00000035000c7308 */ /* 0x000e300000000800 */
[----:B------:R-:W-:Y:S01]  /*6190*/  MUFU.EX2 R42, R42 ;  /* 0x0000002a002a7308 */ /* 0x000fe20000000800 */
[----:B-1----:R-:W-:-:S07]  /*61a0*/  F2FP.SATFINITE.E4M3.F32.PACK_AB_MERGE_C R32, R77, R46, RZ ;  /* 0x0000002e4d20723e */ /* 0x002fce00048070ff */
[----:B------:R-:W1:Y:S01]  /*61b0*/  MUFU.EX2 R81, R81 ;  /* 0x0000005100517308 */ /* 0x000e620000000800 */
[----:B0-----:R-:W-:-:S01]  /*61c0*/  FADD.FTZ R28, R12, R35 ;  /* 0x000000230c1c7221 */ /* 0x001fc20000010000 */
[----:B------:R-:W-:-:S04]  /*61d0*/  F2FP.SATFINITE.E4M3.F32.PACK_AB_MERGE_C R30, R12, R13, RZ ;  /* 0x0000000d0c1e723e */ /* 0x000fc800048070ff */
[----:B------:R-:W-:Y:S02]  /*61e0*/  F2FP.SATFINITE.E4M3.F32.PACK_AB_MERGE_C R189, R3, R20, R30 ;  /* 0x0000001403bd723e */ /* 0x000fe4000480701e */
[----:B------:R-:W0:Y:S08]  /*61f0*/  MUFU.EX2 R5, R5 ;  /* 0x0000000500057308 */ /* 0x000e300000000800 */
[----:B------:R-:W2:Y:S01]  /*6200*/  MUFU.EX2 R14, R55 ;  /* 0x00000037000e7308 */ /* 0x000ea20000000800 */
[----:B-1----:R-:W-:Y:S01]  /*6210*/  F2FP.SATFINITE.E4M3.F32.PACK_AB_MERGE_C R190, R81, R42, R32 ;  /* 0x0000002a51be723e */ /* 0x002fe20004807020 */
[----:B------:R-:W-:-:S04]  /*6220*/  FADD.FTZ R42, R42, R85 ;  /* 0x000000552a2a7221 */ /* 0x000fc80000010000 */
[----:B------:R-:W-:Y:S02]  /*6230*/  FADD.FTZ R81, R81, R42 ;  /* 0x0000002a51517221 */ /* 0x000fe40000010000 */
[----:B------:R-:W1:Y:S01]  /*6240*/  MUFU.EX2 R197, R197 ;  /* 0x000000c500c57308 */ /* 0x000e620000000800 */
[----:B0-----:R-:W-:-:S01]  /*6250*/  FADD.FTZ R21, R5, R28 ;  /* 0x0000001c05157221 */ /* 0x001fc20000010000 */
[----:B------:R-:W-:-:S04]  /*6260*/  FADD.FTZ R46, R46, R81 ;  /* 0x000000512e2e7221 */ /* 0x000fc80000010000 */
[----:B------:R-:W-:Y:S02]  /*6270*/  FADD.FTZ R77, R77, R46 ;  /* 0x0000002e4d4d7221 */ /* 0x000fe40000010000 */
[----:B------:R-:W-:Y:S01]  /*6280*/  MUFU.EX2 R62, R62 ;  /* 0x0000003e003e7308 */ /* 0x000fe20000000800 */
[----:B--2---:R-:W-:-:S07]  /*6290*/  FADD.FTZ R28, R14, R21 ;  /* 0x000000150e1c7221 */ /* 0x004fce0000010000 */
[----:B------:R-:W0:Y:S01]  /*62a0*/  MUFU.EX2 R69, R69 ;  /* 0x0000004500457308 */ /* 0x000e220000000800 */
[----:B-1----:R-:W-:-:S07]  /*62b0*/  FADD.FTZ R13, R197, R28 ;  /* 0x0000001cc50d7221 */ /* 0x002fce0000010000 */
[----:B------:R-:W1:Y:S08]  /*62c0*/  MUFU.EX2 R24, R57 ;  /* 0x0000003900187308 */ /* 0x000e700000000800 */
[----:B------:R-:W-:Y:S01]  /*62d0*/  MUFU.EX2 R60, R60 ;  /* 0x0000003c003c7308 */ /* 0x000fe20000000800 */
[----:B0-----:R-:W-:-:S07]  /*62e0*/  F2FP.SATFINITE.E4M3.F32.PACK_AB_MERGE_C R32, R69, R62, RZ ;  /* 0x0000003e4520723e */ /* 0x001fce00048070ff */
[----:B------:R-:W0:Y:S01]  /*62f0*/  MUFU.EX2 R73, R73 ;  /* 0x0000004900497308 */ /* 0x000e220000000800 */
[C---:B-1----:R-:W-:Y:S01]  /*6300*/  F2FP.SATFINITE.E4M3.F32.PACK_AB_MERGE_C R21, R24.reuse, R197, RZ ;  /* 0x000000c51815723e */ /* 0x042fe200048070ff */
[----:B------:R-:W-:Y:S01]  /*6310*/  FADD.FTZ R24, R24, R13 ;  /* 0x0000000d18187221 */ /* 0x000fe20000010000 */
[----:B------:R-:W-:Y:S02]  /*6320*/  F2FP.SATFINITE.E4M3.F32.PACK_AB_MERGE_C R197, R84, R29, R86 ;  /* 0x0000001d54c5723e */ /* 0x000fe40004807056 */
[----:B------:R-:W-:-:S03]  /*6330*/  F2FP.SATFINITE.E4M3.F32.PACK_AB_MERGE_C R191, R14, R5, R21 ;  /* 0x000000050ebf723e */ /* 0x000fc60004807015 */
        /* <DEDUP_REMOVED lines=17> */
[C---:B0-----:R-:W-:Y:S01]  /*6450*/  F2FP.SATFINITE.E4M3.F32.PACK_AB_MERGE_C R201, R6.reuse, R201, RZ ;  /* 0x000000c906c9723e */ /* 0x041fe200048070ff */
[----:B------:R-:W-:-:S03]  /*6460*/  FADD.FTZ R6, R6, R7 ;  /* 0x0000000706067221 */ /* 0x000fc60000010000 */
[----:B------:R-:W-:Y:S01]  /*6470*/  F2FP.SATFINITE.E4M3.F32.PACK_AB_MERGE_C R185, R26, R199, R201 ;  /* 0x000000c71ab9723e */ /* 0x000fe200048070c9 */
[----:B------:R-:W-:Y:S02]  /*6480*/  IMAD.MOV.U32 R201, RZ, RZ, R78 ;  /* 0x000000ffffc97224 */ /* 0x000fe400078e004e */
[----:B------:R-:W0:Y:S01]  /*6490*/  MUFU.EX2 R41, R41 ;  /* 0x0000002900297308 */ /* 0x000e220000000800 */
[----:B------:R-:W-:-:S07]  /*64a0*/  IMAD.MOV.U32 R199, RZ, RZ, R92 ;  /* 0x000000ffffc77224 */ /* 0x000fce00078e005c */
[----:B------:R-:W2:Y:S01]  /*64b0*/  MUFU.EX2 R12, R127 ;  /* 0x0000007f000c7308 */ /* 0x000ea20000000800 */
[----:B-1----:R-:W-:Y:S01]  /*64c0*/  F2FP.SATFINITE.E4M3.F32.PACK_AB_MERGE_C R186, R65, R64, R13 ;  /* 0x0000004041ba723e */ /* 0x002fe2000480700d */
[----:B------:R-:W-:-:S04]  /*64d0*/  FADD.FTZ R64, R64, R69 ;  /* 0x0000004540407221 */ /* 0x000fc80000010000 */
[----:B------:R-:W-:Y:S02]  /*64e0*/  FADD.FTZ R64, R65, R64 ;  /* 0x0000004041407221 */ /* 0x000fe40000010000 */
[----:B------:R-:W1:Y:S01]  /*64f0*/  MUFU.EX2 R45, R45 ;  /* 0x0000002d002d7308 */ /* 0x000e620000000800 */
[----:B0-----:R-:W-:-:S01]  /*6500*/  FADD.FTZ R7, R41, R6 ;  /* 0x0000000629077221 */ /* 0x001fc20000010000 */
[----:B------:R-:W-:-:S06]  /*6510*/  FADD.FTZ R63, R63, R64 ;  /* 0x000000403f3f7221 */ /* 0x000fcc0000010000 */
[----:B------:R-:W0:Y:S01]  /*6520*/  MUFU.EX2 R66, R66 ;  /* 0x0000004200427308 */ /* 0x000e220000000800 */
[----:B--2---:R-:W-:-:S04]  /*6530*/  FADD.FTZ R6, R12, R7 ;  /* 0x000000070c067221 */ /* 0x004fc80000010000 */
[----:B-1----:R-:W-:Y:S01]  /*6540*/  FADD.FTZ R5, R45, R6 ;  /* 0x000000062d057221 */ /* 0x002fe20000010000 */
[----:B------:R-:W-:-:S01]  /*6550*/  FADD.FTZ R6, R36, R63 ;  /* 0x0000003f24067221 */ /* 0x000fc20000010000 */
[C---:B0-----:R-:W-:Y:S02]  /*6560*/  F2FP.SATFINITE.E4M3.F32.PACK_AB_MERGE_C R3, R66.reuse, R45, RZ ;  /* 0x0000002d4203723e */ /* 0x041fe400048070ff */
[----:B------:R-:W-:-:S02]  /*6570*/  FADD.FTZ R5, R66, R5 ;  /* 0x0000000542057221 */ /* 0x000fc40000010000 */
[----:B------:R-:W-:Y:S01]  /*6580*/  F2FP.SATFINITE.E4M3.F32.PACK_AB_MERGE_C R187, R12, R41, R3 ;  /* 0x000000290cbb723e */ /* 0x000fe20004807003 */
[----:B------:R-:W-:Y:S01]  /*6590*/  VIADD R3, R123, 0xfffffffe ;  /* 0xfffffffe7b037836 */ /* 0x000fe20000000000 */
        /* <DEDUP_REMOVED lines=11> */
.L_x_945:
[----:B------:R-:W-:-:S13]  /*6650*/  ISETP.NE.AND P1, PT, R11, 0x1, PT ;  /* 0x000000010b00780c */ /* 0x000fda0003f25270 */
[----:B------:R-:W0:Y:S02]  /*6660*/  @P1 LDC.64 R12, c[0x0][0x9e8] ;  /* 0x00027a00ff0c1b82 */ /* 0x000e240000000a00 */
[----:B0-----:R-:W-:-:S05]  /*6670*/  @P1 IMAD.HI.U32 R12, R7, R12, RZ ;  /* 0x0000000c070c1227 */ /* 0x001fca00078e00ff */
[----:B------:R-:W-:-:S07]  /*6680*/  @P1 SHF.R.U32.HI R7, RZ, R13, R12 ;  /* 0x0000000dff071219 */ /* 0x000fce000001160c */
.L_x_946:
[----:B------:R-:W-:-:S05]  /*6690*/  IMAD R7, R7, R11, R11 ;  /* 0x0000000b07077224 */ /* 0x000fca00078e020b */
[----:B------:R-:W-:-:S07]  /*66a0*/  VIMNMX R10, R10, R7, PT ;  /* 0x000000070a0a7248 */ /* 0x000fce0003fe0100 */
.L_x_944:
        /* <DEDUP_REMOVED lines=38> */
[----:B------:R-:W-:Y:S01]  /*6910*/  IMAD.IADD R15, R18, 0x1, -R19 ;  /* 0x00000001120f7824 */ /* 0x000fe200078e0a13 */
[----:B------:R-:W-:Y:S01]  /*6920*/  ULDC UR22, c[0x0][0x9e4] ;  /* 0x0002790000167ab9 */ /* 0x000fe20000000800 */
[----:B------:R-:W-:Y:S01]  /*6930*/  IMAD.MOV.U32 R183, RZ, RZ, RZ ;  /* 0x000000ffffb77224 */ /* 0x000fe200078e00ff */
[----:B------:R-:W-:Y:S01]  /*6940*/  ULDC UR23, c[0x0][0x9e0] ;  /* 0x0002780000177ab9 */ /* 0x000fe20000000800 */
[----:B------:R-:W-:-:S04]  /*6950*/  IMAD.IADD R13, R4, 0x1, R15 ;  /* 0x00000001040d7824 */ /* 0x000fc800078e020f */
[----:B------:R-:W-:-:S05]  /*6960*/  VIADD R11, R13, 0x8 ;  /* 0x000000080d0b7836 */ /* 0x000fca0000000000 */
[----:B------:R-:W-:-:S07]  /*6970*/  LOP3.LUT R7, RZ, R11, RZ, 0x33, !PT ;  /* 0x0000000bff077212 */ /* 0x000fce00078e33ff */
.L_x_965:
[----:B------:R-:W-:Y:S01]  /*6980*/  UIADD3 UR7, UR37, 0x1, URZ ;  /* 0x0000000125077890 */ /* 0x000fe2000fffe03f */
[----:B------:R-:W-:-:S03]  /*6990*/  ISETP.NE.AND P2, PT, RZ, UR40, PT ;  /* 0x00000028ff007c0c */ /* 0x000fc6000bf45270 */
[----:B------:R-:W-:-:S04]  /*69a0*/  UISETP.NE.AND UP0, UPT, UR7, 0x2, UPT ;  /* 0x000000020700788c */ /* 0x000fc8000bf05270 */
[----:B------:R-:W-:Y:S02]  /*69b0*/  USEL UR21, URZ, 0x1, UP0 ;  /* 0x000000013f157887 */ /* 0x000fe40008000000 */
[----:B------:R-:W-:Y:S02]  /*69c0*/  USEL UR7, UR7, URZ, UP0 ;  /* 0x0000003f07077287 */ /* 0x000fe40008000000 */
[----:B------:R-:W-:Y:S02]  /*69d0*/  ULOP3.LUT UR21, UR36, UR21, URZ, 0x3c, !UPT ;  /* 0x0000001524157292 */ /* 0x000fe4000f8e3c3f */
[----:B------:R-:W-:Y:S10]  /*69e0*/  @P2 BRA `(.L_x_948) ;  /* 0x00000000002c2947 */ /* 0x000ff40003800000 */
[----:B------:R-:W-:Y:S05]  /*69f0*/  @!P0 BRA `(.L_x_949) ;  /* 0x0000000000048947 */ /* 0x000fea0003800000 */
[----:B------:R-:W-:Y:S01]  /*6a00*/  BPT.TRAP 0x1 ;  /* 0x000000040000795c */ /* 0x000fe20000300000 */
.L_x_949:
[----:B------:R-:W-:Y:S01]  /*6a10*/  ULEA UR10, UR7, UR39, 0x3 ;  /* 0x00000027070a7291 */ /* 0x000fe2000f8e183f */
[----:B------:R-:W-:-:S05]  /*6a20*/  IMAD.U32 R12, RZ, RZ, UR21 ;  /* 0x00000015ff0c7e24 */ /* 0x000fca000f8e00ff */
[----:B------:R-:W-:-:S04]  /*6a30*/  SHF.L.U32 R12, R12, 0x1f, RZ ;  /* 0x0000001f0c0c7819 */ /* 0x000fc800000006ff */
[----:B------:R0:W1:Y:S01]  /*6a40*/  SYNCS.PHASECHK.TRANS64.TRYWAIT P1, [UR10+0x28830], R12 ;  /* 0x0288300cff0075a7 */ /* 0x000062000802014a */
[----:B------:R-:W-:Y:S05]  /*6a50*/  @!P0 BRA `(.L_x_950) ;  /* 0x0000000000048947 */ /* 0x000fea0003800000 */
[----:B------:R-:W-:Y:S01]  /*6a60*/  BPT.TRAP 0x1 ;  /* 0x000000040000795c */ /* 0x000fe20000300000 */
.L_x_950:
[----:B-1----:R-:W-:Y:S05]  /*6a70*/  @P1 BRA `(.L_x_948) ;  /* 0x0000000000081947 */ /* 0x002fea0003800000 */
[----:B------:R-:W1:Y:S02]  /*6a80*/  SYNCS.PHASECHK.TRANS64.TRYWAIT P1, [UR10+0x28830], R12 ;  /* 0x0288300cff0075a7 */ /* 0x000e64000802014a */
[----:B-1----:R-:W-:Y:S05]  /*6a90*/  @!P1 BRA `(.L_x_951) ;  /* 0x0000015c00509947 */ /* 0x002fea0003800000 */
.L_x_948:
[----:B------:R-:W2:Y:S01]  /*6aa0*/  S2R R14, SR_TID.X ;  /* 0x00000000000e7919 */ /* 0x000ea20000002100 */
[----:B------:R-:W-:Y:S01]  /*6ab0*/  UIMAD UR10, UR7, 0x600, UR20 ;  /* 0x00000600070a78a4 */ /* 0x000fe2000f8e0214 */
[----:B------:R-:W-:Y:S01]  /*6ac0*/  UMOV UR11, 0x40000040 ;  /* 0x40000040000b7882 */ /* 0x000fe20000000000 */
[----:B------:R-:W-:Y:S02]  /*6ad0*/  UMOV UR15, 0x40000040 ;  /* 0x40000040000f7882 */ /* 0x000fe40000000000 */
[----:B------:R-:W-:Y:S02]  /*6ae0*/  UIADD3 UR14, UR10, 0x2, URZ ;  /* 0x000000020a0e7890 */ /* 0x000fe4000fffe03f */
[----:B------:R-:W-:Y:S01]  /*6af0*/  UIADD3 UR18, UR10, 0x4, URZ ;  /* 0x000000040a127890 */ /* 0x000fe2000fffe03f */
[----:B------:R-:W-:Y:S01]  /*6b00*/  UMOV UR19, 0x40000040 ;  /* 0x4000004000137882 */ /* 0x000fe20000000000 */
[----:B------:R-:W-:Y:S01]  /*6b10*/  UIADD3 UR26, UR10, 0x6, URZ ;  /* 0x000000060a1a7890 */ /* 0x000fe2000fffe03f */
[----:B------:R-:W-:Y:S01]  /*6b20*/  UMOV UR24, UR4 ;  /* 0x0000000400187c82 */ /* 0x000fe20008000000 */
[----:B------:R-:W-:Y:S01]  /*6b30*/  UMOV UR25, UR5 ;  /* 0x0000000500197c82 */ /* 0x000fe20008000000 */
[----:B------:R-:W-:Y:S01]  /*6b40*/  UMOV UR27, 0x40000040 ;  /* 0x40000040001b7882 */ /* 0x000fe20000000000 */
[----:B--2---:R-:W-:-:S05]  /*6b50*/  SHF.R.U32.HI R14, RZ, 0x7, R14 ;  /* 0x00000007ff0e7819 */ /* 0x004fca000001160e */
[----:B01----:R-:W-:-:S05]  /*6b60*/  VIADD R12, R14, 0x8 ;  /* 0x000000080e0c7836 */ /* 0x003fca0000000000 */
        /* <DEDUP_REMOVED lines=13> */
[----:B0-----:R-:W-:Y:S05]  /*6c40*/  @P2 BRA `(.L_x_952) ;  /* 0x00000000002c2947 */ /* 0x001fea0003800000 */
[----:B------:R-:W-:Y:S05]  /*6c50*/  @!P0 BRA `(.L_x_953) ;  /* 0x0000000000048947 */ /* 0x000fea0003800000 */
[----:B------:R-:W-:Y:S01]  /*6c60*/  BPT.TRAP 0x1 ;  /* 0x000000040000795c */ /* 0x000fe20000300000 */
.L_x_953:
[----:B------:R-:W-:Y:S01]  /*6c70*/  ULEA UR10, UR37, UR39, 0x3 ;  /* 0x00000027250a7291 */ /* 0x000fe2000f8e183f */
[----:B------:R-:W-:-:S05]  /*6c80*/  IMAD.U32 R12, RZ, RZ, UR36 ;  /* 0x00000024ff0c7e24 */ /* 0x000fca000f8e00ff */
[----:B------:R-:W-:-:S04]  /*6c90*/  SHF.L.U32 R12, R12, 0x1f, RZ ;  /* 0x0000001f0c0c7819 */ /* 0x000fc800000006ff */
[----:B------:R0:W1:Y:S01]  /*6ca0*/  SYNCS.PHASECHK.TRANS64.TRYWAIT P1, [UR10+0x28850], R12 ;  /* 0x0288500cff0075a7 */ /* 0x000062000802014a */
[----:B------:R-:W-:Y:S05]  /*6cb0*/  @!P0 BRA `(.L_x_954) ;  /* 0x0000000000048947 */ /* 0x000fea0003800000 */
[----:B------:R-:W-:Y:S01]  /*6cc0*/  BPT.TRAP 0x1 ;  /* 0x000000040000795c */ /* 0x000fe20000300000 */
.L_x_954:
[----:B-1----:R-:W-:Y:S05]  /*6cd0*/  @P1 BRA `(.L_x_952) ;  /* 0x0000000000081947 */ /* 0x002fea0003800000 */
[----:B------:R-:W1:Y:S02]  /*6ce0*/  SYNCS.PHASECHK.TRANS64.TRYWAIT P1, [UR10+0x28850], R12 ;  /* 0x0288500cff0075a7 */ /* 0x000e64000802014a */
[----:B-1----:R-:W-:Y:S05]  /*6cf0*/  @!P1 BRA `(.L_x_955) ;  /* 0x0000015800d09947 */ /* 0x002fea0003800000 */
.L_x_952:
[----:B------:R-:W-:Y:S01]  /*6d00*/  UIADD3 UR10, UR39, 0x400, URZ ;  /* 0x00000400270a7890 */ /* 0x000fe2000fffe03f */
[----:B------:R-:W-:Y:S01]  /*6d10*/  WARPGROUP.ARRIVE ;  /* 0x00000000000079c5 */ /* 0x000fe20000000000 */
[----:B------:R-:W-:Y:S01]  /*6d20*/  UMOV UR11, 0x80000020 ;  /* 0x80000020000b7882 */ /* 0x000fe20000000000 */
[----:B------:R-:W-:Y:S01]  /*6d30*/  UMOV UR15, 0x80000020 ;  /* 0x80000020000f7882 */ /* 0x000fe20000000000 */
[----:B------:R-:W-:-:S03]  /*6d40*/  USHF.R.U32.HI UR10, URZ, 0x4, UR10 ;  /* 0x000000043f0a7899 */ /* 0x000fc6000801160a */
[----:B------:R-:W2:Y:S01]  /*6d50*/  S2R R209, SR_TID.X ;  /* 0x0000000000d17919 */ /* 0x000ea20000002100 */
[C---:B------:R-:W-:Y:S01]  /*6d60*/  FMUL.FTZ R14, R0.reuse, R25 ;  /* 0x00000019000e7220 */ /* 0x040fe20000410000 */
[C---:B------:R-:W-:Y:S01]  /*6d70*/  FMUL.FTZ R25, R0.reuse, R29 ;  /* 0x0000001d00197220 */ /* 0x040fe20000410000 */
[----:B------:R-:W-:Y:S01]  /*6d80*/  ULOP3.LUT UR10, UR10, 0x3fff, URZ, 0xc0, !UPT ;  /* 0x00003fff0a0a7892 */ /* 0x000fe2000f8ec03f */
[C---:B------:R-:W-:Y:S01]  /*6d90*/  FMUL.FTZ R29, R0.reuse, R33 ;  /* 0x00000021001d7220 */ /* 0x040fe20000410000 */
[C---:B01----:R-:W-:Y:S01]  /*6da0*/  FMUL.FTZ R12, R0.reuse, R24 ;  /* 0x00000018000c7220 */ /* 0x043fe20000410000 */
        /* <DEDUP_REMOVED lines=38> */
[----:B--2---:R-:W-:Y:S01]  /*7010*/  LOP3.LUT P2, RZ, R209, 0x7f, RZ, 0xc0, !PT ;  /* 0x0000007fd1ff7812 */ /* 0x004fe2000784c0ff */
        /* <DEDUP_REMOVED lines=59> */
[----:B------:R-:W0:Y:S01]  /*73d0*/  MUFU.TANH R12, R12 ;  /* 0x0000000c000c7308 */ /* 0x000e220000002400 */
[----:B------:R-:W-:-:S02]  /*73e0*/  LOP3.LUT P1, RZ, R2, 0x800, RZ, 0xc0, !PT ;  /* 0x0000080002ff7812 */ /* 0x000fc4000782c0ff */
[----:B------:R-:W-:Y:S01]  /*73f0*/  SHF.R.U32.HI R209, RZ, 0x7, R209 ;  /* 0x00000007ffd17819 */ /* 0x000fe200000116d1 */
[----:B------:R-:W-:-:S03]  /*7400*/  @!P2 VIADD R47, R47, 0x28840 ;  /* 0x000288402f2fa836 */ /* 0x000fc60000000000 */
[----:B------:R-:W-:Y:S01]  /*7410*/  IADD3 R46, -R209, 0xb, RZ ;  /* 0x0000000bd12e7810 */ /* 0x000fe20007ffe1ff */
[----:B------:R-:W1:Y:S01]  /*7420*/  MUFU.TANH R14, R14 ;  /* 0x0000000e000e7308 */ /* 0x000e620000002400 */
[----:B------:R-:W-:-:S07]  /*7430*/  @!P2 PRMT R47, RZ, 0x654, R47 ;  /* 0x00000654ff2fa816 */ /* 0x000fce000000002f */
[----:B------:R-:W2:Y:S08]  /*7440*/  MUFU.TANH R20, R20 ;  /* 0x0000001400147308 */ /* 0x000eb00000002400 */
[----:B------:R-:W3:Y:S08]  /*7450*/  MUFU.TANH R21, R21 ;  /* 0x0000001500157308 */ /* 0x000ef00000002400 */
[----:B------:R-:W4:Y:S08]  /*7460*/  MUFU.TANH R24, R24 ;  /* 0x0000001800187308 */ /* 0x000f300000002400 */
[----:B------:R-:W0:Y:S08]  /*7470*/  MUFU.TANH R25, R25 ;  /* 0x0000001900197308 */ /* 0x000e300000002400 */
[----:B------:R-:W0:Y:S08]  /*7480*/  MUFU.TANH R26, R26 ;  /* 0x0000001a001a7308 */ /* 0x000e300000002400 */
[----:B------:R-:W0:Y:S01]  /*7490*/  MUFU.TANH R27, R27 ;  /* 0x0000001b001b7308 */ /* 0x000e220000002400 */
[----:B------:R-:W-:-:S02]  /*74a0*/  WARPGROUP.DEPBAR.LE gsb0, 0x0 ;  /* 0x00008000000079c5 */ /* 0x000fc40000010000 */
[----:B------:R-:W-:-:S05]  /*74b0*/  WARPGROUP.ARRIVE ;  /* 0x00000000000079c5 */ /* 0x000fca0000000000 */
[----:B------:R-:W0:Y:S01]  /*74c0*/  MUFU.TANH R28, R28 ;  /* 0x0000001c001c7308 */ /* 0x000e220000002400 */
[----:B------:R-:W-:Y:S01]  /*74d0*/  QGMMA.64x128x32.F32.E4M3.E4M3 R120, R200, gdesc[UR12], R120, gsb0 ;  /* 0x01e0000cc8787df3 */ /* 0x000fe20008000878 */
[----:B------:R-:W-:Y:S01]  /*74e0*/  UIADD3 UR14, UR10, 0x200, URZ ;  /* 0x000002000a0e7890 */ /* 0x000fe2000fffe03f */
[----:B------:R-:W-:-:S05]  /*74f0*/  UMOV UR15, 0x80000020 ;  /* 0x80000020000f7882 */ /* 0x000fca0000000000 */
        /* <DEDUP_REMOVED lines=46> */
[----:B------:R-:W-:Y:S01]  /*77e0*/  UMOV UR15, 0x80000020 ;  /* 0x80000020000f7882 */ /* 0x000fe20000000000 */
[----:B------:R-:W-:-:S04]  /*77f0*/  UIADD3 UR10, UR10, 0x402, URZ ;  /* 0x000004020a0a7890 */ /* 0x000fc8000fffe03f */
        /* <DEDUP_REMOVED lines=20> */
[----:B------:R-:W-:Y:S07]  /*7940*/  QGMMA.64x128x32.F32.E4M3.E4M3 R120, R188, gdesc[UR12], R120, gsb0 ;  /* 0x01e0000cbc787df3 */ /* 0x000fee0008000878 */
        /* <DEDUP_REMOVED lines=34> */
[C---:B------:R-:W-:Y:S01]  /*7b70*/  FMUL.FTZ R184, R0.reuse, R113 ;  /* 0x0000007100b87220 */ /* 0x040fe20000410000 */
[----:B------:R-:W-:Y:S01]  /*7b80*/  FMUL.FTZ R113, R0, R118 ;  /* 0x0000007600717220 */ /* 0x000fe20000410000 */
[----:B------:R-:W-:Y:S01]  /*7b90*/  IMAD R118, R3, -0xc0, RZ ;  /* 0xffffff4003767824 */ /* 0x000fe200078e02ff */
[----:B------:R0:W-:Y:S06]  /*7ba0*/  BAR.ARV R46, 0x100 ;  /* 0x0004002e0000751d */ /* 0x0001ec0000002000 */
[----:B------:R-:W-:Y:S01]  /*7bb0*/  IADD3 R186, R118, 0x1, R18 ;  /* 0x0000000176ba7810 */ /* 0x000fe20007ffe012 */
[----:B------:R-:W0:Y:S01]  /*7bc0*/  MUFU.TANH R184, R184 ;  /* 0x000000b800b87308 */ /* 0x000e220000002400 */
[----:B------:R0:W-:Y:S01]  /*7bd0*/  @!P2 SYNCS.ARRIVE.TRANS64.RED.A1T0 RZ, [R47+URZ], RZ ;  /* 0x000000ff2fffa9a7 */ /* 0x0001e2000810043f */
[----:B------:R-:W-:-:S02]  /*7be0*/  IMAD R115, R17, -0x2, R118 ;  /* 0xfffffffe11737824 */ /* 0x000fc400078e0276 */
[----:B------:R-:W-:-:S04]  /*7bf0*/  IMAD.IADD R186, R186, 0x1, -R19 ;  /* 0x00000001baba7824 */ /* 0x000fc800078e0a13 */
[----:B------:R-:W0:Y:S01]  /*7c00*/  MUFU.TANH R113, R113 ;  /* 0x0000007100717308 */ /* 0x000e220000002400 */
        /* <DEDUP_REMOVED lines=9> */
[----:B------:R-:W-:Y:S02]  /*7ca0*/  IMAD.U32 R188, RZ, RZ, UR22 ;  /* 0x00000016ffbc7e24 */ /* 0x000fe4000f8e00ff */
[----:B------:R-:W-:-:S03]  /*7cb0*/  IMAD.IADD R191, R4, 0x1, R15 ;  /* 0x0000000104bf7824 */ /* 0x000fc600078e020f */
[----:B------:R-:W-:Y:S02]  /*7cc0*/  ISETP.NE.AND P1, PT, R188, 0x1, PT ;  /* 0x00000001bc00780c */ /* 0x000fe40003f25270 */
[----:B------:R-:W-:-:S11]  /*7cd0*/  LOP3.LUT R191, RZ, R191, RZ, 0x33, !PT ;  /* 0x000000bfffbf7212 */ /* 0x000fd600078e33ff */
[----:B0-----:R-:W0:Y:S02]  /*7ce0*/  @P1 LDC.64 R46, c[0x0][0x9e8] ;  /* 0x00027a00ff2e1b82 */ /* 0x001e240000000a00 */
[----:B0-----:R-:W-:-:S05]  /*7cf0*/  @P1 IMAD.HI.U32 R46, R191, R46, RZ ;  /* 0x0000002ebf2e1227 */ /* 0x001fca00078e00ff */
[----:B------:R-:W-:-:S04]  /*7d00*/  @P1 SHF.R.U32.HI R191, RZ, R47, R46 ;  /* 0x0000002fffbf1219 */ /* 0x000fc8000001162e */
[----:B------:R-:W-:Y:S01]  /*7d10*/  LOP3.LUT R46, RZ, R191, RZ, 0x33, !PT ;  /* 0x000000bfff2e7212 */ /* 0x000fe200078e33ff */
[----:B------:R-:W-:Y:S06]  /*7d20*/  BRA `(.L_x_959) ;  /* 0x0000000000187947 */ /* 0x000fec0003800000 */
.L_x_958:
[----:B------:R-:W-:-:S05]  /*7d30*/  IMAD.U32 R188, RZ, RZ, UR22 ;  /* 0x00000016ffbc7e24 */ /* 0x000fca000f8e00ff */
[----:B------:R-:W-:-:S13]  /*7d40*/  ISETP.NE.AND P1, PT, R188, 0x1, PT ;  /* 0x00000001bc00780c */ /* 0x000fda0003f25270 */
[----:B0-----:R-:W0:Y:S02]  /*7d50*/  @P1 LDC.64 R46, c[0x0][0x9e8] ;  /* 0x00027a00ff2e1b82 */ /* 0x001e240000000a00 */
[----:B0-----:R-:W-:-:S04]  /*7d60*/  @P1 IMAD.HI.U32 R186, R13, R46, RZ ;  /* 0x0000002e0dba1227 */ /* 0x001fc800078e00ff */
[----:B------:R-:W-:Y:S01]  /*7d70*/  IMAD.MOV.U32 R46, RZ, RZ, R13 ;  /* 0x000000ffff2e7224 */ /* 0x000fe200078e000d */
[----:B------:R-:W-:-:S07]  /*7d80*/  @P1 SHF.R.U32.HI R46, RZ, R47, R186 ;  /* 0x0000002fff2e1219 */ /* 0x000fce00000116ba */
.L_x_959:
[----:B------:R-:W-:Y:S05]  /*7d90*/  BSYNC B0 ;  /* 0x0000000000007941 */ /* 0x000fea0003800000 */
.L_x_957:
[----:B------:R-:W-:-:S05]  /*7da0*/  IMAD R46, R46, R188, R115 ;  /* 0x000000bc2e2e7224 */ /* 0x000fca00078e0273 */
[----:B------:R-:W-:Y:S02]  /*7db0*/  VIADDMNMX R185, R46, R188, R185, PT ;  /* 0x000000bc2eb97246 */ /* 0x000fe400038001b9 */
[----:B------:R-:W-:-:S07]  /*7dc0*/  VIMNMX R119, R119, R46, !PT ;  /* 0x0000002e77777248 */ /* 0x000fce0007fe0100 */
.L_x_956:
[C---:B------:R-:W-:Y:S02]  /*7dd0*/  ISETP.GE.AND P2, PT, R118.reuse, 0x9, PT ;  /* 0x000000097600780c */ /* 0x040fe40003f46270 */
[----:B------:R-:W-:Y:S02]  /*7de0*/  ISETP.GE.AND P1, PT, R118, 0x2, PT ;  /* 0x000000027600780c */ /* 0x000fe40003f26270 */
[----:B------:R-:W-:Y:S02]  /*7df0*/  LOP3.LUT R16, R16, 0xfffffffd, RZ, 0xc0, !PT ;  /* 0xfffffffd10107812 */ /* 0x000fe400078ec0ff */
[----:B------:R-:W-:Y:S02]  /*7e00*/  ISETP.GT.AND P3, PT, R119, 0x1, !P1 ;  /* 0x000000017700780c */ /* 0x000fe40004f64270 */
[----:B------:R-:W-:Y:S02]  /*7e10*/  ISETP.GE.AND P4, PT, R118, 0xa, PT ;  /* 0x0000000a7600780c */ /* 0x000fe40003f86270 */
[----:B------:R-:W-:-:S02]  /*7e20*/  ISETP.LT.OR P3, PT, R185, 0x2, P3 ;  /* 0x00000002b900780c */ /* 0x000fc40001f61670 */
[----:B------:R-:W-:Y:S02]  /*7e30*/  LOP3.LUT R2, R2, 0xfffffdff, RZ, 0xc0, !PT ;  /* 0xfffffdff02027812 */ /* 0x000fe400078ec0ff */
[----:B------:R-:W-:Y:S02]  /*7e40*/  @P2 LOP3.LUT R16, R16, 0x2, RZ, 0xfc, !PT ;  /* 0x0000000210102812 */ /* 0x000fe400078efcff */
[----:B------:R-:W-:Y:S02]  /*7e50*/  ISETP.GT.AND P2, PT, R119, 0x8, !P2 ;  /* 0x000000087700780c */ /* 0x000fe40005744270 */
[----:B0-----:R-:W-:Y:S02]  /*7e60*/  FSEL R47, R14, -INF , !P3 ;  /* 0xff8000000e2f7808 */ /* 0x001fe40005800000 */
        /* <DEDUP_REMOVED lines=15> */
[----:B------:R-:W-:Y:S02]  /*7f60*/  ISETP.GT.AND P2, PT, R119, 0x11, !P3 ;  /* 0x000000117700780c */ /* 0x000fe40005f44270 */
[----:B------:R-:W-:Y:S02]  /*7f70*/  IADD3 R189, R189, 0x8, R4 ;  /* 0x00000008bdbd7810 */ /* 0x000fe40007ffe004 */
[----:B------:R-:W-:Y:S02]  /*7f80*/  ISETP.LT.OR P2, PT, R185, 0x12, P2 ;  /* 0x00000012b900780c */ /* 0x000fe40001741670 */
[----:B------:R-:W-:Y:S02]  /*7f90*/  @P3 LOP3.LUT R16, R16, 0x10, RZ, 0xfc, !PT ;  /* 0x0000001010103812 */ /* 0x000fe400078efcff */
[----:B------:R-:W-:-:S02]  /*7fa0*/  ISETP.GE.AND P3, PT, R118, 0x19, PT ;  /* 0x000000197600780c */ /* 0x000fc40003f66270 */
[----:B------:R-:W-:Y:S02]  /*7fb0*/  FSEL R29, R29, -INF , !P2 ;  /* 0xff8000001d1d7808 */ /* 0x000fe40005000000 */
[----:B------:R-:W-:Y:S02]  /*7fc0*/  ISETP.GT.AND P2, PT, R119, 0x18, !P3 ;  /* 0x000000187700780c */ /* 0x000fe40005f44270 */
[----:B------:R-:W-:Y:S02]  /*7fd0*/  LOP3.LUT R16, R16, 0x7fffffff, RZ, 0xc0, !PT ;  /* 0x7fffffff10107812 */ /* 0x000fe400078ec0ff */
[----:B------:R-:W-:Y:S02]  /*7fe0*/  ISETP.LT.OR P2, PT, R185, 0x19, P2 ;  /* 0x00000019b900780c */ /* 0x000fe40001741670 */
[----:B------:R-:W-:Y:S02]  /*7ff0*/  IADD3 R187, R187, 0x8, R4 ;  /* 0x00000008bbbb7810 */ /* 0x000fe40007ffe004 */
[----:B------:R-:W-:-:S02]  /*8000*/  FSEL R197, R32, -INF , !P2 ;  /* 0xff80000020c57808 */ /* 0x000fc40005000000 */
        /* <DEDUP_REMOVED lines=246> */
[----:B------:R-:W-:Y:S01]  /*8f70*/  ISETP.GT.AND P6, PT, R11, -0x1, PT ;  /* 0xffffffff0b00780c */ /* 0x000fe20003fc4270 */
[----:B------:R-:W-:-:S12]  /*8f80*/  BSSY B0, `(.L_x_961) ;  /* 0x0000010000007945 */ /* 0x000fd80003800000 */
[----:B------:R-:W-:Y:S05]  /*8f90*/  @P6 BRA `(.L_x_962) ;  /* 0x0000000000206947 */ /* 0x000fea0003800000 */
[----:B------:R-:W-:Y:S02]  /*8fa0*/  IMAD.U32 R28, RZ, RZ, UR22 ;  /* 0x00000016ff1c7e24 */ /* 0x000fe4000f8e00ff */
[----:B------:R-:W-:-:S03]  /*8fb0*/  IMAD.MOV.U32 R14, RZ, RZ, R7 ;  /* 0x000000ffff0e7224 */ /* 0x000fc600078e0007 */
[----:B------:R-:W-:-:S13]  /*8fc0*/  ISETP.NE.AND P6, PT, R28, 0x1, PT ;  /* 0x000000011c00780c */ /* 0x000fda0003fc5270 */
[----:B------:R-:W0:Y:S02]  /*8fd0*/  @P6 LDC.64 R24, c[0x0][0x9e8] ;  /* 0x00027a00ff186b82 */ /* 0x000e240000000a00 */
[----:B0-----:R-:W-:-:S05]  /*8fe0*/  @P6 IMAD.HI.U32 R24, R7, R24, RZ ;  /* 0x0000001807186227 */ /* 0x001fca00078e00ff */
[----:B------:R-:W-:-:S04]  /*8ff0*/  @P6 SHF.R.U32.HI R14, RZ, R25, R24 ;  /* 0x00000019ff0e6219 */ /* 0x000fc80000011618 */
[----:B------:R-:W-:Y:S01]  /*9000*/  LOP3.LUT R14, RZ, R14, RZ, 0x33, !PT ;  /* 0x0000000eff0e7212 */ /* 0x000fe200078e33ff */
[----:B------:R-:W-:Y:S06]  /*9010*/  BRA `(.L_x_963) ;  /* 0x0000000000187947 */ /* 0x000fec0003800000 */
.L_x_962:
[----:B------:R-:W-:Y:S02]  /*9020*/  IMAD.U32 R28, RZ, RZ, UR22 ;  /* 0x00000016ff1c7e24 */ /* 0x000fe4000f8e00ff */
[----:B------:R-:W-:-:S03]  /*9030*/  IMAD.MOV.U32 R14, RZ, RZ, R11 ;  /* 0x000000ffff0e7224 */ /* 0x000fc600078e000b */
[----:B------:R-:W-:-:S13]  /*9040*/  ISETP.NE.AND P6, PT, R28, 0x1, PT ;  /* 0x000000011c00780c */ /* 0x000fda0003fc5270 */
[----:B------:R-:W0:Y:S02]  /*9050*/  @P6 LDC.64 R24, c[0x0][0x9e8] ;  /* 0x00027a00ff186b82 */ /* 0x000e240000000a00 */
[----:B0-----:R-:W-:-:S05]  /*9060*/  @P6 IMAD.HI.U32 R24, R11, R24, RZ ;  /* 0x000000180b186227 */ /* 0x001fca00078e00ff */
[----:B------:R-:W-:-:S07]  /*9070*/  @P6 SHF.R.U32.HI R14, RZ, R25, R24 ;  /* 0x00000019ff0e6219 */ /* 0x000fce0000011618 */
.L_x_963:
[----:B------:R-:W-:Y:S05]  /*9080*/  BSYNC B0 ;  /* 0x0000000000007941 */ /* 0x000fea0003800000 */
.L_x_961:
[----:B------:R-:W-:-:S05]  /*9090*/  IMAD R14, R14, R28, R115 ;  /* 0x0000001c0e0e7224 */ /* 0x000fca00078e0273 */
[----:B------:R-:W-:Y:S02]  /*90a0*/  VIADDMNMX R189, R14, R28, R189, PT ;  /* 0x0000001c0ebd7246 */ /* 0x000fe400038001bd */
[----:B------:R-:W-:-:S07]  /*90b0*/  VIMNMX R187, R187, R14, !PT ;  /* 0x0000000ebbbb7248 */ /* 0x000fce0007fe0100 */
.L_x_960:
[----:B------:R-:W-:Y:S02]  /*90c0*/  ISETP.GT.AND P1, PT, R187, 0x1, !P1 ;  /* 0x00000001bb00780c */ /* 0x000fe40004f24270 */
[----:B------:R-:W-:Y:S02]  /*90d0*/  LOP3.LUT P6, RZ, R2, 0x40, RZ, 0xc0, !PT ;  /* 0x0000004002ff7812 */ /* 0x000fe400078cc0ff */
[----:B------:R-:W-:Y:S02]  /*90e0*/  ISETP.LT.OR P1, PT, R189, 0x2, P1 ;  /* 0x00000002bd00780c */ /* 0x000fe40000f21670 */
[----:B------:R-:W-:Y:S02]  /*90f0*/  ISETP.GT.AND P2, PT, R187, 0xa9, !P2 ;  /* 0x000000a9bb00780c */ /* 0x000fe40005744270 */
[----:B------:R-:W-:Y:S02]  /*9100*/  FSEL R21, R21, -INF , !P1 ;  /* 0xff80000015157808 */ /* 0x000fe40004800000 */
[----:B------:R-:W-:-:S02]  /*9110*/  LOP3.LUT P1, RZ, R16, 0x2, RZ, 0xc0, !PT ;  /* 0x0000000210ff7812 */ /* 0x000fc4000782c0ff */
[----:B------:R-:W-:Y:S02]  /*9120*/  ISETP.LT.OR P2, PT, R189, 0xaa, P2 ;  /* 0x000000aabd00780c */ /* 0x000fe40001741670 */
[C---:B------:R-:W-:Y:S02]  /*9130*/  ISETP.GT.AND P1, PT, R187.reuse, 0x8, !P1 ;  /* 0x00000008bb00780c */ /* 0x040fe40004f24270 */
[----:B------:R-:W-:Y:S02]  /*9140*/  ISETP.GT.AND P3, PT, R187, 0xb0, !P3 ;  /* 0x000000b0bb00780c */ /* 0x000fe40005f64270 */
[----:B------:R-:W-:Y:S02]  /*9150*/  ISETP.LT.OR P1, PT, R189, 0x9, P1 ;  /* 0x00000009bd00780c */ /* 0x000fe40000f21670 */
[----:B------:R-:W-:Y:S02]  /*9160*/  FSEL R107, R107, -INF , !P2 ;  /* 0xff8000006b6b7808 */ /* 0x000fe40005000000 */
        /* <DEDUP_REMOVED lines=80> */
[C---:B------:R-:W-:Y:S02]  /*9670*/  ISETP.LT.OR P1, PT, R189.reuse, 0x39, P1 ;  /* 0x00000039bd00780c */ /* 0x040fe40000f21670 */
[----:B------:R-:W-:Y:S02]  /*9680*/  ISETP.LT.OR P3, PT, R189, 0xb1, P3 ;  /* 0x000000b1bd00780c */ /* 0x000fe40001f61670 */
[----:B------:R-:W-:Y:S02]  /*9690*/  FSEL R52, R52, -INF , !P1 ;  /* 0xff80000034347808 */ /* 0x000fe40004800000 */
[----:B------:R-:W-:Y:S02]  /*96a0*/  LOP3.LUT P1, RZ, R2, 0x1, RZ, 0xc0, !PT ;  /* 0x0000000102ff7812 */ /* 0x000fe4000782c0ff */
[----:B------:R-:W-:-:S02]  /*96b0*/  ISETP.GT.AND P4, PT, R187, 0xb1, !P4 ;  /* 0x000000b1bb00780c */ /* 0x000fc40006784270 */
[----:B------:R-:W-:Y:S02]  /*96c0*/  ISETP.GT.AND P1, PT, R187, 0x39, !P1 ;  /* 0x00000039bb00780c */ /* 0x000fe40004f24270 */
[----:B------:R-:W-:Y:S02]  /*96d0*/  FSEL R111, R111, -INF , !P3 ;  /* 0xff8000006f6f7808 */ /* 0x000fe40005800000 */
[----:B------:R-:W-:Y:S02]  /*96e0*/  ISETP.LT.OR P1, PT, R189, 0x3a, P1 ;  /* 0x0000003abd00780c */ /* 0x000fe40000f21670 */
[----:B------:R-:W-:Y:S02]  /*96f0*/  ISETP.GT.AND P5, PT, R187, 0xb8, !P5 ;  /* 0x000000b8bb00780c */ /* 0x000fe40006fa4270 */
[----:B------:R-:W-:Y:S02]  /*9700*/  FSEL R53, R53, -INF , !P1 ;  /* 0xff80000035357808 */ /* 0x000fe40004800000 */
[----:B------:R-:W-:-:S02]  /*9710*/  LOP3.LUT P1, RZ, R16, 0x80000000, RZ, 0xc0, !PT ;  /* 0x8000000010ff7812 */ /* 0x000fc4000782c0ff */
[----:B------:R-:W-:Y:S02]  /*9720*/  ISETP.LT.OR P4, PT, R189, 0xb2, P4 ;  /* 0x000000b2bd00780c */ /* 0x000fe40002781670 */
[----:B------:R-:W-:Y:S02]  /*9730*/  ISETP.GT.AND P1, PT, R187, 0x40, !P1 ;  /* 0x00000040bb00780c */ /* 0x000fe40004f24270 */
[C---:B------:R-:W-:Y:S02]  /*9740*/  ISETP.LT.OR P5, PT, R189.reuse, 0xb9, P5 ;  /* 0x000000b9bd00780c */ /* 0x040fe40002fa1670 */
[----:B------:R-:W-:Y:S02]  /*9750*/  ISETP.LT.OR P1, PT, R189, 0x41, P1 ;  /* 0x00000041bd00780c */ /* 0x000fe40000f21670 */
[----:B------:R-:W-:Y:S02]  /*9760*/  FSEL R113, R113, -INF , !P5 ;  /* 0xff80000071717808 */ /* 0x000fe40006800000 */
[----:B------:R-:W-:-:S02]  /*9770*/  FSEL R56, R56, -INF , !P1 ;  /* 0xff80000038387808 */ /* 0x000fc40004800000 */
        /* <DEDUP_REMOVED lines=55> */
[----:B------:R-:W-:Y:S01]  /*9af0*/  LOP3.LUT P1, RZ, R16, 0x100000, RZ, 0xc0, !PT ;  /* 0x0010000010ff7812 */ /* 0x000fe2000782c0ff */
[----:B------:R-:W0:Y:S01]  /*9b00*/  SHFL.BFLY PT, R65, R28, 0x2, 0x1f ;  /* 0x0c401f001c417f89 */ /* 0x000e2200000e0000 */
[----:B------:R-:W1:Y:S02]  /*9b10*/  LDC R74, c[0x0][0x988] ;  /* 0x00026200ff4a7b82 */ /* 0x000e640000000800 */
[----:B------:R-:W-:-:S04]  /*9b20*/  ISETP.GT.AND P1, PT, R187, 0x69, !P1 ;  /* 0x00000069bb00780c */ /* 0x000fc80004f24270 */
[----:B------:R-:W-:-:S04]  /*9b30*/  ISETP.LT.OR P1, PT, R189, 0x6a, P1 ;  /* 0x0000006abd00780c */ /* 0x000fc80000f21670 */
[----:B------:R-:W-:Y:S02]  /*9b40*/  FSEL R75, R75, -INF , !P1 ;  /* 0xff8000004b4b7808 */ /* 0x000fe40004800000 */
[----:B------:R-:W-:-:S04]  /*9b50*/  LOP3.LUT P1, RZ, R16, 0x80000, RZ, 0xc0, !PT ;  /* 0x0008000010ff7812 */ /* 0x000fc8000782c0ff */
[----:B------:R-:W-:-:S04]  /*9b60*/  ISETP.GT.AND P1, PT, R187, 0x70, !P1 ;  /* 0x00000070bb00780c */ /* 0x000fc80004f24270 */
[----:B------:R-:W-:Y:S02]  /*9b70*/  ISETP.LT.OR P1, PT, R189, 0x71, P1 ;  /* 0x00000071bd00780c */ /* 0x000fe40000f21670 */
[----:B0-----:R-:W-:Y:S02]  /*9b80*/  FMNMX.FTZ R30, R28, R65, !PT ;  /* 0x000000411c1e7209 */ /* 0x001fe40007810000 */
[----:B------:R-:W-:Y:S02]  /*9b90*/  FSEL R78, R78, -INF , !P1 ;  /* 0xff8000004e4e7808 */ /* 0x000fe40004800000 */
[----:B------:R-:W-:Y:S01]  /*9ba0*/  LOP3.LUT P1, RZ, R16, 0x40000, RZ, 0xc0, !PT ;  /* 0x0004000010ff7812 */ /* 0x000fe2000782c0ff */
[----:B------:R-:W0:Y:S03]  /*9bb0*/  SHFL.BFLY PT, R65, R30, 0x1, 0x1f ;  /* 0x0c201f001e417f89 */ /* 0x000e2600000e0000 */
        /* <DEDUP_REMOVED lines=60> */
[----:B------:R-:W-:Y:S01]  /*9f80*/  FSEL R26, R20, -INF , !P1 ;  /* 0xff800000141a7808 */ /* 0x000fe20004800000 */
[----:B-1----:R-:W-:-:S01]  /*9f90*/  FFMA.FTZ R20, R65, R74, -8 ;  /* 0xc100000041147423 */ /* 0x002fc2000001004a */
[----:B------:R-:W-:-:S02]  /*9fa0*/  FSETP.NEU.FTZ.AND P1, PT, R65, -INF , PT ;  /* 0xff8000004100780b */ /* 0x000fc40003f3d000 */
[----:B------:R-:W-:Y:S02]  /*9fb0*/  FMNMX.FTZ R38, R26, R8, !PT ;  /* 0x000000081a267209 */ /* 0x000fe40007810000 */
[----:B------:R-:W-:Y:S02]  /*9fc0*/  FSEL R20, R20, RZ, P1 ;  /* 0x000000ff14147208 */ /* 0x000fe40000800000 */
[----:B------:R-:W-:Y:S02]  /*9fd0*/  FMNMX.FTZ R40, R21, R38, !PT ;  /* 0x0000002615287209 */ /* 0x000fe40007810000 */
[----:B------:R-:W-:Y:S01]  /*9fe0*/  FSEL R187, R110, -INF , !P4 ;  /* 0xff8000006ebb7808 */ /* 0x000fe20006000000 */
[----:B------:R-:W-:-:S01]  /*9ff0*/  FFMA.FTZ R28, R191, R74, -R20 ;  /* 0x0000004abf1c7223 */ /* 0x000fc20000010814 */
[----:B------:R-:W-:Y:S01]  /*a000*/  FMNMX.FTZ R40, R25, R40, !PT ;  /* 0x0000002819287209 */ /* 0x000fe20007810000 */
[----:B------:R-:W-:-:S01]  /*a010*/  FFMA.FTZ R191, R193, R74, -R20 ;  /* 0x0000004ac1bf7223 */ /* 0x000fc20000010814 */
[-CC-:B------:R-:W-:Y:S01]  /*a020*/  FFMA.FTZ R80, R83, R74.reuse, -R20.reuse ;  /* 0x0000004a53507223 */ /* 0x180fe20000010814 */
[----:B------:R-:W-:Y:S01]  /*a030*/  ISETP.LT.OR P2, PT, R189, 0xba, P2 ;  /* 0x000000babd00780c */ /* 0x000fe20001741670 */
[--C-:B------:R-:W-:Y:S01]  /*a040*/  FFMA.FTZ R92, R92, R74, -R20.reuse ;  /* 0x0000004a5c5c7223 */ /* 0x100fe20000010814 */
[----:B------:R-:W-:Y:S01]  /*a050*/  FMNMX.FTZ R40, R27, R40, !PT ;  /* 0x000000281b287209 */ /* 0x000fe20007810000 */
[-CC-:B------:R-:W-:Y:S01]  /*a060*/  FFMA.FTZ R32, R197, R74.reuse, -R20.reuse ;  /* 0x0000004ac5207223 */ /* 0x180fe20000010814 */
[----:B------:R-:W-:Y:S01]  /*a070*/  FSEL R189, R114, -INF , !P2 ;  /* 0xff80000072bd7808 */ /* 0x000fe20005000000 */
[--C-:B------:R-:W-:Y:S01]  /*a080*/  FFMA.FTZ R30, R195, R74, -R20.reuse ;  /* 0x0000004ac31e7223 */ /* 0x100fe20000010814 */
[----:B------:R-:W-:Y:S01]  /*a090*/  FMNMX.FTZ R40, R115, R40, !PT ;  /* 0x0000002873287209 */ /* 0x000fe20007810000 */
[-CC-:B------:R-:W-:Y:S01]  /*a0a0*/  FFMA.FTZ R88, R100, R74.reuse, -R20.reuse ;  /* 0x0000004a64587223 */ /* 0x180fe20000010814 */
[----:B------:R-:W-:-:S01]  /*a0b0*/  FFMA.FTZ R12, R12, R74, -R20 ;  /* 0x0000004a0c0c7223 */ /* 0x000fc20000010814 */
        /* <DEDUP_REMOVED lines=20> */
[-CC-:B------:R-:W-:Y:S01]  /*a200*/  FFMA.FTZ R225, R225, R74.reuse, -R20.reuse ;  /* 0x0000004ae1e17223 */ /* 0x180fe20000010814 */
        /* <DEDUP_REMOVED lines=25> */
[----:B------:R-:W-:Y:S01]  /*a3a0*/  FFMA.FTZ R117, R117, R74, -R20 ;  /* 0x0000004a75757223 */ /* 0x000fe20000010814 */
[----:B------:R-:W-:Y:S02]  /*a3b0*/  MUFU.EX2 R12, R12 ;  /* 0x0000000c000c7308 */ /* 0x000fe40000000800 */
[----:B------:R-:W-:-:S04]  /*a3c0*/  FMNMX.FTZ R193, R57, R50, !PT ;  /* 0x0000003239c17209 */ /* 0x000fc80007810000 */
[----:B------:R-:W-:Y:S02]  /*a3d0*/  FMNMX.FTZ R54, R60, R193, !PT ;  /* 0x000000c13c367209 */ /* 0x000fe40007810000 */
[----:B------:R-:W-:Y:S02]  /*a3e0*/  MUFU.EX2 R47, R47 ;  /* 0x0000002f002f7308 */ /* 0x000fe40000000800 */
[----:B------:R-:W-:Y:S01]  /*a3f0*/  FMNMX.FTZ R193, R61, R54, !PT ;  /* 0x000000363dc17209 */ /* 0x000fe20007810000 */
[----:B------:R-:W-:-:S03]  /*a400*/  FFMA.FTZ R54, R227, R74, -R20 ;  /* 0x0000004ae3367223 */ /* 0x000fc60000010814 */
        /* <DEDUP_REMOVED lines=15> */
[----:B------:R-:W-:Y:S01]  /*a500*/  FMNMX.FTZ R68, R82, R193, !PT ;  /* 0x000000c152447209 */ /* 0x000fe20007810000 */
[----:B------:R-:W-:-:S01]  /*a510*/  FFMA.FTZ R193, R77, R74, -R20 ;  /* 0x0000004a4dc17223 */ /* 0x000fc20000010814 */
        /* <DEDUP_REMOVED lines=12> */
[----:B------:R0:W-:Y:S02]  /*a5e0*/  MUFU.EX2 R72, R80 ;  /* 0x0000005000487308 */ /* 0x0001e40000000800 */
[----:B------:R-:W-:-:S04]  /*a5f0*/  FMNMX.FTZ R77, R99, R76, !PT ;  /* 0x0000004c634d7209 */ /* 0x000fc80007810000 */
[----:B------:R-:W-:Y:S02]  /*a600*/  FMNMX.FTZ R76, R104, R77, !PT ;  /* 0x0000004d684c7209 */ /* 0x000fe40007810000 */
[----:B------:R-:W-:Y:S02]  /*a610*/  MUFU.EX2 R41, R41 ;  /* 0x0000002900297308 */ /* 0x000fe40000000800 */
[----:B------:R-:W-:-:S04]  /*a620*/  FMNMX.FTZ R77, R105, R76, !PT ;  /* 0x0000004c694d7209 */ /* 0x000fc80007810000 */
[----:B0-----:R-:W-:Y:S02]  /*a630*/  FMNMX.FTZ R80, R106, R77, !PT ;  /* 0x0000004d6a507209 */ /* 0x001fe40007810000 */
[----:B------:R-:W-:Y:S02]  /*a640*/  MUFU.EX2 R38, R203 ;  /* 0x000000cb00267308 */ /* 0x000fe40000000800 */
[----:B------:R-:W-:-:S04]  /*a650*/  FMNMX.FTZ R80, R107, R80, !PT ;  /* 0x000000506b507209 */ /* 0x000fc80007810000 */
[----:B------:R-:W-:Y:S02]  /*a660*/  FMNMX.FTZ R80, R111, R80, !PT ;  /* 0x000000506f507209 */ /* 0x000fe40007810000 */
[----:B------:R-:W-:Y:S02]  /*a670*/  MUFU.EX2 R45, R45 ;  /* 0x0000002d002d7308 */ /* 0x000fe40000000800 */
[----:B------:R-:W-:-:S04]  /*a680*/  FMNMX.FTZ R84, R187, R80, !PT ;  /* 0x00000050bb547209 */ /* 0x000fc80007810000 */
[----:B------:R-:W-:Y:S02]  /*a690*/  FMNMX.FTZ R84, R113, R84, !PT ;  /* 0x0000005471547209 */ /* 0x000fe40007810000 */
[----:B------:R0:W-:Y:S02]  /*a6a0*/  MUFU.EX2 R80, R92 ;  /* 0x0000005c00507308 */ /* 0x0001e40000000800 */
[----:B------:R-:W-:Y:S01]  /*a6b0*/  FMNMX.FTZ R77, R189, R84, !PT ;  /* 0x00000054bd4d7209 */ /* 0x000fe20007810000 */
[----:B------:R-:W-:-:S04]  /*a6c0*/  FFMA.FTZ R84, R96, R74, -R20 ;  /* 0x0000004a60547223 */ /* 0x000fc80000010814 */
[----:B------:R-:W1:Y:S01]  /*a6d0*/  SHFL.BFLY PT, R96, R77, 0x2, 0x1f ;  /* 0x0c401f004d607f89 */ /* 0x000e6200000e0000 */
[----:B------:R-:W-:Y:S01]  /*a6e0*/  MUFU.EX2 R40, R205 ;  /* 0x000000cd00287308 */ /* 0x000fe20000000800 */
[----:B0-----:R-:W-:-:S07]  /*a6f0*/  FFMA.FTZ R92, R102, R74, -R20 ;  /* 0x0000004a665c7223 */ /* 0x001fce0000010814 */
[----:B------:R-:W-:Y:S08]  /*a700*/  MUFU.EX2 R51, R51 ;  /* 0x0000003300337308 */ /* 0x000ff00000000800 */
[----:B------:R-:W-:Y:S01]  /*a710*/  MUFU.EX2 R44, R207 ;  /* 0x000000cf002c7308 */ /* 0x000fe20000000800 */
[----:B-1----:R-:W-:Y:S01]  /*a720*/  FMNMX.FTZ R102, R77, R96, !PT ;  /* 0x000000604d667209 */ /* 0x002fe20007810000 */
[----:B------:R-:W-:Y:S01]  /*a730*/  FFMA.FTZ R96, R108, R74, -R20 ;  /* 0x0000004a6c607223 */ /* 0x000fe20000010814 */
[----:B------:R-:W-:-:S05]  /*a740*/  FSEL R108, R65, RZ, P1 ;  /* 0x000000ff416c7208 */ /* 0x000fca0000800000 */
[----:B------:R-:W-:Y:S01]  /*a750*/  MUFU.EX2 R55, R55 ;  /* 0x0000003700377308 */ /* 0x000fe20000000800 */
[----:B------:R-:W0:Y:S01]  /*a760*/  SHFL.BFLY PT, R77, R102, 0x1, 0x1f ;  /* 0x0c201f00664d7f89 */ /* 0x000e2200000e0000 */
[----:B------:R-:W-:-:S04]  /*a770*/  FADD.FTZ R9, -R108, R9 ;  /* 0x000000096c097221 */ /* 0x000fc80000010100 */
[----:B------:R-:W-:Y:S02]  /*a780*/  FMUL.FTZ R9, R9, R74 ;  /* 0x0000004a09097220 */ /* 0x000fe40000410000 */
[----:B------:R-:W-:Y:S08]  /*a790*/  MUFU.EX2 R46, R209 ;  /* 0x000000d1002e7308 */ /* 0x000ff00000000800 */
[----:B------:R-:W1:Y:S08]  /*a7a0*/  MUFU.EX2 R9, R9 ;  /* 0x0000000900097308 */ /* 0x000e700000000800 */
[----:B------:R-:W-:Y:S01]  /*a7b0*/  MUFU.EX2 R59, R59 ;  /* 0x0000003b003b7308 */ /* 0x000fe20000000800 */
[----:B0-----:R-:W-:-:S04]  /*a7c0*/  FMNMX.FTZ R77, R102, R77, !PT ;  /* 0x0000004d664d7209 */ /* 0x001fc80007810000 */
[C---:B------:R-:W-:Y:S01]  /*a7d0*/  FSETP.NEU.FTZ.AND P1, PT, R77.reuse, -INF , PT ;  /* 0xff8000004d00780b */ /* 0x040fe20003f3d000 */
[----:B------:R-:W-:-:S02]  /*a7e0*/  FFMA.FTZ R197, R77, R74, -8 ;  /* 0xc10000004dc57423 */ /* 0x000fc4000001004a */
[----:B------:R-:W-:Y:S01]  /*a7f0*/  MUFU.EX2 R50, R225 ;  /* 0x000000e100327308 */ /* 0x000fe20000000800 */
[----:B-1----:R-:W-:-:S02]  /*a800*/  FFMA.FTZ R6, R9, R6, R12 ;  /* 0x0000000609067223 */ /* 0x002fc4000001000c */
[----:B------:R-:W-:-:S05]  /*a810*/  FSEL R197, R197, RZ, P1 ;  /* 0x000000ffc5c57208 */ /* 0x000fca0000800000 */
[-CC-:B------:R-:W-:Y:S01]  /*a820*/  FFMA.FTZ R20, R26, R74.reuse, -R197.reuse ;  /* 0x0000004a1a147223 */ /* 0x180fe200000108c5 */
[----:B------:R-:W-:-:S01]  /*a830*/  FFMA.FTZ R26, R27, R74, -R197 ;  /* 0x0000004a1b1a7223 */ /* 0x000fc200000108c5 */
[-CC-:B------:R-:W-:Y:S01]  /*a840*/  FFMA.FTZ R27, R115, R74.reuse, -R197.reuse ;  /* 0x0000004a731b7223 */ /* 0x180fe200000108c5 */
[----:B------:R-:W-:Y:S01]  /*a850*/  FSEL R115, R77, RZ, P1 ;  /* 0x000000ff4d737208 */ /* 0x000fe20000800000 */
[-CC-:B------:R-:W-:Y:S01]  /*a860*/  FFMA.FTZ R21, R21, R74.reuse, -R197.reuse ;  /* 0x0000004a15157223 */ /* 0x180fe200000108c5 */
[----:B------:R-:W-:-:S01]  /*a870*/  FFMA.FTZ R25, R25, R74, -R197 ;  /* 0x0000004a19197223 */ /* 0x000fc200000108c5 */
[----:B------:R-:W-:Y:S01]  /*a880*/  MUFU.EX2 R20, R20 ;  /* 0x0000001400147308 */ /* 0x000fe20000000800 */
[----:B------:R-:W-:-:S01]  /*a890*/  FFMA.FTZ R66, R66, R74, -R197 ;  /* 0x0000004a42427223 */ /* 0x000fc200000108c5 */
[----:B------:R-:W-:Y:S01]  /*a8a0*/  FADD.FTZ R115, -R115, R8 ;  /* 0x0000000873737221 */ /* 0x000fe20000010100 */
[----:B------:R-:W-:-:S01]  /*a8b0*/  FFMA.FTZ R108, R31, R74, -R197 ;  /* 0x0000004a1f6c7223 */ /* 0x000fc200000108c5 */
[-CC-:B------:R-:W-:Y:S01]  /*a8c0*/  FFMA.FTZ R31, R119, R74.reuse, -R197.reuse ;  /* 0x0000004a771f7223 */ /* 0x180fe200000108c5 */
[----:B------:R-:W-:-:S01]  /*a8d0*/  FFMA.FTZ R112, R39, R74, -R197 ;  /* 0x0000004a27707223 */ /* 0x000fc200000108c5 */
[-C--:B------:R-:W-:Y:S01]  /*a8e0*/  FMUL.FTZ R115, R115, R74.reuse ;  /* 0x0000004a73737220 */ /* 0x080fe20000410000 */
        /* <DEDUP_REMOVED lines=29> */
[-CC-:B------:R-:W-:Y:S01]  /*aac0*/  FFMA.FTZ R105, R105, R74.reuse, -R197.reuse ;  /* 0x0000004a69697223 */ /* 0x180fe200000108c5 */
[----:B------:R-:W-:-:S01]  /*aad0*/  FFMA.FTZ R107, R107, R74, -R197 ;  /* 0x0000004a6b6b7223 */ /* 0x000fc200000108c5 */
[----:B------:R-:W-:-:S02]  /*aae0*/  FFMA.FTZ R189, R189, R74, -R197 ;  /* 0x0000004abdbd7223 */ /* 0x000fc400000108c5 */
[----:B------:R-:W3:Y:S08]  /*aaf0*/  MUFU.EX2 R27, R27 ;  /* 0x0000001b001b7308 */ /* 0x000ef00000000800 */
[----:B------:R0:W-:Y:S08]  /*ab00*/  MUFU.EX2 R8, R66 ;  /* 0x0000004200087308 */ /* 0x0001f00000000800 */
[----:B------:R-:W4:Y:S01]  /*ab10*/  MUFU.EX2 R108, R108 ;  /* 0x0000006c006c7308 */ /* 0x000f220000000800 */
[----:B0-----:R-:W-:-:S01]  /*ab20*/  FFMA.FTZ R66, R115, R5, R20 ;  /* 0x0000000573427223 */ /* 0x001fc20000010014 */
[----:B------:R-:W-:-:S03]  /*ab30*/  FADD.FTZ R5, R47, R6 ;  /* 0x000000062f057221 */ /* 0x000fc60000010000 */
[----:B------:R-:W-:Y:S01]  /*ab40*/  FADD.FTZ R66, R21, R66 ;  /* 0x0000004215427221 */ /* 0x000fe20000010000 */
[----:B------:R-:W-:-:S02]  /*ab50*/  FADD.FTZ R6, R28, R5 ;  /* 0x000000051c067221 */ /* 0x000fc40000010000 */
[----:B------:R-:W0:Y:S01]  /*ab60*/  MUFU.EX2 R31, R31 ;  /* 0x0000001f001f7308 */ /* 0x000e220000000800 */
[----:B-1----:R-:W-:-:S01]  /*ab70*/  FADD.FTZ R5, R25, R66 ;  /* 0x0000004219057221 */ /* 0x002fc20000010000 */
[----:B------:R-:W-:Y:S01]  /*ab80*/  FADD.FTZ R119, R191, R6 ;  /* 0x00000006bf777221 */ /* 0x000fe20000010000 */
[----:B------:R-:W-:-:S02]  /*ab90*/  FFMA.FTZ R66, R78, R74, -R197 ;  /* 0x0000004a4e427223 */ /* 0x000fc400000108c5 */
[----:B--2---:R-:W-:Y:S01]  /*aba0*/  FADD.FTZ R6, R26, R5 ;  /* 0x000000051a067221 */ /* 0x004fe20000010000 */
[----:B------:R-:W-:-:S02]  /*abb0*/  FADD.FTZ R70, R30, R119 ;  /* 0x000000771e467221 */ /* 0x000fc40000010000 */
[----:B------:R-:W1:Y:S01]  /*abc0*/  MUFU.EX2 R110, R110 ;  /* 0x0000006e006e7308 */ /* 0x000e620000000800 */
[----:B---3--:R-:W-:-:S01]  /*abd0*/  FADD.FTZ R5, R27, R6 ;  /* 0x000000061b057221 */ /* 0x008fc20000010000 */
[----:B------:R-:W-:-:S03]  /*abe0*/  FADD.FTZ R119, R29, R70 ;  /* 0x000000461d777221 */ /* 0x000fc60000010000 */
[----:B----4-:R-:W-:Y:S01]  /*abf0*/  FADD.FTZ R6, R108, R5 ;  /* 0x000000056c067221 */ /* 0x010fe20000010000 */
[----:B------:R-:W-:-:S02]  /*ac00*/  FADD.FTZ R70, R32, R119 ;  /* 0x0000007720467221 */ /* 0x000fc40000010000 */
[----:B------:R-:W2:Y:S01]  /*ac10*/  MUFU.EX2 R35, R35 ;  /* 0x0000002300237308 */ /* 0x000ea20000000800 */
[----:B0-----:R-:W-:-:S01]  /*ac20*/  FADD.FTZ R5, R31, R6 ;  /* 0x000000061f057221 */ /* 0x001fc20000010000 */
[----:B------:R-:W-:Y:S01]  /*ac30*/  FADD.FTZ R119, R33, R70 ;  /* 0x0000004621777221 */ /* 0x000fe20000010000 */
[----:B------:R-:W-:-:S03]  /*ac40*/  FFMA.FTZ R70, R82, R74, -R197 ;  /* 0x0000004a52467223 */ /* 0x000fc600000108c5 */
[----:B------:R-:W-:Y:S02]  /*ac50*/  FADD.FTZ R78, R34, R119 ;  /* 0x00000077224e7221 */ /* 0x000fe40000010000 */
[----:B------:R-:W0:Y:S01]  /*ac60*/  MUFU.EX2 R112, R112 ;  /* 0x0000007000707308 */ /* 0x000e220000000800 */
[----:B-1----:R-:W-:-:S01]  /*ac70*/  FADD.FTZ R6, R110, R5 ;  /* 0x000000056e067221 */ /* 0x002fc20000010000 */
[----:B------:R-:W-:-:S04]  /*ac80*/  FADD.FTZ R119, R37, R78 ;  /* 0x0000004e25777221 */ /* 0x000fc80000010000 */
[----:B------:R-:W-:Y:S02]  /*ac90*/  FADD.FTZ R78, R36, R119 ;  /* 0x00000077244e7221 */ /* 0x000fe40000010000 */
[----:B------:R-:W1:Y:S01]  /*aca0*/  MUFU.EX2 R39, R39 ;  /* 0x0000002700277308 */ /* 0x000e620000000800 */
[----:B--2---:R-:W-:-:S01]  /*acb0*/  FADD.FTZ R5, R35, R6 ;  /* 0x0000000623057221 */ /* 0x004fc20000010000 */
[----:B------:R-:W-:Y:S01]  /*acc0*/  FADD.FTZ R119, R41, R78 ;  /* 0x0000004e29777221 */ /* 0x000fe20000010000 */
[----:B------:R-:W-:-:S03]  /*acd0*/  FFMA.FTZ R78, R86, R74, -R197 ;  /* 0x0000004a564e7223 */ /* 0x000fc600000108c5 */
[----:B------:R-:W-:Y:S02]  /*ace0*/  FADD.FTZ R82, R38, R119 ;  /* 0x0000007726527221 */ /* 0x000fe40000010000 */
[----:B------:R-:W2:Y:S01]  /*acf0*/  MUFU.EX2 R42, R42 ;  /* 0x0000002a002a7308 */ /* 0x000ea20000000800 */
[----:B0-----:R-:W-:-:S01]  /*ad00*/  FADD.FTZ R6, R112, R5 ;  /* 0x0000000570067221 */ /* 0x001fc20000010000 */
[----:B------:R-:W-:-:S04]  /*ad10*/  FADD.FTZ R119, R45, R82 ;  /* 0x000000522d777221 */ /* 0x000fc80000010000 */
[----:B------:R-:W-:Y:S02]  /*ad20*/  FADD.FTZ R82, R40, R119 ;  /* 0x0000007728527221 */ /* 0x000fe40000010000 */
[----:B------:R-:W0:Y:S01]  /*ad30*/  MUFU.EX2 R43, R43 ;  /* 0x0000002b002b7308 */ /* 0x000e220000000800 */
[----:B-1----:R-:W-:-:S01]  /*ad40*/  FADD.FTZ R5, R39, R6 ;  /* 0x0000000627057221 */ /* 0x002fc20000010000 */
[----:B------:R-:W-:Y:S01]  /*ad50*/  FADD.FTZ R119, R51, R82 ;  /* 0x0000005233777221 */ /* 0x000fe20000010000 */
[----:B------:R-:W-:-:S03]  /*ad60*/  FFMA.FTZ R82, R90, R74, -R197 ;  /* 0x0000004a5a527223 */ /* 0x000fc600000108c5 */
[----:B------:R-:W-:Y:S02]  /*ad70*/  FADD.FTZ R86, R44, R119 ;  /* 0x000000772c567221 */ /* 0x000fe40000010000 */
[----:B------:R-:W1:Y:S01]  /*ad80*/  MUFU.EX2 R48, R48 ;  /* 0x0000003000307308 */ /* 0x000e620000000800 */
[----:B--2---:R-:W-:-:S01]  /*ad90*/  FADD.FTZ R6, R42, R5 ;  /* 0x000000052a067221 */ /* 0x004fc20000010000 */
[----:B------:R-:W-:-:S04]  /*ada0*/  FADD.FTZ R119, R55, R86 ;  /* 0x0000005637777221 */ /* 0x000fc80000010000 */
[----:B------:R-:W-:Y:S02]  /*adb0*/  FADD.FTZ R86, R46, R119 ;  /* 0x000000772e567221 */ /* 0x000fe40000010000 */
[----:B------:R-:W2:Y:S01]  /*adc0*/  MUFU.EX2 R49, R49 ;  /* 0x0000003100317308 */ /* 0x000ea20000000800 */
[----:B0-----:R-:W-:-:S01]  /*add0*/  FADD.FTZ R5, R43, R6 ;  /* 0x000000062b057221 */ /* 0x001fc20000010000 */
[----:B------:R-:W-:Y:S01]  /*ade0*/  FADD.FTZ R119, R59, R86 ;  /* 0x000000563b777221 */ /* 0x000fe20000010000 */
[----:B------:R-:W-:-:S03]  /*adf0*/  FFMA.FTZ R86, R94, R74, -R197 ;  /* 0x0000004a5e567223 */ /* 0x000fc600000108c5 */
[----:B------:R-:W-:Y:S02]  /*ae00*/  FADD.FTZ R90, R50, R119 ;  /* 0x00000077325a7221 */ /* 0x000fe40000010000 */
        /* <DEDUP_REMOVED lines=19> */
[----:B-1----:R-:W-:-:S04]  /*af40*/  FADD.FTZ R5, R14, R5 ;  /* 0x000000050e057221 */ /* 0x002fc80000010000 */
[----:B------:R-:W-:-:S03]  /*af50*/  FADD.FTZ R90, R8, R5 ;  /* 0x00000005085a7221 */ /* 0x000fc60000010000 */
[----:B------:R-:W1:Y:S01]  /*af60*/  MUFU.EX2 R67, R67 ;  /* 0x0000004300437308 */ /* 0x000e620000000800 */
[----:B--2---:R-:W-:-:S07]  /*af70*/  FADD.FTZ R6, R54, R119 ;  /* 0x0000007736067221 */ /* 0x004fce0000010000 */
[----:B------:R-:W2:Y:S01]  /*af80*/  MUFU.EX2 R58, R229 ;  /* 0x000000e5003a7308 */ /* 0x000ea20000000800 */
[----:B0-----:R-:W-:-:S07]  /*af90*/  FADD.FTZ R5, R69, R6 ;  /* 0x0000000645057221 */ /* 0x001fce0000010000 */
[----:B------:R-:W0:Y:S01]  /*afa0*/  MUFU.EX2 R64, R64 ;  /* 0x0000004000407308 */ /* 0x000e220000000800 */
[----:B-1----:R-:W-:-:S01]  /*afb0*/  FADD.FTZ R119, R67, R90 ;  /* 0x0000005a43777221 */ /* 0x002fc20000010000 */
[----:B------:R-:W-:-:S06]  /*afc0*/  FFMA.FTZ R90, R98, R74, -R197 ;  /* 0x0000004a625a7223 */ /* 0x000fcc00000108c5 */
        /* <DEDUP_REMOVED lines=16> */
[----:B------:R-:W-:-:S06]  /*b0d0*/  FFMA.FTZ R94, R104, R74, -R197 ;  /* 0x0000004a685e7223 */ /* 0x000fcc00000108c5 */
[----:B------:R-:W0:Y:S01]  /*b0e0*/  MUFU.EX2 R81, R81 ;  /* 0x0000005100517308 */ /* 0x000e220000000800 */
[----:B-1----:R-:W-:-:S07]  /*b0f0*/  FADD.FTZ R6, R68, R5 ;  /* 0x0000000544067221 */ /* 0x002fce0000010000 */
[----:B------:R-:W1:Y:S01]  /*b100*/  MUFU.EX2 R79, R79 ;  /* 0x0000004f004f7308 */ /* 0x000e620000000800 */
[----:B--2---:R-:W-:-:S07]  /*b110*/  FADD.FTZ R98, R66, R119 ;  /* 0x0000007742627221 */ /* 0x004fce0000010000 */
[----:B------:R-:W2:Y:S01]  /*b120*/  MUFU.EX2 R70, R70 ;  /* 0x0000004600467308 */ /* 0x000ea20000000800 */
[----:B0-----:R-:W-:-:S04]  /*b130*/  FADD.FTZ R5, R81, R6 ;  /* 0x0000000651057221 */ /* 0x001fc80000010000 */
[----:B------:R-:W-:-:S03]  /*b140*/  FADD.FTZ R6, R72, R5 ;  /* 0x0000000548067221 */ /* 0x000fc60000010000 */
        /* <DEDUP_REMOVED lines=24> */
[-CC-:B------:R-:W-:Y:S01]  /*b2d0*/  FFMA.FTZ R104, R111, R74.reuse, -R197.reuse ;  /* 0x0000004a6f687223 */ /* 0x180fe200000108c5 */
[----:B------:R-:W-:-:S05]  /*b2e0*/  FFMA.FTZ R111, R187, R74, -R197 ;  /* 0x0000004abb6f7223 */ /* 0x000fca00000108c5 */
        /* <DEDUP_REMOVED lines=45> */
[----:B-1----:R-:W-:-:S03]  /*b5c0*/  FADD.FTZ R6, R117, R6 ;  /* 0x0000000675067221 */ /* 0x002fc60000010000 */
[----:B--2---:R-:W-:Y:S01]  /*b5d0*/  FADD.FTZ R5, R189, R113 ;  /* 0x00000071bd057221 */ /* 0x004fe20000010000 */
[----:B------:R-:W-:Y:S06]  /*b5e0*/  @!P0 BRA `(.L_x_964) ;  /* 0x0000000000048947 */ /* 0x000fec0003800000 */
[----:B------:R-:W-:Y:S01]  /*b5f0*/  BPT.TRAP 0x1 ;  /* 0x000000040000795c */ /* 0x000fe20000300000 */
.L_x_964:
[----:B------:R-:W-:Y:S01]  /*b600*/  ULEA UR10, UR37, UR39, 0x3 ;  /* 0x00000027250a7291 */ /* 0x000fe2000f8e183f */
[----:B------:R-:W-:Y:S01]  /*b610*/  ISETP.GT.AND P1, PT, R3, R10, PT ;  /* 0x0000000a0300720c */ /* 0x000fe20003f24270 */
[----:B------:R-:W-:Y:S01]  /*b620*/  UMOV UR36, UR21 ;  /* 0x0000001500247c82 */ /* 0x000fe20008000000 */
[----:B------:R-:W-:Y:S01]  /*b630*/  F2FP.SATFINITE.E4M3.F32.PACK_AB_MERGE_C R70, R85, R70, RZ ;  /* 0x000000465546723e */ /* 0x000fe200048070ff */
[----:B------:R-:W-:Y:S01]  /*b640*/  UIADD3 UR10, UR10, 0x28860, URZ ;  /* 0x000288600a0a7890 */ /* 0x000fe2000fffe03f */
[----:B------:R-:W-:Y:S01]  /*b650*/  F2FP.SATFINITE.E4M3.F32.PACK_AB_MERGE_C R8, R67, R8, RZ ;  /* 0x000000084308723e */ /* 0x000fe200048070ff */
[----:B------:R-:W-:Y:S01]  /*b660*/  UMOV UR37, UR7 ;  /* 0x0000000700257c82 */ /* 0x000fe20008000000 */
[----:B------:R-:W-:Y:S01]  /*b670*/  F2FP.SATFINITE.E4M3.F32.PACK_AB_MERGE_C R102, R117, R102, RZ ;  /* 0x000000667566723e */ /* 0x000fe200048070ff */
[----:B------:R-:W-:Y:S01]  /*b680*/  UPRMT UR10, UR38, 0x654, UR10 ;  /* 0x00000654260a7896 */ /* 0x000fe2000800000a */
[----:B------:R-:W-:Y:S01]  /*b690*/  F2FP.SATFINITE.E4M3.F32.PACK_AB_MERGE_C R70, R79, R66, R70 ;  /* 0x000000424f46723e */ /* 0x000fe20004807046 */
        /* <DEDUP_REMOVED lines=114> */
[----:B------:R-:W-:Y:S01]  /*bdc0*/  IMAD.MOV.U32 R8, RZ, RZ, R77 ;  /* 0x000000ffff087224 */ /* 0x000fe200078e004d */
[----:B------:R-:W-:Y:S01]  /*bdd0*/  UMOV UR37, UR7 ;  /* 0x0000000700257c82 */ /* 0x000fe20008000000 */
[----:B------:R-:W-:Y:S01]  /*bde0*/  IMAD.MOV.U32 R9, RZ, RZ, R65 ;  /* 0x000000ffff097224 */ /* 0x000fe200078e0041 */
[----:B------:R-:W-:-:S06]  /*bdf0*/  UMOV UR36, UR21 ;  /* 0x0000001500247c82 */ /* 0x000fcc0008000000 */
.L_x_947:
[----:B------:R-:W0:Y:S01]  /*be00*/  LDC R7, c[0x0][0x9e4] ;  /* 0x00027900ff077b82 */ /* 0x000e220000000800 */
[----:B------:R-:W-:Y:S01]  /*be10*/  ULDC UR7, c[0x0][0x9dc] ;  /* 0x0002770000077ab9 */ /* 0x000fe20000000800 */
[----:B------:R-:W-:Y:S01]  /*be20*/  LOP3.LUT R2, R2, 0xfffff7ff, RZ, 0xc0, !PT ;  /* 0xfffff7ff02027812 */ /* 0x000fe200078ec0ff */
[----:B------:R-:W-:Y:S01]  /*be30*/  VIADD R10, R214, -UR7 ;  /* 0x80000007d60a7c36 */ /* 0x000fe20008000000 */
[----:B0-----:R-:W-:-:S13]  /*be40*/  ISETP.GE.AND P1, PT, R7, 0x1, PT ;  /* 0x000000010700780c */ /* 0x001fda0003f26270 */
[----:B------:R-:W-:Y:S01]  /*be50*/  @P1 LOP3.LUT R2, R2, 0x800, RZ, 0xfc, !PT ;  /* 0x0000080002021812 */ /* 0x000fe200078efcff */
        /* <DEDUP_REMOVED lines=10> */
.L_x_967:
[----:B------:R-:W-:-:S13]  /*bf00*/  ISETP.NE.AND P1, PT, R7, 0x1, PT ;  /* 0x000000010700780c */ /* 0x000fda0003f25270 */
[----:B------:R-:W0:Y:S02]  /*bf10*/  @P1 LDC.64 R12, c[0x0][0x9e8] ;  /* 0x00027a00ff0c1b82 */ /* 0x000e240000000a00 */
[----:B0-----:R-:W-:-:S05]  /*bf20*/  @P1 IMAD.HI.U32 R12, R214, R12, RZ ;  /* 0x0000000cd60c1227 */ /* 0x001fca00078e00ff */
[----:B------:R-:W-:-:S07]  /*bf30*/  @P1 SHF.R.U32.HI R214, RZ, R13, R12 ;  /* 0x0000000dffd61219 */ /* 0x000fce000001160c */
.L_x_968:
[----:B------:R-:W-:-:S05]  /*bf40*/  IMAD R11, R214, R7, RZ ;  /* 0x00000007d60b7224 */ /* 0x000fca00078e02ff */
[----:B------:R-:W-:-:S07]  /*bf50*/  VIMNMX R10, R10, R11, !PT ;  /* 0x0000000b0a0a7248 */ /* 0x000fce0007fe0100 */
.L_x_966:
[----:B------:R-:W-:-:S04]  /*bf60*/  VIADD R10, R10, 0xbf ;  /* 0x000000bf0a0a7836 */ /* 0x000fc80000000000 */
[----:B------:R-:W-:-:S05]  /*bf70*/  IMAD.HI R10, R10, 0x2aaaaaab, RZ ;  /* 0x2aaaaaab0a0a7827 */ /* 0x000fca00078e02ff */
[----:B------:R-:W-:-:S04]  /*bf80*/  SHF.R.U32.HI R11, RZ, 0x1f, R10 ;  /* 0x0000001fff0b7819 */ /* 0x000fc8000001160a */
[----:B------:R-:W-:-:S04]  /*bf90*/  LEA.HI.SX32 R11, R10, R11, 0x1b ;  /* 0x0000000b0a0b7211 */ /* 0x000fc800078fdaff */
[----:B------:R-:W-:-:S04]  /*bfa0*/  VIMNMX R12, R208, R11, !PT ;  /* 0x0000000bd00c7248 */ /* 0x000fc80007fe0100 */
[----:B------:R-:W-:-:S13]  /*bfb0*/  ISETP.GE.AND P1, PT, R3, R12, PT ;  /* 0x0000000c0300720c */ /* 0x000fda0003f26270 */
[----:B------:R-:W-:Y:S05]  /*bfc0*/  @!P1 BRA `(.L_x_969) ;  /* 0x0000003000dc9947 */ /* 0x000fea0003800000 */
[----:B------:R-:W-:Y:S01]  /*bfd0*/  IMAD.MOV.U32 R11, RZ, RZ, R8 ;  /* 0x000000ffff0b7224 */ /* 0x000fe200078e0008 */
[----:B------:R-:W-:Y:S01]  /*bfe0*/  UMOV UR21, UR36 ;  /* 0x0000002400157c82 */ /* 0x000fe20008000000 */
[----:B------:R-:W-:Y:S01]  /*bff0*/  IMAD.MOV.U32 R10, RZ, RZ, R9 ;  /* 0x000000ffff0a7224 */ /* 0x000fe200078e0009 */
[----:B------:R-:W-:-:S06]  /*c000*/  UMOV UR7, UR37 ;  /* 0x0000002500077c82 */ /* 0x000fcc0008000000 */
.L_x_979:
        /* <DEDUP_REMOVED lines=9> */
.L_x_971:
[----:B------:R-:W-:Y:S01]  /*c0a0*/  ULEA UR10, UR37, UR39, 0x3 ;  /* 0x00000027250a7291 */ /* 0x000fe2000f8e183f */
[----:B------:R-:W-:-:S05]  /*c0b0*/  IMAD.U32 R8, RZ, RZ, UR36 ;  /* 0x00000024ff087e24 */ /* 0x000fca000f8e00ff */
[----:B------:R-:W-:-:S04]  /*c0c0*/  SHF.L.U32 R8, R8, 0x1f, RZ ;  /* 0x0000001f08087819 */ /* 0x000fc800000006ff */
[----:B------:R0:W1:Y:S01]  /*c0d0*/  SYNCS.PHASECHK.TRANS64.TRYWAIT P1, [UR10+0x28830], R8 ;  /* 0x02883008ff0075a7 */ /* 0x000062000802014a */
[----:B------:R-:W-:Y:S05]  /*c0e0*/  @!P0 BRA `(.L_x_972) ;  /* 0x0000000000048947 */ /* 0x000fea0003800000 */
[----:B------:R-:W-:Y:S01]  /*c0f0*/  BPT.TRAP 0x1 ;  /* 0x000000040000795c */ /* 0x000fe20000300000 */
.L_x_972:
[----:B-1----:R-:W-:Y:S05]  /*c100*/  @P1 BRA `(.L_x_970) ;  /* 0x0000000000081947 */ /* 0x002fea0003800000 */
[----:B------:R-:W1:Y:S02]  /*c110*/  SYNCS.PHASECHK.TRANS64.TRYWAIT P1, [UR10+0x28830], R8 ;  /* 0x02883008ff0075a7 */ /* 0x000e64000802014a */
[----:B-1----:R-:W-:Y:S05]  /*c120*/  @!P1 BRA `(.L_x_973) ;  /* 0x0000010400dc9947 */ /* 0x002fea0003800000 */
.L_x_970:
[----:B-1----:R-:W1:Y:S01]  /*c130*/  S2R R9, SR_TID.X ;  /* 0x0000000000097919 */ /* 0x002e620000002100 */
        /* <DEDUP_REMOVED lines=10> */
[----:B-1----:R-:W-:-:S05]  /*c1e0*/  SHF.R.U32.HI R9, RZ, 0x7, R9 ;  /* 0x00000007ff097819 */ /* 0x002fca0000011609 */
[----:B0-----:R-:W-:-:S05]  /*c1f0*/  VIADD R8, R9, 0x8 ;  /* 0x0000000809087836 */ /* 0x001fca0000000000 */
        /* <DEDUP_REMOVED lines=16> */
.L_x_975:
[----:B------:R-:W-:Y:S01]  /*c300*/  ULEA UR10, UR7, UR39, 0x3 ;  /* 0x00000027070a7291 */ /* 0x000fe2000f8e183f */
[----:B------:R-:W-:-:S05]  /*c310*/  IMAD.U32 R8, RZ, RZ, UR21 ;  /* 0x00000015ff087e24 */ /* 0x000fca000f8e00ff */
[----:B------:R-:W-:-:S04]  /*c320*/  SHF.L.U32 R8, R8, 0x1f, RZ ;  /* 0x0000001f08087819 */ /* 0x000fc800000006ff */
[----:B------:R0:W1:Y:S01]  /*c330*/  SYNCS.PHASECHK.TRANS64.TRYWAIT P1, [UR10+0x28850], R8 ;  /* 0x02885008ff0075a7 */ /* 0x000062000802014a */
[----:B------:R-:W-:Y:S05]  /*c340*/  @!P0 BRA `(.L_x_976) ;  /* 0x0000000000048947 */ /* 0x000fea0003800000 */
[----:B------:R-:W-:Y:S01]  /*c350*/  BPT.TRAP 0x1 ;  /* 0x000000040000795c */ /* 0x000fe20000300000 */
.L_x_976:
[----:B-1----:R-:W-:Y:S05]  /*c360*/  @P1 BRA `(.L_x_974) ;  /* 0x0000000000081947 */ /* 0x002fea0003800000 */
[----:B------:R-:W1:Y:S02]  /*c370*/  SYNCS.PHASECHK.TRANS64.TRYWAIT P1, [UR10+0x28850], R8 ;  /* 0x02885008ff0075a7 */ /* 0x000e64000802014a */
[----:B-1----:R-:W-:Y:S05]  /*c380*/  @!P1 BRA `(.L_x_977) ;  /* 0x00000104005c9947 */ /* 0x002fea0003800000 */
.L_x_974:
        /* <DEDUP_REMOVED lines=11> */
[----:B------:R-:W1:Y:S01]  /*c440*/  MUFU.TANH R13, R13 ;  /* 0x0000000d000d7308 */ /* 0x000e620000002400 */
[----:B------:R-:W-:Y:S01]  /*c450*/  ULOP3.LUT UR10, UR10, 0x10000, URZ, 0xfc, !UPT ;  /* 0x000100000a0a7892 */ /* 0x000fe2000f8efc3f */
[C---:B------:R-:W-:Y:S01]  /*c460*/  FMUL.FTZ R24, R0.reuse, R29 ;  /* 0x0000001d00187220 */ /* 0x040fe20000410000 */
[C---:B------:R-:W-:Y:S01]  /*c470*/  FMUL.FTZ R25, R0.reuse, R30 ;  /* 0x0000001e00197220 */ /* 0x040fe20000410000 */
[C---:B------:R-:W-:Y:S01]  /*c480*/  FMUL.FTZ R27, R0.reuse, R32 ;  /* 0x00000020001b7220 */ /* 0x040fe20000410000 */
[----:B------:R-:W-:Y:S01]  /*c490*/  UIMAD UR10, UR7, 0x600, UR10 ;  /* 0x00000600070a78a4 */ /* 0x000fe2000f8e020a */
[C---:B------:R-:W-:Y:S01]  /*c4a0*/  FMUL.FTZ R29, R0.reuse, R34 ;  /* 0x00000022001d7220 */ /* 0x040fe20000410000 */
[C---:B------:R-:W-:Y:S01]  /*c4b0*/  FMUL.FTZ R26, R0.reuse, R31 ;  /* 0x0000001f001a7220 */ /* 0x040fe20000410000 */
[----:B------:R-:W2:Y:S01]  /*c4c0*/  MUFU.TANH R14, R14 ;  /* 0x0000000e000e7308 */ /* 0x000ea20000002400 */
[----:B------:R-:W-:Y:S01]  /*c4d0*/  UIADD3 UR14, UR10, 0x2, URZ ;  /* 0x000000020a0e7890 */ /* 0x000fe2000fffe03f */
[C---:B------:R-:W-:Y:S01]  /*c4e0*/  FMUL.FTZ R34, R0.reuse, R39 ;  /* 0x0000002700227220 */ /* 0x040fe20000410000 */
[C---:B------:R-:W-:Y:S01]  /*c4f0*/  FMUL.FTZ R28, R0.reuse, R33 ;  /* 0x00000021001c7220 */ /* 0x040fe20000410000 */
[C---:B------:R-:W-:Y:S01]  /*c500*/  FMUL.FTZ R39, R0.reuse, R44 ;  /* 0x0000002c00277220 */ /* 0x040fe20000410000 */
[C---:B------:R-:W-:Y:S01]  /*c510*/  FMUL.FTZ R44, R0.reuse, R49 ;  /* 0x00000031002c7220 */ /* 0x040fe20000410000 */
[----:B------:R-:W-:Y:S01]  /*c520*/  QGMMA.64x128x32.F32.E4M3.E4M3 R120, R204, gdesc[UR8], R120, gsb0 ;  /* 0x01e00008cc787df3 */ /* 0x000fe20008000878 */
[C---:B------:R-:W-:Y:S01]  /*c530*/  FMUL.FTZ R49, R0.reuse, R54 ;  /* 0x0000003600317220 */ /* 0x040fe20000410000 */
[----:B------:R-:W0:Y:S01]  /*c540*/  MUFU.TANH R20, R20 ;  /* 0x0000001400147308 */ /* 0x000e220000002400 */
[C---:B------:R-:W-:Y:S01]  /*c550*/  FMUL.FTZ R54, R0.reuse, R59 ;  /* 0x0000003b00367220 */ /* 0x040fe20000410000 */
[----:B-1----:R-:W-:Y:S01]  /*c560*/  FMNMX.FTZ R9, R13, R10, !PT ;  /* 0x0000000a0d097209 */ /* 0x002fe20007810000 */
        /* <DEDUP_REMOVED lines=105> */
[----:B------:R-:W-:Y:S01]  /*cc00*/  FMUL.FTZ R119, R0, R119 ;  /* 0x0000007700777220 */ /* 0x000fe20000410000 */
[----:B------:R-:W-:Y:S01]  /*cc10*/  UMOV UR11, 0x80000020 ;  /* 0x80000020000b7882 */ /* 0x000fe20000000000 */
[----:B------:R-:W2:Y:S02]  /*cc20*/  S2R R214, SR_TID.X ;  /* 0x0000000000d67919 */ /* 0x000ea40000002100 */
[----:B------:R-:W3:Y:S01]  /*cc30*/  MUFU.TANH R34, R34 ;  /* 0x0000002200227308 */ /* 0x000ee20000002400 */
[----:B0-----:R-:W-:-:S07]  /*cc40*/  FMNMX.FTZ R9, R33, R8, !PT ;  /* 0x0000000821097209 */ /* 0x001fce0007810000 */
[----:B------:R-:W0:Y:S01]  /*cc50*/  MUFU.TANH R36, R36 ;  /* 0x0000002400247308 */ /* 0x000e220000002400 */
[----:B-1----:R-:W-:-:S07]  /*cc60*/  FMNMX.FTZ R74, R35, R74, !PT ;  /* 0x0000004a234a7209 */ /* 0x002fce0007810000 */
[----:B------:R-:W1:Y:S01]  /*cc70*/  MUFU.TANH R37, R37 ;  /* 0x0000002500257308 */ /* 0x000e620000002400 */
[----:B---3--:R-:W-:-:S07]  /*cc80*/  FMNMX.FTZ R8, R34, R9, !PT ;  /* 0x0000000922087209 */ /* 0x008fce0007810000 */
[----:B------:R-:W3:Y:S01]  /*cc90*/  MUFU.TANH R39, R39 ;  /* 0x0000002700277308 */ /* 0x000ee20000002400 */
[----:B0-----:R-:W-:Y:S01]  /*cca0*/  FMNMX.FTZ R74, R36, R74, !PT ;  /* 0x0000004a244a7209 */ /* 0x001fe20007810000 */
[----:B------:R-:W-:Y:S02]  /*ccb0*/  WARPGROUP.DEPBAR.LE gsb0, 0x0 ;  /* 0x00008000000079c5 */ /* 0x000fe40000010000 */
[----:B------:R-:W-:Y:S01]  /*ccc0*/  WARPGROUP.ARRIVE ;  /* 0x00000000000079c5 */ /* 0x000fe20000000000 */
[----:B--2---:R-:W-:-:S03]  /*ccd0*/  SHF.R.U32.HI R214, RZ, 0x7, R214 ;  /* 0x00000007ffd67819 */ /* 0x004fc600000116d6 */
[----:B------:R-:W0:Y:S01]  /*cce0*/  MUFU.TANH R38, R38 ;  /* 0x0000002600267308 */ /* 0x000e220000002400 */
[----:B-1----:R-:W-:Y:S01]  /*ccf0*/  FMNMX.FTZ R9, R37, R8, !PT ;  /* 0x0000000825097209 */ /* 0x002fe20007810000 */
[----:B------:R-:W-:Y:S01]  /*cd00*/  QGMMA.64x128x32.F32.E4M3.E4M3 R120, R200, gdesc[UR12], R120, gsb0 ;  /* 0x01e0000cc8787df3 */ /* 0x000fe20008000878 */
[----:B------:R-:W-:Y:S01]  /*cd10*/  UIADD3 UR14, UR10, 0x200, URZ ;  /* 0x000002000a0e7890 */ /* 0x000fe2000fffe03f */
[----:B------:R-:W-:-:S04]  /*cd20*/  UMOV UR15, 0x80000020 ;  /* 0x80000020000f7882 */ /* 0x000fc80000000000 */
[----:B------:R-:W1:Y:S01]  /*cd30*/  MUFU.TANH R40, R40 ;  /* 0x0000002800287308 */ /* 0x000e620000002400 */
[----:B---3--:R-:W-:-:S07]  /*cd40*/  FMNMX.FTZ R74, R39, R74, !PT ;  /* 0x0000004a274a7209 */ /* 0x008fce0007810000 */
        /* <DEDUP_REMOVED lines=83> */
[----:B------:R-:W-:Y:S01]  /*d280*/  UMOV UR15, 0x80000020 ;  /* 0x80000020000f7882 */ /* 0x000fe20000000000 */
[----:B------:R-:W-:-:S03]  /*d290*/  UIADD3 UR10, UR10, 0x402, URZ ;  /* 0x000004020a0a7890 */ /* 0x000fc6000fffe03f */
        /* <DEDUP_REMOVED lines=40> */
[----:B------:R-:W-:Y:S06]  /*d520*/  QGMMA.64x128x32.F32.E4M3.E4M3 R120, R188, gdesc[UR12], R120, gsb0 ;  /* 0x01e0000cbc787df3 */ /* 0x000fec0008000878 */
        /* <DEDUP_REMOVED lines=37> */
[----:B------:R-:W-:Y:S01]  /*d780*/  WARPGROUP.ARRIVE ;  /* 0x00000000000079c5 */ /* 0x000fe20000000000 */
[----:B--2---:R-:W-:-:S05]  /*d790*/  FMNMX.FTZ R8, R94, R9, !PT ;  /* 0x000000095e087209 */ /* 0x004fca0007810000 */
[----:B------:R-:W-:Y:S01]  /*d7a0*/  QGMMA.64x128x32.F32.E4M3.E4M3 R120, R184, gdesc[UR8], R120, gsb0 ;  /* 0x01e00008b8787df3 */ /* 0x000fe20008000878 */
[----:B------:R-:W1:Y:S01]  /*d7b0*/  SHFL.BFLY PT, R9, R96, 0x2, 0x1f ;  /* 0x0c401f0060097f89 */ /* 0x000e6200000e0000 */
[----:B0-----:R-:W-:-:S05]  /*d7c0*/  FMNMX.FTZ R8, R119, R8, !PT ;  /* 0x0000000877087209 */ /* 0x001fca0007810000 */
[----:B------:R-:W0:Y:S01]  /*d7d0*/  SHFL.BFLY PT, R74, R8, 0x2, 0x1f ;  /* 0x0c401f00084a7f89 */ /* 0x000e2200000e0000 */
[----:B-1----:R-:W-:-:S05]  /*d7e0*/  FMNMX.FTZ R98, R96, R9, !PT ;  /* 0x0000000960627209 */ /* 0x002fca0007810000 */
[----:B------:R-:W1:Y:S01]  /*d7f0*/  SHFL.BFLY PT, R9, R98, 0x1, 0x1f ;  /* 0x0c201f0062097f89 */ /* 0x000e6200000e0000 */
[----:B0-----:R-:W-:Y:S02]  /*d800*/  FMNMX.FTZ R100, R8, R74, !PT ;  /* 0x0000004a08647209 */ /* 0x001fe40007810000 */
[----:B------:R-:W0:Y:S03]  /*d810*/  LDC R74, c[0x0][0x988] ;  /* 0x00026200ff4a7b82 */ /* 0x000e260000000800 */
[----:B------:R-:W2:Y:S01]  /*d820*/  SHFL.BFLY PT, R102, R100, 0x1, 0x1f ;  /* 0x0c201f0064667f89 */ /* 0x000ea200000e0000 */
[----:B-1----:R-:W-:-:S05]  /*d830*/  FMNMX.FTZ R9, R98, R9, !PT ;  /* 0x0000000962097209 */ /* 0x002fca0007810000 */
[C---:B------:R-:W-:Y:S01]  /*d840*/  FADD.FTZ R10, -R9.reuse, R10 ;  /* 0x0000000a090a7221 */ /* 0x040fe20000010100 */
[----:B0-----:R-:W-:-:S03]  /*d850*/  FFMA.FTZ R205, R9, R74, -8 ;  /* 0xc100000009cd7423 */ /* 0x001fc6000001004a */
[----:B------:R-:W-:Y:S01]  /*d860*/  FMUL.FTZ R98, R10, R74 ;  /* 0x0000004a0a627220 */ /* 0x000fe20000410000 */
[----:B--2---:R-:W-:Y:S01]  /*d870*/  FMNMX.FTZ R8, R100, R102, !PT ;  /* 0x0000006664087209 */ /* 0x004fe20007810000 */
        /* <DEDUP_REMOVED lines=12> */
[-CC-:B------:R-:W-:Y:S01]  /*d940*/  FFMA.FTZ R20, R15, R74.reuse, -R117.reuse ;  /* 0x0000004a0f147223 */ /* 0x180fe20000010875 */
[----:B------:R-:W-:Y:S01]  /*d950*/  MUFU.EX2 R11, R98 ;  /* 0x00000062000b7308 */ /* 0x000fe20000000800 */
[----:B------:R-:W-:-:S01]  /*d960*/  FFMA.FTZ R15, R25, R74, -R117 ;  /* 0x0000004a190f7223 */ /* 0x000fc20000010875 */
[-C--:B------:R-:W-:Y:S01]  /*d970*/  FFMA.FTZ R14, R21, R74.reuse, -R205 ;  /* 0x0000004a150e7223 */ /* 0x080fe200000108cd */
[----:B------:R-:W-:-:S01]  /*d980*/  FFMA.FTZ R26, R26, R74, -R117 ;  /* 0x0000004a1a1a7223 */ /* 0x000fc20000010875 */
[-C--:B------:R-:W-:Y:S01]  /*d990*/  FFMA.FTZ R25, R29, R74.reuse, -R117 ;  /* 0x0000004a1d197223 */ /* 0x080fe20000010875 */
[----:B------:R-:W-:-:S01]  /*d9a0*/  FFMA.FTZ R21, R24, R74, -R205 ;  /* 0x0000004a18157223 */ /* 0x000fc200000108cd */
[-CC-:B------:R-:W-:Y:S01]  /*d9b0*/  FFMA.FTZ R29, R33, R74.reuse, -R117.reuse ;  /* 0x0000004a211d7223 */ /* 0x180fe20000010875 */
[----:B------:R-:W-:-:S01]  /*d9c0*/  FFMA.FTZ R33, R37, R74, -R117 ;  /* 0x0000004a25217223 */ /* 0x000fc20000010875 */
[----:B------:R-:W0:Y:S01]  /*d9d0*/  MUFU.EX2 R96, R96 ;  /* 0x0000006000607308 */ /* 0x000e220000000800 */
[----:B------:R-:W-:-:S01]  /*d9e0*/  FFMA.FTZ R37, R41, R74, -R117 ;  /* 0x0000004a29257223 */ /* 0x000fc20000010875 */
[-C--:B------:R-:W-:Y:S01]  /*d9f0*/  FFMA.FTZ R41, R45, R74.reuse, -R117 ;  /* 0x0000004a2d297223 */ /* 0x080fe20000010875 */
[----:B------:R-:W-:-:S01]  /*da00*/  FFMA.FTZ R24, R27, R74, -R205 ;  /* 0x0000004a1b187223 */ /* 0x000fc200000108cd */
[-CC-:B------:R-:W-:Y:S01]  /*da10*/  FFMA.FTZ R45, R49, R74.reuse, -R117.reuse ;  /* 0x0000004a312d7223 */ /* 0x180fe20000010875 */
[----:B------:R-:W-:-:S01]  /*da20*/  FFMA.FTZ R30, R30, R74, -R117 ;  /* 0x0000004a1e1e7223 */ /* 0x000fc20000010875 */
[-CC-:B------:R-:W-:Y:S01]  /*da30*/  FFMA.FTZ R49, R53, R74.reuse, -R117.reuse ;  /* 0x0000004a35317223 */ /* 0x180fe20000010875 */
[----:B------:R-:W-:-:S01]  /*da40*/  FFMA.FTZ R53, R57, R74, -R117 ;  /* 0x0000004a39357223 */ /* 0x000fc20000010875 */
[----:B------:R-:W-:Y:S01]  /*da50*/  MUFU.EX2 R10, R10 ;  /* 0x0000000a000a7308 */ /* 0x000fe20000000800 */
[----:B------:R-:W-:-:S01]  /*da60*/  FFMA.FTZ R57, R61, R74, -R117 ;  /* 0x0000004a3d397223 */ /* 0x000fc20000010875 */
[-C--:B------:R-:W-:Y:S01]  /*da70*/  FFMA.FTZ R27, R28, R74.reuse, -R205 ;  /* 0x0000004a1c1b7223 */ /* 0x080fe200000108cd */
[----:B------:R-:W-:-:S01]  /*da80*/  FFMA.FTZ R61, R65, R74, -R117 ;  /* 0x0000004a413d7223 */ /* 0x000fc20000010875 */
[-CC-:B------:R-:W-:Y:S01]  /*da90*/  FFMA.FTZ R65, R69, R74.reuse, -R117.reuse ;  /* 0x0000004a45417223 */ /* 0x180fe20000010875 */
[----:B------:R-:W-:-:S01]  /*daa0*/  FFMA.FTZ R69, R73, R74, -R117 ;  /* 0x0000004a49457223 */ /* 0x000fc20000010875 */
[-C--:B------:R-:W-:Y:S01]  /*dab0*/  FFMA.FTZ R28, R31, R74.reuse, -R205 ;  /* 0x0000004a1f1c7223 */ /* 0x080fe200000108cd */
        /* <DEDUP_REMOVED lines=13> */
[-C--:B------:R-:W-:Y:S01]  /*db90*/  FFMA.FTZ R46, R46, R74.reuse, -R117 ;  /* 0x0000004a2e2e7223 */ /* 0x080fe20000010875 */
[----:B------:R-:W-:-:S01]  /*dba0*/  FFMA.FTZ R43, R44, R74, -R205 ;  /* 0x0000004a2c2b7223 */ /* 0x000fc200000108cd */
[-C--:B------:R-:W-:Y:S01]  /*dbb0*/  FFMA.FTZ R44, R47, R74.reuse, -R205 ;  /* 0x0000004a2f2c7223 */ /* 0x080fe200000108cd */
[----:B------:R-:W-:-:S01]  /*dbc0*/  FFMA.FTZ R50, R50, R74, -R117 ;  /* 0x0000004a32327223 */ /* 0x000fc20000010875 */
[----:B------:R-:W2:Y:S01]  /*dbd0*/  MUFU.EX2 R20, R20 ;  /* 0x0000001400147308 */ /* 0x000ea20000000800 */
[----:B-1----:R-:W-:-:S01]  /*dbe0*/  FFMA.FTZ R5, R10, R5, R197 ;  /* 0x000000050a057223 */ /* 0x002fc200000100c5 */
[-CC-:B------:R-:W-:Y:S01]  /*dbf0*/  FFMA.FTZ R47, R48, R74.reuse, -R205.reuse ;  /* 0x0000004a302f7223 */ /* 0x180fe200000108cd */
[----:B------:R-:W-:-:S01]  /*dc00*/  FFMA.FTZ R48, R51, R74, -R205 ;  /* 0x0000004a33307223 */ /* 0x000fc200000108cd */
[-C--:B------:R-:W-:Y:S01]  /*dc10*/  FFMA.FTZ R54, R54, R74.reuse, -R117 ;  /* 0x0000004a36367223 */ /* 0x080fe20000010875 */
[----:B------:R-:W-:-:S01]  /*dc20*/  FFMA.FTZ R51, R52, R74, -R205 ;  /* 0x0000004a34337223 */ /* 0x000fc200000108cd */
[-C--:B------:R-:W-:Y:S01]  /*dc30*/  FFMA.FTZ R52, R55, R74.reuse, -R205 ;  /* 0x0000004a37347223 */ /* 0x080fe200000108cd */
[----:B------:R-:W-:-:S01]  /*dc40*/  FFMA.FTZ R58, R58, R74, -R117 ;  /* 0x0000004a3a3a7223 */ /* 0x000fc20000010875 */
[----:B------:R-:W1:Y:S01]  /*dc50*/  MUFU.EX2 R15, R15 ;  /* 0x0000000f000f7308 */ /* 0x000e620000000800 */
[----:B0-----:R-:W-:-:S01]  /*dc60*/  FADD.FTZ R73, R13, R6 ;  /* 0x000000060d497221 */ /* 0x001fc20000010000 */
[-CC-:B------:R-:W-:Y:S01]  /*dc70*/  FFMA.FTZ R55, R56, R74.reuse, -R205.reuse ;  /* 0x0000004a38377223 */ /* 0x180fe200000108cd */
[----:B------:R-:W-:-:S01]  /*dc80*/  FFMA.FTZ R56, R59, R74, -R205 ;  /* 0x0000004a3b387223 */ /* 0x000fc200000108cd */
[-C--:B------:R-:W-:Y:S01]  /*dc90*/  FFMA.FTZ R62, R62, R74.reuse, -R117 ;  /* 0x0000004a3e3e7223 */ /* 0x080fe20000010875 */
[----:B------:R-:W-:-:S01]  /*dca0*/  FFMA.FTZ R59, R60, R74, -R205 ;  /* 0x0000004a3c3b7223 */ /* 0x000fc200000108cd */
[-C--:B------:R-:W-:Y:S01]  /*dcb0*/  FFMA.FTZ R60, R63, R74.reuse, -R205 ;  /* 0x0000004a3f3c7223 */ /* 0x080fe200000108cd */
[----:B------:R-:W-:-:S01]  /*dcc0*/  FFMA.FTZ R66, R66, R74, -R117 ;  /* 0x0000004a42427223 */ /* 0x000fc20000010875 */
[----:B------:R-:W0:Y:S01]  /*dcd0*/  MUFU.EX2 R14, R14 ;  /* 0x0000000e000e7308 */ /* 0x000e220000000800 */
[----:B--2---:R-:W-:-:S01]  /*dce0*/  FADD.FTZ R6, R20, R5 ;  /* 0x0000000514067221 */ /* 0x004fc20000010000 */
[-CC-:B------:R-:W-:Y:S01]  /*dcf0*/  FFMA.FTZ R63, R64, R74.reuse, -R205.reuse ;  /* 0x0000004a403f7223 */ /* 0x180fe200000108cd */
[----:B------:R-:W-:-:S01]  /*dd00*/  FFMA.FTZ R64, R67, R74, -R205 ;  /* 0x0000004a43407223 */ /* 0x000fc200000108cd */
[-C--:B------:R-:W-:Y:S01]  /*dd10*/  FFMA.FTZ R70, R70, R74.reuse, -R117 ;  /* 0x0000004a46467223 */ /* 0x080fe20000010875 */
        /* <DEDUP_REMOVED lines=13> */
[-C--:B------:R-:W-:Y:S01]  /*ddf0*/  FFMA.FTZ R73, R81, R74.reuse, -R117 ;  /* 0x0000004a51497223 */ /* 0x080fe20000010875 */
[----:B------:R-:W-:-:S01]  /*de00*/  FFMA.FTZ R89, R231, R74, -R205 ;  /* 0x0000004ae7597223 */ /* 0x000fc200000108cd */
[-CC-:B------:R-:W-:Y:S01]  /*de10*/  FFMA.FTZ R102, R93, R74.reuse, -R205.reuse ;  /* 0x0000004a5d667223 */ /* 0x180fe200000108cd */
[----:B------:R-:W-:-:S01]  /*de20*/  FFMA.FTZ R93, R235, R74, -R205 ;  /* 0x0000004aeb5d7223 */ /* 0x000fc200000108cd */
[-C--:B------:R-:W-:Y:S01]  /*de30*/  FFMA.FTZ R76, R76, R74.reuse, -R205 ;  /* 0x0000004a4c4c7223 */ /* 0x080fe200000108cd */
[----:B------:R-:W-:-:S01]  /*de40*/  FFMA.FTZ R78, R78, R74, -R117 ;  /* 0x0000004a4e4e7223 */ /* 0x000fc20000010875 */
[----:B------:R-:W0:Y:S01]  /*de50*/  MUFU.EX2 R25, R25 ;  /* 0x0000001900197308 */ /* 0x000e220000000800 */
[----:B--2---:R-:W-:-:S01]  /*de60*/  FADD.FTZ R6, R26, R5 ;  /* 0x000000051a067221 */ /* 0x004fc20000010000 */
        /* <DEDUP_REMOVED lines=8> */
[----:B------:R-:W-:Y:S01]  /*def0*/  FFMA.FTZ R92, R92, R74, -R205 ;  /* 0x0000004a5c5c7223 */ /* 0x000fe200000108cd */
[----:B------:R-:W-:-:S02]  /*df00*/  WARPGROUP.DEPBAR.LE gsb0, 0x0 ;  /* 0x00008000000079c5 */ /* 0x000fc40000010000 */
[----:B------:R-:W-:-:S03]  /*df10*/  FFMA.FTZ R94, R94, R74, -R117 ;  /* 0x0000004a5e5e7223 */ /* 0x000fc60000010875 */
        /* <DEDUP_REMOVED lines=8> */
[----:B------:R-:W-:-:S06]  /*dfa0*/  FFMA.FTZ R108, R83, R74, -R117 ;  /* 0x0000004a536c7223 */ /* 0x000fcc0000010875 */
[----:B------:R-:W0:Y:S01]  /*dfb0*/  MUFU.EX2 R34, R34 ;  /* 0x0000002200227308 */ /* 0x000e220000000800 */
[----:B--2---:R-:W-:-:S07]  /*dfc0*/  FADD.FTZ R5, R29, R6 ;  /* 0x000000061d057221 */ /* 0x004fce0000010000 */
[----:B------:R-:W2:Y:S01]  /*dfd0*/  MUFU.EX2 R31, R31 ;  /* 0x0000001f001f7308 */ /* 0x000ea20000000800 */
[----:B-1----:R-:W-:-:S01]  /*dfe0*/  FADD.FTZ R110, R28, R75 ;  /* 0x0000004b1c6e7221 */ /* 0x002fc20000010000 */
[----:B------:R-:W-:-:S06]  /*dff0*/  FFMA.FTZ R75, R225, R74, -R117 ;  /* 0x0000004ae14b7223 */ /* 0x000fcc0000010875 */
        /* <DEDUP_REMOVED lines=16> */
[----:B--2---:R-:W-:-:S01]  /*e100*/  FADD.FTZ R112, R36, R81 ;  /* 0x0000005124707221 */ /* 0x004fc20000010000 */
[----:B------:R-:W-:-:S06]  /*e110*/  FFMA.FTZ R81, R229, R74, -R117 ;  /* 0x0000004ae5517223 */ /* 0x000fcc0000010875 */
        /* <DEDUP_REMOVED lines=93> */
[----:B------:R-:W-:Y:S01]  /*e6f0*/  FFMA.FTZ R99, R111, R74, -R117 ;  /* 0x0000004a6f637223 */ /* 0x000fe20000010875 */
[----:B------:R-:W-:Y:S02]  /*e700*/  IADD3 R111, -R214, 0xb, RZ ;  /* 0x0000000bd66f7810 */ /* 0x000fe40007ffe1ff */
[----:B------:R-:W1:Y:S03]  /*e710*/  S2R R214, SR_TID.X ;  /* 0x0000000000d67919 */ /* 0x000e660000002100 */
[----:B------:R-:W3:Y:S01]  /*e720*/  MUFU.EX2 R100, R100 ;  /* 0x0000006400647308 */ /* 0x000ee20000000800 */
[----:B0-----:R-:W-:-:S07]  /*e730*/  FADD.FTZ R6, R98, R5 ;  /* 0x0000000562067221 */ /* 0x001fce0000010000 */
[----:B------:R-:W0:Y:S01]  /*e740*/  MUFU.EX2 R89, R89 ;  /* 0x0000005900597308 */ /* 0x000e220000000800 */
[----:B--2---:R-:W-:-:S07]  /*e750*/  FADD.FTZ R5, R85, R6 ;  /* 0x0000000655057221 */ /* 0x004fce0000010000 */
[----:B------:R-:W2:Y:S01]  /*e760*/  MUFU.EX2 R83, R83 ;  /* 0x0000005300537308 */ /* 0x000ea20000000800 */
[----:B---3--:R-:W-:-:S07]  /*e770*/  FADD.FTZ R6, R100, R5 ;  /* 0x0000000564067221 */ /* 0x008fce0000010000 */
[----:B------:R-:W3:Y:S01]  /*e780*/  MUFU.EX2 R102, R102 ;  /* 0x0000006600667308 */ /* 0x000ee20000000800 */
[----:B0-----:R-:W-:-:S01]  /*e790*/  FADD.FTZ R5, R89, R6 ;  /* 0x0000000659057221 */ /* 0x001fc20000010000 */
[----:B-1----:R-:W-:-:S06]  /*e7a0*/  LOP3.LUT P1, RZ, R214, 0x7f, RZ, 0xc0, !PT ;  /* 0x0000007fd6ff7812 */ /* 0x002fcc000782c0ff */
[----:B------:R-:W0:Y:S01]  /*e7b0*/  MUFU.EX2 R114, R114 ;  /* 0x0000007200727308 */ /* 0x000e220000000800 */
[----:B--2---:R-:W-:-:S07]  /*e7c0*/  FADD.FTZ R103, R83, R118 ;  /* 0x0000007653677221 */ /* 0x004fce0000010000 */
[----:B------:R-:W1:Y:S01]  /*e7d0*/  MUFU.EX2 R93, R93 ;  /* 0x0000005d005d7308 */ /* 0x000e620000000800 */
[----:B---3--:R-:W-:-:S07]  /*e7e0*/  FADD.FTZ R6, R102, R5 ;  /* 0x0000000566067221 */ /* 0x008fce0000010000 */
        /* <DEDUP_REMOVED lines=10> */
[-CC-:B------:R-:W-:Y:S01]  /*e890*/  FFMA.FTZ R103, R115, R74.reuse, -R117.reuse ;  /* 0x0000004a73677223 */ /* 0x180fe20000010875 */
[----:B------:R-:W-:Y:S02]  /*e8a0*/  IMAD.U32 R115, RZ, RZ, UR37 ;  /* 0x00000025ff737e24 */ /* 0x000fe4000f8e00ff */
[----:B------:R-:W-:-:S03]  /*e8b0*/  FFMA.FTZ R117, R119, R74, -R117 ;  /* 0x0000004a77757223 */ /* 0x000fc60000010875 */
[----:B------:R-:W1:Y:S01]  /*e8c0*/  MUFU.EX2 R97, R97 ;  /* 0x0000006100617308 */ /* 0x000e620000000800 */
[----:B--2---:R-:W-:-:S01]  /*e8d0*/  FADD.FTZ R6, R76, R5 ;  /* 0x000000054c067221 */ /* 0x004fc20000010000 */
[----:B------:R-:W-:-:S06]  /*e8e0*/  @!P1 LEA R115, R115, UR39, 0x3 ;  /* 0x0000002773739c11 */ /* 0x000fcc000f8e18ff */
        /* <DEDUP_REMOVED lines=8> */
[----:B------:R-:W-:-:S05]  /*e970*/  @!P1 VIADD R5, R115, 0x28840 ;  /* 0x0002884073059836 */ /* 0x000fca0000000000 */
[----:B------:R-:W-:Y:S01]  /*e980*/  @!P1 PRMT R5, RZ, 0x654, R5 ;  /* 0x00000654ff059816 */ /* 0x000fe20000000005 */
[----:B------:R-:W0:Y:S01]  /*e990*/  MUFU.EX2 R95, R95 ;  /* 0x0000005f005f7308 */ /* 0x000e220000000800 */
[----:B-1----:R-:W-:-:S01]  /*e9a0*/  FADD.FTZ R118, R82, R107 ;  /* 0x0000006b52767221 */ /* 0x002fc20000010000 */
[----:B------:R0:W-:Y:S06]  /*e9b0*/  BAR.ARV R111, 0x100 ;  /* 0x0004006f0000751d */ /* 0x0001ec0000002000 */
[----:B------:R-:W1:Y:S01]  /*e9c0*/  MUFU.EX2 R84, R84 ;  /* 0x0000005400547308 */ /* 0x000e620000000800 */
[----:B--2---:R-:W-:-:S01]  /*e9d0*/  FADD.FTZ R107, R101, R6 ;  /* 0x00000006656b7221 */ /* 0x004fc20000010000 */
[----:B------:R2:W-:Y:S06]  /*e9e0*/  @!P1 SYNCS.ARRIVE.TRANS64.RED.A1T0 RZ, [R5+URZ], RZ ;  /* 0x000000ff05ff99a7 */ /* 0x0005ec000810043f */
[----:B------:R-:W3:Y:S01]  /*e9f0*/  MUFU.EX2 R86, R86 ;  /* 0x0000005600567308 */ /* 0x000ee20000000800 */
[----:B0-----:R-:W-:-:S07]  /*ea00*/  FADD.FTZ R111, R95, R118 ;  /* 0x000000765f6f7221 */ /* 0x001fce0000010000 */
[----:B------:R-:W2:Y:S01]  /*ea10*/  MUFU.EX2 R105, R105 ;  /* 0x0000006900697308 */ /* 0x000ea20000000800 */
[----:B-1----:R-:W-:-:S07]  /*ea20*/  FADD.FTZ R6, R84, R107 ;  /* 0x0000006b54067221 */ /* 0x002fce0000010000 */
[----:B------:R-:W0:Y:S01]  /*ea30*/  MUFU.EX2 R99, R99 ;  /* 0x0000006300637308 */ /* 0x000e220000000800 */
[----:B---3--:R-:W-:-:S07]  /*ea40*/  FADD.FTZ R118, R86, R111 ;  /* 0x0000006f56767221 */ /* 0x008fce0000010000 */
[----:B------:R-:W1:Y:S01]  /*ea50*/  MUFU.EX2 R88, R88 ;  /* 0x0000005800587308 */ /* 0x000e620000000800 */
[----:B--2---:R-:W-:-:S07]  /*ea60*/  FADD.FTZ R5, R105, R6 ;  /* 0x0000000669057221 */ /* 0x004fce0000010000 */
[----:B------:R-:W-:Y:S01]  /*ea70*/  MUFU.EX2 R90, R90 ;  /* 0x0000005a005a7308 */ /* 0x000fe20000000800 */
[----:B0-----:R-:W-:-:S07]  /*ea80*/  FADD.FTZ R107, R99, R118 ;  /* 0x00000076636b7221 */ /* 0x001fce0000010000 */
[----:B------:R-:W0:Y:S01]  /*ea90*/  MUFU.EX2 R109, R109 ;  /* 0x0000006d006d7308 */ /* 0x000e220000000800 */
[----:B-1----:R-:W-:-:S07]  /*eaa0*/  FADD.FTZ R6, R88, R5 ;  /* 0x0000000558067221 */ /* 0x002fce0000010000 */
[----:B------:R-:W-:Y:S08]  /*eab0*/  MUFU.EX2 R103, R103 ;  /* 0x0000006700677308 */ /* 0x000ff00000000800 */
[----:B------:R-:W1:Y:S01]  /*eac0*/  MUFU.EX2 R92, R92 ;  /* 0x0000005c005c7308 */ /* 0x000e620000000800 */
[----:B0-----:R-:W-:-:S07]  /*ead0*/  FADD.FTZ R5, R109, R6 ;  /* 0x000000066d057221 */ /* 0x001fce0000010000 */
[----:B------:R0:W2:Y:S08]  /*eae0*/  MUFU.EX2 R115, R94 ;  /* 0x0000005e00737308 */ /* 0x0000b00000000800 */
[----:B------:R-:W3:Y:S01]  /*eaf0*/  MUFU.EX2 R113, R113 ;  /* 0x0000007100717308 */ /* 0x000ee20000000800 */
[----:B0-----:R-:W-:-:S01]  /*eb00*/  FADD.FTZ R94, R90, R107 ;  /* 0x0000006b5a5e7221 */ /* 0x001fc20000010000 */
[----:B-1----:R-:W-:-:S03]  /*eb10*/  FADD.FTZ R6, R92, R5 ;  /* 0x000000055c067221 */ /* 0x002fc60000010000 */
[----:B------:R-:W-:-:S03]  /*eb20*/  FADD.FTZ R94, R103, R94 ;  /* 0x0000005e675e7221 */ /* 0x000fc60000010000 */
[----:B------:R-:W0:Y:S01]  /*eb30*/  MUFU.EX2 R117, R117 ;  /* 0x0000007500757308 */ /* 0x000e220000000800 */
[----:B--2---:R-:W-:-:S01]  /*eb40*/  FADD.FTZ R94, R115, R94 ;  /* 0x0000005e735e7221 */ /* 0x004fc20000010000 */
[----:B---3--:R-:W-:-:S03]  /*eb50*/  FADD.FTZ R6, R113, R6 ;  /* 0x0000000671067221 */ /* 0x008fc60000010000 */
[----:B0-----:R-:W-:Y:S01]  /*eb60*/  FADD.FTZ R5, R117, R94 ;  /* 0x0000005e75057221 */ /* 0x001fe20000010000 */
[----:B------:R-:W-:Y:S06]  /*eb70*/  @!P0 BRA `(.L_x_978) ;  /* 0x0000000000048947 */ /* 0x000fec0003800000 */
[----:B------:R-:W-:Y:S01]  /*eb80*/  BPT.TRAP 0x1 ;  /* 0x000000040000795c */ /* 0x000fe20000300000 */
.L_x_978:
[----:B------:R-:W-:Y:S01]  /*eb90*/  ULEA UR7, UR7, UR39, 0x3 ;  /* 0x0000002707077291 */ /* 0x000fe2000f8e183f */
[----:B------:R-:W-:Y:S01]  /*eba0*/  ISETP.GT.AND P1, PT, R3, R12, PT ;  /* 0x0000000c0300720c */ /* 0x000fe20003f24270 */
[----:B------:R-:W-:Y:S01]  /*ebb0*/  UMOV UR21, UR36 ;  /* 0x0000002400157c82 */ /* 0x000fe20008000000 */
[----:B------:R-:W-:Y:S01]  /*ebc0*/  F2FP.SATFINITE.E4M3.F32.PACK_AB_MERGE_C R14, R21, R14, RZ ;  /* 0x0000000e150e723e */ /* 0x000fe200048070ff */
[----:B------:R-:W-:Y:S01]  /*ebd0*/  UIADD3 UR7, UR7, 0x28860, URZ ;  /* 0x0002886007077890 */ /* 0x000fe2000fffe03f */
[----:B------:R-:W-:Y:S01]  /*ebe0*/  F2FP.SATFINITE.E4M3.F32.PACK_AB_MERGE_C R15, R26, R15, RZ ;  /* 0x0000000f1a0f723e */ /* 0x000fe200048070ff */
[----:B------:R-:W-:Y:S01]  /*ebf0*/  FMUL.FTZ R120, R120, R11 ;  /* 0x0000000b78787220 */ /* 0x000fe20000410000 */
        /* <DEDUP_REMOVED lines=13> */
[----:B------:R-:W-:Y:S01]  /*ecd0*/  UMOV UR7, UR37 ;  /* 0x0000002500077c82 */ /* 0x000fe20008000000 */
        /* <DEDUP_REMOVED lines=102> */
.L_x_969:
[----:B------:R-:W-:-:S13]  /*f340*/  ISETP.GE.AND P1, PT, R3, R208, PT ;  /* 0x000000d00300720c */ /* 0x000fda0003f26270 */
[----:B------:R-:W-:Y:S05]  /*f350*/  @!P1 BRA `(.L_x_980) ;  /* 0x0000005400489947 */ /* 0x000fea0003800000 */
[----:B------:R-:W-:Y:S01]  /*f360*/  IMAD.IADD R13, R18, 0x1, -R19 ;  /* 0x00000001120d7824 */ /* 0x000fe200078e0a13 */
[----:B------:R-:W-:Y:S01]  /*f370*/  UMOV UR21, UR36 ;  /* 0x0000002400157c82 */ /* 0x000fe20008000000 */
[----:B------:R-:W-:Y:S01]  /*f380*/  IMAD.MOV.U32 R12, RZ, RZ, R8 ;  /* 0x000000ffff0c7224 */ /* 0x000fe200078e0008 */
[----:B------:R-:W-:Y:S01]  /*f390*/  ULDC UR23, c[0x0][0x9e4] ;  /* 0x0002790000177ab9 */ /* 0x000fe20000000800 */
[----:B------:R-:W-:Y:S01]  /*f3a0*/  IMAD.MOV.U32 R10, RZ, RZ, R9 ;  /* 0x000000ffff0a7224 */ /* 0x000fe200078e0009 */
[C-C-:B------:R-:W-:Y:S01]  /*f3b0*/  IADD3 R15, R13.reuse, 0x8, R4.reuse ;  /* 0x000000080d0f7810 */ /* 0x140fe20007ffe004 */
[----:B------:R-:W-:Y:S01]  /*f3c0*/  IMAD.IADD R13, R13, 0x1, R4 ;  /* 0x000000010d0d7824 */ /* 0x000fe200078e0204 */
[----:B------:R-:W-:Y:S02]  /*f3d0*/  ULDC UR22, c[0x0][0x9e0] ;  /* 0x0002780000167ab9 */ /* 0x000fe40000000800 */
[----:B------:R-:W-:-:S07]  /*f3e0*/  LOP3.LUT R11, RZ, R15, RZ, 0x33, !PT ;  /* 0x0000000fff0b7212 */ /* 0x000fce00078e33ff */
.L_x_998:
[----:B------:R-:W-:Y:S01]  /*f3f0*/  ISETP.NE.AND P2, PT, RZ, UR40, PT ;  /* 0x00000028ff007c0c */ /* 0x000fe2000bf45270 */
[----:B------:R-:W-:-:S04]  /*f400*/  UISETP.NE.AND UP0, UPT, UR37, 0x1, UPT ;  /* 0x000000012500788c */ /* 0x000fc8000bf05270 */
[----:B------:R-:W-:-:S04]  /*f410*/  USEL UR36, URZ, 0x1, UP0 ;  /* 0x000000013f247887 */ /* 0x000fc80008000000 */
[----:B------:R-:W-:-:S04]  /*f420*/  ULOP3.LUT UR36, UR21, UR36, URZ, 0x3c, !UPT ;  /* 0x0000002415247292 */ /* 0x000fc8000f8e3c3f */
[----:B------:R-:W-:Y:S08]  /*f430*/  @P2 BRA `(.L_x_981) ;  /* 0x0000000000382947 */ /* 0x000ff00003800000 */
[----:B------:R-:W-:Y:S05]  /*f440*/  @!P0 BRA `(.L_x_982) ;  /* 0x0000000000048947 */ /* 0x000fea0003800000 */
[----:B------:R-:W-:Y:S01]  /*f450*/  BPT.TRAP 0x1 ;  /* 0x000000040000795c */ /* 0x000fe20000300000 */
.L_x_982:
[----:B------:R-:W-:Y:S01]  /*f460*/  UIADD3 UR7, UR37, 0x1, URZ ;  /* 0x0000000125077890 */ /* 0x000fe2000fffe03f */
[----:B------:R-:W-:-:S03]  /*f470*/  IMAD.U32 R8, RZ, RZ, UR36 ;  /* 0x00000024ff087e24 */ /* 0x000fc6000f8e00ff */
[----:B------:R-:W-:Y:S02]  /*f480*/  UISETP.NE.AND UP0, UPT, UR7, 0x2, UPT ;  /* 0x000000020700788c */ /* 0x000fe4000bf05270 */
[----:B------:R-:W-:Y:S02]  /*f490*/  SHF.L.U32 R8, R8, 0x1f, RZ ;  /* 0x0000001f08087819 */ /* 0x000fe400000006ff */
[----:B------:R-:W-:-:S04]  /*f4a0*/  USEL UR7, UR7, URZ, UP0 ;  /* 0x0000003f07077287 */ /* 0x000fc80008000000 */
[----:B------:R-:W-:-:S09]  /*f4b0*/  ULEA UR7, UR7, UR39, 0x3 ;  /* 0x0000002707077291 */ /* 0x000fd2000f8e183f */
[----:B------:R0:W1:Y:S01]  /*f4c0*/  SYNCS.PHASECHK.TRANS64.TRYWAIT P1, [UR7+0x28830], R8 ;  /* 0x02883008ff0075a7 */ /* 0x0000620008020147 */
[----:B------:R-:W-:Y:S05]  /*f4d0*/  @!P0 BRA `(.L_x_983) ;  /* 0x0000000000048947 */ /* 0x000fea0003800000 */
[----:B------:R-:W-:Y:S01]  /*f4e0*/  BPT.TRAP 0x1 ;  /* 0x000000040000795c */ /* 0x000fe20000300000 */
.L_x_983:
[----:B-1----:R-:W-:Y:S05]  /*f4f0*/  @P1 BRA `(.L_x_981) ;  /* 0x0000000000081947 */ /* 0x002fea0003800000 */
[----:B------:R-:W1:Y:S02]  /*f500*/  SYNCS.PHASECHK.TRANS64.TRYWAIT P1, [UR7+0x28830], R8 ;  /* 0x02883008ff0075a7 */ /* 0x000e640008020147 */
[----:B-1----:R-:W-:Y:S05]  /*f510*/  @!P1 BRA `(.L_x_984) ;  /* 0x000000d400109947 */ /* 0x002fea0003800000 */
.L_x_981:
[----:B-1----:R-:W1:Y:S01]  /*f520*/  S2R R9, SR_TID.X ;  /* 0x0000000000097919 */ /* 0x002e620000002100 */
[----:B------:R-:W-:Y:S01]  /*f530*/  UIADD3 UR7, UR37, 0x1, URZ ;  /* 0x0000000125077890 */ /* 0x000fe2000fffe03f */
[----:B------:R-:W-:Y:S01]  /*f540*/  UMOV UR11, 0x40000040 ;  /* 0x40000040000b7882 */ /* 0x000fe20000000000 */
[----:B------:R-:W-:Y:S02]  /*f550*/  UMOV UR15, 0x40000040 ;  /* 0x40000040000f7882 */ /* 0x000fe40000000000 */
[----:B------:R-:W-:Y:S01]  /*f560*/  UISETP.NE.AND UP0, UPT, UR7, 0x2, UPT ;  /* 0x000000020700788c */ /* 0x000fe2000bf05270 */
[----:B------:R-:W-:Y:S01]  /*f570*/  UMOV UR19, 0x40000040 ;  /* 0x4000004000137882 */ /* 0x000fe20000000000 */
[----:B------:R-:W-:Y:S02]  /*f580*/  UMOV UR24, UR4 ;  /* 0x0000000400187c82 */ /* 0x000fe40008000000 */
[----:B------:R-:W-:Y:S01]  /*f590*/  USEL UR7, UR7, URZ, UP0 ;  /* 0x0000003f07077287 */ /* 0x000fe20008000000 */
[----:B------:R-:W-:Y:S01]  /*f5a0*/  UMOV UR25, UR5 ;  /* 0x0000000500197c82 */ /* 0x000fe20008000000 */
[----:B------:R-:W-:-:S02]  /*f5b0*/  UMOV UR27, 0x40000040 ;  /* 0x40000040001b7882 */ /* 0x000fc40000000000 */
[----:B------:R-:W-:-:S04]  /*f5c0*/  UIMAD UR10, UR7, 0x600, UR20 ;  /* 0x00000600070a78a4 */ /* 0x000fc8000f8e0214 */
[----:B------:R-:W-:Y:S02]  /*f5d0*/  UIADD3 UR14, UR10, 0x2, URZ ;  /* 0x000000020a0e7890 */ /* 0x000fe4000fffe03f */
[----:B------:R-:W-:Y:S02]  /*f5e0*/  UIADD3 UR18, UR10, 0x4, URZ ;  /* 0x000000040a127890 */ /* 0x000fe4000fffe03f */
[----:B------:R-:W-:Y:S01]  /*f5f0*/  UIADD3 UR26, UR10, 0x6, URZ ;  /* 0x000000060a1a7890 */ /* 0x000fe2000fffe03f */
        /* <DEDUP_REMOVED lines=18> */
.L_x_986:
[----:B------:R-:W-:Y:S01]  /*f720*/  ULEA UR10, UR37, UR39, 0x3 ;  /* 0x00000027250a7291 */ /* 0x000fe2000f8e183f */
[----:B------:R-:W-:-:S05]  /*f730*/  IMAD.U32 R8, RZ, RZ, UR21 ;  /* 0x00000015ff087e24 */ /* 0x000fca000f8e00ff */
[----:B------:R-:W-:-:S04]  /*f740*/  SHF.L.U32 R8, R8, 0x1f, RZ ;  /* 0x0000001f08087819 */ /* 0x000fc800000006ff */
[----:B------:R0:W1:Y:S01]  /*f750*/  SYNCS.PHASECHK.TRANS64.TRYWAIT P1, [UR10+0x28850], R8 ;  /* 0x02885008ff0075a7 */ /* 0x000062000802014a */
[----:B------:R-:W-:Y:S05]  /*f760*/  @!P0 BRA `(.L_x_987) ;  /* 0x0000000000048947 */ /* 0x000fea0003800000 */
[----:B------:R-:W-:Y:S01]  /*f770*/  BPT.TRAP 0x1 ;  /* 0x000000040000795c */ /* 0x000fe20000300000 */
.L_x_987:
[----:B-1----:R-:W-:Y:S05]  /*f780*/  @P1 BRA `(.L_x_985) ;  /* 0x0000000000081947 */ /* 0x002fea0003800000 */
[----:B------:R-:W1:Y:S02]  /*f790*/  SYNCS.PHASECHK.TRANS64.TRYWAIT P1, [UR10+0x28850], R8 ;  /* 0x02885008ff0075a7 */ /* 0x000e64000802014a */
[----:B-1----:R-:W-:Y:S05]  /*f7a0*/  @!P1 BRA `(.L_x_988) ;  /* 0x000000d000849947 */ /* 0x002fea0003800000 */
.L_x_985:
        /* <DEDUP_REMOVED lines=30> */
[C---:B01----:R-:W-:Y:S01]  /*f990*/  FMUL.FTZ R8, R0.reuse, R24 ;  /* 0x0000001800087220 */ /* 0x043fe20000410000 */
        /* <DEDUP_REMOVED lines=70> */
[----:B------:R-:W-:Y:S01]  /*fe00*/  IMAD R117, R3, -0xc0, RZ ;  /* 0xffffff4003757824 */ /* 0x000fe200078e02ff */
[----:B------:R-:W-:Y:S01]  /*fe10*/  IADD3 R45, -R209, 0xb, RZ ;  /* 0x0000000bd12d7810 */ /* 0x000fe20007ffe1ff */
        /* <DEDUP_REMOVED lines=9> */
[C---:B------:R-:W-:Y:S01]  /*feb0*/  FMUL.FTZ R110, R0.reuse, R114 ;  /* 0x00000072006e7220 */ /* 0x040fe20000410000 */
[----:B------:R-:W-:Y:S01]  /*fec0*/  FMUL.FTZ R111, R0, R118 ;  /* 0x00000076006f7220 */ /* 0x000fe20000410000 */
[----:B------:R-:W-:Y:S01]  /*fed0*/  IADD3 R114, R117, 0x1, R18 ;  /* 0x0000000175727810 */ /* 0x000fe20007ffe012 */
[----:B------:R-:W0:Y:S04]  /*fee0*/  MUFU.TANH R8, R8 ;  /* 0x0000000800087308 */ /* 0x000e280000002400 */
[----:B------:R-:W-:-:S04]  /*fef0*/  IMAD.IADD R114, R114, 0x1, -R19 ;  /* 0x0000000172727824 */ /* 0x000fc800078e0a13 */
[----:B------:R-:W1:Y:S01]  /*ff00*/  MUFU.TANH R9, R9 ;  /* 0x0000000900097308 */ /* 0x000e620000002400 */
[----:B------:R-:W-:-:S07]  /*ff10*/  IMAD R114, R17, -0x2, R114 ;  /* 0xfffffffe11727824 */ /* 0x000fce00078e0272 */
[----:B------:R-:W2:Y:S08]  /*ff20*/  MUFU.TANH R14, R14 ;  /* 0x0000000e000e7308 */ /* 0x000eb00000002400 */
[----:B------:R-:W3:Y:S08]  /*ff30*/  MUFU.TANH R20, R20 ;  /* 0x0000001400147308 */ /* 0x000ef00000002400 */
[----:B------:R-:W4:Y:S08]  /*ff40*/  MUFU.TANH R21, R21 ;  /* 0x0000001500157308 */ /* 0x000f300000002400 */
        /* <DEDUP_REMOVED lines=114> */
[----:B------:R0:W-:Y:S06]  /*10670*/  BAR.ARV R45, 0x100 ;  /* 0x0004002d0000751d */ /* 0x0001ec0000002000 */
[----:B------:R0:W-:Y:S01]  /*10680*/  @!P1 SYNCS.ARRIVE.TRANS64.RED.A1T0 RZ, [R44+URZ], RZ ;  /* 0x000000ff2cff99a7 */ /* 0x0001e2000810043f */
[----:B------:R-:W-:Y:S01]  /*10690*/  ISETP.GE.AND P1, PT, R7, 0x1, PT ;  /* 0x000000010700780c */ /* 0x000fe20003f26270 */
[----:B------:R-:W0:Y:S01]  /*106a0*/  MUFU.TANH R184, R184 ;  /* 0x000000b800b87308 */ /* 0x000e220000002400 */
[----:B------:R-:W-:-:S02]  /*106b0*/  VIADD R187, R114, UR22 ;  /* 0x0000001672bb7c36 */ /* 0x000fc40008000000 */
[----:B------:R-:W-:Y:S02]  /*106c0*/  VIADD R185, R114, UR6 ;  /* 0x0000000672b97c36 */ /* 0x000fe40008000000 */
[----:B------:R-:W-:Y:S02]  /*106d0*/  IMAD R114, R17, -0x2, R117 ;  /* 0xfffffffe11727824 */ /* 0x000fe400078e0275 */
[C---:B------:R-:W-:Y:S01]  /*106e0*/  IMAD.IADD R119, R4.reuse, 0x1, R187 ;  /* 0x0000000104777824 */ /* 0x040fe200078e02bb */
[----:B------:R-:W0:Y:S01]  /*106f0*/  MUFU.TANH R113, R113 ;  /* 0x0000007100717308 */ /* 0x000e220000002400 */
[----:B------:R-:W-:-:S03]  /*10700*/  IMAD.IADD R118, R4, 0x1, R185 ;  /* 0x0000000104767824 */ /* 0x000fc600078e02b9 */
[----:B-1234-:R-:W-:Y:S05]  /*10710*/  @!P1 BRA `(.L_x_989) ;  /* 0x0000000000589947 */ /* 0x01efea0003800000 */
[----:B------:R-:W-:Y:S01]  /*10720*/  ISETP.GT.AND P1, PT, R13, -0x1, PT ;  /* 0xffffffff0d00780c */ /* 0x000fe20003f24270 */
[----:B------:R-:W-:-:S12]  /*10730*/  BSSY B0, `(.L_x_990) ;  /* 0x0000011000007945 */ /* 0x000fd80003800000 */
[----:B------:R-:W-:Y:S05]  /*10740*/  @P1 BRA `(.L_x_991) ;  /* 0x0000000000241947 */ /* 0x000fea0003800000 */
[----:B------:R-:W-:Y:S01]  /*10750*/  IMAD.U32 R188, RZ, RZ, UR23 ;  /* 0x00000017ffbc7e24 */ /* 0x000fe2000f8e00ff */
[----:B------:R-:W-:-:S04]  /*10760*/  IADD3 R186, R4, R18, -R19 ;  /* 0x0000001204ba7210 */ /* 0x000fc80007ffe813 */
[----:B------:R-:W-:Y:S02]  /*10770*/  ISETP.NE.AND P1, PT, R188, 0x1, PT ;  /* 0x00000001bc00780c */ /* 0x000fe40003f25270 */
[----:B------:R-:W-:-:S11]  /*10780*/  LOP3.LUT R189, RZ, R186, RZ, 0x33, !PT ;  /* 0x000000baffbd7212 */ /* 0x000fd600078e33ff */
[----:B0-----:R-:W0:Y:S02]  /*10790*/  @P1 LDC.64 R44, c[0x0][0x9e8] ;  /* 0x00027a00ff2c1b82 */ /* 0x001e240000000a00 */
[----:B0-----:R-:W-:-:S05]  /*107a0*/  @P1 IMAD.HI.U32 R44, R189, R44, RZ ;  /* 0x0000002cbd2c1227 */ /* 0x001fca00078e00ff */
[----:B------:R-:W-:-:S04]  /*107b0*/  @P1 SHF.R.U32.HI R189, RZ, R45, R44 ;  /* 0x0000002dffbd1219 */ /* 0x000fc8000001162c */
[----:B------:R-:W-:Y:S01]  /*107c0*/  LOP3.LUT R189, RZ, R189, RZ, 0x33, !PT ;  /* 0x000000bdffbd7212 */ /* 0x000fe200078e33ff */
[----:B------:R-:W-:Y:S06]  /*107d0*/  BRA `(.L_x_992) ;  /* 0x0000000000187947 */ /* 0x000fec0003800000 */
.L_x_991:
[----:B------:R-:W-:Y:S02]  /*107e0*/  IMAD.U32 R188, RZ, RZ, UR23 ;  /* 0x00000017ffbc7e24 */ /* 0x000fe4000f8e00ff */
[----:B------:R-:W-:-:S03]  /*107f0*/  IMAD.MOV.U32 R189, RZ, RZ, R13 ;  /* 0x000000ffffbd7224 */ /* 0x000fc600078e000d */
[----:B------:R-:W-:-:S13]  /*10800*/  ISETP.NE.AND P1, PT, R188, 0x1, PT ;  /* 0x00000001bc00780c */ /* 0x000fda0003f25270 */
[----:B0-----:R-:W0:Y:S02]  /*10810*/  @P1 LDC.64 R44, c[0x0][0x9e8] ;  /* 0x00027a00ff2c1b82 */ /* 0x001e240000000a00 */
[----:B0-----:R-:W-:-:S05]  /*10820*/  @P1 IMAD.HI.U32 R44, R13, R44, RZ ;  /* 0x0000002c0d2c1227 */ /* 0x001fca00078e00ff */
[----:B------:R-:W-:-:S07]  /*10830*/  @P1 SHF.R.U32.HI R189, RZ, R45, R44 ;  /* 0x0000002dffbd1219 */ /* 0x000fce000001162c */
.L_x_992:
[----:B------:R-:W-:Y:S05]  /*10840*/  BSYNC B0 ;  /* 0x0000000000007941 */ /* 0x000fea0003800000 */
.L_x_990:
[----:B------:R-:W-:-:S05]  /*10850*/  IMAD R44, R189, R188, R114 ;  /* 0x000000bcbd2c7224 */ /* 0x000fca00078e0272 */
[----:B------:R-:W-:Y:S02]  /*10860*/  VIADDMNMX R119, R44, R188, R119, PT ;  /* 0x000000bc2c777246 */ /* 0x000fe40003800177 */
[----:B------:R-:W-:-:S07]  /*10870*/  VIMNMX R118, R118, R44, !PT ;  /* 0x0000002c76767248 */ /* 0x000fce0007fe0100 */
.L_x_989:
[C---:B------:R-:W-:Y:S02]  /*10880*/  ISETP.GE.AND P2, PT, R117.reuse, 0x9, PT ;  /* 0x000000097500780c */ /* 0x040fe40003f46270 */
[C---:B------:R-:W-:Y:S02]  /*10890*/  ISETP.GE.AND P1, PT, R117.reuse, 0x2, PT ;  /* 0x000000027500780c */ /* 0x040fe40003f26270 */
        /* <DEDUP_REMOVED lines=280> */
[----:B------:R-:W-:Y:S01]  /*11a20*/  ISETP.GT.AND P6, PT, R15, -0x1, PT ;  /* 0xffffffff0f00780c */ /* 0x000fe20003fc4270 */
[----:B------:R-:W-:-:S12]  /*11a30*/  BSSY B0, `(.L_x_994) ;  /* 0x0000010000007945 */ /* 0x000fd80003800000 */
[----:B------:R-:W-:Y:S05]  /*11a40*/  @P6 BRA `(.L_x_995) ;  /* 0x0000000000206947 */ /* 0x000fea0003800000 */
[----:B------:R-:W-:-:S05]  /*11a50*/  IMAD.U32 R32, RZ, RZ, UR23 ;  /* 0x00000017ff207e24 */ /* 0x000fca000f8e00ff */
[----:B------:R-:W-:-:S13]  /*11a60*/  ISETP.NE.AND P6, PT, R32, 0x1, PT ;  /* 0x000000012000780c */ /* 0x000fda0003fc5270 */
[----:B------:R-:W0:Y:S02]  /*11a70*/  @P6 LDC.64 R8, c[0x0][0x9e8] ;  /* 0x00027a00ff086b82 */ /* 0x000e240000000a00 */
[----:B0-----:R-:W-:-:S04]  /*11a80*/  @P6 IMAD.HI.U32 R28, R11, R8, RZ ;  /* 0x000000080b1c6227 */ /* 0x001fc800078e00ff */
[----:B------:R-:W-:Y:S01]  /*11a90*/  IMAD.MOV.U32 R8, RZ, RZ, R11 ;  /* 0x000000ffff087224 */ /* 0x000fe200078e000b */
[----:B------:R-:W-:-:S04]  /*11aa0*/  @P6 SHF.R.U32.HI R8, RZ, R9, R28 ;  /* 0x00000009ff086219 */ /* 0x000fc8000001161c */
[----:B------:R-:W-:Y:S01]  /*11ab0*/  LOP3.LUT R119, RZ, R8, RZ, 0x33, !PT ;  /* 0x00000008ff777212 */ /* 0x000fe200078e33ff */
[----:B------:R-:W-:Y:S06]  /*11ac0*/  BRA `(.L_x_996) ;  /* 0x0000000000187947 */ /* 0x000fec0003800000 */
.L_x_995:
[----:B------:R-:W-:Y:S02]  /*11ad0*/  IMAD.U32 R32, RZ, RZ, UR23 ;  /* 0x00000017ff207e24 */ /* 0x000fe4000f8e00ff */
[----:B------:R-:W-:-:S03]  /*11ae0*/  IMAD.MOV.U32 R119, RZ, RZ, R15 ;  /* 0x000000ffff777224 */ /* 0x000fc600078e000f */
[----:B------:R-:W-:-:S13]  /*11af0*/  ISETP.NE.AND P6, PT, R32, 0x1, PT ;  /* 0x000000012000780c */ /* 0x000fda0003fc5270 */
[----:B------:R-:W0:Y:S02]  /*11b00*/  @P6 LDC.64 R8, c[0x0][0x9e8] ;  /* 0x00027a00ff086b82 */ /* 0x000e240000000a00 */
[----:B0-----:R-:W-:-:S05]  /*11b10*/  @P6 IMAD.HI.U32 R8, R15, R8, RZ ;  /* 0x000000080f086227 */ /* 0x001fca00078e00ff */
[----:B------:R-:W-:-:S07]  /*11b20*/  @P6 SHF.R.U32.HI R119, RZ, R9, R8 ;  /* 0x00000009ff776219 */ /* 0x000fce0000011608 */
.L_x_996:
[----:B------:R-:W-:Y:S05]  /*11b30*/  BSYNC B0 ;  /* 0x0000000000007941 */ /* 0x000fea0003800000 */
.L_x_994:
[----:B------:R-:W-:-:S05]  /*11b40*/  IMAD R114, R119, R32, R114 ;  /* 0x0000002077727224 */ /* 0x000fca00078e0272 */
[----:B------:R-:W-:Y:S02]  /*11b50*/  VIADDMNMX R187, R114, R32, R187, PT ;  /* 0x0000002072bb7246 */ /* 0x000fe400038001bb */
[----:B------:R-:W-:-:S07]  /*11b60*/  VIMNMX R185, R185, R114, !PT ;  /* 0x00000072b9b97248 */ /* 0x000fce0007fe0100 */
.L_x_993:
        /* <DEDUP_REMOVED lines=119> */
[----:B------:R-:W0:Y:S01]  /*122e0*/  SHFL.BFLY PT, R9, R8, 0x2, 0x1f ;  /* 0x0c401f0008097f89 */ /* 0x000e2200000e0000 */
        /* <DEDUP_REMOVED lines=13> */
[----:B0-----:R-:W-:Y:S02]  /*123c0*/  FMNMX.FTZ R32, R8, R9, !PT ;  /* 0x0000000908207209 */ /* 0x001fe40007810000 */
[----:B------:R-:W-:Y:S02]  /*123d0*/  FSEL R63, R63, -INF , !P1 ;  /* 0xff8000003f3f7808 */ /* 0x000fe40004800000 */
[----:B------:R-:W-:Y:S01]  /*123e0*/  LOP3.LUT P1, RZ, R16, 0x4000000, RZ, 0xc0, !PT ;  /* 0x0400000010ff7812 */ /* 0x000fe2000782c0ff */
[----:B------:R-:W0:Y:S01]  /*123f0*/  SHFL.BFLY PT, R9, R32, 0x1, 0x1f ;  /* 0x0c201f0020097f89 */ /* 0x000e2200000e0000 */
        /* <DEDUP_REMOVED lines=14> */
[----:B0-----:R-:W-:-:S02]  /*124e0*/  FMNMX.FTZ R9, R32, R9, !PT ;  /* 0x0000000920097209 */ /* 0x001fc40007810000 */
        /* <DEDUP_REMOVED lines=19> */
[----:B------:R-:W-:Y:S01]  /*12620*/  LOP3.LUT P1, RZ, R16, 0x80000, RZ, 0xc0, !PT ;  /* 0x0008000010ff7812 */ /* 0x000fe2000782c0ff */
[----:B------:R-:W0:Y:S03]  /*12630*/  LDC R74, c[0x0][0x988] ;  /* 0x00026200ff4a7b82 */ /* 0x000e260000000800 */
        /* <DEDUP_REMOVED lines=64> */
[----:B0-----:R-:W-:-:S01]  /*12a40*/  FFMA.FTZ R14, R9, R74, -8 ;  /* 0xc1000000090e7423 */ /* 0x001fc2000001004a */
        /* <DEDUP_REMOVED lines=110> */
[----:B------:R-:W-:Y:S01]  /*13130*/  MUFU.EX2 R50, R50 ;  /* 0x0000003200327308 */ /* 0x000fe20000000800 */
[----:B------:R-:W-:Y:S02]  /*13140*/  FSEL R189, R9, RZ, P1 ;  /* 0x000000ff09bd7208 */ /* 0x000fe40000800000 */
[----:B------:R-:W-:-:S03]  /*13150*/  FMNMX.FTZ R8, R185, R8, !PT ;  /* 0x00000008b9087209 */ /* 0x000fc60007810000 */
[----:B------:R-:W-:Y:S01]  /*13160*/  FADD.FTZ R189, -R189, R10 ;  /* 0x0000000abdbd7221 */ /* 0x000fe20000010100 */
[----:B------:R-:W-:Y:S01]  /*13170*/  FMNMX.FTZ R8, R111, R8, !PT ;  /* 0x000000086f087209 */ /* 0x000fe20007810000 */
[-C--:B------:R-:W-:Y:S01]  /*13180*/  FFMA.FTZ R10, R117, R74.reuse, -R14 ;  /* 0x0000004a750a7223 */ /* 0x080fe2000001080e */
[----:B------:R-:W-:Y:S01]  /*13190*/  MUFU.EX2 R49, R49 ;  /* 0x0000003100317308 */ /* 0x000fe20000000800 */
[----:B------:R-:W-:Y:S01]  /*131a0*/  FMUL.FTZ R117, R189, R74 ;  /* 0x0000004abd757220 */ /* 0x000fe20000410000 */
[----:B------:R-:W-:-:S05]  /*131b0*/  FMNMX.FTZ R8, R113, R8, !PT ;  /* 0x0000000871087209 */ /* 0x000fca0007810000 */
[----:B------:R-:W0:Y:S01]  /*131c0*/  SHFL.BFLY PT, R187, R8, 0x2, 0x1f ;  /* 0x0c401f0008bb7f89 */ /* 0x000e2200000e0000 */
[----:B------:R-:W1:Y:S08]  /*131d0*/  MUFU.EX2 R117, R117 ;  /* 0x0000007500757308 */ /* 0x000e700000000800 */
[----:B------:R-:W-:Y:S08]  /*131e0*/  MUFU.EX2 R54, R54 ;  /* 0x0000003600367308 */ /* 0x000ff00000000800 */
[----:B------:R-:W-:Y:S01]  /*131f0*/  MUFU.EX2 R53, R53 ;  /* 0x0000003500357308 */ /* 0x000fe20000000800 */
[----:B-1----:R-:W-:-:S04]  /*13200*/  FFMA.FTZ R6, R117, R6, R24 ;  /* 0x0000000675067223 */ /* 0x002fc80000010018 */
[----:B------:R-:W-:Y:S01]  /*13210*/  FADD.FTZ R6, R45, R6 ;  /* 0x000000062d067221 */ /* 0x000fe20000010000 */
[----:B0-----:R-:W-:Y:S02]  /*13220*/  FMNMX.FTZ R187, R8, R187, !PT ;  /* 0x000000bb08bb7209 */ /* 0x001fe40007810000 */
[----:B------:R-:W-:Y:S03]  /*13230*/  MUFU.EX2 R58, R58 ;  /* 0x0000003a003a7308 */ /* 0x000fe60000000800 */
[----:B------:R-:W0:Y:S05]  /*13240*/  SHFL.BFLY PT, R8, R187, 0x1, 0x1f ;  /* 0x0c201f00bb087f89 */ /* 0x000e2a00000e0000 */
[----:B------:R-:W-:Y:S08]  /*13250*/  MUFU.EX2 R57, R57 ;  /* 0x0000003900397308 */ /* 0x000ff00000000800 */
[----:B------:R-:W-:Y:S08]  /*13260*/  MUFU.EX2 R62, R62 ;  /* 0x0000003e003e7308 */ /* 0x000ff00000000800 */
[----:B------:R-:W-:Y:S01]  /*13270*/  MUFU.EX2 R61, R61 ;  /* 0x0000003d003d7308 */ /* 0x000fe20000000800 */
[----:B0-----:R-:W-:-:S04]  /*13280*/  FMNMX.FTZ R8, R187, R8, !PT ;  /* 0x00000008bb087209 */ /* 0x001fc80007810000 */
[C---:B------:R-:W-:Y:S01]  /*13290*/  FSETP.NEU.FTZ.AND P1, PT, R8.reuse, -INF , PT ;  /* 0xff8000000800780b */ /* 0x040fe20003f3d000 */
[----:B------:R-:W-:-:S02]  /*132a0*/  FFMA.FTZ R187, R8, R74, -8 ;  /* 0xc100000008bb7423 */ /* 0x000fc4000001004a */
[----:B------:R-:W-:Y:S01]  /*132b0*/  MUFU.EX2 R68, R68 ;  /* 0x0000004400447308 */ /* 0x000fe20000000800 */
[----:B------:R-:W-:Y:S02]  /*132c0*/  FSEL R189, R8, RZ, P1 ;  /* 0x000000ff08bd7208 */ /* 0x000fe40000800000 */
[----:B------:R-:W-:-:S03]  /*132d0*/  FSEL R187, R187, RZ, P1 ;  /* 0x000000ffbbbb7208 */ /* 0x000fc60000800000 */
[----:B------:R-:W-:Y:S02]  /*132e0*/  FADD.FTZ R189, -R189, R12 ;  /* 0x0000000cbdbd7221 */ /* 0x000fe40000010100 */
[----:B------:R-:W-:Y:S01]  /*132f0*/  MUFU.EX2 R67, R67 ;  /* 0x0000004300437308 */ /* 0x000fe20000000800 */
[----:B------:R-:W-:-:S01]  /*13300*/  FFMA.FTZ R116, R65, R74, -R187 ;  /* 0x0000004a41747223 */ /* 0x000fc200000108bb */
[-CC-:B------:R-:W-:Y:S01]  /*13310*/  FFMA.FTZ R14, R28, R74.reuse, -R187.reuse ;  /* 0x0000004a1c0e7223 */ /* 0x180fe200000108bb */
[-C--:B------:R-:W-:Y:S01]  /*13320*/  FMUL.FTZ R65, R189, R74.reuse ;  /* 0x0000004abd417220 */ /* 0x080fe20000410000 */
        /* <DEDUP_REMOVED lines=29> */
[----:B0-----:R-:W-:-:S01]  /*13500*/  FFMA.FTZ R70, R65, R5, R14 ;  /* 0x0000000541467223 */ /* 0x001fc2000001000e */
[----:B------:R-:W-:Y:S01]  /*13510*/  FADD.FTZ R5, R21, R6 ;  /* 0x0000000615057221 */ /* 0x000fe20000010000 */
[----:B------:R-:W-:-:S01]  /*13520*/  FFMA.FTZ R73, R20, R74, -R187 ;  /* 0x0000004a14497223 */ /* 0x000fc200000108bb */
[-CC-:B------:R-:W-:Y:S01]  /*13530*/  FFMA.FTZ R20, R77, R74.reuse, -R187.reuse ;  /* 0x0000004a4d147223 */ /* 0x180fe200000108bb */
[----:B------:R-:W-:-:S01]  /*13540*/  FFMA.FTZ R77, R78, R74, -R187 ;  /* 0x0000004a4e4d7223 */ /* 0x000fc200000108bb */
[----:B------:R-:W-:Y:S01]  /*13550*/  FADD.FTZ R6, R32, R5 ;  /* 0x0000000520067221 */ /* 0x000fe20000010000 */
[----:B------:R-:W-:-:S01]  /*13560*/  FFMA.FTZ R185, R185, R74, -R187 ;  /* 0x0000004ab9b97223 */ /* 0x000fc200000108bb */
[----:B------:R-:W0:Y:S01]  /*13570*/  MUFU.EX2 R26, R26 ;  /* 0x0000001a001a7308 */ /* 0x000e220000000800 */
[----:B-1----:R-:W-:-:S01]  /*13580*/  FADD.FTZ R70, R119, R70 ;  /* 0x0000004677467221 */ /* 0x002fc20000010000 */
[----:B------:R-:W-:Y:S01]  /*13590*/  FADD.FTZ R5, R27, R6 ;  /* 0x000000061b057221 */ /* 0x000fe20000010000 */
[----:B------:R-:W-:-:S01]  /*135a0*/  FFMA.FTZ R111, R111, R74, -R187 ;  /* 0x0000004a6f6f7223 */ /* 0x000fc200000108bb */
[----:B------:R-:W-:-:S04]  /*135b0*/  FFMA.FTZ R113, R113, R74, -R187 ;  /* 0x0000004a71717223 */ /* 0x000fc800000108bb */
[----:B------:R-:W1:Y:S01]  /*135c0*/  MUFU.EX2 R28, R28 ;  /* 0x0000001c001c7308 */ /* 0x000e620000000800 */
[----:B--2---:R-:W-:-:S01]  /*135d0*/  FADD.FTZ R191, R25, R70 ;  /* 0x0000004619bf7221 */ /* 0x004fc20000010000 */
[----:B------:R-:W-:-:S06]  /*135e0*/  FADD.FTZ R70, R36, R5 ;  /* 0x0000000524467221 */ /* 0x000fcc0000010000 */
[----:B------:R-:W2:Y:S01]  /*135f0*/  MUFU.EX2 R29, R29 ;  /* 0x0000001d001d7308 */ /* 0x000ea20000000800 */
[----:B0-----:R-:W-:-:S07]  /*13600*/  FADD.FTZ R191, R26, R191 ;  /* 0x000000bf1abf7221 */ /* 0x001fce0000010000 */
        /* <DEDUP_REMOVED lines=8> */
[----:B------:R-:W-:Y:S01]  /*13690*/  FADD.FTZ R78, R44, R81 ;  /* 0x000000512c4e7221 */ /* 0x000fe20000010000 */
[----:B------:R-:W-:-:S01]  /*136a0*/  FFMA.FTZ R81, R84, R74, -R187 ;  /* 0x0000004a54517223 */ /* 0x000fc200000108bb */
        /* <DEDUP_REMOVED lines=8> */
[----:B------:R-:W-:Y:S01]  /*13730*/  FADD.FTZ R84, R50, R85 ;  /* 0x0000005532547221 */ /* 0x000fe20000010000 */
[----:B------:R-:W-:-:S01]  /*13740*/  FFMA.FTZ R85, R86, R74, -R187 ;  /* 0x0000004a56557223 */ /* 0x000fc200000108bb */
        /* <DEDUP_REMOVED lines=8> */
[----:B------:R-:W-:Y:S01]  /*137d0*/  FADD.FTZ R86, R58, R89 ;  /* 0x000000593a567221 */ /* 0x000fe20000010000 */
[----:B------:R-:W-:-:S01]  /*137e0*/  FFMA.FTZ R89, R90, R74, -R187 ;  /* 0x0000004a5a597223 */ /* 0x000fc200000108bb */
        /* <DEDUP_REMOVED lines=13> */
[----:B------:R-:W-:-:S05]  /*138c0*/  FFMA.FTZ R90, R97, R74, -R187 ;  /* 0x0000004a615a7223 */ /* 0x000fca00000108bb */
        /* <DEDUP_REMOVED lines=34> */
[----:B--2---:R-:W-:-:S01]  /*13af0*/  FADD.FTZ R191, R75, R94 ;  /* 0x0000005e4bbf7221 */ /* 0x004fc20000010000 */
[----:B------:R-:W-:-:S06]  /*13b00*/  FFMA.FTZ R94, R103, R74, -R187 ;  /* 0x0000004a675e7223 */ /* 0x000fcc00000108bb */
        /* <DEDUP_REMOVED lines=86> */
[----:B--2---:R-:W-:-:S03]  /*14070*/  FADD.FTZ R6, R10, R5 ;  /* 0x000000050a067221 */ /* 0x004fc60000010000 */
[----:B0-----:R-:W-:Y:S01]  /*14080*/  FADD.FTZ R5, R113, R106 ;  /* 0x0000006a71057221 */ /* 0x001fe20000010000 */
[----:B------:R-:W-:Y:S06]  /*14090*/  @!P0 BRA `(.L_x_997) ;  /* 0x0000000000048947 */ /* 0x000fec0003800000 */
[----:B------:R-:W-:Y:S01]  /*140a0*/  BPT.TRAP 0x1 ;  /* 0x000000040000795c */ /* 0x000fe20000300000 */
.L_x_997:
        /* <DEDUP_REMOVED lines=13> */
[----:B------:R-:W-:Y:S01]  /*14180*/  F2FP.SATFINITE.E4M3.F32.PACK_AB_MERGE_C R98, R103, R94, R98 ;  /* 0x0000005e6762723e */ /* 0x000fe20004807062 */
        /* <DEDUP_REMOVED lines=111> */
.L_x_980:
[----:B------:R-:W-:Y:S06]  /*14880*/  BAR.ARV 0x8, 0x120 ;  /* 0x0204800000007b1d */ /* 0x000fec0000002000 */
[----:B------:R-:W-:Y:S05]  /*14890*/  @!P0 BRA `(.L_x_999) ;  /* 0x0000000000048947 */ /* 0x000fea0003800000 */
[----:B------:R-:W-:Y:S01]  /*148a0*/  BPT.TRAP 0x1 ;  /* 0x000000040000795c */ /* 0x000fe20000300000 */
.L_x_999:
[----:B------:R-:W-:Y:S01]  /*148b0*/  ULEA UR5, UR37, UR39, 0x3 ;  /* 0x0000002725057291 */ /* 0x000fe2000f8e183f */
[----:B------:R-:W-:-:S05]  /*148c0*/  IMAD.U32 R0, RZ, RZ, UR36 ;  /* 0x00000024ff007e24 */ /* 0x000fca000f8e00ff */
[----:B------:R-:W-:-:S04]  /*148d0*/  SHF.L.U32 R0, R0, 0x1f, RZ ;  /* 0x0000001f00007819 */ /* 0x000fc800000006ff */
[----:B------:R0:W1:Y:S01]  /*148e0*/  SYNCS.PHASECHK.TRANS64.TRYWAIT P1, [UR5+0x28850], R0 ;  /* 0x02885000ff0075a7 */ /* 0x0000620008020145 */
[----:B------:R-:W-:Y:S05]  /*148f0*/  @!P0 BRA `(.L_x_1000) ;  /* 0x0000000000048947 */ /* 0x000fea0003800000 */
[----:B------:R-:W-:Y:S01]  /*14900*/  BPT.TRAP 0x1 ;  /* 0x000000040000795c */ /* 0x000fe20000300000 */
.L_x_1000:
[----:B-1----:R-:W-:Y:S05]  /*14910*/  @P1 BRA `(.L_x_1001) ;  /* 0x0000000000081947 */ /* 0x002fea0003800000 */
[----:B------:R-:W1:Y:S02]  /*14920*/  SYNCS.PHASECHK.TRANS64.TRYWAIT P1, [UR5+0x28850], R0 ;  /* 0x02885000ff0075a7 */ /* 0x000e640008020145 */
[----:B-1----:R-:W-:Y:S05]  /*14930*/  @!P1 BRA `(.L_x_1002) ;  /* 0x0000008000389947 */ /* 0x002fea0003800000 */
.L_x_1001:
[----:B------:R-:W-:Y:S01]  /*14940*/  UIADD3 UR39, UR39, 0x400, URZ ;  /* 0x0000040027277890 */ /* 0x000fe2000fffe03f */
[----:B------:R-:W-:Y:S01]  /*14950*/  WARPGROUP.ARRIVE ;  /* 0x00000000000079c5 */ /* 0x000fe20000000000 */
[----:B------:R-:W-:Y:S01]  /*14960*/  UMOV UR7, 0x80000020 ;  /* 0x8000002000077882 */ /* 0x000fe20000000000 */
[----:B------:R-:W2:Y:S01]  /*14970*/  LDC.64 R12, c[0x0][0x9a0] ;  /* 0x00026800ff0c7b82 */ /* 0x000ea20000000a00 */
[----:B------:R-:W-:Y:S01]  /*14980*/  USHF.R.U32.HI UR39, URZ, 0x4, UR39 ;  /* 0x000000043f277899 */ /* 0x000fe20008011627 */
[----:B------:R-:W-:-:S03]  /*14990*/  IMAD.MOV.U32 R4, RZ, RZ, 0x3f800000 ;  /* 0x3f800000ff047424 */ /* 0x000fc600078e00ff */
[----:B------:R-:W-:-:S04]  /*149a0*/  ULOP3.LUT UR39, UR39, 0x3fff, URZ, 0xc0, !UPT ;  /* 0x00003fff27277892 */ /* 0x000fc8000f8ec03f */
[----:B------:R-:W-:-:S04]  /*149b0*/  ULOP3.LUT UR4, UR39, 0x10000, URZ, 0xfc, !UPT ;  /* 0x0001000027047892 */ /* 0x000fc8000f8efc3f */
[----:B------:R-:W-:-:S07]  /*149c0*/  UIMAD UR4, UR37, 0x600, UR4 ;  /* 0x00000600250478a4 */ /* 0x000fce000f8e0204 */
[----:B------:R-:W-:Y:S02]  /*149d0*/  UMOV UR6, UR4 ;  /* 0x0000000400067c82 */ /* 0x000fe40008000000 */
[----:B------:R-:W-:Y:S01]  /*149e0*/  QGMMA.64x128x32.F32.E4M3.E4M3 R120, R204, gdesc[UR4], R120, gsb0 ;  /* 0x01e00004cc787df3 */ /* 0x000fe20008000878 */
[----:B------:R-:W-:Y:S01]  /*149f0*/  UIADD3 UR6, UR4, 0x2, URZ ;  /* 0x0000000204067890 */ /* 0x000fe2000fffe03f */
[----:B--2---:R-:W-:Y:S01]  /*14a00*/  ISETP.NE.U32.AND P1, PT, R12, RZ, PT ;  /* 0x000000ff0c00720c */ /* 0x004fe20003f25070 */
[----:B------:R-:W-:-:S03]  /*14a10*/  UMOV UR7, 0x80000020 ;  /* 0x8000002000077882 */ /* 0x000fc60000000000 */
[----:B------:R-:W-:-:S13]  /*14a20*/  ISETP.NE.AND.EX P1, PT, R13, RZ, PT, P1 ;  /* 0x000000ff0d00720c */ /* 0x000fda0003f25310 */
[----:B------:R-:W0:Y:S01]  /*14a30*/  @P1 LDC.64 R10, c[0x0][0x9c8] ;  /* 0x00027200ff0a1b82 */ /* 0x000e220000000a00 */
[----:B-1----:R-:W-:Y:S02]  /*14a40*/  @P1 SHF.R.S32.HI R3, RZ, 0x1f, R211 ;  /* 0x0000001fff031819 */ /* 0x002fe400000114d3 */
[----:B------:R-:W-:-:S05]  /*14a50*/  @P1 SHF.R.S32.HI R7, RZ, 0x1f, R210 ;  /* 0x0000001fff071819 */ /* 0x000fca00000114d2 */
[----:B------:R-:W1:Y:S01]  /*14a60*/  @P1 LDC.64 R14, c[0x0][0x9d0] ;  /* 0x00027400ff0e1b82 */ /* 0x000e620000000a00 */
[----:B0-----:R-:W-:-:S04]  /*14a70*/  @P1 IMAD R0, R3, R10, RZ ;  /* 0x0000000a03001224 */ /* 0x001fc800078e02ff */
[C---:B------:R-:W-:Y:S02]  /*14a80*/  @P1 IMAD R3, R211.reuse, R11, R0 ;  /* 0x0000000bd3031224 */ /* 0x040fe400078e0200 */
[----:B------:R-:W-:-:S04]  /*14a90*/  @P1 IMAD.WIDE.U32 R10, R211, R10, RZ ;  /* 0x0000000ad30a1225 */ /* 0x000fc800078e00ff */
[-C--:B-1----:R-:W-:Y:S02]  /*14aa0*/  @P1 IMAD R0, R7, R14.reuse, RZ ;  /* 0x0000000e07001224 */ /* 0x082fe400078e02ff */
[----:B------:R-:W-:Y:S02]  /*14ab0*/  @P1 IMAD.IADD R11, R11, 0x1, R3 ;  /* 0x000000010b0b1824 */ /* 0x000fe400078e0203 */
[C---:B------:R-:W-:Y:S02]  /*14ac0*/  @P1 IMAD R3, R210.reuse, R15, R0 ;  /* 0x0000000fd2031224 */ /* 0x040fe400078e0200 */
[----:B------:R-:W-:-:S04]  /*14ad0*/  @P1 IMAD.WIDE.U32 R210, R210, R14, R10 ;  /* 0x0000000ed2d21225 */ /* 0x000fc800078e000a */
[----:B------:R-:W-:Y:S01]  /*14ae0*/  @P1 IMAD.IADD R0, R211, 0x1, R3 ;  /* 0x00000001d3001824 */ /* 0x000fe200078e0203 */
[----:B------:R-:W-:-:S04]  /*14af0*/  @P1 LEA R10, P2, R210, R12, 0x2 ;  /* 0x0000000cd20a1211 */ /* 0x000fc800078410ff */
[----:B------:R-:W-:-:S05]  /*14b00*/  @P1 LEA.HI.X R11, R210, R13, R0, 0x2, P2 ;  /* 0x0000000dd20b1211 */ /* 0x000fca00010f1400 */
        /* <DEDUP_REMOVED lines=17> */
[----:B------:R-:W1:Y:S04]  /*14c20*/  SHFL.BFLY PT, R3, R6, 0x2, 0x1f ;  /* 0x0c401f0006037f89 */ /* 0x000e6800000e0000 */
[----:B------:R-:W3:Y:S01]  /*14c30*/  SHFL.BFLY PT, R12, R5, 0x2, 0x1f ;  /* 0x0c401f00050c7f89 */ /* 0x000ee200000e0000 */
[----:B------:R-:W-:Y:S02]  /*14c40*/  WARPGROUP.DEPBAR.LE gsb0, 0x0 ;  /* 0x00008000000079c5 */ /* 0x000fe40000010000 */
[----:B------:R-:W-:-:S06]  /*14c50*/  WARPGROUP.ARRIVE ;  /* 0x00000000000079c5 */ /* 0x000fcc0000000000 */
[----:B------:R-:W-:Y:S01]  /*14c60*/  QGMMA.64x128x32.F32.E4M3.E4M3 R120, R188, gdesc[UR4], R120, gsb0 ;  /* 0x01e00004bc787df3 */ /* 0x000fe20008000878 */
[----:B------:R-:W-:Y:S01]  /*14c70*/  UMOV UR6, UR4 ;  /* 0x0000000400067c82 */ /* 0x000fe20008000000 */
[----:B------:R-:W-:Y:S01]  /*14c80*/  UMOV UR7, 0x80000020 ;  /* 0x8000002000077882 */ /* 0x000fe20000000000 */
[----:B-1----:R-:W-:-:S01]  /*14c90*/  FADD.FTZ R3, R3, R6 ;  /* 0x0000000603037221 */ /* 0x002fc20000010000 */
[----:B---3--:R-:W-:-:S04]  /*14ca0*/  FADD.FTZ R12, R12, R5 ;  /* 0x000000050c0c7221 */ /* 0x008fc80000010000 */
[----:B------:R-:W1:Y:S04]  /*14cb0*/  SHFL.BFLY PT, R0, R3, 0x1, 0x1f ;  /* 0x0c201f0003007f89 */ /* 0x000e6800000e0000 */
[----:B------:R-:W3:Y:S01]  /*14cc0*/  SHFL.BFLY PT, R7, R12, 0x1, 0x1f ;  /* 0x0c201f000c077f89 */ /* 0x000ee200000e0000 */
[----:B------:R-:W-:Y:S02]  /*14cd0*/  IMAD.MOV.U32 R5, RZ, RZ, RZ ;  /* 0x000000ffff057224 */ /* 0x000fe400078e00ff */
[----:B-1----:R-:W-:Y:S01]  /*14ce0*/  FADD.FTZ R13, R3, R0 ;  /* 0x00000000030d7221 */ /* 0x002fe20000010000 */
[----:B---3--:R-:W-:-:S04]  /*14cf0*/  FADD.FTZ R14, R12, R7 ;  /* 0x000000070c0e7221 */ /* 0x008fc80000010000 */
[C---:B------:R-:W-:Y:S01]  /*14d00*/  FSETP.NE.FTZ.AND P1, PT, R13.reuse, RZ, PT ;  /* 0x000000ff0d00720b */ /* 0x040fe20003f35000 */
[----:B------:R-:W-:Y:S01]  /*14d10*/  FMUL.FTZ R15, R13, 0.00390625 ;  /* 0x3b8000000d0f7820 */ /* 0x000fe20000410000 */
[----:B0-----:R-:W-:-:S04]  /*14d20*/  FMUL.FTZ R10, R14, 0.00390625 ;  /* 0x3b8000000e0a7820 */ /* 0x001fc80000410000 */
        /* <DEDUP_REMOVED lines=12> */
[----:B------:R-:W-:Y:S01]  /*14df0*/  @P3 FMUL.FTZ R74, R74, 0.69314718246459960938 ;  /* 0x3f3172184a4a3820 */ /* 0x000fe20000410000 */
[----:B0-----:R-:W-:Y:S01]  /*14e00*/  @P2 FMUL.FTZ R7, R7, 0.69314718246459960938 ;  /* 0x3f31721807072820 */ /* 0x001fe20000410000 */
        /* <DEDUP_REMOVED lines=10> */
.L_x_1003:
        /* <DEDUP_REMOVED lines=70> */
[----:B------:R-:W-:Y:S01]  /*15310*/  FMUL.FTZ R183, R183, R4 ;  /* 0x00000004b7b77220 */ /* 0x000fe20000410000 */
[----:B------:R-:W-:Y:S01]  /*15320*/  VIADD R218, R218, 0x1 ;  /* 0x00000001dada7836 */ /* 0x000fe20000000000 */
[----:B------:R-:W-:-:S02]  /*15330*/  USEL UR37, UR37, URZ, UP0 ;  /* 0x0000003f25257287 */ /* 0x000fc40008000000 */
[----:B------:R-:W-:-:S12]  /*15340*/  ULOP3.LUT UR36, UR36, UR4, URZ, 0x3c, !UPT ;  /* 0x0000000424247292 */ /* 0x000fd8000f8e3c3f */
.L_x_929:
[----:B------:R-:W0:Y:S01]  /*15350*/  S2R R7, SR_CgaCtaId ;  /* 0x0000000000077919 */ /* 0x000e220000008800 */
[----:B------:R-:W-:Y:S01]  /*15360*/  MOV R4, 0x400 ;  /* 0x0000040000047802 */ /* 0x000fe20000000f00 */
[----:B------:R-:W-:Y:S01]  /*15370*/  BSSY B0, `(.L_x_1004) ;  /* 0x000023f000007945 */ /* 0x000fe20003800000 */
[----:B------:R-:W-:Y:S02]  /*15380*/  BAR.SYNC.DEFER_BLOCKING 0x5, 0x180 ;  /* 0x0146000000007b1d */ /* 0x000fe40000010000 */
[----:B0-----:R-:W-:-:S05]  /*15390*/  LEA R4, R7, R4, 0x18 ;  /* 0x0000000407047211 */ /* 0x001fca00078ec0ff */
[----:B------:R0:W1:Y:S01]  /*153a0*/  LDS.128 R208, [R4+0x288d0] ;  /* 0x0288d00004d07984 */ /* 0x0000620000000c00 */
[----:B------:R-:W-:Y:S06]  /*153b0*/  BAR.ARV 0x4, 0x180 ;  /* 0x0106000000007b1d */ /* 0x000fec0000002000 */
[----:B------:R-:W-:Y:S05]  /*153c0*/  @P0 BRA `(.L_x_1005) ;  /* 0x0000001800680947 */ /* 0x000fea0003800000 */
[----:B------:R-:W2:Y:S01]  /*153d0*/  S2R R18, SR_TID.X ;  /* 0x0000000000127919 */ /* 0x000ea20000002100 */
[----:B------:R-:W-:Y:S01]  /*153e0*/  ULDC.64 UR4, c[0x4][0x38] ;  /* 0x01000e0000047ab9 */ /* 0x000fe20000000a00 */
[----:B--2---:R-:W-:-:S05]  /*153f0*/  IMAD.SHL.U32 R6, R18, 0x4, RZ ;  /* 0x0000000412067824 */ /* 0x004fca00078e00ff */
[----:B------:R-:W-:-:S04]  /*15400*/  LOP3.LUT R6, R6, 0xc, RZ, 0xc0, !PT ;  /* 0x0000000c06067812 */ /* 0x000fc800078ec0ff */
[----:B------:R-:W-:-:S05]  /*15410*/  IADD3 R6, P0, R6, UR4, RZ ;  /* 0x0000000406067c10 */ /* 0x000fca000ff1e0ff */
[----:B------:R-:W-:-:S05]  /*15420*/  IMAD.X R7, RZ, RZ, UR5, P0 ;  /* 0x00000005ff077e24 */ /* 0x000fca00080e06ff */
[----:B------:R2:W3:Y:S01]  /*15430*/  LDG.E.CONSTANT R45, desc[UR44][R6.64] ;  /* 0x0000002c062d7981 */ /* 0x0004e2000c1e9900 */
[----:B------:R-:W-:Y:S02]  /*15440*/  F2FP.BF16.F32.PACK_AB R9, R180, R9 ;  /* 0x00000009b409723e */ /* 0x000fe400000010ff */
[----:B------:R-:W-:Y:S01]  /*15450*/  F2FP.BF16.F32.PACK_AB R10, R181, R10 ;  /* 0x0000000ab50a723e */ /* 0x000fe200000010ff */
[----:B------:R-:W4:Y:S01]  /*15460*/  S2R R19, SR_SWINHI ;  /* 0x0000000000137919 */ /* 0x000f220000002f00 */
[----:B------:R-:W-:Y:S02]  /*15470*/  F2FP.BF16.F32.PACK_AB R5, R182, R5 ;  /* 0x00000005b605723e */ /* 0x000fe400000010ff */
[----:B------:R-:W-:Y:S02]  /*15480*/  F2FP.BF16.F32.PACK_AB R11, R174, R11 ;  /* 0x0000000bae0b723e */ /* 0x000fe400000010ff */
[----:B------:R-:W-:Y:S02]  /*15490*/  F2FP.BF16.F32.PACK_AB R12, R175, R12 ;  /* 0x0000000caf0c723e */ /* 0x000fe400000010ff */
[----:B--2---:R-:W-:-:S02]  /*154a0*/  LOP3.LUT P0, R6, R18, 0x3, RZ, 0xc0, !PT ;  /* 0x0000000312067812 */ /* 0x004fc4000780c0ff */
        /* <DEDUP_REMOVED lines=8> */
[----:B------:R-:W-:Y:S02]  /*15530*/  SEL R84, R11, R12, P0 ;  /* 0x0000000c0b547207 */ /* 0x000fe40000000000 */
[----:B------:R-:W-:Y:S02]  /*15540*/  SEL R86, R12, R11, P0 ;  /* 0x0000000b0c567207 */ /* 0x000fe40000000000 */
[----:B------:R-:W-:Y:S02]  /*15550*/  F2FP.BF16.F32.PACK_AB R35, R140, R35 ;  /* 0x000000238c23723e */ /* 0x000fe400000010ff */
[----:B------:R-:W-:-:S02]  /*15560*/  F2FP.BF16.F32.PACK_AB R33, R142, R33 ;  /* 0x000000218e21723e */ /* 0x000fc400000010ff */
[----:B------:R-:W-:Y:S02]  /*15570*/  MOV R6, R4 ;  /* 0x0000000400067202 */ /* 0x000fe40000000f00 */
[----:B----4-:R-:W-:Y:S02]  /*15580*/  MOV R7, R19 ;  /* 0x0000001300077202 */ /* 0x010fe40000000f00 */
[----:B------:R-:W-:Y:S02]  /*15590*/  F2FP.BF16.F32.PACK_AB R36, R141, R36 ;  /* 0x000000248d24723e */ /* 0x000fe400000010ff */
[----:B------:R-:W-:Y:S01]  /*155a0*/  F2FP.BF16.F32.PACK_AB R34, R143, R34 ;  /* 0x000000228f22723e */ /* 0x000fe200000010ff */
[----:B------:R-:W-:Y:S01]  /*155b0*/  IMAD.WIDE R8, R222, 0x2, R6 ;  /* 0x00000002de087825 */ /* 0x000fe200078e0206 */
[----:B------:R-:W-:Y:S02]  /*155c0*/  F2FP.BF16.F32.PACK_AB R31, R148, R31 ;  /* 0x0000001f941f723e */ /* 0x000fe400000010ff */
[----:B------:R-:W-:-:S02]  /*155d0*/  F2FP.BF16.F32.PACK_AB R29, R150, R29 ;  /* 0x0000001d961d723e */ /* 0x000fc400000010ff */
[C---:B------:R-:W-:Y:S02]  /*155e0*/  LOP3.LUT R5, R8.reuse, 0x380, RZ, 0xc0, !PT ;  /* 0x0000038008057812 */ /* 0x040fe400078ec0ff */
[----:B------:R-:W-:Y:S02]  /*155f0*/  F2FP.BF16.F32.PACK_AB R32, R149, R32 ;  /* 0x000000209520723e */ /* 0x000fe400000010ff */
[----:B------:R-:W-:Y:S02]  /*15600*/  F2FP.BF16.F32.PACK_AB R30, R151, R30 ;  /* 0x0000001e971e723e */ /* 0x000fe400000010ff */
[----:B------:R-:W-:Y:S02]  /*15610*/  IADD3 R12, P6, R8, 0x20, RZ ;  /* 0x00000020080c7810 */ /* 0x000fe40007fde0ff */
[----:B------:R-:W-:Y:S02]  /*15620*/  SEL R54, R27, R28, P0 ;  /* 0x0000001c1b367207 */ /* 0x000fe40000000000 */
[----:B------:R-:W-:-:S02]  /*15630*/  SHF.R.U64 R5, R5, 0x3, RZ ;  /* 0x0000000305057819 */ /* 0x000fc400000012ff */
[----:B------:R-:W-:Y:S02]  /*15640*/  SEL R50, R35, R36, P0 ;  /* 0x0000002423327207 */ /* 0x000fe40000000000 */
[----:B------:R-:W-:Y:S02]  /*15650*/  SEL R52, R31, R32, P0 ;  /* 0x000000201f347207 */ /* 0x000fe40000000000 */
[----:B------:R-:W-:Y:S01]  /*15660*/  SEL R28, R28, R27, P0 ;  /* 0x0000001b1c1c7207 */ /* 0x000fe20000000000 */
[----:B------:R-:W-:Y:S01]  /*15670*/  IMAD.X R27, RZ, RZ, R9, P6 ;  /* 0x000000ffff1b7224 */ /* 0x000fe200030e0609 */
[----:B------:R-:W-:Y:S02]  /*15680*/  SEL R72, R33, R34, P0 ;  /* 0x0000002221487207 */ /* 0x000fe40000000000 */
[----:B------:R-:W-:Y:S02]  /*15690*/  SEL R74, R29, R30, P0 ;  /* 0x0000001e1d4a7207 */ /* 0x000fe40000000000 */
[----:B------:R-:W-:-:S02]  /*156a0*/  LOP3.LUT R10, R12, 0x380, RZ, 0xc0, !PT ;  /* 0x000003800c0a7812 */ /* 0x000fc400078ec0ff */
[----:B------:R-:W-:Y:S02]  /*156b0*/  SEL R36, R36, R35, P0 ;  /* 0x0000002324247207 */ /* 0x000fe40000000000 */
[----:B------:R-:W-:Y:S02]  /*156c0*/  SEL R32, R32, R31, P0 ;  /* 0x0000001f20207207 */ /* 0x000fe40000000000 */
[----:B------:R-:W-:Y:S02]  /*156d0*/  SEL R34, R34, R33, P0 ;  /* 0x0000002122227207 */ /* 0x000fe40000000000 */
[----:B------:R-:W-:Y:S02]  /*156e0*/  SEL R30, R30, R29, P0 ;  /* 0x0000001d1e1e7207 */ /* 0x000fe40000000000 */
[C---:B------:R-:W-:Y:S02]  /*156f0*/  IADD3 R29, P1, R8.reuse, 0x40, RZ ;  /* 0x00000040081d7810 */ /* 0x040fe40007f3e0ff */
[----:B------:R-:W-:-:S02]  /*15700*/  IADD3 R31, P2, R8, 0x60, RZ ;  /* 0x00000060081f7810 */ /* 0x000fc40007f5e0ff */
[C---:B------:R-:W-:Y:S02]  /*15710*/  IADD3 R92, P3, R8.reuse, 0x4000, RZ ;  /* 0x00004000085c7810 */ /* 0x040fe40007f7e0ff */
[C---:B------:R-:W-:Y:S02]  /*15720*/  IADD3 R33, P4, R8.reuse, 0x4020, RZ ;  /* 0x0000402008217810 */ /* 0x040fe40007f9e0ff */
[C---:B------:R-:W-:Y:S01]  /*15730*/  IADD3 R35, P5, R8.reuse, 0x4040, RZ ;  /* 0x0000404008237810 */ /* 0x040fe20007fbe0ff */
[--C-:B------:R-:W-:Y:S01]  /*15740*/  IMAD.X R19, RZ, RZ, R9.reuse, P3 ;  /* 0x000000ffff137224 */ /* 0x100fe200018e0609 */
[----:B------:R-:W-:Y:S02]  /*15750*/  IADD3 R94, P6, R8, 0x4060, RZ ;  /* 0x00004060085e7810 */ /* 0x000fe40007fde0ff */
[----:B------:R-:W-:Y:S02]  /*15760*/  F2FP.BF16.F32.PACK_AB R25, R158, R25 ;  /* 0x000000199e19723e */ /* 0x000fe400000010ff */
[----:B------:R-:W-:Y:S01]  /*15770*/  F2FP.BF16.F32.PACK_AB R26, R159, R26 ;  /* 0x0000001a9f1a723e */ /* 0x000fe200000010ff */
[----:B------:R-:W-:Y:S01]  /*15780*/  IMAD.X R11, RZ, RZ, R9, P6 ;  /* 0x000000ffff0b7224 */ /* 0x000fe200030e0609 */
[----:B------:R-:W-:-:S02]  /*15790*/  LOP3.LUT R8, R5, R8, RZ, 0x3c, !PT ;  /* 0x0000000805087212 */ /* 0x000fc400078e3cff */
[----:B------:R-:W-:Y:S02]  /*157a0*/  SHF.R.U64 R5, R10, 0x3, RZ ;  /* 0x000000030a057819 */ /* 0x000fe400000012ff */
[----:B------:R-:W-:Y:S02]  /*157b0*/  F2FP.BF16.F32.PACK_AB R13, R172, R13 ;  /* 0x0000000dac0d723e */ /* 0x000fe400000010ff */
[----:B------:R-:W-:Y:S02]  /*157c0*/  F2FP.BF16.F32.PACK_AB R14, R173, R14 ;  /* 0x0000000ead0e723e */ /* 0x000fe400000010ff */
[----:B------:R-:W-:Y:S02]  /*157d0*/  SEL R76, R25, R26, P0 ;  /* 0x0000001a194c7207 */ /* 0x000fe40000000000 */
[----:B------:R-:W-:Y:S01]  /*157e0*/  SEL R78, R26, R25, P0 ;  /* 0x000000191a4e7207 */ /* 0x000fe20000000000 */
[----:B------:R-:W-:Y:S01]  /*157f0*/  IMAD.X R25, RZ, RZ, R9, P1 ;  /* 0x000000ffff197224 */ /* 0x000fe200008e0609 */
[----:B------:R-:W-:-:S02]  /*15800*/  LOP3.LUT R26, R5, R12, RZ, 0x3c, !PT ;  /* 0x0000000c051a7212 */ /* 0x000fc400078e3cff */
[----:B------:R-:W-:Y:S02]  /*15810*/  LOP3.LUT R5, R92, 0x380, RZ, 0xc0, !PT ;  /* 0x000003805c057812 */ /* 0x000fe400078ec0ff */
[----:B------:R-:W-:Y:S02]  /*15820*/  SEL R60, R13, R14, P0 ;  /* 0x0000000e0d3c7207 */ /* 0x000fe40000000000 */
[----:B------:R-:W-:Y:S01]  /*15830*/  SEL R62, R14, R13, P0 ;  /* 0x0000000d0e3e7207 */ /* 0x000fe20000000000 */
[----:B------:R-:W-:Y:S01]  /*15840*/  IMAD.X R13, RZ, RZ, R9, P5 ;  /* 0x000000ffff0d7224 */ /* 0x000fe200028e0609 */
[----:B------:R-:W-:Y:S02]  /*15850*/  LOP3.LUT R14, R29, 0x380, RZ, 0xc0, !PT ;  /* 0x000003801d0e7812 */ /* 0x000fe400078ec0ff */
[----:B------:R-:W-:Y:S02]  /*15860*/  LOP3.LUT R18, R31, 0x380, RZ, 0xc0, !PT ;  /* 0x000003801f127812 */ /* 0x000fe400078ec0ff */
[----:B------:R-:W-:-:S02]  /*15870*/  F2FP.BF16.F32.PACK_AB R43, R124, R43 ;  /* 0x0000002b7c2b723e */ /* 0x000fc400000010ff */
[----:B------:R-:W-:Y:S02]  /*15880*/  F2FP.BF16.F32.PACK_AB R44, R125, R44 ;  /* 0x0000002c7d2c723e */ /* 0x000fe400000010ff */
[----:B------:R-:W-:Y:S02]  /*15890*/  SHF.R.U64 R5, R5, 0x3, RZ ;  /* 0x0000000305057819 */ /* 0x000fe400000012ff */
[----:B------:R-:W-:Y:S02]  /*158a0*/  F2FP.BF16.F32.PACK_AB R41, R126, R41 ;  /* 0x000000297e29723e */ /* 0x000fe400000010ff */
[----:B------:R-:W-:Y:S02]  /*158b0*/  F2FP.BF16.F32.PACK_AB R42, R127, R42 ;  /* 0x0000002a7f2a723e */ /* 0x000fe400000010ff */
[----:B------:R-:W-:Y:S02]  /*158c0*/  F2FP.BF16.F32.PACK_AB R21, R164, R21 ;  /* 0x00000015a415723e */ /* 0x000fe400000010ff */
[----:B------:R-:W-:-:S02]  /*158d0*/  F2FP.BF16.F32.PACK_AB R24, R165, R24 ;  /* 0x00000018a518723e */ /* 0x000fc400000010ff */
[----:B------:R-:W-:Y:S02]  /*158e0*/  SHF.R.U64 R10, R14, 0x3, RZ ;  /* 0x000000030e0a7819 */ /* 0x000fe400000012ff */
[----:B------:R-:W-:Y:S02]  /*158f0*/  SHF.R.U64 R14, R18, 0x3, RZ ;  /* 0x00000003120e7819 */ /* 0x000fe400000012ff */
[----:B------:R-:W-:Y:S02]  /*15900*/  F2FP.BF16.F32.PACK_AB R15, R166, R15 ;  /* 0x0000000fa60f723e */ /* 0x000fe400000010ff */
[----:B------:R-:W-:Y:S02]  /*15910*/  F2FP.BF16.F32.PACK_AB R20, R167, R20 ;  /* 0x00000014a714723e */ /* 0x000fe400000010ff */
[----:B------:R-:W-:Y:S02]  /*15920*/  SEL R46, R43, R44, P0 ;  /* 0x0000002c2b2e7207 */ /* 0x000fe40000000000 */
[----:B------:R-:W-:-:S02]  /*15930*/  LOP3.LUT R18, R5, R92, RZ, 0x3c, !PT ;  /* 0x0000005c05127212 */ /* 0x000fc400078e3cff */
[----:B------:R-:W-:Y:S02]  /*15940*/  SEL R44, R44, R43, P0 ;  /* 0x0000002b2c2c7207 */ /* 0x000fe40000000000 */
[----:B------:R-:W-:Y:S02]  /*15950*/  SEL R56, R21, R24, P0 ;  /* 0x0000001815387207 */ /* 0x000fe40000000000 */
[----:B------:R-:W-:Y:S01]  /*15960*/  SEL R58, R24, R21, P0 ;  /* 0x00000015183a7207 */ /* 0x000fe20000000000 */
[----:B------:R-:W-:Y:S01]  /*15970*/  IMAD.X R21, RZ, RZ, R9, P2 ;  /* 0x000000ffff157224 */ /* 0x000fe200010e0609 */
[----:B------:R-:W-:Y:S02]  /*15980*/  SEL R68, R41, R42, P0 ;  /* 0x0000002a29447207 */ /* 0x000fe40000000000 */
[----:B------:R-:W-:Y:S02]  /*15990*/  SEL R42, R42, R41, P0 ;  /* 0x000000292a2a7207 */ /* 0x000fe40000000000 */
[----:B------:R-:W-:-:S02]  /*159a0*/  LOP3.LUT R24, R10, R29, RZ, 0x3c, !PT ;  /* 0x0000001d0a187212 */ /* 0x000fc400078e3cff */
[----:B------:R-:W-:Y:S02]  /*159b0*/  SEL R80, R15, R20, P0 ;  /* 0x000000140f507207 */ /* 0x000fe40000000000 */
[----:B------:R-:W-:Y:S01]  /*159c0*/  SEL R82, R20, R15, P0 ;  /* 0x0000000f14527207 */ /* 0x000fe20000000000 */
[----:B------:R-:W-:Y:S01]  /*159d0*/  IMAD.X R15, RZ, RZ, R9, P4 ;  /* 0x000000ffff0f7224 */ /* 0x000fe200020e0609 */
[----:B------:R-:W-:Y:S02]  /*159e0*/  MOV R53, R8 ;  /* 0x0000000800357202 */ /* 0x000fe40000000f00 */
[----:B------:R-:W-:Y:S02]  /*159f0*/  MOV R57, R24 ;  /* 0x0000001800397202 */ /* 0x000fe40000000f00 */
[----:B------:R-:W-:Y:S02]  /*15a00*/  LOP3.LUT R10, R33, 0x380, RZ, 0xc0, !PT ;  /* 0x00000380210a7812 */ /* 0x000fe400078ec0ff */
[----:B------:R-:W-:-:S02]  /*15a10*/  LOP3.LUT R29, R94, 0x380, RZ, 0xc0, !PT ;  /* 0x000003805e1d7812 */ /* 0x000fc400078ec0ff */
[----:B------:R-:W-:Y:S02]  /*15a20*/  SHF.R.U64 R10, R10, 0x3, RZ ;  /* 0x000000030a0a7819 */ /* 0x000fe400000012ff */
[----:B------:R-:W-:Y:S02]  /*15a30*/  SHF.R.U64 R29, R29, 0x3, RZ ;  /* 0x000000031d1d7819 */ /* 0x000fe400000012ff */
[----:B------:R-:W-:Y:S02]  /*15a40*/  LOP3.LUT R20, R14, R31, RZ, 0x3c, !PT ;  /* 0x0000001f0e147212 */ /* 0x000fe400078e3cff */
[----:B------:R-:W-:Y:S02]  /*15a50*/  LOP3.LUT R14, R10, R33, RZ, 0x3c, !PT ;  /* 0x000000210a0e7212 */ /* 0x000fe400078e3cff */
[----:B------:R-:W-:Y:S02]  /*15a60*/  LOP3.LUT R10, R29, R94, RZ, 0x3c, !PT ;  /* 0x0000005e1d0a7212 */ /* 0x000fe400078e3cff */
[----:B------:R-:W-:-:S02]  /*15a70*/  MOV R51, R20 ;  /* 0x0000001400337202 */ /* 0x000fc40000000f00 */
[----:B------:R-:W-:Y:S02]  /*15a80*/  MOV R20, R10 ;  /* 0x0000000a00147202 */ /* 0x000fe40000000f00 */
[----:B------:R-:W-:Y:S02]  /*15a90*/  LOP3.LUT R12, R35, 0x380, RZ, 0xc0, !PT ;  /* 0x00000380230c7812 */ /* 0x000fe400078ec0ff */
[----:B------:R-:W-:Y:S02]  /*15aa0*/  F2FP.BF16.F32.PACK_AB R39, R132, R39 ;  /* 0x000000278427723e */ /* 0x000fe400000010ff */
[----:B------:R-:W-:Y:S02]  /*15ab0*/  F2FP.BF16.F32.PACK_AB R40, R133, R40 ;  /* 0x000000288528723e */ /* 0x000fe400000010ff */
[----:B------:R-:W-:Y:S02]  /*15ac0*/  F2FP.BF16.F32.PACK_AB R37, R134, R37 ;  /* 0x000000258625723e */ /* 0x000fe400000010ff */
[----:B------:R-:W-:-:S02]  /*15ad0*/  F2FP.BF16.F32.PACK_AB R38, R135, R38 ;  /* 0x000000268726723e */ /* 0x000fc400000010ff */
[----:B------:R-:W-:Y:S02]  /*15ae0*/  SHF.R.U64 R12, R12, 0x3, RZ ;  /* 0x000000030c0c7819 */ /* 0x000fe400000012ff */
[----:B------:R-:W-:Y:S02]  /*15af0*/  SEL R48, R39, R40, P0 ;  /* 0x0000002827307207 */ /* 0x000fe40000000000 */
[----:B------:R-:W-:Y:S02]  /*15b00*/  SEL R40, R40, R39, P0 ;  /* 0x0000002728287207 */ /* 0x000fe40000000000 */
[----:B------:R-:W-:Y:S02]  /*15b10*/  SEL R70, R37, R38, P0 ;  /* 0x0000002625467207 */ /* 0x000fe40000000000 */
[----:B------:R-:W-:Y:S02]  /*15b20*/  LOP3.LUT R12, R12, R35, RZ, 0x3c, !PT ;  /* 0x000000230c0c7212 */ /* 0x000fe400078e3cff */
[----:B------:R-:W-:-:S02]  /*15b30*/  SEL R38, R38, R37, P0 ;  /* 0x0000002526267207 */ /* 0x000fc40000000000 */
[----:B------:R-:W-:Y:S02]  /*15b40*/  MOV R49, R14 ;  /* 0x0000000e00317202 */ /* 0x000fe40000000f00 */
[----:B------:R-:W-:Y:S02]  /*15b50*/  MOV R47, R12 ;  /* 0x0000000c002f7202 */ /* 0x000fe40000000f00 */
[----:B------:R-:W-:Y:S02]  /*15b60*/  MOV R59, R26 ;  /* 0x0000001a003b7202 */ /* 0x000fe40000000f00 */
[----:B------:R-:W-:Y:S02]  /*15b70*/  MOV R18, R18 ;  /* 0x0000001200127202 */ /* 0x000fe40000000f00 */
[----:B---3--:R-:W-:Y:S01]  /*15b80*/  LOP3.LUT R5, R45, 0x2, RZ, 0x3c, !PT ;  /* 0x000000022d057812 */ /* 0x008fe200078e3cff */
[----:B------:R-:W-:Y:S04]  /*15b90*/  SHFL.IDX PT, R46, R46, R45, 0x1c1f ;  /* 0x001c1f2d2e2e7589 */ /* 0x000fe800000e0000 */
[----:B------:R-:W2:Y:S04]  /*15ba0*/  SHFL.IDX PT, R9, R44, R5, 0x1c1f ;  /* 0x001c1f052c097589 */ /* 0x000ea800000e0000 */
[----:B------:R-:W-:Y:S04]  /*15bb0*/  SHFL.IDX PT, R68, R68, R45, 0x1c1f ;  /* 0x001c1f2d44447589 */ /* 0x000fe800000e0000 */
[----:B------:R-:W3:Y:S04]  /*15bc0*/  SHFL.IDX PT, R25, R42, R5, 0x1c1f ;  /* 0x001c1f052a197589 */ /* 0x000ee800000e0000 */
[----:B------:R-:W-:Y:S04]  /*15bd0*/  SHFL.IDX PT, R48, R48, R45, 0x1c1f ;  /* 0x001c1f2d30307589 */ /* 0x000fe800000e0000 */
[----:B------:R-:W-:Y:S04]  /*15be0*/  SHFL.IDX PT, R50, R50, R45, 0x1c1f ;  /* 0x001c1f2d32327589 */ /* 0x000fe800000e0000 */
[----:B------:R-:W-:Y:S01]  /*15bf0*/  SHFL.IDX PT, R56, R56, R45, 0x1c1f ;  /* 0x001c1f2d38387589 */ /* 0x000fe200000e0000 */
[----:B--2---:R-:W-:-:S03]  /*15c00*/  SEL R8, R46, R9, P0 ;  /* 0x000000092e087207 */ /* 0x004fc60000000000 */
[----:B------:R-:W-:Y:S01]  /*15c10*/  SHFL.IDX PT, R60, R60, R45, 0x1c1f ;  /* 0x001c1f2d3c3c7589 */ /* 0x000fe200000e0000 */
[----:B------:R-:W-:-:S03]  /*15c20*/  SEL R10, R9, R46, P0 ;  /* 0x0000002e090a7207 */ /* 0x000fc60000000000 */
[----:B------:R-:W2:Y:S01]  /*15c30*/  SHFL.IDX PT, R13, R40, R5, 0x1c1f ;  /* 0x001c1f05280d7589 */ /* 0x000ea200000e0000 */
[----:B---3--:R-:W-:-:S03]  /*15c40*/  SEL R9, R68, R25, P0 ;  /* 0x0000001944097207 */ /* 0x008fc60000000000 */
[----:B------:R-:W3:Y:S01]  /*15c50*/  SHFL.IDX PT, R15, R36, R5, 0x1c1f ;  /* 0x001c1f05240f7589 */ /* 0x000ee200000e0000 */
[----:B------:R-:W-:Y:S02]  /*15c60*/  SEL R11, R25, R68, P0 ;  /* 0x00000044190b7207 */ /* 0x000fe40000000000 */
[----:B------:R-:W4:Y:S08]  /*15c70*/  LDC.64 R68, c[0x0][0xbd8] ;  /* 0x0002f600ff447b82 */ /* 0x000f300000000a00 */
[----:B------:R-:W-:Y:S06]  /*15c80*/  BAR.SYNC.DEFER_BLOCKING 0x1, 0x100 ;  /* 0x0044000000007b1d */ /* 0x000fec0000010000 */
[----:B------:R-:W-:Y:S04]  /*15c90*/  SHFL.IDX PT, R33, R58, R5, 0x1c1f ;  /* 0x001c1f053a217589 */ /* 0x000fe800000e0000 */
[----:B------:R-:W0:Y:S04]  /*15ca0*/  SHFL.IDX PT, R35, R62, R5, 0x1c1f ;  /* 0x001c1f053e237589 */ /* 0x000e2800000e0000 */
[----:B------:R-:W-:Y:S01]  /*15cb0*/  SHFL.IDX PT, R64, R64, R45, 0x1c1f ;  /* 0x001c1f2d40407589 */ /* 0x000fe200000e0000 */
[----:B--2---:R-:W-:-:S02]  /*15cc0*/  SEL R12, R48, R13, P0 ;  /* 0x0000000d300c7207 */ /* 0x004fc40000000000 */
[----:B------:R-:W-:Y:S01]  /*15cd0*/  SEL R14, R13, R48, P0 ;  /* 0x000000300d0e7207 */ /* 0x000fe20000000000 */
[----:B------:R-:W-:Y:S01]  /*15ce0*/  SHFL.IDX PT, R70, R70, R45, 0x1c1f ;  /* 0x001c1f2d46467589 */ /* 0x000fe200000e0000 */
[----:B---3--:R-:W-:Y:S02]  /*15cf0*/  SEL R24, R50, R15, P0 ;  /* 0x0000000f32187207 */ /* 0x008fe40000000000 */
[----:B------:R-:W-:Y:S01]  /*15d00*/  SEL R26, R15, R50, P0 ;  /* 0x000000320f1a7207 */ /* 0x000fe20000000000 */
[----:B------:R2:W-:Y:S01]  /*15d10*/  STSM.16.M88.4 [R53], R8 ;  /* 0x0000000835007844 */ /* 0x0005e20000000200 */
[----:B----4-:R-:W-:-:S03]  /*15d20*/  ISETP.NE.U32.AND P3, PT, R68, RZ, PT ;  /* 0x000000ff4400720c */ /* 0x010fc60003f65070 */
[----:B------:R-:W-:Y:S04]  /*15d30*/  SHFL.IDX PT, R80, R80, R45, 0x1c1f ;  /* 0x001c1f2d50507589 */ /* 0x000fe800000e0000 */
[----:B------:R3:W4:Y:S04]  /*15d40*/  SHFL.IDX PT, R27, R38, R5, 0x1c1f ;  /* 0x001c1f05261b7589 */ /* 0x00072800000e0000 */
[----:B------:R-:W1:Y:S01]  /*15d50*/  SHFL.IDX PT, R37, R66, R5, 0x1c1f ;  /* 0x001c1f0542257589 */ /* 0x000e6200000e0000 */
[----:B0-----:R-:W-:-:S03]  /*15d60*/  SEL R36, R60, R35, P0 ;  /* 0x000000233c247207 */ /* 0x001fc60000000000 */
[----:B------:R-:W0:Y:S01]  /*15d70*/  SHFL.IDX PT, R39, R82, R5, 0x1c1f ;  /* 0x001c1f0552277589 */ /* 0x000e2200000e0000 */
[----:B--2---:R-:W2:Y:S01]  /*15d80*/  LDC.64 R8, c[0x0][0xbd8] ;  /* 0x0002f600ff087b82 */ /* 0x004ea20000000a00 */
[----:B---3--:R-:W-:Y:S02]  /*15d90*/  SEL R38, R35, R60, P0 ;  /* 0x0000003c23267207 */ /* 0x008fe40000000000 */
[----:B------:R-:W-:Y:S01]  /*15da0*/  SHFL.IDX PT, R52, R52, R45, 0x1c1f ;  /* 0x001c1f2d34347589 */ /* 0x000fe200000e0000 */
[----:B------:R-:W-:-:S03]  /*15db0*/  ISETP.NE.AND.EX P3, PT, R69, RZ, PT, P3 ;  /* 0x000000ff4500720c */ /* 0x000fc60003f65330 */
[----:B------:R-:W-:Y:S04]  /*15dc0*/  SHFL.IDX PT, R72, R72, R45, 0x1c1f ;  /* 0x001c1f2d48487589 */ /* 0x000fe800000e0000 */
[----:B------:R-:W-:Y:S04]  /*15dd0*/  SHFL.IDX PT, R84, R84, R45, 0x1c1f ;  /* 0x001c1f2d54547589 */ /* 0x000fe800000e0000 */
[----:B------:R3:W-:Y:S01]  /*15de0*/  SHFL.IDX PT, R19, R32, R5, 0x1c1f ;  /* 0x001c1f0520137589 */ /* 0x0007e200000e0000 */
[----:B----4-:R-:W-:Y:S02]  /*15df0*/  SEL R13, R70, R27, P0 ;  /* 0x0000001b460d7207 */ /* 0x010fe40000000000 */
[----:B------:R-:W-:Y:S01]  /*15e00*/  SEL R15, R27, R70, P0 ;  /* 0x000000461b0f7207 */ /* 0x000fe20000000000 */
[----:B------:R4:W4:Y:S01]  /*15e10*/  SHFL.IDX PT, R29, R34, R5, 0x1c1f ;  /* 0x001c1f05221d7589 */ /* 0x00092200000e0000 */
[----:B-1----:R-:W-:-:S02]  /*15e20*/  SEL R40, R64, R37, P0 ;  /* 0x0000002540287207 */ /* 0x002fc40000000000 */
[----:B------:R-:W-:Y:S01]  /*15e30*/  SEL R42, R37, R64, P0 ;  /* 0x00000040252a7207 */ /* 0x000fe20000000000 */
[----:B------:R-:W1:Y:S01]  /*15e40*/  SHFL.IDX PT, R41, R86, R5, 0x1c1f ;  /* 0x001c1f0556297589 */ /* 0x000e6200000e0000 */
[----:B--2---:R-:W-:Y:S01]  /*15e50*/  IMAD.WIDE R10, R216, 0x4, R8 ;  /* 0x00000004d80a7825 */ /* 0x004fe200078e0208 */
[----:B---3--:R-:W-:Y:S01]  /*15e60*/  SEL R32, R56, R33, P0 ;  /* 0x0000002138207207 */ /* 0x008fe20000000000 */
[----:B------:R-:W2:Y:S01]  /*15e70*/  LDC.64 R8, c[0x0][0xbe0] ;  /* 0x0002f800ff087b82 */ /* 0x000ea20000000a00 */
[----:B------:R-:W-:Y:S01]  /*15e80*/  SHFL.IDX PT, R54, R54, R45, 0x1c1f ;  /* 0x001c1f2d36367589 */ /* 0x000fe200000e0000 */
[----:B0-----:R-:W-:Y:S02]  /*15e90*/  SEL R35, R39, R80, P0 ;  /* 0x0000005027237207 */ /* 0x001fe40000000000 */
[----:B----4-:R-:W-:Y:S01]  /*15ea0*/  SEL R34, R33, R56, P0 ;  /* 0x0000003821227207 */ /* 0x010fe20000000000 */
[----:B------:R-:W-:Y:S01]  /*15eb0*/  SHFL.IDX PT, R74, R74, R45, 0x1c1f ;  /* 0x001c1f2d4a4a7589 */ /* 0x000fe200000e0000 */
[----:B------:R-:W-:-:S03]  /*15ec0*/  SEL R33, R80, R39, P0 ;  /* 0x0000002750217207 */ /* 0x000fc60000000000 */
[----:B------:R-:W-:Y:S04]  /*15ed0*/  SHFL.IDX PT, R76, R76, R45, 0x1c1f ;  /* 0x001c1f2d4c4c7589 */ /* 0x000fe800000e0000 */
[----:B------:R-:W-:Y:S04]  /*15ee0*/  SHFL.IDX PT, R88, R88, R45, 0x1c1f ;  /* 0x001c1f2d58587589 */ /* 0x000fe800000e0000 */
[----:B------:R0:W3:Y:S01]  /*15ef0*/  SHFL.IDX PT, R21, R28, R5, 0x1c1f ;  /* 0x001c1f051c157589 */ /* 0x0000e200000e0000 */
[----:B------:R-:W-:Y:S02]  /*15f00*/  SEL R25, R72, R29, P0 ;  /* 0x0000001d48197207 */ /* 0x000fe40000000000 */
[----:B------:R-:W-:Y:S01]  /*15f10*/  SEL R27, R29, R72, P0 ;  /* 0x000000481d1b7207 */ /* 0x000fe20000000000 */
[----:B------:R4:W2:Y:S01]  /*15f20*/  SHFL.IDX PT, R31, R30, R5, 0x1c1f ;  /* 0x001c1f051e1f7589 */ /* 0x0008a200000e0000 */
[----:B-1----:R-:W-:-:S02]  /*15f30*/  SEL R37, R84, R41, P0 ;  /* 0x0000002954257207 */ /* 0x002fc40000000000 */
[----:B------:R-:W-:Y:S01]  /*15f40*/  SEL R39, R41, R84, P0 ;  /* 0x0000005429277207 */ /* 0x000fe20000000000 */
[----:B------:R-:W1:Y:S01]  /*15f50*/  SHFL.IDX PT, R55, R78, R5, 0x1c1f ;  /* 0x001c1f054e377589 */ /* 0x000e6200000e0000 */
[----:B0-----:R-:W-:-:S03]  /*15f60*/  SEL R28, R52, R19, P0 ;  /* 0x00000013341c7207 */ /* 0x001fc60000000000 */
[----:B------:R-:W0:Y:S01]  /*15f70*/  SHFL.IDX PT, R43, R90, R5, 0x1c1f ;  /* 0x001c1f055a2b7589 */ /* 0x000e2200000e0000 */
[----:B----4-:R-:W-:-:S03]  /*15f80*/  SEL R30, R19, R52, P0 ;  /* 0x00000034131e7207 */ /* 0x010fc60000000000 */
[----:B------:R-:W-:Y:S04]  /*15f90*/  STSM.16.M88.4 [R59], R12 ;  /* 0x0000000c3b007844 */ /* 0x000fe80000000200 */
[----:B------:R-:W-:Y:S01]  /*15fa0*/  STSM.16.M88.4 [R57], R24 ;  /* 0x0000001839007844 */ /* 0x000fe20000000200 */
[----:B---3--:R-:W-:Y:S02]  /*15fb0*/  SEL R52, R54, R21, P0 ;  /* 0x0000001536347207 */ /* 0x008fe40000000000 */
[----:B------:R-:W-:Y:S02]  /*15fc0*/  SEL R54, R21, R54, P0 ;  /* 0x0000003615367207 */ /* 0x000fe40000000000 */
[----:B--2---:R-:W-:Y:S02]  /*15fd0*/  SEL R29, R74, R31, P0 ;  /* 0x0000001f4a1d7207 */ /* 0x004fe40000000000 */
[----:B------:R-:W-:-:S02]  /*15fe0*/  SEL R31, R31, R74, P0 ;  /* 0x0000004a1f1f7207 */ /* 0x000fc40000000000 */
[----:B-1----:R-:W-:Y:S02]  /*15ff0*/  SEL R53, R76, R55, P0 ;  /* 0x000000374c357207 */ /* 0x002fe40000000000 */
[----:B------:R-:W-:Y:S01]  /*16000*/  SEL R55, R55, R76, P0 ;  /* 0x0000004c37377207 */ /* 0x000fe20000000000 */
[----:B------:R-:W-:Y:S01]  /*16010*/  STSM.16.M88.4 [R51], R28 ;  /* 0x0000001c33007844 */ /* 0x000fe20000000200 */
[----:B0-----:R-:W-:Y:S02]  /*16020*/  SEL R41, R88, R43, P0 ;  /* 0x0000002b58297207 */ /* 0x001fe40000000000 */
[----:B------:R-:W-:Y:S01]  /*16030*/  SEL R43, R43, R88, P0 ;  /* 0x000000582b2b7207 */ /* 0x000fe20000000000 */
[----:B------:R0:W-:Y:S01]  /*16040*/  STSM.16.M88.4 [R18], R52 ;  /* 0x0000003412007844 */ /* 0x0001e20000000200 */
[----:B------:R-:W-:-:S03]  /*16050*/  ISETP.NE.U32.AND P0, PT, R8, RZ, PT ;  /* 0x000000ff0800720c */ /* 0x000fc60003f05070 */
[----:B------:R1:W-:Y:S01]  /*16060*/  STSM.16.M88.4 [R49], R32 ;  /* 0x0000002031007844 */ /* 0x0003e20000000200 */
[----:B------:R-:W-:Y:S01]  /*16070*/  ISETP.NE.AND.EX P0, PT, R9, RZ, PT, P0 ;  /* 0x000000ff0900720c */ /* 0x000fe20003f05300 */
[----:B------:R-:W2:Y:S02]  /*16080*/  LDC R50, c[0x0][0xa88] ;  /* 0x0002a200ff327b82 */ /* 0x000ea40000000800 */
[----:B------:R1:W-:Y:S04]  /*16090*/  STSM.16.M88.4 [R47], R36 ;  /* 0x000000242f007844 */ /* 0x0003e80000000200 */
[----:B------:R1:W-:Y:S01]  /*160a0*/  STSM.16.M88.4 [R20], R40 ;  /* 0x0000002814007844 */ /* 0x0003e20000000200 */
[----:B0-----:R-:W-:Y:S01]  /*160b0*/  IMAD.MOV.U32 R18, RZ, RZ, RZ ;  /* 0x000000ffff127224 */ /* 0x001fe200078e00ff */
[----:B------:R-:W-:Y:S08]  /*160c0*/  BAR.SYNC.DEFER_BLOCKING 0x1, 0x100 ;  /* 0x0044000000007b1d */ /* 0x000ff00000010000 */
[----:B------:R-:W0:Y:S01]  /*160d0*/  @P0 LDC.64 R8, c[0x0][0xbe0] ;  /* 0x0002f800ff080b82 */ /* 0x000e220000000a00 */
[----:B------:R1:W5:Y:S01]  /*160e0*/  @P3 LDG.E R18, desc[UR44][R10.64] ;  /* 0x0000002c0a123981 */ /* 0x000362000c1e1900 */
[----:B------:R-:W-:-:S04]  /*160f0*/  IMAD R5, R212, 0x40, R23 ;  /* 0x00000040d4057824 */ /* 0x000fc800078e0217 */
[----:B------:R-:W-:-:S04]  /*16100*/  IMAD.WIDE R6, R5, 0x2, R6 ;  /* 0x0000000205067825 */ /* 0x000fc800078e0206 */
[----:B0-----:R-:W-:-:S05]  /*16110*/  @P0 IMAD.WIDE R8, R216, 0x4, R8 ;  /* 0x00000004d8080825 */ /* 0x001fca00078e0208 */
[----:B--2---:R1:W5:Y:S01]  /*16120*/  @P0 LDG.E R50, desc[UR44][R8.64] ;  /* 0x0000002c08320981 */ /* 0x004362000c1e1900 */
[----:B------:R-:W-:Y:S05]  /*16130*/  @P0 BRA `(.L_x_1006) ;  /* 0x0000000000100947 */ /* 0x000fea0003800000 */
[----:B------:R-:W-:Y:S05]  /*16140*/  @!P3 BRA `(.L_x_1006) ;  /* 0x00000000000cb947 */ /* 0x000fea0003800000 */
[----:B------:R-:W2:Y:S04]  /*16150*/  LDG.E R5, desc[UR44][R10.64] ;  /* 0x0000002c0a057981 */ /* 0x000ea8000c1e1900 */
[----:B-----5:R-:W2:Y:S02]  /*16160*/  LDG.E R50, desc[UR44][R10.64+0x4] ;  /* 0x0000042c0a327981 */ /* 0x020ea4000c1e1900 */
[----:B--2---:R-:W-:-:S07]  /*16170*/  IMAD.IADD R50, R50, 0x1, -R5 ;  /* 0x0000000132327824 */ /* 0x004fce00078e0a05 */
.L_x_1006:
[----:B------:R-:W-:Y:S01]  /*16180*/  SHF.R.S32.HI R51, RZ, 0x1f, R215 ;  /* 0x0000001fff337819 */ /* 0x000fe200000114d7 */
[----:B------:R-:W-:Y:S01]  /*16190*/  ULDC.64 UR4, c[0x0][0xb70] ;  /* 0x0002dc0000047ab9 */ /* 0x000fe20000000a00 */
[----:B-----5:R-:W-:Y:S01]  /*161a0*/  SHF.R.S32.HI R19, RZ, 0x1f, R18 ;  /* 0x0000001fff137819 */ /* 0x020fe20000011412 */
[----:B------:R-:W-:Y:S01]  /*161b0*/  IMAD R15, R217, 0x80, R220 ;  /* 0x00000080d90f7824 */ /* 0x000fe200078e02dc */
[----:B------:R-:W-:Y:S01]  /*161c0*/  SHF.R.S32.HI R52, RZ, 0x1f, R216 ;  /* 0x0000001fff347819 */ /* 0x000fe200000114d8 */
[----:B-1----:R-:W-:Y:S01]  /*161d0*/  IMAD R8, R51, UR4, RZ ;  /* 0x0000000433087c24 */ /* 0x002fe2000f8e02ff */
[----:B------:R-:W-:Y:S02]  /*161e0*/  SEL R53, R216, RZ, !P3 ;  /* 0x000000ffd8357207 */ /* 0x000fe40005800000 */
[----:B------:R-:W-:Y:S01]  /*161f0*/  SEL R52, R52, RZ, !P3 ;  /* 0x000000ff34347207 */ /* 0x000fe20005800000 */
[C---:B------:R-:W-:Y:S01]  /*16200*/  IMAD R5, R215.reuse, UR5, R8 ;  /* 0x00000005d7057c24 */ /* 0x040fe2000f8e0208 */
[C---:B------:R-:W-:Y:S01]  /*16210*/  IADD3 R25, P2, R6.reuse, 0x2000, RZ ;  /* 0x0000200006197810 */ /* 0x040fe20007f5e0ff */
[----:B------:R-:W-:Y:S01]  /*16220*/  IMAD.WIDE.U32 R8, R215, UR4, R18 ;  /* 0x00000004d7087c25 */ /* 0x000fe2000f8e0012 */
[----:B------:R-:W-:Y:S01]  /*16230*/  ULDC.64 UR4, c[0x0][0xb78] ;  /* 0x0002de0000047ab9 */ /* 0x000fe20000000a00 */
[----:B------:R-:W-:-:S02]  /*16240*/  IADD3 R11, P6, R6, 0x3000, RZ ;  /* 0x00003000060b7810 */ /* 0x000fc40007fde0ff */
[----:B------:R-:W-:Y:S01]  /*16250*/  IMAD.IADD R9, R9, 0x1, R5 ;  /* 0x0000000109097824 */ /* 0x000fe200078e0205 */
[----:B------:R-:W-:Y:S01]  /*16260*/  IADD3 R33, P1, R6, 0x1000, RZ ;  /* 0x0000100006217810 */ /* 0x000fe20007f3e0ff */
[----:B------:R-:W-:Y:S01]  /*16270*/  IMAD R5, R52, UR4, RZ ;  /* 0x0000000434057c24 */ /* 0x000fe2000f8e02ff */
[----:B------:R-:W-:Y:S01]  /*16280*/  LOP3.LUT R24, R25, 0x380, RZ, 0xc0, !PT ;  /* 0x0000038019187812 */ /* 0x000fe200078ec0ff */
[----:B------:R-:W-:Y:S01]  /*16290*/  IMAD.WIDE.U32 R8, R53, UR4, R8 ;  /* 0x0000000435087c25 */ /* 0x000fe2000f8e0008 */
[----:B------:R-:W-:Y:S02]  /*162a0*/  LOP3.LUT R10, R11, 0x380, RZ, 0xc0, !PT ;  /* 0x000003800b0a7812 */ /* 0x000fe400078ec0ff */
[----:B------:R-:W-:Y:S01]  /*162b0*/  LOP3.LUT R32, R33, 0x380, RZ, 0xc0, !PT ;  /* 0x0000038021207812 */ /* 0x000fe200078ec0ff */
[----:B------:R-:W-:Y:S01]  /*162c0*/  IMAD R13, R53, UR5, R5 ;  /* 0x00000005350d7c24 */ /* 0x000fe2000f8e0205 */
[----:B------:R-:W-:Y:S01]  /*162d0*/  SHF.R.S32.HI R5, RZ, 0x1f, R15 ;  /* 0x0000001fff057819 */ /* 0x000fe2000001140f */
[----:B------:R-:W-:Y:S01]  /*162e0*/  ULDC.64 UR4, c[0x0][0xb40] ;  /* 0x0002d00000047ab9 */ /* 0x000fe20000000a00 */
[----:B------:R-:W-:-:S02]  /*162f0*/  IADD3 R12, P0, R15, R8, RZ ;  /* 0x000000080f0c7210 */ /* 0x000fc40007f1e0ff */
[----:B------:R-:W-:Y:S02]  /*16300*/  SHF.R.U64 R24, R24, 0x3, RZ ;  /* 0x0000000318187819 */ /* 0x000fe400000012ff */
[----:B------:R-:W-:Y:S01]  /*16310*/  IADD3.X R5, R5, R9, R13, P0, !PT ;  /* 0x0000000905057210 */ /* 0x000fe200007fe40d */
[----:B------:R-:W-:Y:S01]  /*16320*/  IMAD.X R9, RZ, RZ, R7, P6 ;  /* 0x000000ffff097224 */ /* 0x000fe200030e0607 */
[----:B------:R-:W-:Y:S02]  /*16330*/  LEA R48, P0, R12, UR4, 0x2 ;  /* 0x000000040c307c11 */ /* 0x000fe4000f8010ff */
[----:B------:R-:W-:Y:S02]  /*16340*/  SHF.R.U64 R10, R10, 0x3, RZ ;  /* 0x000000030a0a7819 */ /* 0x000fe400000012ff */
[----:B------:R-:W-:Y:S02]  /*16350*/  SHF.R.U64 R32, R32, 0x3, RZ ;  /* 0x0000000320207819 */ /* 0x000fe400000012ff */
[----:B------:R-:W-:Y:S01]  /*16360*/  LEA.HI.X R49, R12, UR5, R5, 0x2, P0 ;  /* 0x000000050c317c11 */ /* 0x000fe200080f1405 */
[----:B------:R-:W-:Y:S01]  /*16370*/  VIADD R5, R15, 0x8 ;  /* 0x000000080f057836 */ /* 0x000fe20000000000 */
[----:B------:R-:W-:Y:S01]  /*16380*/  LOP3.LUT R24, R24, R25, RZ, 0x3c, !PT ;  /* 0x0000001918187212 */ /* 0x000fe200078e3cff */
[----:B------:R-:W-:Y:S01]  /*16390*/  IMAD.X R25, RZ, RZ, R7, P2 ;  /* 0x000000ffff197224 */ /* 0x000fe200010e0607 */
[----:B------:R-:W-:Y:S01]  /*163a0*/  LOP3.LUT P0, RZ, R219, 0x3, RZ, 0xc0, !PT ;  /* 0x00000003dbff7812 */ /* 0x000fe2000780c0ff */
[----:B------:R-:W-:Y:S01]  /*163b0*/  ULDC.64 UR4, c[0x0][0xaa0] ;  /* 0x0002a80000047ab9 */ /* 0x000fe20000000a00 */
[----:B------:R-:W-:-:S02]  /*163c0*/  IADD3 R45, P5, R6, 0x4000, RZ ;  /* 0x00004000062d7810 */ /* 0x000fc40007fbe0ff */
[----:B------:R-:W-:Y:S02]  /*163d0*/  LOP3.LUT R8, R10, R11, RZ, 0x3c, !PT ;  /* 0x0000000b0a087212 */ /* 0x000fe400078e3cff */
[C---:B------:R-:W-:Y:S02]  /*163e0*/  IADD3 R37, P4, R6.reuse, 0x5000, RZ ;  /* 0x0000500006257810 */ /* 0x040fe40007f9e0ff */
[----:B------:R-:W-:Y:S02]  /*163f0*/  IADD3 R29, P3, R6, 0x6000, RZ ;  /* 0x00006000061d7810 */ /* 0x000fe40007f7e0ff */
[----:B------:R-:W-:Y:S01]  /*16400*/  LOP3.LUT R32, R32, R33, RZ, 0x3c, !PT ;  /* 0x0000002120207212 */ /* 0x000fe200078e3cff */
[----:B------:R-:W-:Y:S01]  /*16410*/  IMAD.X R33, RZ, RZ, R7, P1 ;  /* 0x000000ffff217224 */ /* 0x000fe200008e0607 */
[----:B------:R-:W-:Y:S02]  /*16420*/  IADD3 R10, P2, R6, 0x7000, RZ ;  /* 0x00007000060a7810 */ /* 0x000fe40007f5e0ff */
[----:B------:R-:W-:-:S02]  /*16430*/  ISETP.GE.OR P1, PT, R15, R50, P0 ;  /* 0x000000320f00720c */ /* 0x000fc40000726670 */
[----:B------:R-:W-:Y:S01]  /*16440*/  LOP3.LUT R44, R45, 0x380, RZ, 0xc0, !PT ;  /* 0x000003802d2c7812 */ /* 0x000fe200078ec0ff */
[----:B------:R-:W-:Y:S01]  /*16450*/  IMAD.X R13, RZ, RZ, R7, P2 ;  /* 0x000000ffff0d7224 */ /* 0x000fe200010e0607 */
[----:B------:R-:W-:Y:S02]  /*16460*/  LOP3.LUT R36, R37, 0x380, RZ, 0xc0, !PT ;  /* 0x0000038025247812 */ /* 0x000fe400078ec0ff */
[----:B------:R-:W-:Y:S02]  /*16470*/  LOP3.LUT R28, R29, 0x380, RZ, 0xc0, !PT ;  /* 0x000003801d1c7812 */ /* 0x000fe400078ec0ff */
[----:B------:R-:W-:Y:S02]  /*16480*/  ISETP.GE.OR P0, PT, R5, R50, P0 ;  /* 0x000000320500720c */ /* 0x000fe40000706670 */
[----:B------:R-:W-:Y:S02]  /*16490*/  LOP3.LUT R5, R10, 0x380, RZ, 0xc0, !PT ;  /* 0x000003800a057812 */ /* 0x000fe400078ec0ff */
[----:B------:R-:W-:Y:S01]  /*164a0*/  LOP3.LUT R11, R6, 0x380, RZ, 0xc0, !PT ;  /* 0x00000380060b7812 */ /* 0x000fe200078ec0ff */
[----:B------:R0:W-:Y:S01]  /*164b0*/  @!P1 STG.E desc[UR44][R48.64], R3 ;  /* 0x0000000330009986 */ /* 0x0001e2000c10192c */
[----:B------:R-:W-:-:S02]  /*164c0*/  SHF.R.U64 R44, R44, 0x3, RZ ;  /* 0x000000032c2c7819 */ /* 0x000fc400000012ff */
[----:B------:R-:W-:Y:S02]  /*164d0*/  SHF.R.U64 R36, R36, 0x3, RZ ;  /* 0x0000000324247819 */ /* 0x000fe400000012ff */
[----:B------:R-:W-:Y:S02]  /*164e0*/  SHF.R.U64 R28, R28, 0x3, RZ ;  /* 0x000000031c1c7819 */ /* 0x000fe400000012ff */
[----:B------:R-:W-:Y:S01]  /*164f0*/  SHF.R.U64 R5, R5, 0x3, RZ ;  /* 0x0000000305057819 */ /* 0x000fe200000012ff */
[----:B------:R1:W-:Y:S01]  /*16500*/  @!P0 STG.E desc[UR44][R48.64+0x20], R0 ;  /* 0x0000200030008986 */ /* 0x0003e2000c10192c */
[----:B------:R-:W-:Y:S02]  /*16510*/  SHF.R.U64 R11, R11, 0x3, RZ ;  /* 0x000000030b0b7819 */ /* 0x000fe400000012ff */
[----:B------:R-:W-:Y:S01]  /*16520*/  LOP3.LUT R44, R44, R45, RZ, 0x3c, !PT ;  /* 0x0000002d2c2c7212 */ /* 0x000fe200078e3cff */
[--C-:B------:R-:W-:Y:S01]  /*16530*/  IMAD.X R45, RZ, RZ, R7.reuse, P5 ;  /* 0x000000ffff2d7224 */ /* 0x100fe200028e0607 */
[----:B------:R-:W-:Y:S01]  /*16540*/  LOP3.LUT R36, R36, R37, RZ, 0x3c, !PT ;  /* 0x0000002524247212 */ /* 0x000fe200078e3cff */
[--C-:B------:R-:W-:Y:S01]  /*16550*/  IMAD.X R37, RZ, RZ, R7.reuse, P4 ;  /* 0x000000ffff257224 */ /* 0x100fe200020e0607 */
[----:B------:R-:W-:Y:S01]  /*16560*/  LOP3.LUT R28, R28, R29, RZ, 0x3c, !PT ;  /* 0x0000001d1c1c7212 */ /* 0x000fe200078e3cff */
[----:B------:R-:W-:Y:S01]  /*16570*/  IMAD.X R29, RZ, RZ, R7, P3 ;  /* 0x000000ffff1d7224 */ /* 0x000fe200018e0607 */
[----:B------:R-:W-:Y:S01]  /*16580*/  LOP3.LUT R12, R5, R10, RZ, 0x3c, !PT ;  /* 0x0000000a050c7212 */ /* 0x000fe200078e3cff */
[----:B------:R-:W5:Y:S01]  /*16590*/  LD.E.128 R32, desc[UR44][R32.64] ;  /* 0x0000002c20207980 */ /* 0x000f62000c101d00 */
[----:B------:R-:W-:-:S03]  /*165a0*/  LOP3.LUT R6, R11, R6, RZ, 0x3c, !PT ;  /* 0x000000060b067212 */ /* 0x000fc600078e3cff */
[----:B------:R-:W5:Y:S01]  /*165b0*/  LD.E.128 R24, desc[UR44][R24.64] ;  /* 0x0000002c18187980 */ /* 0x000f62000c101d00 */
[----:B------:R-:W-:-:S03]  /*165c0*/  SHF.R.S32.HI R21, RZ, 0x1f, R23 ;  /* 0x0000001fff157819 */ /* 0x000fc60000011417 */
[----:B------:R2:W5:Y:S04]  /*165d0*/  LD.E.128 R40, desc[UR44][R6.64] ;  /* 0x0000002c06287980 */ /* 0x000568000c101d00 */
[----:B------:R-:W5:Y:S04]  /*165e0*/  LD.E.128 R8, desc[UR44][R8.64] ;  /* 0x0000002c08087980 */ /* 0x000f68000c101d00 */
[----:B------:R-:W5:Y:S04]  /*165f0*/  LD.E.128 R44, desc[UR44][R44.64] ;  /* 0x0000002c2c2c7980 */ /* 0x000f68000c101d00 */
[----:B------:R-:W5:Y:S04]  /*16600*/  LD.E.128 R36, desc[UR44][R36.64] ;  /* 0x0000002c24247980 */ /* 0x000f68000c101d00 */
[----:B------:R-:W5:Y:S04]  /*16610*/  LD.E.128 R28, desc[UR44][R28.64] ;  /* 0x0000002c1c1c7980 */ /* 0x000f68000c101d00 */
[----:B------:R-:W5:Y:S01]  /*16620*/  LD.E.128 R12, desc[UR44][R12.64] ;  /* 0x0000002c0c0c7980 */ /* 0x000f62000c101d00 */
[----:B0-----:R-:W-:Y:S01]  /*16630*/  IMAD R3, R19, UR4, RZ ;  /* 0x0000000413037c24 */ /* 0x001fe2000f8e02ff */
[----:B------:R-:W-:Y:S01]  /*16640*/  @!PT LDS RZ, [RZ] ;  /* 0x00000000fffff984 */ /* 0x000fe20000000800 */
[----:B------:R-:W-:Y:S01]  /*16650*/  @!PT LDS RZ, [RZ] ;  /* 0x00000000fffff984 */ /* 0x000fe20000000800 */
[----:B------:R-:W-:Y:S01]  /*16660*/  @!PT LDS RZ, [RZ] ;  /* 0x00000000fffff984 */ /* 0x000fe20000000800 */
[----:B------:R-:W-:Y:S01]  /*16670*/  @!PT LDS RZ, [RZ] ;  /* 0x00000000fffff984 */ /* 0x000fe20000000800 */
[----:B------:R0:W-:Y:S06]  /*16680*/  MEMBAR.ALL.CTA ;  /* 0x0000000000007992 */ /* 0x0001ec0000008000 */
[----:B0-----:R-:W0:Y:S01]  /*16690*/  FENCE.VIEW.ASYNC.S ;  /* 0x00000000000073c6 */ /* 0x001e220000000000 */
[----:B------:R-:W-:-:S02]  /*166a0*/  IMAD.MOV.U32 R20, RZ, RZ, R23 ;  /* 0x000000ffff147224 */ /* 0x000fc400078e0017 */
[C---:B------:R-:W-:Y:S02]  /*166b0*/  IMAD R3, R18.reuse, UR5, R3 ;  /* 0x0000000512037c24 */ /* 0x040fe4000f8e0203 */
[----:B--2---:R-:W-:Y:S01]  /*166c0*/  IMAD.WIDE.U32 R6, R18, UR4, R20 ;  /* 0x0000000412067c25 */ /* 0x004fe2000f8e0014 */
[----:B------:R-:W-:-:S03]  /*166d0*/  ULDC.64 UR4, c[0x0][0xae0] ;  /* 0x0002b80000047ab9 */ /* 0x000fc60000000a00 */
[----:B------:R-:W-:Y:S02]  /*166e0*/  IMAD R50, R217, -0x80, R50 ;  /* 0xffffff80d9327824 */ /* 0x000fe400078e0232 */
[----:B------:R-:W-:Y:S02]  /*166f0*/  IMAD.IADD R7, R7, 0x1, R3 ;  /* 0x0000000107077824 */ /* 0x000fe400078e0203 */
[----:B------:R-:W-:Y:S01]  /*16700*/  IMAD R18, R51, UR4, RZ ;  /* 0x0000000433127c24 */ /* 0x000fe2000f8e02ff */
[C---:B------:R-:W-:Y:S01]  /*16710*/  ISETP.GE.AND P2, PT, R212.reuse, R50, PT ;  /* 0x00000032d400720c */ /* 0x040fe20003f46270 */
[----:B-1----:R-:W-:Y:S02]  /*16720*/  VIADD R0, R212, 0x20 ;  /* 0x00000020d4007836 */ /* 0x002fe40000000000 */
[C---:B------:R-:W-:Y:S02]  /*16730*/  IMAD R19, R215.reuse, UR5, R18 ;  /* 0x00000005d7137c24 */ /* 0x040fe4000f8e0212 */
[----:B------:R-:W-:Y:S01]  /*16740*/  IMAD.WIDE.U32 R6, R215, UR4, R6 ;  /* 0x00000004d7067c25 */ /* 0x000fe2000f8e0006 */
[----:B------:R-:W-:-:S03]  /*16750*/  ULDC.64 UR4, c[0x0][0xae8] ;  /* 0x0002ba0000047ab9 */ /* 0x000fc60000000a00 */
[----:B------:R-:W-:Y:S01]  /*16760*/  VIADD R4, R4, 0x28820 ;  /* 0x0002882004047836 */ /* 0x000fe20000000000 */
[-C--:B------:R-:W-:Y:S01]  /*16770*/  ISETP.GE.AND P4, PT, R0, R50.reuse, PT ;  /* 0x000000320000720c */ /* 0x080fe20003f86270 */
[----:B------:R-:W-:Y:S02]  /*16780*/  VIADD R3, R212, 0x40 ;  /* 0x00000040d4037836 */ /* 0x000fe40000000000 */
[----:B------:R-:W-:Y:S01]  /*16790*/  IMAD.IADD R7, R7, 0x1, R19 ;  /* 0x0000000107077824 */ /* 0x000fe200078e0213 */
[----:B------:R-:W-:Y:S01]  /*167a0*/  PRMT R4, RZ, 0x654, R4 ;  /* 0x00000654ff047816 */ /* 0x000fe20000000004 */
[----:B------:R-:W-:Y:S01]  /*167b0*/  IMAD R0, R52, UR4, RZ ;  /* 0x0000000434007c24 */ /* 0x000fe2000f8e02ff */
[-C--:B------:R-:W-:Y:S01]  /*167c0*/  ISETP.GE.AND P0, PT, R3, R50.reuse, PT ;  /* 0x000000320300720c */ /* 0x080fe20003f06270 */
[----:B------:R-:W-:Y:S01]  /*167d0*/  VIADD R5, R212, 0x60 ;  /* 0x00000060d4057836 */ /* 0x000fe20000000000 */
[----:B------:R-:W-:Y:S01]  /*167e0*/  SHF.R.S32.HI R213, RZ, 0x1f, R212 ;  /* 0x0000001fffd57819 */ /* 0x000fe200000114d4 */
[C---:B------:R-:W-:Y:S01]  /*167f0*/  IMAD R3, R53.reuse, UR5, R0 ;  /* 0x0000000535037c24 */ /* 0x040fe2000f8e0200 */
[----:B0-----:R0:W-:Y:S01]  /*16800*/  SYNCS.ARRIVE.TRANS64.RED.A1T0 RZ, [R4+URZ], RZ ;  /* 0x000000ff04ff79a7 */ /* 0x0011e2000810043f */
[----:B------:R-:W-:Y:S01]  /*16810*/  IMAD.WIDE.U32 R18, R53, UR4, R6 ;  /* 0x0000000435127c25 */ /* 0x000fe2000f8e0006 */
[----:B------:R-:W-:Y:S01]  /*16820*/  BSSY B1, `(.L_x_1007) ;  /* 0x0000015000017945 */ /* 0x000fe20003800000 */
[----:B------:R-:W-:-:S02]  /*16830*/  ISETP.GE.AND P1, PT, R5, R50, PT ;  /* 0x000000320500720c */ /* 0x000fc40003f26270 */
[----:B------:R-:W-:-:S04]  /*16840*/  IMAD.WIDE R6, R217, 0x80, R212 ;  /* 0x00000080d9067825 */ /* 0x000fc800078e02d4 */
[----:B------:R-:W-:Y:S01]  /*16850*/  IMAD.IADD R49, R19, 0x1, R3 ;  /* 0x0000000113317824 */ /* 0x000fe200078e0203 */
[----:B0-----:R-:W-:Y:S06]  /*16860*/  @P2 BRA `(.L_x_1008) ;  /* 0x0000000000402947 */ /* 0x001fec0003800000 */
[----:B------:R-:W-:Y:S01]  /*16870*/  ULDC.64 UR4, c[0x0][0xad8] ;  /* 0x0002b60000047ab9 */ /* 0x000fe20000000a00 */
[----:B------:R-:W-:Y:S01]  /*16880*/  IMAD.MOV.U32 R4, RZ, RZ, R18 ;  /* 0x000000ffff047224 */ /* 0x000fe200078e0012 */
[----:B------:R-:W-:Y:S01]  /*16890*/  ULDC.64 UR6, c[0x0][0xa80] ;  /* 0x0002a00000067ab9 */ /* 0x000fe20000000a00 */
[----:B------:R-:W-:Y:S02]  /*168a0*/  IMAD.MOV.U32 R5, RZ, RZ, R49 ;  /* 0x000000ffff057224 */ /* 0x000fe400078e0031 */
        /* <DEDUP_REMOVED lines=12> */
.L_x_1008:
[----:B------:R-:W-:Y:S05]  /*16970*/  BSYNC B1 ;  /* 0x0000000000017941 */ /* 0x000fea0003800000 */
.L_x_1007:
[----:B------:R-:W-:Y:S04]  /*16980*/  BSSY B1, `(.L_x_1009) ;  /* 0x0000014000017945 */ /* 0x000fe80003800000 */
[----:B------:R-:W-:Y:S05]  /*16990*/  @P4 BRA `(.L_x_1010) ;  /* 0x0000000000484947 */ /* 0x000fea0003800000 */
[----:B------:R-:W-:Y:S01]  /*169a0*/  IADD3 R3, P2, R6, 0x20, RZ ;  /* 0x0000002006037810 */ /* 0x000fe20007f5e0ff */
[----:B------:R-:W-:Y:S01]  /*169b0*/  ULDC.64 UR4, c[0x0][0xad8] ;  /* 0x0002b60000047ab9 */ /* 0x000fe20000000a00 */
[----:B------:R-:W-:Y:S01]  /*169c0*/  IMAD.MOV.U32 R4, RZ, RZ, R18 ;  /* 0x000000ffff047224 */ /* 0x000fe200078e0012 */
[----:B------:R-:W-:Y:S01]  /*169d0*/  ULDC.64 UR6, c[0x0][0xa80] ;  /* 0x0002a00000067ab9 */ /* 0x000fe20000000a00 */
[----:B------:R-:W-:Y:S02]  /*169e0*/  IMAD.MOV.U32 R5, RZ, RZ, R49 ;  /* 0x000000ffff057224 */ /* 0x000fe400078e0031 */
[----:B------:R-:W-:Y:S02]  /*169f0*/  IMAD.X R0, RZ, RZ, R7, P2 ;  /* 0x000000ffff007224 */ /* 0x000fe400010e0607 */
[----:B0-----:R-:W-:Y:S02]  /*16a00*/  VIADD R20, R23, 0x40 ;  /* 0x0000004017147836 */ /* 0x001fe40000000000 */
[----:B------:R-:W-:-:S02]  /*16a10*/  IMAD R0, R0, UR4, RZ ;  /* 0x0000000400007c24 */ /* 0x000fc4000f8e02ff */
[----:B------:R-:W-:Y:S01]  /*16a20*/  IMAD.WIDE.U32 R4, R3, UR4, R4 ;  /* 0x0000000403047c25 */ /* 0x000fe2000f8e0004 */
[----:B------:R-:W-:Y:S02]  /*16a30*/  ULDC UR4, c[0x0][0xa8c] ;  /* 0x0002a30000047ab9 */ /* 0x000fe40000000800 */
        /* <DEDUP_REMOVED lines=8> */
.L_x_1010:
[----:B------:R-:W-:Y:S05]  /*16ac0*/  BSYNC B1 ;  /* 0x0000000000017941 */ /* 0x000fea0003800000 */
.L_x_1009:
        /* <DEDUP_REMOVED lines=8> */
[----:B01----:R-:W-:Y:S02]  /*16b50*/  VIADD R20, R23, 0x40 ;  /* 0x0000004017147836 */ /* 0x003fe40000000000 */
        /* <DEDUP_REMOVED lines=11> */
.L_x_1012:
[----:B------:R-:W-:Y:S05]  /*16c10*/  BSYNC B1 ;  /* 0x0000000000017941 */ /* 0x000fea0003800000 */
.L_x_1011:
[----:B------:R-:W-:Y:S05]  /*16c20*/  @P1 BRA `(.L_x_1013) ;  /* 0x0000000800cc1947 */ /* 0x000fea0003800000 */
[----:B------:R-:W-:Y:S01]  /*16c30*/  IADD3 R3, P0, R6, 0x60, RZ ;  /* 0x0000006006037810 */ /* 0x000fe20007f1e0ff */
[----:B------:R-:W-:Y:S01]  /*16c40*/  ULDC.64 UR6, c[0x0][0xad8] ;  /* 0x0002b60000067ab9 */ /* 0x000fe20000000a00 */
[----:B------:R-:W-:Y:S01]  /*16c50*/  IMAD.MOV.U32 R4, RZ, RZ, R18 ;  /* 0x000000ffff047224 */ /* 0x000fe200078e0012 */
[----:B------:R-:W-:Y:S01]  /*16c60*/  ULDC UR4, c[0x0][0xa8c] ;  /* 0x0002a30000047ab9 */ /* 0x000fe20000000800 */
[----:B------:R-:W-:Y:S01]  /*16c70*/  IMAD.MOV.U32 R5, RZ, RZ, R49 ;  /* 0x000000ffff057224 */ /* 0x000fe200078e0031 */
        /* <DEDUP_REMOVED lines=11> */
[----:B-----5:R3:W-:Y:S10]  /*16d30*/  @!P1 STG.E.128 desc[UR44][R6.64], R8 ;  /* 0x0000000806009986 */ /* 0x0207f4000c101d2c */
[----:B------:R-:W-:Y:S05]  /*16d40*/  @P0 BRA `(.L_x_1013) ;  /* 0x0000000800840947 */ /* 0x000fea0003800000 */
[----:B------:R4:W-:Y:S01]  /*16d50*/  STG.E.128 desc[UR44][R6.64+0x80], R12 ;  /* 0x0000800c06007986 */ /* 0x0009e2000c101d2c */
[----:B------:R-:W-:Y:S05]  /*16d60*/  BRA `(.L_x_1013) ;  /* 0x00000008007c7947 */ /* 0x000fea0003800000 */
.L_x_1005:
[----:B------:R-:W2:Y:S01]  /*16d70*/  LDC.64 R6, c[0x0][0xbd8] ;  /* 0x0002f600ff067b82 */ /* 0x000ea20000000a00 */
[----:B------:R-:W-:-:S07]  /*16d80*/  IMAD.MOV.U32 R3, RZ, RZ, RZ ;  /* 0x000000ffff037224 */ /* 0x000fce00078e00ff */
[----:B0-----:R-:W0:Y:S01]  /*16d90*/  LDC.64 R4, c[0x0][0xbd8] ;  /* 0x0002f600ff047b82 */ /* 0x001e220000000a00 */
[----:B--2---:R-:W-:-:S04]  /*16da0*/  ISETP.NE.U32.AND P0, PT, R6, RZ, PT ;  /* 0x000000ff0600720c */ /* 0x004fc80003f05070 */
[----:B------:R-:W-:-:S03]  /*16db0*/  ISETP.NE.AND.EX P0, PT, R7, RZ, PT, P0 ;  /* 0x000000ff0700720c */ /* 0x000fc60003f05300 */
[----:B------:R-:W2:Y:S01]  /*16dc0*/  LDC.64 R6, c[0x0][0xbe0] ;  /* 0x0002f800ff067b82 */ /* 0x000ea20000000a00 */
[----:B0-----:R-:W-:-:S07]  /*16dd0*/  IMAD.WIDE R4, R216, 0x4, R4 ;  /* 0x00000004d8047825 */ /* 0x001fce00078e0204 */
[----:B------:R-:W0:Y:S02]  /*16de0*/  LDC R0, c[0x0][0xa88] ;  /* 0x0002a200ff007b82 */ /* 0x000e240000000800 */
[----:B------:R3:W5:Y:S01]  /*16df0*/  @P0 LDG.E R3, desc[UR44][R4.64] ;  /* 0x0000002c04030981 */ /* 0x000762000c1e1900 */
[----:B--2---:R-:W-:-:S04]  /*16e00*/  ISETP.NE.U32.AND P1, PT, R6, RZ, PT ;  /* 0x000000ff0600720c */ /* 0x004fc80003f25070 */
[----:B------:R-:W-:-:S13]  /*16e10*/  ISETP.NE.AND.EX P1, PT, R7, RZ, PT, P1 ;  /* 0x000000ff0700720c */ /* 0x000fda0003f25310 */
[----:B------:R-:W2:Y:S02]  /*16e20*/  @P1 LDC.64 R6, c[0x0][0xbe0] ;  /* 0x0002f800ff061b82 */ /* 0x000ea40000000a00 */
[----:B--2---:R-:W-:-:S05]  /*16e30*/  @P1 IMAD.WIDE R6, R216, 0x4, R6 ;  /* 0x00000004d8061825 */ /* 0x004fca00078e0206 */
[----:B0-----:R3:W5:Y:S01]  /*16e40*/  @P1 LDG.E R0, desc[UR44][R6.64] ;  /* 0x0000002c06001981 */ /* 0x001762000c1e1900 */
[----:B------:R-:W-:Y:S01]  /*16e50*/  ISETP.GT.AND P2, PT, R223, 0x7f, PT ;  /* 0x0000007fdf00780c */ /* 0x000fe20003f44270 */
[----:B------:R-:W-:-:S12]  /*16e60*/  @P1 BRA `(.L_x_1014) ;  /* 0x0000000000101947 */ /* 0x000fd80003800000 */
[----:B------:R-:W-:Y:S05]  /*16e70*/  @!P0 BRA `(.L_x_1014) ;  /* 0x00000000000c8947 */ /* 0x000fea0003800000 */
[----:B---3--:R-:W2:Y:S04]  /*16e80*/  LDG.E R7, desc[UR44][R4.64] ;  /* 0x0000002c04077981 */ /* 0x008ea8000c1e1900 */
[----:B-----5:R-:W2:Y:S02]  /*16e90*/  LDG.E R0, desc[UR44][R4.64+0x4] ;  /* 0x0000042c04007981 */ /* 0x020ea4000c1e1900 */
[----:B--2---:R-:W-:-:S07]  /*16ea0*/  IMAD.IADD R0, R0, 0x1, -R7 ;  /* 0x0000000100007824 */ /* 0x004fce00078e0a07 */
.L_x_1014:
[----:B---3--:R-:W-:Y:S01]  /*16eb0*/  SHF.R.S32.HI R4, RZ, 0x1f, R216 ;  /* 0x0000001fff047819 */ /* 0x008fe200000114d8 */
[----:B------:R-:W-:Y:S01]  /*16ec0*/  BSSY B1, `(.L_x_1015) ;  /* 0x000001d000017945 */ /* 0x000fe20003800000 */
[----:B------:R-:W-:Y:S02]  /*16ed0*/  SHF.R.S32.HI R9, RZ, 0x1f, R215 ;  /* 0x0000001fff097819 */ /* 0x000fe400000114d7 */
[----:B------:R-:W-:Y:S02]  /*16ee0*/  SHF.R.S32.HI R12, RZ, 0x1f, R23 ;  /* 0x0000001fff0c7819 */ /* 0x000fe40000011417 */
[----:B------:R-:W-:Y:S02]  /*16ef0*/  SEL R11, R216, RZ, !P0 ;  /* 0x000000ffd80b7207 */ /* 0x000fe40004000000 */
[----:B------:R-:W-:Y:S02]  /*16f00*/  SEL R10, R4, RZ, !P0 ;  /* 0x000000ff040a7207 */ /* 0x000fe40004000000 */
[----:B-----5:R-:W-:Y:S01]  /*16f10*/  SHF.R.S32.HI R8, RZ, 0x1f, R3 ;  /* 0x0000001fff087819 */ /* 0x020fe20000011403 */
[----:B------:R-:W-:Y:S06]  /*16f20*/  @P2 BRA `(.L_x_1016) ;  /* 0x0000000000582947 */ /* 0x000fec0003800000 */
[----:B------:R-:W0:Y:S02]  /*16f30*/  S2R R5, SR_TID.X ;  /* 0x0000000000057919 */ /* 0x000e240000002100 */
[----:B0-----:R-:W-:-:S04]  /*16f40*/  IMAD R4, R217, 0x80, R5 ;  /* 0x00000080d9047824 */ /* 0x001fc800078e0205 */
[----:B------:R-:W-:-:S05]  /*16f50*/  VIADD R5, R4, 0xffffff80 ;  /* 0xffffff8004057836 */ /* 0x000fca0000000000 */
[----:B------:R-:W-:-:S13]  /*16f60*/  ISETP.GE.AND P0, PT, R5, R0, PT ;  /* 0x000000000500720c */ /* 0x000fda0003f06270 */
[----:B------:R-:W-:Y:S05]  /*16f70*/  @P0 BRA `(.L_x_1016) ;  /* 0x0000000000440947 */ /* 0x000fea0003800000 */
[----:B------:R-:W-:Y:S01]  /*16f80*/  IADD3 R4, P0, R5, R3, RZ ;  /* 0x0000000305047210 */ /* 0x000fe20007f1e0ff */
        /* <DEDUP_REMOVED lines=13> */
[----:B------:R-:W-:Y:S01]  /*17060*/  LEA.HI.X R7, R4, UR5, R5, 0x2, P0 ;  /* 0x0000000504077c11 */ /* 0x000fe200080f1405 */
[----:B------:R-:W-:-:S05]  /*17070*/  IMAD.MOV.U32 R5, RZ, RZ, -0x800000 ;  /* 0xff800000ff057424 */ /* 0x000fca00078e00ff */
[----:B------:R0:W-:Y:S03]  /*17080*/  STG.E desc[UR44][R6.64], R5 ;  /* 0x0000000506007986 */ /* 0x0001e6000c10192c */
.L_x_1016:
[----:B------:R-:W-:Y:S05]  /*17090*/  BSYNC B1 ;  /* 0x0000000000017941 */ /* 0x000fea0003800000 */
.L_x_1015:
[----:B------:R-:W-:Y:S01]  /*170a0*/  ULDC.64 UR4, c[0x0][0xaa0] ;  /* 0x0002a80000047ab9 */ /* 0x000fe20000000a00 */
[----:B------:R-:W-:Y:S01]  /*170b0*/  IMAD.MOV.U32 R4, RZ, RZ, R23 ;  /* 0x000000ffff047224 */ /* 0x000fe200078e0017 */
[----:B------:R-:W-:Y:S01]  /*170c0*/  BSSY B1, `(.L_x_1017) ;  /* 0x000002c000017945 */ /* 0x000fe20003800000 */
[----:B0-----:R-:W-:Y:S02]  /*170d0*/  IMAD.MOV.U32 R5, RZ, RZ, R12 ;  /* 0x000000ffff057224 */ /* 0x001fe400078e000c */
[----:B------:R-:W-:Y:S02]  /*170e0*/  IMAD R6, R8, UR4, RZ ;  /* 0x0000000408067c24 */ /* 0x000fe4000f8e02ff */
[----:B------:R-:W-:-:S04]  /*170f0*/  IMAD.WIDE.U32 R4, R3, UR4, R4 ;  /* 0x0000000403047c25 */ /* 0x000fc8000f8e0004 */
[----:B------:R-:W-:Y:S01]  /*17100*/  IMAD R3, R3, UR5, R6 ;  /* 0x0000000503037c24 */ /* 0x000fe2000f8e0206 */
[----:B------:R-:W-:Y:S01]  /*17110*/  ULDC.64 UR4, c[0x0][0xae0] ;  /* 0x0002b80000047ab9 */ /* 0x000fe20000000a00 */
[----:B------:R-:W-:Y:S02]  /*17120*/  IMAD R7, R217, -0x80, R0 ;  /* 0xffffff80d9077824 */ /* 0x000fe400078e0200 */
[----:B------:R-:W-:Y:S02]  /*17130*/  IMAD.IADD R5, R5, 0x1, R3 ;  /* 0x0000000105057824 */ /* 0x000fe400078e0203 */
[----:B------:R-:W-:Y:S01]  /*17140*/  IMAD R6, R9, UR4, RZ ;  /* 0x0000000409067c24 */ /* 0x000fe2000f8e02ff */
[C---:B------:R-:W-:Y:S01]  /*17150*/  ISETP.GE.AND P2, PT, R212.reuse, R7, PT ;  /* 0x00000007d400720c */ /* 0x040fe20003f46270 */
[----:B------:R-:W-:Y:S01]  /*17160*/  VIADD R0, R212, 0x40 ;  /* 0x00000040d4007836 */ /* 0x000fe20000000000 */
[----:B------:R-:W-:Y:S01]  /*17170*/  SHF.R.S32.HI R9, RZ, 0x1f, R212 ;  /* 0x0000001fff097819 */ /* 0x000fe200000114d4 */
[----:B------:R-:W-:-:S02]  /*17180*/  IMAD R3, R215, UR5, R6 ;  /* 0x00000005d7037c24 */ /* 0x000fc4000f8e0206 */
[----:B------:R-:W-:Y:S01]  /*17190*/  IMAD.WIDE.U32 R4, R215, UR4, R4 ;  /* 0x00000004d7047c25 */ /* 0x000fe2000f8e0004 */
[----:B------:R-:W-:Y:S01]  /*171a0*/  ULDC.64 UR4, c[0x0][0xae8] ;  /* 0x0002ba0000047ab9 */ /* 0x000fe20000000a00 */
[-C--:B------:R-:W-:Y:S02]  /*171b0*/  ISETP.GE.AND P1, PT, R0, R7.reuse, PT ;  /* 0x000000070000720c */ /* 0x080fe40003f26270 */
[C---:B------:R-:W-:Y:S02]  /*171c0*/  VIADD R8, R212.reuse, 0x20 ;  /* 0x00000020d4087836 */ /* 0x040fe40000000000 */
[----:B------:R-:W-:Y:S02]  /*171d0*/  VIADD R6, R212, 0x60 ;  /* 0x00000060d4067836 */ /* 0x000fe40000000000 */
[----:B------:R-:W-:Y:S01]  /*171e0*/  IMAD.IADD R5, R5, 0x1, R3 ;  /* 0x0000000105057824 */ /* 0x000fe200078e0203 */
[-C--:B------:R-:W-:Y:S01]  /*171f0*/  ISETP.GE.AND P3, PT, R8, R7.reuse, PT ;  /* 0x000000070800720c */ /* 0x080fe20003f66270 */
[----:B------:R-:W-:Y:S01]  /*17200*/  IMAD R0, R10, UR4, RZ ;  /* 0x000000040a007c24 */ /* 0x000fe2000f8e02ff */
[----:B------:R-:W-:Y:S01]  /*17210*/  ISETP.GE.AND P0, PT, R6, R7, PT ;  /* 0x000000070600720c */ /* 0x000fe20003f06270 */
[----:B------:R-:W-:-:S04]  /*17220*/  IMAD.WIDE.U32 R6, R11, UR4, R4 ;  /* 0x000000040b067c25 */ /* 0x000fc8000f8e0004 */
[----:B------:R-:W-:Y:S02]  /*17230*/  IMAD R3, R11, UR5, R0 ;  /* 0x000000050b037c24 */ /* 0x000fe4000f8e0200 */
[----:B------:R-:W-:Y:S02]  /*17240*/  IMAD.MOV.U32 R8, RZ, RZ, R212 ;  /* 0x000000ffff087224 */ /* 0x000fe400078e00d4 */
[----:B------:R-:W-:Y:S02]  /*17250*/  IMAD.IADD R11, R7, 0x1, R3 ;  /* 0x00000001070b7824 */ /* 0x000fe400078e0203 */
[----:B------:R-:W-:Y:S01]  /*17260*/  IMAD.WIDE R8, R217, 0x80, R8 ;  /* 0x00000080d9087825 */ /* 0x000fe200078e0208 */
[----:B------:R-:W-:Y:S06]  /*17270*/  @P2 BRA `(.L_x_1018) ;  /* 0x0000000000402947 */ /* 0x000fec0003800000 */
        /* <DEDUP_REMOVED lines=16> */
.L_x_1018:
[----:B------:R-:W-:Y:S05]  /*17380*/  BSYNC B1 ;  /* 0x0000000000017941 */ /* 0x000fea0003800000 */
.L_x_1017:
        /* <DEDUP_REMOVED lines=10> */
[----:B------:R-:W-:Y:S01]  /*17430*/  IMAD.WIDE.U32 R4, R3, UR4, R4 ;  /* 0x0000000403047c25 */ /* 0x000fe2000f8e0004 */
[----:B------:R-:W-:Y:S02]  /*17440*/  ULDC UR4, c[0x0][0xa8c] ;  /* 0x0002a30000047ab9 */ /* 0x000fe40000000800 */
[----:B------:R-:W-:Y:S01]  /*17450*/  ISETP.GE.AND P3, PT, R23, UR4, PT ;  /* 0x0000000417007c0c */ /* 0x000fe2000bf66270 */
[----:B------:R-:W-:Y:S01]  /*17460*/  IMAD R3, R3, UR5, R0 ;  /* 0x0000000503037c24 */ /* 0x000fe2000f8e0200 */
[----:B------:R-:W-:Y:S02]  /*17470*/  ISETP.GE.AND P4, PT, R10, UR4, PT ;  /* 0x000000040a007c0c */ /* 0x000fe4000bf86270 */
[----:B0-----:R-:W-:Y:S01]  /*17480*/  LEA R12, P2, R4, UR6, 0x1 ;  /* 0x00000006040c7c11 */ /* 0x001fe2000f8408ff */
[----:B------:R-:W-:-:S05]  /*17490*/  IMAD.IADD R3, R5, 0x1, R3 ;  /* 0x0000000105037824 */ /* 0x000fca00078e0203 */
[----:B------:R-:W-:-:S05]  /*174a0*/  LEA.HI.X R13, R4, UR7, R3, 0x1, P2 ;  /* 0x00000007040d7c11 */ /* 0x000fca00090f0c03 */
[----:B------:R2:W-:Y:S04]  /*174b0*/  @!P3 STG.E.128 desc[UR44][R12.64], RZ ;  /* 0x000000ff0c00b986 */ /* 0x0005e8000c101d2c */
[----:B------:R2:W-:Y:S02]  /*174c0*/  @!P4 STG.E.128 desc[UR44][R12.64+0x80], RZ ;  /* 0x000080ff0c00c986 */ /* 0x0005e4000c101d2c */
.L_x_1020:
[----:B------:R-:W-:Y:S05]  /*174d0*/  BSYNC B1 ;  /* 0x0000000000017941 */ /* 0x000fea0003800000 */
.L_x_1019:
        /* <DEDUP_REMOVED lines=15> */
[----:B0-2---:R-:W-:Y:S01]  /*175d0*/  LEA R12, P1, R4, UR6, 0x1 ;  /* 0x00000006040c7c11 */ /* 0x005fe2000f8208ff */
[----:B------:R-:W-:-:S05]  /*175e0*/  IMAD.IADD R3, R5, 0x1, R3 ;  /* 0x0000000105037824 */ /* 0x000fca00078e0203 */
[----:B------:R-:W-:-:S05]  /*175f0*/  LEA.HI.X R13, R4, UR7, R3, 0x1, P1 ;  /* 0x00000007040d7c11 */ /* 0x000fca00088f0c03 */
[----:B------:R3:W-:Y:S04]  /*17600*/  @!P2 STG.E.128 desc[UR44][R12.64], RZ ;  /* 0x000000ff0c00a986 */ /* 0x0007e8000c101d2c */
[----:B------:R3:W-:Y:S02]  /*17610*/  @!P3 STG.E.128 desc[UR44][R12.64+0x80], RZ ;  /* 0x000080ff0c00b986 */ /* 0x0007e4000c101d2c */
.L_x_1022:
[----:B------:R-:W-:Y:S05]  /*17620*/  BSYNC B1 ;  /* 0x0000000000017941 */ /* 0x000fea0003800000 */
.L_x_1021:
        /* <DEDUP_REMOVED lines=19> */
.L_x_1013:
[----:B------:R-:W-:Y:S05]  /*17760*/  BSYNC B0 ;  /* 0x0000000000007941 */ /* 0x000fea0003800000 */
.L_x_1004:
[----:B------:R-:W-:Y:S02]  /*17770*/  ULDC UR4, c[0x0][0xc14] ;  /* 0x0003050000047ab9 */ /* 0x000fe40000000800 */
[----:B-1----:R-:W-:-:S13]  /*17780*/  ISETP.GE.AND P0, PT, R211, UR4, PT ;  /* 0x00000004d3007c0c */ /* 0x002fda000bf06270 */
[----:B------:R-:W-:Y:S05]  /*17790*/  @!P0 BRA `(.L_x_1023) ;  /* 0xfffffe9400748947 */ /* 0x000fea000383ffff */
[----:B------:R-:W-:Y:S05]  /*177a0*/  EXIT ;  /* 0x000000000000794d */ /* 0x000fea0003800000 */
.L_x_918:
[----:B------:R-:W-:-:S08]  /*177b0*/  NOP ;  /* 0x0000000000007918 */ /* 0x000fd00000000000 */
[----:B--2---:R-:W0:-:S00]  /*177c0*/  USETMAXREG.DEALLOC.CTAPOOL 0x18 ;  /* 0x00000018000079c8 */ /* 0x004e0000080e0500 */
[----:B0-----:R-:W-:Y:S01]  /*177d0*/  LOP3.LUT R0, R0, 0x3, RZ, 0xc0, !PT ;  /* 0x0000000300007812 */ /* 0x001fe200078ec0ff */
[----:B------:R-:W-:Y:S01]  /*177e0*/  IMAD.MOV.U32 R6, RZ, RZ, RZ ;  /* 0x000000ffff067224 */ /* 0x000fe200078e00ff */
[----:B------:R-:W-:-:S04]  /*177f0*/  LOP3.LUT R16, R16, 0xfffffffd, RZ, 0xc0, !PT ;  /* 0xfffffffd10107812 */ /* 0x000fc800078ec0ff */
[----:B------:R-:W0:Y:S02]  /*17800*/  SHFL.IDX PT, R0, R0, RZ, 0x1f ;  /* 0x00001fff00007589 */ /* 0x000e2400000e0000 */
[----:B0-----:R-:W-:-:S13]  /*17810*/  ISETP.NE.AND P0, PT, R0, RZ, PT ;  /* 0x000000ff0000720c */ /* 0x001fda0003f05270 */
[----:B------:R-:W-:Y:S01]  /*17820*/  @P0 LOP3.LUT R16, R16, 0x2, RZ, 0xfc, !PT ;  /* 0x0000000210100812 */ /* 0x000fe200078efcff */
[----:B------:R-:W-:Y:S06]  /*17830*/  @!P0 BRA `(.L_x_1024) ;  /* 0x00000000002c8947 */ /* 0x000fec0003800000 */
[----:B------:R-:W0:Y:S08]  /*17840*/  S2UR UR5, SR_CgaCtaId ;  /* 0x00000000000579c3 */ /* 0x000e300000008800 */
[----:B------:R-:W-:Y:S06]  /*17850*/  BAR.SYNC.DEFER_BLOCKING 0x5, 0x180 ;  /* 0x0146000000007b1d */ /* 0x000fec0000010000 */
[----:B------:R-:W-:-:S02]  /*17860*/  UMOV UR4, 0x400 ;  /* 0x0000040000047882 */ /* 0x000fc40000000000 */
[----:B0-----:R-:W-:-:S09]  /*17870*/  ULEA UR4, UR5, UR4, 0x18 ;  /* 0x0000000405047291 */ /* 0x001fd2000f8ec03f */
[----:B------:R-:W0:Y:S04]  /*17880*/  LDS.128 R4, [UR4+0x288d0] ;  /* 0x0288d004ff047984 */ /* 0x000e280008000c00 */
[----:B0-----:R0:W-:Y:S01]  /*17890*/  STL.64 [R1], R4 ;  /* 0x0000000401007387 */ /* 0x0011e20000100a00 */
[----:B------:R-:W-:-:S03]  /*178a0*/  IMAD.MOV.U32 R0, RZ, RZ, R6 ;  /* 0x000000ffff007224 */ /* 0x000fc600078e0006 */
[----:B------:R0:W-:Y:S02]  /*178b0*/  STL [R1+0xc], R7 ;  /* 0x00000c0701007387 */ /* 0x0001e40000100800 */
[----:B------:R-:W-:Y:S01]  /*178c0*/  R2UR UR38, R0 ;  /* 0x00000000002672ca */ /* 0x000fe200000e0000 */
[----:B------:R-:W-:Y:S06]  /*178d0*/  BAR.ARV 0x4, 0x180 ;  /* 0x0106000000007b1d */ /* 0x000fec0000002000 */
[----:B------:R-:W-:Y:S08]  /*178e0*/  BRA `(.L_x_1025) ;  /* 0x0000000800a47947 */ /* 0x000ff00003800000 */
.L_x_1024:
[----:B------:R-:W0:Y:S01]  /*178f0*/  S2R R0, SR_TID.X ;  /* 0x0000000000007919 */ /* 0x000e220000002100 */
        /* <DEDUP_REMOVED lines=9> */
[----:B------:R-:W-:Y:S01]  /*17990*/  IMAD.MOV.U32 R11, RZ, RZ, RZ ;  /* 0x000000ffff0b7224 */ /* 0x000fe200078e00ff */
        /* <DEDUP_REMOVED lines=9> */
[----:B------:R-:W-:Y:S02]  /*17a30*/  IMAD.IADD R4, R5, 0x1, R4 ;  /* 0x0000000105047824 */ /* 0x000fe400078e0204 */
[----:B------:R-:W-:-:S03]  /*17a40*/  IMAD.MOV.U32 R5, RZ, RZ, RZ ;  /* 0x000000ffff057224 */ /* 0x000fc600078e00ff */
        /* <DEDUP_REMOVED lines=11> */
[----:B-1----:R-:W-:-:S04]  /*17b00*/  IMAD R7, R3, R8, RZ ;  /* 0x0000000803077224 */ /* 0x002fc800078e02ff */
[----:B------:R-:W-:Y:S01]  /*17b10*/  IMAD.MOV.U32 R12, RZ, RZ, R7 ;  /* 0x000000ffff0c7224 */ /* 0x000fe200078e0007 */
[----:B0-----:R-:W-:-:S13]  /*17b20*/  ISETP.GT.AND P6, PT, R7, R4, PT ;  /* 0x000000040700720c */ /* 0x001fda0003fc4270 */
[----:B------:R-:W-:Y:S05]  /*17b30*/  @P6 BRA `(.L_x_1026) ;  /* 0x0000000000986947 */ /* 0x000fea0003800000 */
[----:B------:R-:W0:Y:S01]  /*17b40*/  LDC R9, c[0x0][0xc14] ;  /* 0x00030500ff097b82 */ /* 0x000e220000000800 */
[----:B------:R-:W-:Y:S01]  /*17b50*/  IMAD.MOV.U32 R7, RZ, RZ, R12 ;  /* 0x000000ffff077224 */ /* 0x000fe200078e000c */
[----:B------:R-:W-:Y:S01]  /*17b60*/  ULDC UR4, c[0x0][0xc14] ;  /* 0x0003050000047ab9 */ /* 0x000fe20000000800 */
[----:B------:R-:W-:-:S07]  /*17b70*/  IMAD.MOV.U32 R11, RZ, RZ, RZ ;  /* 0x000000ffff0b7224 */ /* 0x000fce00078e00ff */
.L_x_1030:
[----:B------:R-:W-:Y:S01]  /*17b80*/  VIADD R11, R11, 0x1f ;  /* 0x0000001f0b0b7836 */ /* 0x000fe20000000000 */
[----:B0-----:R0:W-:Y:S04]  /*17b90*/  STL [R1+0xc], R9 ;  /* 0x00000c0901007387 */ /* 0x0011e80000100800 */
[----:B------:R-:W-:-:S13]  /*17ba0*/  ISETP.GE.AND P6, PT, R11, UR4, PT ;  /* 0x000000040b007c0c */ /* 0x000fda000bfc6270 */
[----:B------:R-:W-:Y:S05]  /*17bb0*/  @P6 BRA `(.L_x_1027) ;  /* 0x0000000400b86947 */ /* 0x000fea0003800000 */
[----:B------:R-:W-:Y:S01]  /*17bc0*/  IMAD.IADD R13, R0, 0x1, R11 ;  /* 0x00000001000d7824 */ /* 0x000fe200078e020b */
[----:B------:R-:W-:Y:S01]  /*17bd0*/  BSSY B0, `(.L_x_1028) ;  /* 0x0000007000007945 */ /* 0x000fe20003800000 */
[----:B------:R-:W-:-:S03]  /*17be0*/  IMAD.MOV.U32 R6, RZ, RZ, RZ ;  /* 0x000000ffff067224 */ /* 0x000fc600078e00ff */
[----:B------:R-:W-:-:S13]  /*17bf0*/  ISETP.GE.OR P6, PT, R13, UR4, !P0 ;  /* 0x000000040d007c0c */ /* 0x000fda000c7c6670 */
[----:B------:R-:W-:Y:S05]  /*17c00*/  @P6 BRA `(.L_x_1029) ;  /* 0x00000000000c6947 */ /* 0x000fea0003800000 */
[----:B------:R-:W1:Y:S02]  /*17c10*/  LDC.64 R2, c[0x0][0xc58] ;  /* 0x00031600ff027b82 */ /* 0x000e640000000a00 */
[----:B-1----:R-:W-:-:S05]  /*17c20*/  IMAD.WIDE R2, R13, 0x4, R2 ;  /* 0x000000040d027825 */ /* 0x002fca00078e0202 */
[----:B------:R1:W5:Y:S02]  /*17c30*/  LDG.E R6, desc[UR44][R2.64] ;  /* 0x0000002c02067981 */ /* 0x000364000c1e1900 */
.L_x_1029:
[----:B------:R-:W-:Y:S05]  /*17c40*/  BSYNC B0 ;  /* 0x0000000000007941 */ /* 0x000fea0003800000 */
.L_x_1028:
[----:B-1---5:R-:W1:Y:S02]  /*17c50*/  SHFL.UP PT, R2, R6, 0x1, RZ ;  /* 0x0420000006027989 */ /* 0x022e6400000e00ff */
[----:B-1----:R-:W-:-:S05]  /*17c60*/  SEL R3, R2, RZ, P1 ;  /* 0x000000ff02037207 */ /* 0x002fca0000800000 */
[----:B------:R-:W-:-:S05]  /*17c70*/  IMAD.IADD R3, R6, 0x1, R3 ;  /* 0x0000000106037824 */ /* 0x000fca00078e0203 */
[----:B------:R-:W1:Y:S02]  /*17c80*/  SHFL.UP PT, R2, R3, 0x2, RZ ;  /* 0x0440000003027989 */ /* 0x000e6400000e00ff */
        /* <DEDUP_REMOVED lines=9> */
[----:B-1----:R-:W-:Y:S02]  /*17d20*/  SEL R15, R8, RZ, P5 ;  /* 0x000000ff080f7207 */ /* 0x002fe40002800000 */
[----:B------:R-:W1:Y:S03]  /*17d30*/  LDC R8, c[0x0][0xc10] ;  /* 0x00030400ff087b82 */ /* 0x000e660000000800 */
[----:B------:R-:W-:-:S05]  /*17d40*/  IMAD.IADD R10, R10, 0x1, R15 ;  /* 0x000000010a0a7824 */ /* 0x000fca00078e020f */
[----:B------:R-:W1:Y:S02]  /*17d50*/  SHFL.IDX PT, R3, R10, 0x1f, 0x1f ;  /* 0x03e01f000a037f89 */ /* 0x000e6400000e0000 */
[----:B-1----:R-:W-:-:S04]  /*17d60*/  IMAD R12, R3, R8, RZ ;  /* 0x00000008030c7224 */ /* 0x002fc800078e02ff */
[----:B------:R-:W-:-:S05]  /*17d70*/  IMAD.IADD R7, R12, 0x1, R7 ;  /* 0x000000010c077824 */ /* 0x000fca00078e0207 */
[----:B------:R-:W-:-:S13]  /*17d80*/  ISETP.GT.AND P6, PT, R7, R4, PT ;  /* 0x000000040700720c */ /* 0x000fda0003fc4270 */
[----:B------:R-:W-:Y:S05]  /*17d90*/  @!P6 BRA `(.L_x_1030) ;  /* 0xfffffffc0078e947 */ /* 0x000fea000383ffff */
.L_x_1026:
[----:B0-----:R-:W-:-:S04]  /*17da0*/  IMAD.IADD R9, R7, 0x1, -R12 ;  /* 0x0000000107097824 */ /* 0x001fc800078e0a0c */
[----:B------:R-:W-:-:S05]  /*17db0*/  IMAD R3, R10, R8, R9 ;  /* 0x000000080a037224 */ /* 0x000fca00078e0209 */
[----:B------:R-:W-:Y:S02]  /*17dc0*/  ISETP.GT.AND P0, PT, R3, R4, PT ;  /* 0x000000040300720c */ /* 0x000fe40003f04270 */
[----:B------:R-:W0:Y:S11]  /*17dd0*/  LDC.64 R2, c[0x0][0xc68] ;  /* 0x00031a00ff027b82 */ /* 0x000e360000000a00 */
[----:B------:R-:W-:-:S04]  /*17de0*/  VOTE.ANY R12, PT, !P0 ;  /* 0x00000000000c7806 */ /* 0x000fc800040e0100 */
[----:B------:R-:W1:Y:S02]  /*17df0*/  POPC R7, R12 ;  /* 0x0000000c00077309 */ /* 0x000e640000000000 */
[----:B-1----:R-:W-:-:S04]  /*17e00*/  IMAD.IADD R11, R7, 0x1, R11 ;  /* 0x00000001070b7824 */ /* 0x002fc800078e020b */
[----:B0-----:R-:W-:Y:S01]  /*17e10*/  IMAD.WIDE R2, R11, 0x4, R2 ;  /* 0x000000040b027825 */ /* 0x001fe200078e0202 */
[----:B------:R-:W0:Y:S04]  /*17e20*/  SHFL.IDX PT, R6, R6, R7, 0x1f ;  /* 0x00001f0706067589 */ /* 0x000e2800000e0000 */
[----:B------:R-:W0:Y:S04]  /*17e30*/  LDG.E R13, desc[UR44][R2.64] ;  /* 0x0000002c020d7981 */ /* 0x000e28000c1e1900 */
[----:B------:R0:W-:Y:S01]  /*17e40*/  STL [R1+0xc], R11 ;  /* 0x00000c0b01007387 */ /* 0x0001e20000100800 */
[----:B------:R-:W-:Y:S01]  /*17e50*/  ISETP.NE.AND P0, PT, R12, RZ, PT ;  /* 0x000000ff0c00720c */ /* 0x000fe20003f05270 */
[----:B0-----:R-:W-:-:S05]  /*17e60*/  IMAD R11, R6, R13, RZ ;  /* 0x0000000d060b7224 */ /* 0x001fca00078e02ff */
[----:B------:R-:W-:-:S04]  /*17e70*/  IABS R14, R11 ;  /* 0x0000000b000e7213 */ /* 0x000fc80000000000 */
[----:B------:R-:W0:Y:S08]  /*17e80*/  I2F.RP R15, R14 ;  /* 0x0000000e000f7306 */ /* 0x000e300000209400 */
[----:B0-----:R-:W0:Y:S02]  /*17e90*/  MUFU.RCP R15, R15 ;  /* 0x0000000f000f7308 */ /* 0x001e240000001000 */
[----:B0-----:R-:W-:-:S06]  /*17ea0*/  VIADD R17, R15, 0xffffffe ;  /* 0x0ffffffe0f117836 */ /* 0x001fcc0000000000 */
[----:B------:R0:W1:Y:S01]  /*17eb0*/  F2I.FTZ.U32.TRUNC.NTZ R3, R17 ;  /* 0x0000001100037305 */ /* 0x000062000021f000 */
[----:B------:R-:W-:Y:S05]  /*17ec0*/  @!P0 BRA `(.L_x_1031) ;  /* 0x0000000000088947 */ /* 0x000fea0003800000 */
[----:B------:R-:W-:-:S06]  /*17ed0*/  VIADD R5, R7, 0xffffffff ;  /* 0xffffffff07057836 */ /* 0x000fcc0000000000 */
[----:B------:R2:W3:Y:S02]  /*17ee0*/  SHFL.IDX PT, R5, R10, R5, 0x1f ;  /* 0x00001f050a057589 */ /* 0x0004e400000e0000 */
.L_x_1031:
[----:B-1----:R-:W-:Y:S02]  /*17ef0*/  IMAD.MOV R7, RZ, RZ, -R3 ;  /* 0x000000ffff077224 */ /* 0x002fe400078e0a03 */
[----:B---3--:R-:W-:Y:S02]  /*17f00*/  IMAD R9, R5, R8, R9 ;  /* 0x0000000805097224 */ /* 0x008fe400078e0209 */
[----:B------:R-:W-:Y:S02]  /*17f10*/  IMAD R5, R7, R14, RZ ;  /* 0x0000000e07057224 */ /* 0x000fe400078e02ff */
[----:B------:R-:W-:Y:S01]  /*17f20*/  IMAD.MOV.U32 R2, RZ, RZ, RZ ;  /* 0x000000ffff027224 */ /* 0x000fe200078e00ff */
[----:B------:R1:W-:Y:S03]  /*17f30*/  STL [R1], R9 ;  /* 0x0000000901007387 */ /* 0x0003e60000100800 */
[----:B------:R-:W-:Y:S01]  /*17f40*/  IMAD.HI.U32 R3, R3, R5, R2 ;  /* 0x0000000503037227 */ /* 0x000fe200078e0002 */
[----:B------:R-:W-:-:S03]  /*17f50*/  IABS R5, R11 ;  /* 0x0000000b00057213 */ /* 0x000fc60000000000 */
[----:B------:R-:W-:Y:S02]  /*17f60*/  IMAD.IADD R2, R4, 0x1, -R9 ;  /* 0x0000000104027824 */ /* 0x000fe400078e0a09 */
[----:B------:R-:W-:-:S03]  /*17f70*/  IMAD.MOV R5, RZ, RZ, -R5 ;  /* 0x000000ffff057224 */ /* 0x000fc600078e0a05 */
[----:B------:R-:W-:-:S05]  /*17f80*/  IABS R4, R2 ;  /* 0x0000000200047213 */ /* 0x000fca0000000000 */
[----:B--2---:R-:W-:-:S04]  /*17f90*/  IMAD.HI.U32 R10, R3, R4, RZ ;  /* 0x00000004030a7227 */ /* 0x004fc800078e00ff */
        /* <DEDUP_REMOVED lines=10> */
[----:B------:R-:W-:-:S05]  /*18040*/  @!P1 LOP3.LUT R10, RZ, R11, RZ, 0x33, !PT ;  /* 0x0000000bff0a9212 */ /* 0x000fca00078e33ff */
[----:B------:R-:W-:Y:S02]  /*18050*/  IMAD R4, R13, R10, RZ ;  /* 0x0000000a0d047224 */ /* 0x000fe400078e02ff */
[----:B------:R-:W-:Y:S02]  /*18060*/  IMAD.MOV R10, RZ, RZ, -R10 ;  /* 0x000000ffff0a7224 */ /* 0x000fe400078e0a0a */
[----:B------:R-:W-:Y:S02]  /*18070*/  IMAD.MOV R3, RZ, RZ, -R4 ;  /* 0x000000ffff037224 */ /* 0x000fe400078e0a04 */
[----:B------:R-:W-:-:S03]  /*18080*/  IMAD R11, R11, R10, R2 ;  /* 0x0000000a0b0b7224 */ /* 0x000fc600078e0202 */
[----:B------:R-:W-:-:S04]  /*18090*/  VIADDMNMX R8, R3, R8, R13, PT ;  /* 0x0000000803087246 */ /* 0x000fc8000380010d */
[----:B------:R-:W-:-:S04]  /*180a0*/  IABS R5, R8 ;  /* 0x0000000800057213 */ /* 0x000fc80000000000 */
[----:B------:R-:W2:Y:S08]  /*180b0*/  I2F.RP R7, R5 ;  /* 0x0000000500077306 */ /* 0x000eb00000209400 */
[----:B--2---:R-:W2:Y:S02]  /*180c0*/  MUFU.RCP R7, R7 ;  /* 0x0000000700077308 */ /* 0x004ea40000001000 */
[----:B--2---:R-:W-:Y:S01]  /*180d0*/  VIADD R3, R7, 0xffffffe ;  /* 0x0ffffffe07037836 */ /* 0x004fe20000000000 */
[----:B------:R-:W-:-:S05]  /*180e0*/  IABS R7, R11 ;  /* 0x0000000b00077213 */ /* 0x000fca0000000000 */
[----:B------:R-:W2:Y:S02]  /*180f0*/  F2I.FTZ.U32.TRUNC.NTZ R3, R3 ;  /* 0x0000000300037305 */ /* 0x000ea4000021f000 */
[----:B--2---:R-:W-:-:S04]  /*18100*/  IMAD.MOV R2, RZ, RZ, -R3 ;  /* 0x000000ffff027224 */ /* 0x004fc800078e0a03 */
[----:B-1----:R-:W-:Y:S02]  /*18110*/  IMAD R9, R2, R5, RZ ;  /* 0x0000000502097224 */ /* 0x002fe400078e02ff */
[----:B------:R-:W-:-:S04]  /*18120*/  IMAD.MOV.U32 R2, RZ, RZ, RZ ;  /* 0x000000ffff027224 */ /* 0x000fc800078e00ff */
[----:B------:R-:W-:Y:S01]  /*18130*/  IMAD.HI.U32 R2, R3, R9, R2 ;  /* 0x0000000903027227 */ /* 0x000fe200078e0002 */
[-C--:B------:R-:W-:Y:S02]  /*18140*/  IABS R9, R8.reuse ;  /* 0x0000000800097213 */ /* 0x080fe40000000000 */
[C---:B------:R-:W-:Y:S01]  /*18150*/  LOP3.LUT R3, R11.reuse, R8, RZ, 0x3c, !PT ;  /* 0x000000080b037212 */ /* 0x040fe200078e3cff */
[----:B------:R-:W-:Y:S02]  /*18160*/  IMAD.IADD R11, R11, 0x1, R4 ;  /* 0x000000010b0b7824 */ /* 0x000fe400078e0204 */
[----:B------:R-:W-:Y:S01]  /*18170*/  IMAD.MOV R10, RZ, RZ, -R9 ;  /* 0x000000ffff0a7224 */ /* 0x000fe200078e0a09 */
[----:B------:R-:W-:Y:S01]  /*18180*/  ISETP.GE.AND P2, PT, R3, RZ, PT ;  /* 0x000000ff0300720c */ /* 0x000fe20003f46270 */
[----:B------:R-:W-:-:S04]  /*18190*/  IMAD.HI.U32 R2, R2, R7, RZ ;  /* 0x0000000702027227 */ /* 0x000fc800078e00ff */
[----:B------:R-:W-:-:S05]  /*181a0*/  IMAD R10, R2, R10, R7 ;  /* 0x0000000a020a7224 */ /* 0x000fca00078e0207 */
[----:B------:R-:W-:-:S13]  /*181b0*/  ISETP.GT.U32.AND P1, PT, R5, R10, PT ;  /* 0x0000000a0500720c */ /* 0x000fda0003f24070 */
[----:B------:R-:W-:Y:S02]  /*181c0*/  @!P1 IMAD.IADD R10, R10, 0x1, -R5 ;  /* 0x000000010a0a9824 */ /* 0x000fe400078e0a05 */
[----:B------:R-:W-:Y:S01]  /*181d0*/  @!P1 VIADD R2, R2, 0x1 ;  /* 0x0000000102029836 */ /* 0x000fe20000000000 */
[----:B------:R-:W-:Y:S02]  /*181e0*/  ISETP.NE.AND P1, PT, R8, RZ, PT ;  /* 0x000000ff0800720c */ /* 0x000fe40003f25270 */
[----:B------:R-:W-:-:S13]  /*181f0*/  ISETP.GE.U32.AND P0, PT, R10, R5, PT ;  /* 0x000000050a00720c */ /* 0x000fda0003f06070 */
[----:B------:R-:W-:-:S04]  /*18200*/  @P0 VIADD R2, R2, 0x1 ;  /* 0x0000000102020836 */ /* 0x000fc80000000000 */
[----:B------:R-:W-:Y:S01]  /*18210*/  @!P2 IMAD.MOV R2, RZ, RZ, -R2 ;  /* 0x000000ffff02a224 */ /* 0x000fe200078e0a02 */
[----:B------:R-:W-:Y:S01]  /*18220*/  @!P1 LOP3.LUT R2, RZ, R8, RZ, 0x33, !PT ;  /* 0x00000008ff029212 */ /* 0x000fe200078e33ff */
[----:B------:R-:W-:-:S03]  /*18230*/  IMAD.MOV R8, RZ, RZ, -R8 ;  /* 0x000000ffff087224 */ /* 0x000fc600078e0a08 */
[----:B------:R-:W-:Y:S01]  /*18240*/  LOP3.LUT R3, RZ, R2, RZ, 0x33, !PT ;  /* 0x00000002ff037212 */ /* 0x000fe200078e33ff */
[----:B------:R-:W-:-:S04]  /*18250*/  IMAD R11, R2, R8, R11 ;  /* 0x00000008020b7224 */ /* 0x000fc800078e020b */
[----:B------:R-:W-:Y:S01]  /*18260*/  IMAD.IADD R2, R6, 0x1, R3 ;  /* 0x0000000106027824 */ /* 0x000fe200078e0203 */
[----:B------:R-:W-:-:S04]  /*18270*/  R2UR UR38, R11 ;  /* 0x000000000b2672ca */ /* 0x000fc800000e0000 */
[----:B------:R2:W-:Y:S01]  /*18280*/  STL [R1+0x4], R2 ;  /* 0x0000040201007387 */ /* 0x0005e20000100800 */
[----:B------:R-:W-:Y:S10]  /*18290*/  BRA `(.L_x_1032) ;  /* 0x00000000000c7947 */ /* 0x000ff40003800000 */
.L_x_1027:
[----:B------:R1:W-:Y:S01]  /*182a0*/  STL [R1], R4 ;  /* 0x0000000401007387 */ /* 0x0003e20000100800 */
[----:B------:R-:W-:-:S03]  /*182b0*/  UMOV UR38, URZ ;  /* 0x0000003f00267c82 */ /* 0x000fc60008000000 */
[----:B------:R1:W-:Y:S02]  /*182c0*/  STL [R1+0x4], RZ ;  /* 0x000004ff01007387 */ /* 0x0003e40000100800 */
.L_x_1032:
[----:B-1----:R-:W3:Y:S04]  /*182d0*/  LDL R4, [R1] ;  /* 0x0000000001047983 */ /* 0x002ee80000100800 */
[----:B------:R-:W3:Y:S04]  /*182e0*/  LDL R5, [R1+0x4] ;  /* 0x0000040001057983 */ /* 0x000ee80000100800 */
[----:B------:R-:W3:Y:S01]  /*182f0*/  LDL R7, [R1+0xc] ;  /* 0x00000c0001077983 */ /* 0x000ee20000100800 */
[----:B------:R-:W-:Y:S01]  /*18300*/  ISETP.NE.AND P0, PT, R0, RZ, PT ;  /* 0x000000ff0000720c */ /* 0x000fe20003f05270 */
[----:B--2---:R-:W-:-:S12]  /*18310*/  IMAD.U32 R2, RZ, RZ, UR38 ;  /* 0x00000026ff027e24 */ /* 0x004fd8000f8e00ff */
[----:B------:R-:W1:Y:S01]  /*18320*/  @!P0 S2R R3, SR_CgaCtaId ;  /* 0x0000000000038919 */ /* 0x000e620000008800 */
[----:B------:R-:W-:Y:S01]  /*18330*/  @!P0 MOV R0, 0x400 ;  /* 0x0000040000008802 */ /* 0x000fe20000000f00 */
[----:B------:R-:W-:-:S03]  /*18340*/  @!P0 IMAD.MOV.U32 R6, RZ, RZ, R2 ;  /* 0x000000ffff068224 */ /* 0x000fc600078e0002 */
[----:B-1----:R-:W-:-:S05]  /*18350*/  @!P0 LEA R0, R3, R0, 0x18 ;  /* 0x0000000003008211 */ /* 0x002fca00078ec0ff */
[----:B---3--:R1:W-:Y:S01]  /*18360*/  @!P0 STS.128 [R0+0x288d0], R4 ;  /* 0x0288d00400008388 */ /* 0x0083e20000000c00 */
[----:B------:R-:W-:Y:S06]  /*18370*/  BAR.ARV 0x5, 0x180 ;  /* 0x0146000000007b1d */ /* 0x000fec0000002000 */
.L_x_1025:
[----:B-1----:R-:W2:Y:S01]  /*18380*/  LDL R0, [R1+0xc] ;  /* 0x00000c0001007983 */ /* 0x002ea20000100800 */
        /* <DEDUP_REMOVED lines=8> */
[----:B-1----:R-:W0:Y:S01]  /*18410*/  S2R R0, SR_TID.X ;  /* 0x0000000000007919 */ /* 0x002e220000002100 */
[----:B------:R-:W1:Y:S01]  /*18420*/  S2R R8, SR_TID.X ;  /* 0x0000000000087919 */ /* 0x000e620000002100 */
[----:B0-----:R-:W-:Y:S01]  /*18430*/  LOP3.LUT R2, R0, 0x7f, RZ, 0xc0, !PT ;  /* 0x0000007f00027812 */ /* 0x001fe200078ec0ff */
[C---:B-1----:R-:W-:Y:S02]  /*18440*/  IMAD.SHL.U32 R0, R8.reuse, 0x80, RZ ;  /* 0x0000008008007824 */ /* 0x042fe400078e00ff */
        /* <DEDUP_REMOVED lines=18> */
[----:B0-----:R-:W-:Y:S02]  /*18570*/  IMAD.MOV.U32 R2, RZ, RZ, 0x20 ;  /* 0x00000020ff027424 */ /* 0x001fe400078e00ff */
[----:B-1----:R-:W-:-:S05]  /*18580*/  IMAD.MOV.U32 R0, RZ, RZ, 0x40 ;  /* 0x00000040ff007424 */ /* 0x002fca00078e00ff */
[----:B------:R-:W-:Y:S02]  /*18590*/  SEL R4, R0, 0xffffffc0, !P0 ;  /* 0xffffffc000047807 */ /* 0x000fe40004000000 */
[----:B------:R-:W-:Y:S01]  /*185a0*/  SEL R0, R2, 0xffffffe0, !P0 ;  /* 0xffffffe002007807 */ /* 0x000fe20004000000 */
[----:B------:R-:W-:Y:S01]  /*185b0*/  IMAD.MOV.U32 R0, RZ, RZ, 0x1 ;  /* 0x00000001ff007424 */ /* 0x000fe200078e00ff */
[----:B------:R-:W-:Y:S01]  /*185c0*/  ULDC UR41, c[0x0][0xc] ;  /* 0x0000030000297ab9 */ /* 0x000fe20000000800 */
[----:B------:R-:W-:Y:S01]  /*185d0*/  ULDC.64 UR42, c[0x0][0x198] ;  /* 0x00006600002a7ab9 */ /* 0x000fe20000000a00 */
[C---:B--2---:R-:W-:Y:S02]  /*185e0*/  LOP3.LUT R3, R7.reuse, 0x1, RZ, 0xfc, !PT ;  /* 0x0000000107037812 */ /* 0x044fe400078efcff */
[----:B------:R-:W-:-:S03]  /*185f0*/  LOP3.LUT R2, R7, 0x2, RZ, 0xfc, !PT ;  /* 0x0000000207027812 */ /* 0x000fc600078efcff */
[----:B------:R0:W-:Y:S04]  /*18600*/  STL [R1+0x34], R3 ;  /* 0x0000340301007387 */ /* 0x0001e80000100800 */
[----:B------:R0:W-:Y:S04]  /*18610*/  STL [R1+0x28], R2 ;  /* 0x0000280201007387 */ /* 0x0001e80000100800 */
[----:B------:R0:W-:Y:S04]  /*18620*/  STL [R1+0x30], RZ ;  /* 0x000030ff01007387 */ /* 0x0001e80000100800 */
[----:B------:R0:W-:Y:S04]  /*18630*/  STL [R1+0x14], R0 ;  /* 0x0000140001007387 */ /* 0x0001e80000100800 */
[----:B------:R0:W-:Y:S02]  /*18640*/  STL [R1+0x10], RZ ;  /* 0x000010ff01007387 */ /* 0x0001e40000100800 */
.L_x_1099:
[----:B------:R-:W2:Y:S01]  /*18650*/  LDL R12, [R1+0xc] ;  /* 0x00000c00010c7983 */ /* 0x000ea20000100800 */
[----:B0-----:R-:W0:Y:S01]  /*18660*/  LDC.64 R2, c[0x0][0xa28] ;  /* 0x00028a00ff027b82 */ /* 0x001e220000000a00 */
[----:B------:R-:W-:Y:S01]  /*18670*/  CS2R R8, SRZ ;  /* 0x0000000000087805 */ /* 0x000fe2000001ff00 */
[----:B------:R-:W-:Y:S01]  /*18680*/  ULDC.64 UR4, c[0x0][0xa00] ;  /* 0x0002800000047ab9 */ /* 0x000fe20000000a00 */
[----:B------:R-:W-:-:S05]  /*18690*/  ULDC.64 UR6, c[0x0][0xa08] ;  /* 0x0002820000067ab9 */ /* 0x000fca0000000a00 */
[----:B-1-3--:R-:W1:Y:S08]  /*186a0*/  LDC.64 R6, c[0x0][0xa00] ;  /* 0x00028000ff067b82 */ /* 0x00ae700000000a00 */
[----:B------:R-:W3:Y:S01]  /*186b0*/  LDC.64 R10, c[0x0][0xa08] ;  /* 0x00028200ff0a7b82 */ /* 0x000ee20000000a00 */
[----:B0-----:R-:W-:-:S04]  /*186c0*/  ISETP.NE.U32.AND P0, PT, R2, RZ, PT ;  /* 0x000000ff0200720c */ /* 0x001fc80003f05070 */
[----:B------:R-:W-:-:S03]  /*186d0*/  ISETP.NE.AND.EX P0, PT, R3, RZ, PT, P0 ;  /* 0x000000ff0300720c */ /* 0x000fc60003f05300 */
[----:B------:R-:W0:Y:S10]  /*186e0*/  LDC.64 R2, c[0x0][0xa18] ;  /* 0x00028600ff027b82 */ /* 0x000e340000000a00 */
[----:B------:R-:W2:Y:S01]  /*186f0*/  @P0 LDC.64 R4, c[0x0][0xa28] ;  /* 0x00028a00ff040b82 */ /* 0x000ea20000000a00 */
[----:B------:R-:W-:-:S02]  /*18700*/  ISETP.NE.U32.AND P2, PT, RZ, UR6, PT ;  /* 0x00000006ff007c0c */ /* 0x000fc4000bf45070 */
[----:B0-----:R-:W-:Y:S01]  /*18710*/  ISETP.NE.U32.AND P1, PT, R2, RZ, PT ;  /* 0x000000ff0200720c */ /* 0x001fe20003f25070 */
[----:B------:R-:W-:Y:S02]  /*18720*/  IMAD.MOV.U32 R19, RZ, RZ, RZ ;  /* 0x000000ffff137224 */ /* 0x000fe400078e00ff */
[----:B--2---:R-:W-:-:S05]  /*18730*/  @P0 IMAD.WIDE R4, R12, 0x4, R4 ;  /* 0x000000040c040825 */ /* 0x004fca00078e0204 */
[----:B------:R3:W5:Y:S01]  /*18740*/  @P0 LDG.E R8, desc[UR44][R4.64] ;  /* 0x0000002c04080981 */ /* 0x000762000c1e1900 */
[----:B------:R-:W-:Y:S01]  /*18750*/  ISETP.NE.AND.EX P0, PT, R3, RZ, PT, P1 ;  /* 0x000000ff0300720c */ /* 0x000fe20003f05310 */
[C---:B-1----:R-:W-:Y:S01]  /*18760*/  IMAD.WIDE R6, R12.reuse, 0x4, R6 ;  /* 0x000000040c067825 */ /* 0x042fe200078e0206 */
[----:B------:R-:W-:Y:S01]  /*18770*/  ISETP.NE.U32.AND P1, PT, RZ, UR4, PT ;  /* 0x00000004ff007c0c */ /* 0x000fe2000bf25070 */
[----:B------:R-:W0:Y:S03]  /*18780*/  LDC R0, c[0x0][0x288] ;  /* 0x0000a200ff007b82 */ /* 0x000e260000000800 */
[----:B------:R-:W-:Y:S02]  /*18790*/  ISETP.NE.AND.EX P3, PT, RZ, UR5, PT, P1 ;  /* 0x00000005ff007c0c */ /* 0x000fe4000bf65310 */
[----:B------:R-:W-:Y:S01]  /*187a0*/  ISETP.NE.AND.EX P1, PT, RZ, UR7, PT, P2 ;  /* 0x00000007ff007c0c */ /* 0x000fe2000bf25320 */
[----:B---3--:R-:W-:-:S04]  /*187b0*/  IMAD.WIDE R4, R12, 0x4, R10 ;  /* 0x000000040c047825 */ /* 0x008fc800078e020a */
[----:B------:R-:W1:Y:S06]  /*187c0*/  @P0 LDC.64 R2, c[0x0][0xa18] ;  /* 0x00028600ff020b82 */ /* 0x000e6c0000000a00 */
[----:B------:R-:W5:Y:S04]  /*187d0*/  @P3 LDG.E R19, desc[UR44][R6.64] ;  /* 0x0000002c06133981 */ /* 0x000f68000c1e1900 */
[----:B------:R-:W5:Y:S01]  /*187e0*/  @P1 LDG.E R9, desc[UR44][R4.64] ;  /* 0x0000002c04091981 */ /* 0x000f62000c1e1900 */
[----:B-1----:R-:W-:-:S05]  /*187f0*/  @P0 IMAD.WIDE R2, R12, 0x4, R2 ;  /* 0x000000040c020825 */ /* 0x002fca00078e0202 */
[----:B0-----:R0:W5:Y:S02]  /*18800*/  @P0 LDG.E R0, desc[UR44][R2.64] ;  /* 0x0000002c02000981 */ /* 0x001164000c1e1900 */
[----:B0-----:R-:W0:Y:S02]  /*18810*/  LDC.64 R2, c[0x0][0x3f8] ;  /* 0x0000fe00ff027b82 */ /* 0x001e240000000a00 */
[----:B0-----:R-:W-:-:S06]  /*18820*/  ISETP.NE.U32.AND P2, PT, R2, RZ, PT ;  /* 0x000000ff0200720c */ /* 0x001fcc0003f45070 */
[----:B------:R-:W0:Y:S01]  /*18830*/  LDC R2, c[0x0][0x404] ;  /* 0x00010100ff027b82 */ /* 0x000e220000000800 */
[----:B------:R-:W-:-:S07]  /*18840*/  ISETP.NE.AND.EX P2, PT, R3, RZ, PT, P2 ;  /* 0x000000ff0300720c */ /* 0x000fce0003f45320 */
[----:B------:R-:W1:Y:S01]  /*18850*/  LDC R3, c[0x0][0x2e0] ;  /* 0x0000b800ff037b82 */ /* 0x000e620000000800 */
[----:B------:R-:W-:Y:S05]  /*18860*/  @P0 BRA `(.L_x_1034) ;  /* 0x0000000000100947 */ /* 0x000fea0003800000 */
[----:B------:R-:W-:Y:S05]  /*18870*/  @!P3 BRA `(.L_x_1034) ;  /* 0x00000000000cb947 */ /* 0x000fea0003800000 */
[----:B-----5:R-:W2:Y:S04]  /*18880*/  LDG.E R0, desc[UR44][R6.64] ;  /* 0x0000002c06007981 */ /* 0x020ea8000c1e1900 */
[----:B------:R-:W2:Y:S02]  /*18890*/  LDG.E R6, desc[UR44][R6.64+0x4] ;  /* 0x0000042c06067981 */ /* 0x000ea4000c1e1900 */
[----:B--2---:R-:W-:-:S07]  /*188a0*/  IMAD.IADD R0, R6, 0x1, -R0 ;  /* 0x0000000106007824 */ /* 0x004fce00078e0a00 */
.L_x_1034:
[----:B0-----:R-:W-:Y:S01]  /*188b0*/  SEL R2, R2, 0x1, P2 ;  /* 0x0000000102027807 */ /* 0x001fe20001000000 */
[----:B------:R-:W-:Y:S02]  /*188c0*/  ULDC.64 UR4, c[0x0][0xa20] ;  /* 0x0002880000047ab9 */ /* 0x000fe40000000a00 */
[----:B------:R-:W-:Y:S02]  /*188d0*/  ISETP.NE.U32.AND P0, PT, RZ, UR4, PT ;  /* 0x00000004ff007c0c */ /* 0x000fe4000bf05070 */
[----:B-1----:R-:W-:Y:S02]  /*188e0*/  IMAD R2, R2, R3, RZ ;  /* 0x0000000302027224 */ /* 0x002fe400078e02ff */
[----:B-----5:R-:W-:Y:S01]  /*188f0*/  IMAD.IADD R3, R9, 0x1, R8 ;  /* 0x0000000109037824 */ /* 0x020fe200078e0208 */
[----:B------:R-:W-:-:S04]  /*18900*/  ISETP.NE.AND.EX P0, PT, RZ, UR5, PT, P0 ;  /* 0x00000005ff007c0c */ /* 0x000fc8000bf05300 */
[----:B------:R0:W-:Y:S09]  /*18910*/  STL [R1+0x1c], R3 ;  /* 0x00001c0301007387 */ /* 0x0001f20000100800 */
[----:B------:R-:W-:Y:S05]  /*18920*/  @!P0 BRA `(.L_x_1035) ;  /* 0x0000000000108947 */ /* 0x000fea0003800000 */
[----:B0-----:R-:W0:Y:S02]  /*18930*/  LDC.64 R2, c[0x0][0xa20] ;  /* 0x00028800ff027b82 */ /* 0x001e240000000a00 */
[----:B0-----:R-:W-:-:S06]  /*18940*/  IMAD.WIDE R2, R12, 0x4, R2 ;  /* 0x000000040c027825 */ /* 0x001fcc00078e0202 */
[----:B------:R1:W5:Y:S01]  /*18950*/  LDG.E R2, desc[UR44][R2.64] ;  /* 0x0000002c02027981 */ /* 0x000362000c1e1900 */
[----:B------:R-:W-:Y:S05]  /*18960*/  BRA `(.L_x_1036) ;  /* 0x0000000000107947 */ /* 0x000fea0003800000 */
.L_x_1035:
[----:B------:R-:W-:Y:S05]  /*18970*/  @!P1 BRA `(.L_x_1036) ;  /* 0x00000000000c9947 */ /* 0x000fea0003800000 */
[----:B------:R-:W2:Y:S04]  /*18980*/  LDG.E R2, desc[UR44][R4.64] ;  /* 0x0000002c04027981 */ /* 0x000ea8000c1e1900 */
[----:B------:R-:W2:Y:S02]  /*18990*/  LDG.E R4, desc[UR44][R4.64+0x4] ;  /* 0x0000042c04047981 */ /* 0x000ea4000c1e1900 */
[----:B--2---:R-:W-:-:S07]  /*189a0*/  IMAD.IADD R2, R4, 0x1, -R2 ;  /* 0x0000000104027824 */ /* 0x004fce00078e0a02 */
.L_x_1036:
[----:B------:R-:W2:Y:S01]  /*189b0*/  LDL R9, [R1+0x4] ;  /* 0x0000040001097983 */ /* 0x000ea20000100800 */
[----:B-----5:R-:W-:Y:S02]  /*189c0*/  IMAD.IADD R8, R2, 0x1, -R8 ;  /* 0x0000000102087824 */ /* 0x020fe400078e0a08 */
[----:B01----:R-:W0:Y:S02]  /*189d0*/  LDC.64 R2, c[0x0][0x9e0] ;  /* 0x00027800ff027b82 */ /* 0x003e240000000a00 */
[----:B0-----:R-:W-:Y:S02]  /*189e0*/  ISETP.GE.AND P1, PT, R3, 0x1, PT ;  /* 0x000000010300780c */ /* 0x001fe40003f26270 */
[----:B--2---:R-:W-:-:S04]  /*189f0*/  LEA R6, R9, 0x80, 0x7 ;  /* 0x0000008009067811 */ /* 0x004fc800078e38ff */
[----:B------:R-:W-:-:S05]  /*18a00*/  IADD3 R6, R8, R6, -R0 ;  /* 0x0000000608067210 */ /* 0x000fca0007ffe800 */
[----:B------:R-:W-:Y:S02]  /*18a10*/  IMAD.IADD R2, R6, 0x1, R2 ;  /* 0x0000000106027824 */ /* 0x000fe400078e0202 */
[----:B------:R-:W-:Y:S05]  /*18a20*/  @!P1 BRA `(.L_x_1037) ;  /* 0x0000000000409947 */ /* 0x000fea0003800000 */
        /* <DEDUP_REMOVED lines=10> */
.L_x_1038:
[----:B------:R-:W-:-:S13]  /*18ad0*/  ISETP.NE.AND P0, PT, R3, 0x1, PT ;  /* 0x000000010300780c */ /* 0x000fda0003f05270 */
[----:B------:R-:W0:Y:S02]  /*18ae0*/  @P0 LDC.64 R4, c[0x0][0x9e8] ;  /* 0x00027a00ff040b82 */ /* 0x000e240000000a00 */
[----:B0-----:R-:W-:-:S05]  /*18af0*/  @P0 IMAD.HI.U32 R4, R7, R4, RZ ;  /* 0x0000000407040227 */ /* 0x001fca00078e00ff */
[----:B------:R-:W-:-:S07]  /*18b00*/  @P0 SHF.R.U32.HI R7, RZ, R5, R4 ;  /* 0x00000005ff070219 */ /* 0x000fce0000011604 */
.L_x_1039:
[----:B------:R-:W-:-:S05]  /*18b10*/  IMAD R7, R7, R3, R3 ;  /* 0x0000000307077224 */ /* 0x000fca00078e0203 */
[----:B------:R-:W-:-:S07]  /*18b20*/  VIMNMX R2, R2, R7, PT ;  /* 0x0000000702027248 */ /* 0x000fce0003fe0100 */
.L_x_1037:
[----:B------:R-:W-:Y:S01]  /*18b30*/  VIADD R2, R2, 0xbf ;  /* 0x000000bf02027836 */ /* 0x000fe20000000000 */
[----:B------:R-:W-:Y:S01]  /*18b40*/  ULDC UR4, c[0x0][0x9dc] ;  /* 0x0002770000047ab9 */ /* 0x000fe20000000800 */
[----:B------:R-:W-:Y:S02]  /*18b50*/  IMAD R0, R9, 0x80, -R0 ;  /* 0x0000008009007824 */ /* 0x000fe400078e0a00 */
[----:B------:R-:W-:-:S04]  /*18b60*/  IMAD.HI R5, R2, 0x2aaaaaab, RZ ;  /* 0x2aaaaaab02057827 */ /* 0x000fc800078e02ff */
[C---:B------:R-:W-:Y:S02]  /*18b70*/  VIADD R4, R8.reuse, 0xbf ;  /* 0x000000bf08047836 */ /* 0x040fe40000000000 */
[----:B------:R-:W-:Y:S01]  /*18b80*/  IMAD.IADD R2, R8, 0x1, R0 ;  /* 0x0000000108027824 */ /* 0x000fe200078e0200 */
[----:B------:R-:W-:Y:S01]  /*18b90*/  SHF.R.U32.HI R0, RZ, 0x1f, R5 ;  /* 0x0000001fff007819 */ /* 0x000fe20000011605 */
[----:B------:R-:W-:-:S03]  /*18ba0*/  IMAD.HI R4, R4, 0x2aaaaaab, RZ ;  /* 0x2aaaaaab04047827 */ /* 0x000fc600078e02ff */
[----:B------:R-:W-:Y:S02]  /*18bb0*/  LEA.HI.SX32 R0, R5, R0, 0x1b ;  /* 0x0000000005007211 */ /* 0x000fe400078fdaff */
[----:B------:R-:W-:-:S04]  /*18bc0*/  SHF.R.U32.HI R5, RZ, 0x1f, R4 ;  /* 0x0000001fff057819 */ /* 0x000fc80000011604 */
[----:B------:R-:W-:-:S04]  /*18bd0*/  LEA.HI.SX32 R5, R4, R5, 0x1b ;  /* 0x0000000504057211 */ /* 0x000fc800078fdaff */
[----:B------:R-:W-:Y:S01]  /*18be0*/  VIMNMX R17, R5, R0, PT ;  /* 0x0000000005117248 */ /* 0x000fe20003fe0100 */
[----:B------:R-:W-:Y:S01]  /*18bf0*/  VIADD R0, R2, -UR4 ;  /* 0x8000000402007c36 */ /* 0x000fe20008000000 */
        /* <DEDUP_REMOVED lines=10> */
.L_x_1041:
[----:B------:R-:W-:-:S13]  /*18ca0*/  ISETP.NE.AND P0, PT, R3, 0x1, PT ;  /* 0x000000010300780c */ /* 0x000fda0003f05270 */
[----:B------:R-:W0:Y:S02]  /*18cb0*/  @P0 LDC.64 R4, c[0x0][0x9e8] ;  /* 0x00027a00ff040b82 */ /* 0x000e240000000a00 */
[----:B0-----:R-:W-:-:S05]  /*18cc0*/  @P0 IMAD.HI.U32 R4, R2, R4, RZ ;  /* 0x0000000402040227 */ /* 0x001fca00078e00ff */
[----:B------:R-:W-:-:S07]  /*18cd0*/  @P0 SHF.R.U32.HI R2, RZ, R5, R4 ;  /* 0x00000005ff020219 */ /* 0x000fce0000011604 */
.L_x_1042:
[----:B------:R-:W-:-:S05]  /*18ce0*/  IMAD R2, R2, R3, RZ ;  /* 0x0000000302027224 */ /* 0x000fca00078e02ff */
[----:B------:R-:W-:-:S07]  /*18cf0*/  VIMNMX R0, R0, R2, !PT ;  /* 0x0000000200007248 */ /* 0x000fce0007fe0100 */
.L_x_1040:
[----:B------:R-:W-:Y:S01]  /*18d00*/  IMAD.HI R0, R0, 0x2aaaaaab, RZ ;  /* 0x2aaaaaab00007827 */ /* 0x000fe200078e02ff */
[----:B------:R-:W-:Y:S04]  /*18d10*/  BSSY B6, `(.L_x_1043) ;  /* 0x0000296000067945 */ /* 0x000fe80003800000 */
[----:B------:R-:W-:-:S04]  /*18d20*/  SHF.R.U32.HI R2, RZ, 0x1f, R0 ;  /* 0x0000001fff027819 */ /* 0x000fc80000011600 */
[----:B------:R-:W-:-:S04]  /*18d30*/  LEA.HI.SX32 R2, R0, R2, 0x1b ;  /* 0x0000000200027211 */ /* 0x000fc800078fdaff */
[----:B------:R-:W-:-:S04]  /*18d40*/  VIMNMX R3, RZ, R2, !PT ;  /* 0x00000002ff037248 */ /* 0x000fc80007fe0100 */
[----:B------:R-:W-:Y:S01]  /*18d50*/  ISETP.GT.AND P0, PT, R17, R3, PT ;  /* 0x000000031100720c */ /* 0x000fe20003f04270 */
[----:B------:R0:W-:-:S12]  /*18d60*/  STL [R1+0x18], R3 ;  /* 0x0000180301007387 */ /* 0x0001d80000100800 */
[----:B0-----:R-:W-:Y:S05]  /*18d70*/  @P0 BRA `(.L_x_1044) ;  /* 0x0000000000480947 */ /* 0x001fea0003800000 */
        /* <DEDUP_REMOVED lines=18> */
.L_x_1044:
        /* <DEDUP_REMOVED lines=23> */
.L_x_1046:
        /* <DEDUP_REMOVED lines=22> */
.L_x_1047:
        /* <DEDUP_REMOVED lines=20> */
.L_x_1048:
[----:B------:R-:W-:-:S13]  /*192b0*/  LOP3.LUT P6, RZ, R18, 0x3ff, RZ, 0xc0, !PT ;  /* 0x000003ff12ff7812 */ /* 0x000fda00078cc0ff */
        /* <DEDUP_REMOVED lines=17> */
.L_x_1049:
[----:B------:R-:W2:Y:S01]  /*193d0*/  LDL.LU R6, [R1+0x4] ;  /* 0x0000040001067983 */ /* 0x000ea20000300800 */
[----:B------:R-:W0:Y:S08]  /*193e0*/  LDC.64 R2, c[0x0][0x9f8] ;  /* 0x00027e00ff027b82 */ /* 0x000e300000000a00 */
[----:B------:R-:W1:Y:S01]  /*193f0*/  LDC R0, c[0x0][0x428] ;  /* 0x00010a00ff007b82 */ /* 0x000e620000000800 */
[----:B------:R-:W3:Y:S01]  /*19400*/  LDL R5, [R1+0xc] ;  /* 0x00000c0001057983 */ /* 0x000ee20000100800 */
[----:B------:R-:W4:Y:S01]  /*19410*/  S2R R4, SR_TID.X ;  /* 0x0000000000047919 */ /* 0x000f220000002100 */
[----:B------:R-:W-:Y:S01]  /*19420*/  IMAD.U32 R7, RZ, RZ, UR38 ;  /* 0x00000026ff077e24 */ /* 0x000fe2000f8e00ff */
[----:B------:R-:W-:Y:S01]  /*19430*/  ULDC.64 UR4, c[0x0][0xa00] ;  /* 0x0002800000047ab9 */ /* 0x000fe20000000a00 */
[----:B------:R-:W-:Y:S01]  /*19440*/  ULDC.64 UR6, c[0x0][0xa08] ;  /* 0x0002820000067ab9 */ /* 0x000fe20000000a00 */
[----:B0-----:R-:W-:-:S04]  /*19450*/  ISETP.NE.U32.AND P0, PT, R2, RZ, PT ;  /* 0x000000ff0200720c */ /* 0x001fc80003f05070 */
[----:B------:R-:W-:-:S13]  /*19460*/  ISETP.NE.AND.EX P0, PT, R3, RZ, PT, P0 ;  /* 0x000000ff0300720c */ /* 0x000fda0003f05300 */
[----:B------:R-:W0:Y:S01]  /*19470*/  @P0 LDC.64 R2, c[0x0][0x9f8] ;  /* 0x00027e00ff020b82 */ /* 0x000e220000000a00 */
[----:B---3--:R-:W-:Y:S02]  /*19480*/  IMAD.MOV.U32 R21, RZ, RZ, R5 ;  /* 0x000000ffff157224 */ /* 0x008fe400078e0005 */
[----:B0-----:R-:W-:-:S05]  /*19490*/  @P0 IMAD.WIDE R2, R5, 0x4, R2 ;  /* 0x0000000405020825 */ /* 0x001fca00078e0202 */
[----:B------:R0:W3:Y:S01]  /*194a0*/  @P0 LDG.E R21, desc[UR44][R2.64] ;  /* 0x0000002c02150981 */ /* 0x0000e2000c1e1900 */
[----:B-1----:R-:W-:Y:S01]  /*194b0*/  ISETP.NE.AND P0, PT, R0, 0x1, PT ;  /* 0x000000010000780c */ /* 0x002fe20003f05270 */
[----:B--2---:R-:W-:Y:S01]  /*194c0*/  IMAD R8, R6, 0x80, R19 ;  /* 0x0000008006087824 */ /* 0x004fe200078e0213 */
[----:B----4-:R-:W-:Y:S01]  /*194d0*/  LOP3.LUT R18, R4, 0x7f, RZ, 0xc0, !PT ;  /* 0x0000007f04127812 */ /* 0x010fe200078ec0ff */
[----:B------:R-:W-:Y:S01]  /*194e0*/  UMOV UR36, URZ ;  /* 0x0000003f00247c82 */ /* 0x000fe20008000000 */
[----:B------:R-:W-:Y:S02]  /*194f0*/  SHF.R.U32.HI R4, RZ, 0x5, R4 ;  /* 0x00000005ff047819 */ /* 0x000fe40000011604 */
[----:B------:R-:W-:Y:S02]  /*19500*/  ISETP.NE.AND P1, PT, R18, RZ, PT ;  /* 0x000000ff1200720c */ /* 0x000fe40003f25270 */
[----:B------:R-:W-:Y:S02]  /*19510*/  R2UR UR37, R8 ;  /* 0x00000000082572ca */ /* 0x000fe400000e0000 */
[----:B------:R-:W-:-:S03]  /*19520*/  LOP3.LUT R4, R4, 0x3, RZ, 0xc0, !PT ;  /* 0x0000000304047812 */ /* 0x000fc600078ec0ff */
[----:B------:R-:W1:Y:S06]  /*19530*/  @P0 LDC R0, c[0x0][0x42c] ;  /* 0x00010b00ff000b82 */ /* 0x000e6c0000000800 */
[----:B------:R-:W-:Y:S02]  /*19540*/  VOTEU.ALL UP1, P1 ;  /* 0x00000000003f7886 */ /* 0x000fe40000820000 */
[----:B0-----:R-:W0:Y:S01]  /*19550*/  @P0 LDC R2, c[0x0][0x430] ;  /* 0x00010c00ff020b82 */ /* 0x001e220000000800 */
[----:B-1----:R-:W-:-:S05]  /*19560*/  @P0 IMAD.HI.U32 R0, R0, UR38, RZ ;  /* 0x0000002600000c27 */ /* 0x002fca000f8e00ff */
[----:B0-----:R-:W-:Y:S02]  /*19570*/  @P0 SHF.R.U32.HI R7, RZ, R2, R0 ;  /* 0x00000002ff070219 */ /* 0x001fe40000011600 */
[----:B------:R-:W0:Y:S01]  /*19580*/  LDC.64 R2, c[0x0][0x3f8] ;  /* 0x0000fe00ff027b82 */ /* 0x000e220000000a00 */
[----:B------:R-:W-:Y:S01]  /*19590*/  ISETP.NE.U32.AND P0, PT, RZ, UR4, PT ;  /* 0x00000004ff007c0c */ /* 0x000fe2000bf05070 */
[----:B------:R-:W-:Y:S01]  /*195a0*/  @!UP1 UIADD3 UR4, UP0, UR42, 0x270, URZ ;  /* 0x000002702a049890 */ /* 0x000fe2000ff1e03f */
[----:B------:R1:W-:Y:S02]  /*195b0*/  STL [R1+0x8], R7 ;  /* 0x0000080701007387 */ /* 0x0003e40000100800 */
[----:B------:R-:W-:Y:S01]  /*195c0*/  ISETP.NE.AND.EX P0, PT, RZ, UR5, PT, P0 ;  /* 0x00000005ff007c0c */ /* 0x000fe2000bf05300 */
[----:B------:R-:W-:-:S03]  /*195d0*/  @!UP1 UIADD3.X UR5, URZ, UR43, URZ, UP0, !UPT ;  /* 0x0000002b3f059290 */ /* 0x000fc600087fe43f */
[----:B------:R-:W-:-:S04]  /*195e0*/  SEL R9, R5, RZ, !P0 ;  /* 0x000000ff05097207 */ /* 0x000fc80004000000 */
[----:B------:R-:W-:Y:S02]  /*195f0*/  R2UR UR39, R9 ;  /* 0x00000000092772ca */ /* 0x000fe400000e0000 */
[----:B0-----:R-:W-:Y:S01]  /*19600*/  LOP3.LUT P0, RZ, R2, UR6, RZ, 0xfc, !PT ;  /* 0x0000000602ff7c12 */ /* 0x001fe2000f80fcff */
[----:B------:R-:W-:-:S10]  /*19610*/  UMOV UR6, 0xffffffff ;  /* 0xffffffff00067882 */ /* 0x000fd40000000000 */
[----:B------:R1:W-:Y:S01]  /*19620*/  @!UP1 UTMAPF.L2.4D [UR36], [UR4] ;  /* 0x00000024040095b8 */ /* 0x0003e20008018000 */
[----:B------:R-:W-:Y:S02]  /*19630*/  LOP3.LUT P0, RZ, R3, UR7, RZ, 0xfc, P0 ;  /* 0x0000000703ff7c12 */ /* 0x000fe4000800fcff */
[----:B---3--:R-:W-:Y:S02]  /*19640*/  SHF.R.S32.HI R19, RZ, 0x1f, R21 ;  /* 0x0000001fff137819 */ /* 0x008fe40000011415 */
[----:B------:R-:W-:-:S03]  /*19650*/  SEL R0, R21, RZ, !P0 ;  /* 0x000000ff15007207 */ /* 0x000fc60004000000 */
[----:B------:R1:W-:Y:S01]  /*19660*/  STL [R1+0x4], R19 ;  /* 0x0000041301007387 */ /* 0x0003e20000100800 */
[----:B------:R-:W-:Y:S05]  /*19670*/  BRA.DIV UR6, `(.L_x_1050) ;  /* 0x0000003606007947 */ /* 0x000fea000b800000 */
[----:B------:R0:W2:Y:S02]  /*19680*/  SHFL.IDX PT, R14, R4, RZ, 0x1f ;  /* 0x00001fff040e7589 */ /* 0x0000a400000e0000 */
.L_x_1118:
[----:B--2---:R-:W-:Y:S02]  /*19690*/  ISETP.NE.AND P0, PT, R14, RZ, PT ;  /* 0x000000ff0e00720c */ /* 0x004fe40003f05270 */
[----:B------:R-:W-:-:S11]  /*196a0*/  PLOP3.LUT P6, PT, PT, PT, PT, 0x8, 0x0 ;  /* 0x000000000000781c */ /* 0x000fd60003fce170 */
[----:B------:R-:W-:Y:S05]  /*196b0*/  @P0 BRA `(.L_x_1051) ;  /* 0x0000000400980947 */ /* 0x000fea0003800000 */
[----:B-1----:R-:W-:Y:S01]  /*196c0*/  UMOV UR4, 0xffffffff ;  /* 0xffffffff00047882 */ /* 0x002fe20000000000 */
[----:B0-----:R-:W-:Y:S02]  /*196d0*/  VIADD R4, R17, 0xffffffff ;  /* 0xffffffff11047836 */ /* 0x001fe40000000000 */
[----:B------:R-:W-:Y:S05]  /*196e0*/  BRA.DIV UR4, `(.L_x_1052) ;  /* 0x0000003604047947 */ /* 0x000fea000b800000 */
[----:B------:R-:W-:-:S13]  /*196f0*/  ELECT P6, URZ, PT ;  /* 0x00000000003f782f */ /* 0x000fda00038c0000 */
.L_x_1121:
[----:B------:R-:W-:Y:S05]  /*19700*/  @!P6 BRA `(.L_x_1053) ;  /* 0x000000040040e947 */ /* 0x000fea0003800000 */
[----:B------:R-:W-:-:S04]  /*19710*/  ISETP.NE.U32.AND P0, PT, R2, RZ, PT ;  /* 0x000000ff0200720c */ /* 0x000fc80003f05070 */
[----:B------:R-:W-:-:S13]  /*19720*/  ISETP.NE.AND.EX P0, PT, R3, RZ, PT, P0 ;  /* 0x000000ff0300720c */ /* 0x000fda0003f05300 */
[----:B------:R-:W-:Y:S05]  /*19730*/  @!P0 BRA `(.L_x_1054) ;  /* 0x0000000000488947 */ /* 0x000fea0003800000 */
[----:B------:R-:W0:Y:S01]  /*19740*/  LDC R10, c[0x0][0x41c] ;  /* 0x00010700ff0a7b82 */ /* 0x000e220000000800 */
[----:B------:R-:W-:Y:S01]  /*19750*/  IMAD.MOV.U32 R0, RZ, RZ, R4 ;  /* 0x000000ffff007224 */ /* 0x000fe200078e0004 */
[----:B------:R-:W-:Y:S01]  /*19760*/  ULDC.64 UR4, c[0x0][0x408] ;  /* 0x0001020000047ab9 */ /* 0x000fe20000000a00 */
[----:B0-----:R-:W-:-:S13]  /*19770*/  ISETP.NE.AND P0, PT, R10, 0x1, PT ;  /* 0x000000010a00780c */ /* 0x001fda0003f05270 */
[----:B------:R-:W0:Y:S02]  /*19780*/  @P0 LDC.64 R6, c[0x0][0x420] ;  /* 0x00010800ff060b82 */ /* 0x000e240000000a00 */
[----:B0-----:R-:W-:-:S05]  /*19790*/  @P0 IMAD.HI.U32 R6, R4, R6, RZ ;  /* 0x0000000604060227 */ /* 0x001fca00078e00ff */
[----:B------:R-:W-:-:S04]  /*197a0*/  @P0 SHF.R.U32.HI R0, RZ, R7, R6 ;  /* 0x00000007ff000219 */ /* 0x000fc80000011606 */
[--C-:B------:R-:W-:Y:S01]  /*197b0*/  SHF.R.S32.HI R7, RZ, 0x1f, R0.reuse ;  /* 0x0000001fff077819 */ /* 0x100fe20000011400 */
[--C-:B------:R-:W-:Y:S02]  /*197c0*/  IMAD.MOV R5, RZ, RZ, -R0.reuse ;  /* 0x000000ffff057224 */ /* 0x100fe400078e0a00 */
[----:B------:R-:W-:Y:S02]  /*197d0*/  IMAD.MOV.U32 R6, RZ, RZ, R0 ;  /* 0x000000ffff067224 */ /* 0x000fe400078e0000 */
        /* <DEDUP_REMOVED lines=8> */
.L_x_1054:
[----:B0-----:R-:W2:Y:S04]  /*19860*/  LDL R3, [R1+0x10] ;  /* 0x0000100001037983 */ /* 0x001ea80000100800 */
[----:B------:R-:W3:Y:S01]  /*19870*/  LDL R2, [R1+0x14] ;  /* 0x0000140001027983 */ /* 0x000ee20000100800 */
[----:B------:R-:W-:Y:S02]  /*19880*/  ISETP.NE.AND P0, PT, R18, RZ, PT ;  /* 0x000000ff1200720c */ /* 0x000fe40003f05270 */
[----:B--2---:R-:W-:Y:S02]  /*19890*/  LEA R5, R3, UR40, 0x3 ;  /* 0x0000002803057c11 */ /* 0x004fe4000f8e18ff */
[----:B---3--:R-:W-:-:S04]  /*198a0*/  SHF.L.U32 R3, R2, 0x1f, RZ ;  /* 0x0000001f02037819 */ /* 0x008fc800000006ff */
[----:B------:R-:W0:Y:S02]  /*198b0*/  SYNCS.PHASECHK.TRANS64.TRYWAIT P2, [R5+URZ+0x28880], R3 ;  /* 0x02888003050075a7 */ /* 0x000e24000804017f */
[----:B0-----:R-:W-:Y:S05]  /*198c0*/  @!P2 BRA `(.L_x_1055) ;  /* 0x0000003000aca947 */ /* 0x001fea0003800000 */
.L_x_1122:
        /* <DEDUP_REMOVED lines=8> */
.L_x_1056:
        /* <DEDUP_REMOVED lines=21> */
.L_x_1123:
        /* <DEDUP_REMOVED lines=8> */
.L_x_1058:
        /* <DEDUP_REMOVED lines=15> */
.L_x_1053:
        /* <DEDUP_REMOVED lines=17> */
.L_x_1051:
[----:B------:R-:W2:Y:S01]  /*19d20*/  LDL.LU R3, [R1+0x30] ;  /* 0x0000300001037983 */ /* 0x000ea20000300800 */
[----:B------:R-:W-:Y:S01]  /*19d30*/  BSSY B0, `(.L_x_1059) ;  /* 0x0000009000007945 */ /* 0x000fe20003800000 */
[----:B--2---:R-:W-:-:S05]  /*19d40*/  VIADD R3, R3, 0x1 ;  /* 0x0000000103037836 */ /* 0x004fca0000000000 */
[----:B------:R-:W-:Y:S01]  /*19d50*/  LEA.HI R2, R3, R3, RZ, 0x1 ;  /* 0x0000000303027211 */ /* 0x000fe200078f08ff */
[----:B------:R2:W-:Y:S03]  /*19d60*/  STL [R1+0x30], R3 ;  /* 0x0000300301007387 */ /* 0x0005e60000100800 */
[----:B------:R-:W-:-:S05]  /*19d70*/  LOP3.LUT R2, R2, 0xfffffffe, RZ, 0xc0, !PT ;  /* 0xfffffffe02027812 */ /* 0x000fca00078ec0ff */
[----:B------:R-:W-:-:S05]  /*19d80*/  IMAD.IADD R2, R3, 0x1, -R2 ;  /* 0x0000000103027824 */ /* 0x000fca00078e0a02 */
[----:B------:R-:W-:-:S04]  /*19d90*/  SHF.L.U32 R2, R2, 0x1f, RZ ;  /* 0x0000001f02027819 */ /* 0x000fc800000006ff */
[----:B------:R-:W3:Y:S02]  /*19da0*/  SYNCS.PHASECHK.TRANS64.TRYWAIT P0, [UR40+0x28820], R2 ;  /* 0x02882002ff0075a7 */ /* 0x000ee40008000168 */
[----:B--23--:R-:W-:Y:S05]  /*19db0*/  @!P0 BRA `(.L_x_1060) ;  /* 0x0000002c00988947 */ /* 0x00cfea0003800000 */
.L_x_1124:
[----:B-1----:R-:W-:Y:S05]  /*19dc0*/  BSYNC B0 ;  /* 0x0000000000007941 */ /* 0x002fea0003800000 */
.L_x_1059:
[----:B--2---:R-:W2:Y:S01]  /*19dd0*/  LDL R3, [R1+0x18] ;  /* 0x0000180001037983 */ /* 0x004ea20000100800 */
[----:B------:R-:W-:-:S05]  /*19de0*/  VIADD R17, R17, 0xfffffffe ;  /* 0xfffffffe11117836 */ /* 0x000fca0000000000 */
[----:B--2---:R-:W-:-:S13]  /*19df0*/  ISETP.GE.AND P0, PT, R17, R3, PT ;  /* 0x000000031100720c */ /* 0x004fda0003f06270 */
[----:B------:R-:W-:Y:S05]  /*19e00*/  @!P0 BRA `(.L_x_1061) ;  /* 0x0000000c00c88947 */ /* 0x000fea0003800000 */
[----:B------:R1:W5:Y:S01]  /*19e10*/  LDL.LU R6, [R1+0x10] ;  /* 0x0000100001067983 */ /* 0x0003620000300800 */
[----:B------:R-:W-:-:S03]  /*19e20*/  IMAD.MOV.U32 R19, RZ, RZ, R17 ;  /* 0x000000ffff137224 */ /* 0x000fc600078e0011 */
[----:B------:R1:W5:Y:S04]  /*19e30*/  LDL.LU R7, [R1+0x14] ;  /* 0x0000140001077983 */ /* 0x0003680000300800 */
.L_x_1081:
[----:B-----5:R-:W-:Y:S01]  /*19e40*/  VIADD R3, R6, 0x1 ;  /* 0x0000000106037836 */ /* 0x020fe20000000000 */
[----:B------:R-:W-:Y:S05]  /*19e50*/  YIELD ;  /* 0x0000000000007946 */ /* 0x000fea0003800000 */
[----:B------:R-:W-:Y:S01]  /*19e60*/  ISETP.NE.AND P0, PT, R3, 0x2, PT ;  /* 0x000000020300780c */ /* 0x000fe20003f05270 */
[----:B------:R-:W-:Y:S03]  /*19e70*/  BSSY B0, `(.L_x_1062) ;  /* 0x000006d000007945 */ /* 0x000fe60003800000 */
[----:B------:R-:W-:-:S02]  /*19e80*/  SEL R2, RZ, 0x1, P0 ;  /* 0x00000001ff027807 */ /* 0x000fc40000000000 */
[----:B--2---:R-:W-:Y:S02]  /*19e90*/  SEL R10, R3, RZ, P0 ;  /* 0x000000ff030a7207 */ /* 0x004fe40000000000 */
        /* <DEDUP_REMOVED lines=10> */
[----:B0-----:R-:W0:Y:S01]  /*19f40*/  LDC R4, c[0x0][0x41c] ;  /* 0x00010700ff047b82 */ /* 0x001e220000000800 */
[----:B------:R-:W-:Y:S01]  /*19f50*/  ULDC.64 UR6, c[0x0][0x408] ;  /* 0x0001020000067ab9 */ /* 0x000fe20000000a00 */
[----:B0-----:R-:W-:-:S13]  /*19f60*/  ISETP.NE.AND P0, PT, R4, 0x1, PT ;  /* 0x000000010400780c */ /* 0x001fda0003f05270 */
[----:B------:R-:W0:Y:S02]  /*19f70*/  @P0 LDC.64 R2, c[0x0][0x420] ;  /* 0x00010800ff020b82 */ /* 0x000e240000000a00 */
[----:B0-----:R-:W-:-:S04]  /*19f80*/  @P0 IMAD.HI.U32 R0, R19, R2, RZ ;  /* 0x0000000213000227 */ /* 0x001fc800078e00ff */
[----:B------:R-:W-:Y:S01]  /*19f90*/  IMAD.MOV.U32 R2, RZ, RZ, R19 ;  /* 0x000000ffff027224 */ /* 0x000fe200078e0013 */
[----:B------:R-:W-:-:S04]  /*19fa0*/  @P0 SHF.R.U32.HI R2, RZ, R3, R0 ;  /* 0x00000003ff020219 */ /* 0x000fc80000011600 */
[--C-:B------:R-:W-:Y:S01]  /*19fb0*/  SHF.R.S32.HI R3, RZ, 0x1f, R2.reuse ;  /* 0x0000001fff037819 */ /* 0x100fe20000011402 */
[--C-:B------:R-:W-:Y:S02]  /*19fc0*/  IMAD.MOV R8, RZ, RZ, -R2.reuse ;  /* 0x000000ffff087224 */ /* 0x100fe400078e0a02 */
[----:B------:R-:W-:-:S04]  /*19fd0*/  IMAD.WIDE.U32 R2, R21, UR6, R2 ;  /* 0x0000000615027c25 */ /* 0x000fc8000f8e0002 */
[----:B------:R-:W-:Y:S01]  /*19fe0*/  IMAD R8, R4, R8, R19 ;  /* 0x0000000804087224 */ /* 0x000fe200078e0213 */
[----:B------:R-:W-:Y:S01]  /*19ff0*/  LEA R4, P0, R2, UR4, 0x2 ;  /* 0x0000000402047c11 */ /* 0x000fe2000f8010ff */
[----:B---3--:R-:W-:-:S04]  /*1a000*/  IMAD R0, R5, UR6, RZ ;  /* 0x0000000605007c24 */ /* 0x008fc8000f8e02ff */
[----:B------:R-:W-:-:S04]  /*1a010*/  IMAD R0, R21, UR7, R0 ;  /* 0x0000000715007c24 */ /* 0x000fc8000f8e0200 */
[----:B------:R-:W-:-:S05]  /*1a020*/  IMAD.IADD R0, R0, 0x1, R3 ;  /* 0x0000000100007824 */ /* 0x000fca00078e0203 */
[----:B------:R-:W-:-:S05]  /*1a030*/  LEA.HI.X R5, R2, UR5, R0, 0x2, P0 ;  /* 0x0000000502057c11 */ /* 0x000fca00080f1400 */
[----:B------:R3:W5:Y:S02]  /*1a040*/  LDG.E R0, desc[UR44][R4.64] ;  /* 0x0000002c04007981 */ /* 0x000764000c1e1900 */
.L_x_1064:
[----:B0--3--:R-:W-:Y:S01]  /*1a050*/  LEA R4, R10, UR40, 0x3 ;  /* 0x000000280a047c11 */ /* 0x009fe2000f8e18ff */
[----:B------:R-:W0:Y:S01]  /*1a060*/  S2R R2, SR_TID.X ;  /* 0x0000000000027919 */ /* 0x000e220000002100 */
[----:B------:R-:W-:Y:S01]  /*1a070*/  SHF.L.U32 R3, R9, 0x1f, RZ ;  /* 0x0000001f09037819 */ /* 0x000fe200000006ff */
[----:B------:R-:W-:Y:S03]  /*1a080*/  BSSY B1, `(.L_x_1065) ;  /* 0x0000005000017945 */ /* 0x000fe60003800000 */
[----:B------:R-:W3:Y:S01]  /*1a090*/  SYNCS.PHASECHK.TRANS64.TRYWAIT P0, [R4+URZ+0x28880], R3 ;  /* 0x02888003040075a7 */ /* 0x000ee2000800017f */
[----:B0-----:R-:W-:-:S04]  /*1a0a0*/  LOP3.LUT R2, R2, 0x7f, RZ, 0xc0, !PT ;  /* 0x0000007f02027812 */ /* 0x001fc800078ec0ff */
[----:B------:R-:W-:Y:S01]  /*1a0b0*/  ISETP.NE.AND P2, PT, R2, RZ, PT ;  /* 0x000000ff0200720c */ /* 0x000fe20003f45270 */
[----:B---3--:R-:W-:-:S12]  /*1a0c0*/  @!P0 BRA `(.L_x_1066) ;  /* 0x0000002800ec8947 */ /* 0x008fd80003800000 */
.L_x_1125:
[----:B------:R-:W-:Y:S05]  /*1a0d0*/  BSYNC B1 ;  /* 0x0000000000017941 */ /* 0x000fea0003800000 */
.L_x_1065:
        /* <DEDUP_REMOVED lines=9> */
.L_x_1068:
[----:B------:R-:W-:Y:S05]  /*1a170*/  BSYNC B1 ;  /* 0x0000000000017941 */ /* 0x000fea0003800000 */
.L_x_1067:
        /* <DEDUP_REMOVED lines=16> */
.L_x_1069:
        /* <DEDUP_REMOVED lines=12> */
.L_x_1126:
[----:B------:R-:W-:Y:S05]  /*1a340*/  BSYNC B1 ;  /* 0x0000000000017941 */ /* 0x000fea0003800000 */
.L_x_1070:
[----:B------:R-:W-:Y:S01]  /*1a350*/  BSSY B1, `(.L_x_1072) ;  /* 0x000000b000017945 */ /* 0x000fe20003800000 */
[----:B------:R-:W-:Y:S02]  /*1a360*/  IMAD.MOV.U32 R8, RZ, RZ, 0x0 ;  /* 0x00000000ff087424 */ /* 0x000fe400078e00ff */
[----:B------:R-:W-:Y:S01]  /*1a370*/  IMAD.MOV.U32 R9, RZ, RZ, 0x14f00000 ;  /* 0x14f00000ff097424 */ /* 0x000fe200078e00ff */
[----:B------:R-:W-:Y:S06]  /*1a380*/  @P2 BRA `(.L_x_1073) ;  /* 0x00000000001c2947 */ /* 0x000fec0003800000 */
[----:B------:R-:W3:Y:S01]  /*1a390*/  S2R R11, SR_TID.X ;  /* 0x00000000000b7919 */ /* 0x000ee20000002100 */
[----:B0-2---:R-:W-:-:S04]  /*1a3a0*/  IMAD.MOV.U32 R3, RZ, RZ, 0x6000 ;  /* 0x00006000ff037424 */ /* 0x005fc800078e00ff */
[----:B------:R4:W-:Y:S01]  /*1a3b0*/  SYNCS.ARRIVE.TRANS64 RZ, [R4+URZ+0x28830], R3 ;  /* 0x0288300304ff79a7 */ /* 0x0009e2000800003f */
[----:B---3--:R-:W-:-:S04]  /*1a3c0*/  LOP3.LUT R11, R11, 0x1f, RZ, 0xc0, !PT ;  /* 0x0000001f0b0b7812 */ /* 0x008fc800078ec0ff */
[----:B------:R-:W-:-:S13]  /*1a3d0*/  ISETP.NE.AND P0, PT, R11, RZ, PT ;  /* 0x000000ff0b00720c */ /* 0x000fda0003f05270 */
[----:B----4-:R-:W-:Y:S05]  /*1a3e0*/  @!P0 BRA `(.L_x_1073) ;  /* 0x0000000000048947 */ /* 0x010fea0003800000 */
[----:B------:R-:W-:Y:S01]  /*1a3f0*/  BPT.TRAP 0x1 ;  /* 0x000000040000795c */ /* 0x000fe20000300000 */
.L_x_1073:
[----:B------:R-:W-:Y:S05]  /*1a400*/  BSYNC B1 ;  /* 0x0000000000017941 */ /* 0x000fea0003800000 */
.L_x_1072:
[----:B0-2---:R-:W2:Y:S01]  /*1a410*/  LDL R3, [R1+0x8] ;  /* 0x0000080001037983 */ /* 0x005ea20000100800 */
        /* <DEDUP_REMOVED lines=9> */
.L_x_1074:
        /* <DEDUP_REMOVED lines=9> */
.L_x_1063:
[----:B------:R-:W-:Y:S05]  /*1a540*/  BSYNC B0 ;  /* 0x0000000000007941 */ /* 0x000fea0003800000 */
.L_x_1062:
[----:B------:R-:W3:Y:S02]  /*1a550*/  LDL R3, [R1+0x34] ;  /* 0x0000340001037983 */ /* 0x000ee40000100800 */
[----:B---3--:R-:W-:-:S13]  /*1a560*/  ISETP.NE.AND P0, PT, R3, 0x3, PT ;  /* 0x000000030300780c */ /* 0x008fda0003f05270 */
[----:B------:R-:W-:Y:S05]  /*1a570*/  @!P0 BRA `(.L_x_1075) ;  /* 0x0000000000048947 */ /* 0x000fea0003800000 */
[----:B------:R-:W-:Y:S01]  /*1a580*/  BPT.TRAP 0x1 ;  /* 0x000000040000795c */ /* 0x000fe20000300000 */
.L_x_1075:
        /* <DEDUP_REMOVED lines=8> */
.L_x_1127:
[----:B------:R-:W-:Y:S05]  /*1a610*/  BSYNC B0 ;  /* 0x0000000000007941 */ /* 0x000fea0003800000 */
.L_x_1076:
[----:B------:R-:W-:Y:S05]  /*1a620*/  @!P0 BRA `(.L_x_1078) ;  /* 0x0000000000048947 */ /* 0x000fea0003800000 */
[----:B------:R-:W-:Y:S01]  /*1a630*/  BPT.TRAP 0x1 ;  /* 0x000000040000795c */ /* 0x000fe20000300000 */
.L_x_1078:
[----:B------:R-:W-:Y:S01]  /*1a640*/  SHF.L.U32 R3, R7, 0x1f, RZ ;  /* 0x0000001f07037819 */ /* 0x000fe200000006ff */
[----:B---3--:R-:W-:-:S03]  /*1a650*/  IMAD R2, R6, 0x6000, RZ ;  /* 0x0000600006027824 */ /* 0x008fc600078e02ff */
[----:B------:R-:W3:Y:S02]  /*1a660*/  SYNCS.PHASECHK.TRANS64.TRYWAIT P2, [R20+URZ+0x28860], R3 ;  /* 0x02886003140075a7 */ /* 0x000ee4000804017f */
[----:B---3--:R-:W-:Y:S05]  /*1a670*/  @!P2 BRA `(.L_x_1079) ;  /* 0x0000002400bca947 */ /* 0x008fea0003800000 */
.L_x_1128:
[----:B0-----:R-:W3:Y:S04]  /*1a680*/  LDL R4, [R1+0x24] ;  /* 0x0000240001047983 */ /* 0x001ee80000100800 */
[----:B------:R-:W4:Y:S01]  /*1a690*/  LDL R12, [R1+0x20] ;  /* 0x00002000010c7983 */ /* 0x000f220000100800 */
[----:B------:R-:W-:Y:S05]  /*1a6a0*/  WARPSYNC.ALL ;  /* 0x0000000000007948 */ /* 0x000fea0003800000 */
[----:B------:R-:W0:Y:S01]  /*1a6b0*/  S2R R8, SR_TID.X ;  /* 0x0000000000087919 */ /* 0x000e220000002100 */
[----:B--2---:R-:W-:-:S02]  /*1a6c0*/  IMAD.MOV.U32 R10, RZ, RZ, 0x40 ;  /* 0x00000040ff0a7424 */ /* 0x004fc400078e00ff */
[----:B------:R-:W-:Y:S01]  /*1a6d0*/  IMAD.MOV.U32 R17, RZ, RZ, 0x20 ;  /* 0x00000020ff117424 */ /* 0x000fe200078e00ff */
[----:B------:R-:W2:Y:S01]  /*1a6e0*/  S2R R14, SR_TID.X ;  /* 0x00000000000e7919 */ /* 0x000ea20000002100 */
[----:B0-----:R-:W-:-:S04]  /*1a6f0*/  LOP3.LUT P2, RZ, R8, 0x4, RZ, 0xc0, !PT ;  /* 0x0000000408ff7812 */ /* 0x001fc8000784c0ff */
[----:B------:R-:W-:Y:S02]  /*1a700*/  SEL R10, R10, 0xffffffc0, !P2 ;  /* 0xffffffc00a0a7807 */ /* 0x000fe40005000000 */
[----:B--2---:R-:W-:-:S04]  /*1a710*/  LOP3.LUT P2, RZ, R14, 0x4, RZ, 0xc0, !PT ;  /* 0x000000040eff7812 */ /* 0x004fc8000784c0ff */
[----:B------:R-:W-:Y:S02]  /*1a720*/  SEL R17, R17, 0xffffffe0, !P2 ;  /* 0xffffffe011117807 */ /* 0x000fe40005000000 */
[C---:B---3--:R-:W-:Y:S02]  /*1a730*/  LOP3.LUT R3, R2.reuse, R4, RZ, 0xfc, !PT ;  /* 0x0000000402037212 */ /* 0x048fe400078efcff */
[----:B----4-:R-:W-:-:S03]  /*1a740*/  IADD3 R2, R2, UR40, R12 ;  /* 0x0000002802027c10 */ /* 0x010fc6000fffe00c */
[----:B------:R-:W0:Y:S01]  /*1a750*/  LDSM.16.MT88.4 R4, [R3+UR40+0xc400] ;  /* 0x00c400280304783b */ /* 0x000e220008004200 */
[----:B------:R-:W-:Y:S01]  /*1a760*/  VIADD R18, R3, UR40 ;  /* 0x0000002803127c36 */ /* 0x000fe20008000000 */
[----:B------:R-:W-:-:S03]  /*1a770*/  IADD3 R17, R17, 0x400, R2 ;  /* 0x0000040011117810 */ /* 0x000fc60007ffe002 */
        /* <DEDUP_REMOVED lines=18> */
[----:B------:R-:W-:Y:S01]  /*1a8a0*/  STSM.16.M88.4 [R17], R12 ;  /* 0x0000000c11007844 */ /* 0x000fe20000000200 */
        /* <DEDUP_REMOVED lines=61> */
.L_x_1080:
[----:B------:R-:W3:Y:S01]  /*1ac80*/  LDL R2, [R1+0x18] ;  /* 0x0000180001027983 */ /* 0x000ee20000100800 */
[----:B0-----:R0:W-:Y:S03]  /*1ac90*/  SYNCS.ARRIVE.TRANS64.A1T0 RZ, [R20+URZ+0x28850], RZ ;  /* 0x028850ff14ff79a7 */ /* 0x0011e6000810003f */
[----:B------:R4:W5:Y:S04]  /*1aca0*/  LDL R6, [R1+0x10] ;  /* 0x0000100001067983 */ /* 0x0009680000100800 */
[----:B------:R4:W5:Y:S01]  /*1acb0*/  LDL R7, [R1+0x14] ;  /* 0x0000140001077983 */ /* 0x0009620000100800 */
[----:B0-----:R-:W-:-:S05]  /*1acc0*/  @!P1 VIADD R20, R20, 0x28880 ;  /* 0x0002888014149836 */ /* 0x001fca0000000000 */
[----:B------:R-:W-:Y:S01]  /*1acd0*/  @!P1 PRMT R20, RZ, 0x654, R20 ;  /* 0x00000654ff149816 */ /* 0x000fe20000000014 */
[----:B------:R-:W-:Y:S06]  /*1ace0*/  BAR.SYNC.DEFER_BLOCKING 0x2, 0x80 ;  /* 0x0082000000007b1d */ /* 0x000fec0000010000 */
[----:B------:R4:W-:Y:S01]  /*1acf0*/  @!P1 SYNCS.ARRIVE.TRANS64.RED.A1T0 RZ, [R20+URZ], RZ ;  /* 0x000000ff14ff99a7 */ /* 0x0009e2000810043f */
[C---:B---3--:R-:W-:Y:S01]  /*1ad00*/  ISETP.GT.AND P0, PT, R19.reuse, R2, PT ;  /* 0x000000021300720c */ /* 0x048fe20003f04270 */
[----:B------:R-:W-:-:S12]  /*1ad10*/  VIADD R19, R19, 0xffffffff ;  /* 0xffffffff13137836 */ /* 0x000fd80000000000 */
[----:B----4-:R-:W-:Y:S05]  /*1ad20*/  @P0 BRA `(.L_x_1081) ;  /* 0xfffffff000440947 */ /* 0x010fea000383ffff */
.L_x_1061:
[----:B------:R-:W3:Y:S01]  /*1ad30*/  LDL R2, [R1+0x34] ;  /* 0x0000340001027983 */ /* 0x000ee20000100800 */
[----:B------:R-:W-:Y:S01]  /*1ad40*/  BSSY B0, `(.L_x_1082) ;  /* 0x0000010000007945 */ /* 0x000fe20003800000 */
[----:B---3--:R-:W-:-:S03]  /*1ad50*/  ISETP.NE.AND P2, PT, R2, 0x3, PT ;  /* 0x000000030200780c */ /* 0x008fc60003f45270 */
[----:B------:R-:W-:Y:S10]  /*1ad60*/  @P1 BRA `(.L_x_1083) ;  /* 0x0000000000341947 */ /* 0x000ff40003800000 */
[----:B------:R-:W3:Y:S01]  /*1ad70*/  S2R R5, SR_LANEID ;  /* 0x0000000000057919 */ /* 0x000ee20000000000 */
[----:B------:R-:W-:Y:S01]  /*1ad80*/  VOTEU.ANY UR4, UPT, PT ;  /* 0x0000000000047886 */ /* 0x000fe200038e0100 */
[----:B------:R-:W4:Y:S01]  /*1ad90*/  LDC.64 R2, c[0x0][0xc38] ;  /* 0x00030e00ff027b82 */ /* 0x000f220000000a00 */
[----:B------:R-:W3:Y:S02]  /*1ada0*/  FLO.U32 R0, UR4 ;  /* 0x0000000400007d00 */ /* 0x000ee400080e0000 */
[----:B---3--:R-:W-:-:S06]  /*1adb0*/  ISETP.EQ.U32.AND P0, PT, R0, R5, PT ;  /* 0x000000050000720c */ /* 0x008fcc0003f02070 */
[----:B------:R-:W4:Y:S07]  /*1adc0*/  POPC R5, UR4 ;  /* 0x0000000400057d09 */ /* 0x000f2e0008000000 */
[----:B----4-:R-:W3:Y:S01]  /*1add0*/  @P0 ATOMG.E.ADD.STRONG.GPU PT, R3, desc[UR44][R2.64], R5 ;  /* 0x00000005020309a8 */ /* 0x010ee200081ee1ec */
[----:B0-----:R-:W0:Y:S02]  /*1ade0*/  S2R R4, SR_LTMASK ;  /* 0x0000000000047919 */ /* 0x001e240000003900 */
[----:B0-----:R-:W-:-:S04]  /*1adf0*/  LOP3.LUT R4, R4, UR4, RZ, 0xc0, !PT ;  /* 0x0000000404047c12 */ /* 0x001fc8000f8ec0ff */
[----:B-----5:R-:W0:Y:S01]  /*1ae00*/  POPC R7, R4 ;  /* 0x0000000400077309 */ /* 0x020e220000000000 */
[----:B---3--:R-:W0:Y:S02]  /*1ae10*/  SHFL.IDX PT, R0, R3, R0, 0x1f ;  /* 0x00001f0003007589 */ /* 0x008e2400000e0000 */
[----:B0-----:R-:W-:-:S05]  /*1ae20*/  IADD3 R0, R0, UR41, R7 ;  /* 0x0000002900007c10 */ /* 0x001fca000fffe007 */
[----:B------:R3:W-:Y:S02]  /*1ae30*/  STL [R1], R0 ;  /* 0x0000000001007387 */ /* 0x0007e40000100800 */
.L_x_1083:
[----:B------:R-:W-:Y:S05]  /*1ae40*/  BSYNC B0 ;  /* 0x0000000000007941 */ /* 0x000fea0003800000 */
.L_x_1082:
[----:B------:R-:W-:Y:S05]  /*1ae50*/  @!P2 BRA `(.L_x_1084) ;  /* 0x000000000004a947 */ /* 0x000fea0003800000 */
[----:B------:R-:W-:Y:S01]  /*1ae60*/  BPT.TRAP 0x1 ;  /* 0x000000040000795c */ /* 0x000fe20000300000 */
.L_x_1084:
[----:B------:R-:W4:Y:S04]  /*1ae70*/  LDL R3, [R1+0x14] ;  /* 0x0000140001037983 */ /* 0x000f280000100800 */
[----:B------:R-:W2:Y:S04]  /*1ae80*/  LDL R2, [R1+0x10] ;  /* 0x0000100001027983 */ /* 0x000ea80000100800 */
[----:B---3--:R-:W3:Y:S01]  /*1ae90*/  LDL R0, [R1+0x28] ;  /* 0x0000280001007983 */ /* 0x008ee20000100800 */
[----:B------:R-:W-:Y:S01]  /*1aea0*/  BSSY B0, `(.L_x_1085) ;  /* 0x0000007000007945 */ /* 0x000fe20003800000 */
[----:B----4-:R-:W-:-:S04]  /*1aeb0*/  LOP3.LUT R3, R3, 0x1, RZ, 0x3c, !PT ;  /* 0x0000000103037812 */ /* 0x010fc800078e3cff */
[----:B------:R-:W-:Y:S02]  /*1aec0*/  SHF.L.U32 R3, R3, 0x1f, RZ ;  /* 0x0000001f03037819 */ /* 0x000fe400000006ff */
[----:B--2---:R-:W-:Y:S02]  /*1aed0*/  LEA R18, R2, UR40, 0x3 ;  /* 0x0000002802127c11 */ /* 0x004fe4000f8e18ff */
[----:B---3--:R-:W-:Y:S02]  /*1aee0*/  ISETP.NE.AND P2, PT, R0, 0x3, PT ;  /* 0x000000030000780c */ /* 0x008fe40003f45270 */
[----:B------:R-:W2:Y:S02]  /*1aef0*/  SYNCS.PHASECHK.TRANS64.TRYWAIT P0, [R18+URZ+0x28870], R3 ;  /* 0x02887003120075a7 */ /* 0x000ea4000800017f */
[----:B--2---:R-:W-:Y:S09]  /*1af00*/  @!P0 BRA `(.L_x_1086) ;  /* 0x0000001c00ac8947 */ /* 0x004ff20003800000 */
.L_x_1129:
[----:B------:R-:W-:Y:S05]  /*1af10*/  BSYNC B0 ;  /* 0x0000000000007941 */ /* 0x000fea0003800000 */
.L_x_1085:
[----:B------:R-:W-:Y:S05]  /*1af20*/  @!P2 BRA `(.L_x_1087) ;  /* 0x000000000004a947 */ /* 0x000fea0003800000 */
[----:B------:R-:W-:Y:S01]  /*1af30*/  BPT.TRAP 0x1 ;  /* 0x000000040000795c */ /* 0x000fe20000300000 */
.L_x_1087:
[----:B------:R-:W2:Y:S02]  /*1af40*/  LDL R0, [R1+0x14] ;  /* 0x0000140001007983 */ /* 0x000ea40000100800 */
[----:B--2---:R-:W-:-:S04]  /*1af50*/  SHF.L.U32 R3, R0, 0x1f, RZ ;  /* 0x0000001f00037819 */ /* 0x004fc800000006ff */
[----:B------:R-:W2:Y:S02]  /*1af60*/  SYNCS.PHASECHK.TRANS64.TRYWAIT P0, [R18+URZ+0x28860], R3 ;  /* 0x02886003120075a7 */ /* 0x000ea4000800017f */
[----:B--2---:R-:W-:Y:S05]  /*1af70*/  @!P0 BRA `(.L_x_1088) ;  /* 0x0000001c00a48947 */ /* 0x004fea0003800000 */
.L_x_1130:
[----:B------:R-:W3:Y:S04]  /*1af80*/  LDL R19, [R1+0x10] ;  /* 0x0000100001137983 */ /* 0x000ee80000100800 */
[----:B------:R-:W4:Y:S04]  /*1af90*/  LDL R2, [R1+0x24] ;  /* 0x0000240001027983 */ /* 0x000f280000100800 */
[----:B------:R-:W4:Y:S01]  /*1afa0*/  LDL R12, [R1+0x20] ;  /* 0x00002000010c7983 */ /* 0x000f220000100800 */
[----:B------:R-:W0:Y:S01]  /*1afb0*/  S2R R8, SR_TID.X ;  /* 0x0000000000087919 */ /* 0x000e220000002100 */
[----:B------:R-:W-:Y:S05]  /*1afc0*/  WARPSYNC.ALL ;  /* 0x0000000000007948 */ /* 0x000fea0003800000 */
[----:B------:R-:W-:Y:S01]  /*1afd0*/  IMAD.MOV.U32 R10, RZ, RZ, 0x40 ;  /* 0x00000040ff0a7424 */ /* 0x000fe200078e00ff */
[----:B0-----:R-:W-:-:S04]  /*1afe0*/  LOP3.LUT P0, RZ, R8, 0x4, RZ, 0xc0, !PT ;  /* 0x0000000408ff7812 */ /* 0x001fc8000780c0ff */
[----:B------:R-:W-:Y:S01]  /*1aff0*/  SEL R10, R10, 0xffffffc0, !P0 ;  /* 0xffffffc00a0a7807 */ /* 0x000fe20004000000 */
[----:B------:R-:W0:Y:S02]  /*1b000*/  S2R R14, SR_TID.X ;  /* 0x00000000000e7919 */ /* 0x000e240000002100 */
[----:B0-----:R-:W-:Y:S01]  /*1b010*/  LOP3.LUT P0, RZ, R14, 0x4, RZ, 0xc0, !PT ;  /* 0x000000040eff7812 */ /* 0x001fe2000780c0ff */
[----:B--2---:R-:W-:-:S05]  /*1b020*/  IMAD.MOV.U32 R3, RZ, RZ, 0x20 ;  /* 0x00000020ff037424 */ /* 0x004fca00078e00ff */
[----:B------:R-:W-:Y:S01]  /*1b030*/  SEL R3, R3, 0xffffffe0, !P0 ;  /* 0xffffffe003037807 */ /* 0x000fe20004000000 */
[----:B---3--:R-:W-:-:S05]  /*1b040*/  IMAD R0, R19, 0x6000, RZ ;  /* 0x0000600013007824 */ /* 0x008fca00078e02ff */
[----:B----4-:R-:W-:-:S05]  /*1b050*/  LOP3.LUT R2, R0, R2, RZ, 0xfc, !PT ;  /* 0x0000000200027212 */ /* 0x010fca00078efcff */
[----:B-----5:R-:W0:Y:S01]  /*1b060*/  LDSM.16.MT88.4 R4, [R2+UR40+0xc400] ;  /* 0x00c400280204783b */ /* 0x020e220008004200 */
[----:B------:R-:W-:-:S04]  /*1b070*/  VIADD R17, R2, UR40 ;  /* 0x0000002802117c36 */ /* 0x000fc80008000000 */
[----:B------:R-:W-:Y:S01]  /*1b080*/  IMAD.IADD R17, R10, 0x1, R17 ;  /* 0x000000010a117824 */ /* 0x000fe200078e0211 */
[C-C-:B0-----:R-:W-:Y:S02]  /*1b090*/  PRMT R8, R4.reuse, 0x6420, R5.reuse ;  /* 0x0000642004087816 */ /* 0x141fe40000000005 */
[----:B------:R-:W-:Y:S02]  /*1b0a0*/  PRMT R9, R4, 0x7531, R5 ;  /* 0x0000753104097816 */ /* 0x000fe40000000005 */
[C-C-:B------:R-:W-:Y:S02]  /*1b0b0*/  PRMT R10, R6.reuse, 0x6420, R7.reuse ;  /* 0x00006420060a7816 */ /* 0x140fe40000000007 */
[----:B------:R-:W-:Y:S02]  /*1b0c0*/  PRMT R11, R6, 0x7531, R7 ;  /* 0x00007531060b7816 */ /* 0x000fe40000000007 */
[----:B------:R-:W0:Y:S01]  /*1b0d0*/  LDSM.16.MT88.4 R4, [R17+0xc400] ;  /* 0x00c400001104783b */ /* 0x000e220000004200 */
[----:B------:R-:W-:-:S05]  /*1b0e0*/  IADD3 R0, R0, UR40, R12 ;  /* 0x0000002800007c10 */ /* 0x000fca000fffe00c */
[----:B------:R0:W-:Y:S02]  /*1b0f0*/  STSM.16.M88.4 [R0+0x400], R8 ;  /* 0x0004000800007844 */ /* 0x0001e40000000200 */
[C-C-:B0-----:R-:W-:Y:S02]  /*1b100*/  PRMT R8, R4.reuse, 0x6420, R5.reuse ;  /* 0x0000642004087816 */ /* 0x141fe40000000005 */
        /* <DEDUP_REMOVED lines=9> */
[----:B------:R-:W0:Y:S01]  /*1b1a0*/  LDSM.16.MT88.4 R4, [R17+0xd400] ;  /* 0x00d400001104783b */ /* 0x000e220000004200 */
[----:B------:R-:W-:-:S05]  /*1b1b0*/  IADD3 R3, R3, 0x400, R0 ;  /* 0x0000040003037810 */ /* 0x000fca0007ffe000 */
[----:B------:R-:W-:Y:S01]  /*1b1c0*/  STSM.16.M88.4 [R3], R12 ;  /* 0x0000000c03007844 */ /* 0x000fe20000000200 */
        /* <DEDUP_REMOVED lines=61> */
.L_x_1089:
[----:B--2---:R-:W2:Y:S01]  /*1b5a0*/  LDL.LU R3, [R1+0x14] ;  /* 0x0000140001037983 */ /* 0x004ea20000300800 */
[----:B0-----:R-:W-:Y:S01]  /*1b5b0*/  SYNCS.ARRIVE.TRANS64.A1T0 RZ, [R18+URZ+0x28850], RZ ;  /* 0x028850ff12ff79a7 */ /* 0x001fe2000810003f */
[----:B------:R-:W-:-:S05]  /*1b5c0*/  @!P1 VIADD R0, R18, 0x28880 ;  /* 0x0002888012009836 */ /* 0x000fca0000000000 */
[----:B------:R-:W-:Y:S01]  /*1b5d0*/  @!P1 PRMT R0, RZ, 0x654, R0 ;  /* 0x00000654ff009816 */ /* 0x000fe20000000000 */
[----:B------:R-:W-:Y:S06]  /*1b5e0*/  BAR.SYNC.DEFER_BLOCKING 0x2, 0x80 ;  /* 0x0082000000007b1d */ /* 0x000fec0000010000 */
[----:B------:R0:W-:Y:S02]  /*1b5f0*/  @!P1 SYNCS.ARRIVE.TRANS64.RED.A1T0 RZ, [R0+URZ], RZ ;  /* 0x000000ff00ff99a7 */ /* 0x0001e4000810043f */
[----:B0-----:R-:W-:-:S05]  /*1b600*/  VIADD R0, R19, 0x1 ;  /* 0x0000000113007836 */ /* 0x001fca0000000000 */
[----:B------:R-:W-:-:S04]  /*1b610*/  ISETP.NE.AND P0, PT, R0, 0x2, PT ;  /* 0x000000020000780c */ /* 0x000fc80003f05270 */
[----:B------:R-:W-:Y:S02]  /*1b620*/  SEL R2, RZ, 0x1, P0 ;  /* 0x00000001ff027807 */ /* 0x000fe40000000000 */
[----:B------:R-:W-:-:S05]  /*1b630*/  SEL R0, R0, RZ, P0 ;  /* 0x000000ff00007207 */ /* 0x000fca0000000000 */
[----:B------:R0:W-:Y:S01]  /*1b640*/  STL [R1+0x10], R0 ;  /* 0x0000100001007387 */ /* 0x0001e20000100800 */
[----:B--2---:R-:W-:-:S05]  /*1b650*/  LOP3.LUT R3, R3, R2, RZ, 0x3c, !PT ;  /* 0x0000000203037212 */ /* 0x004fca00078e3cff */
[----:B------:R0:W-:Y:S02]  /*1b660*/  STL [R1+0x14], R3 ;  /* 0x0000140301007387 */ /* 0x0001e40000100800 */
.L_x_1045:
[----:B------:R-:W-:Y:S05]  /*1b670*/  BSYNC B6 ;  /* 0x0000000000067941 */ /* 0x000fea0003800000 */
.L_x_1043:
[----:B------:R-:W-:-:S13]  /*1b680*/  LOP3.LUT P0, RZ, R16, 0x2, RZ, 0xc0, !PT ;  /* 0x0000000210ff7812 */ /* 0x000fda000780c0ff */
[----:B------:R-:W-:Y:S05]  /*1b690*/  @!P0 BRA `(.L_x_1090) ;  /* 0x00000000002c8947 */ /* 0x000fea0003800000 */
[----:B------:R-:W3:Y:S08]  /*1b6a0*/  S2UR UR5, SR_CgaCtaId ;  /* 0x00000000000579c3 */ /* 0x000ef00000008800 */
[----:B------:R-:W-:Y:S06]  /*1b6b0*/  BAR.SYNC.DEFER_BLOCKING 0x5, 0x180 ;  /* 0x0146000000007b1d */ /* 0x000fec0000010000 */
[----:B------:R-:W-:-:S02]  /*1b6c0*/  UMOV UR4, 0x400 ;  /* 0x0000040000047882 */ /* 0x000fc40000000000 */
[----:B---3--:R-:W-:-:S09]  /*1b6d0*/  ULEA UR4, UR5, UR4, 0x18 ;  /* 0x0000000405047291 */ /* 0x008fd2000f8ec03f */
[----:B------:R-:W3:Y:S04]  /*1b6e0*/  LDS.128 R4, [UR4+0x288d0] ;  /* 0x0288d004ff047984 */ /* 0x000ee80008000c00 */
[----:B---3--:R3:W-:Y:S01]  /*1b6f0*/  STL.64 [R1], R4 ;  /* 0x0000000401007387 */ /* 0x0087e20000100a00 */
[----:B0-2---:R-:W-:-:S03]  /*1b700*/  IMAD.MOV.U32 R0, RZ, RZ, R6 ;  /* 0x000000ffff007224 */ /* 0x005fc600078e0006 */
[----:B------:R3:W-:Y:S02]  /*1b710*/  STL [R1+0xc], R7 ;  /* 0x00000c0701007387 */ /* 0x0007e40000100800 */
[----:B------:R-:W-:Y:S01]  /*1b720*/  R2UR UR38, R0 ;  /* 0x00000000002672ca */ /* 0x000fe200000e0000 */
[----:B------:R-:W-:Y:S06]  /*1b730*/  BAR.ARV 0x4, 0x180 ;  /* 0x0106000000007b1d */ /* 0x000fec0000002000 */
[----:B------:R-:W-:Y:S08]  /*1b740*/  BRA `(.L_x_1091) ;  /* 0x0000000800d87947 */ /* 0x000ff00003800000 */
.L_x_1090:
[----:B------:R-:W3:Y:S01]  /*1b750*/  LDL.LU R2, [R1] ;  /* 0x0000000001027983 */ /* 0x000ee20000300800 */
[----:B------:R-:W-:Y:S01]  /*1b760*/  ULDC UR4, c[0x0][0xc14] ;  /* 0x0003050000047ab9 */ /* 0x000fe20000000800 */
[----:B0-----:R-:W0:Y:S01]  /*1b770*/  S2R R3, SR_TID.X ;  /* 0x0000000000037919 */ /* 0x001e220000002100 */
[----:B------:R-:W-:Y:S01]  /*1b780*/  IMAD.MOV.U32 R4, RZ, RZ, RZ ;  /* 0x000000ffff047224 */ /* 0x000fe200078e00ff */
[----:B------:R-:W4:Y:S01]  /*1b790*/  LDC R10, c[0x0][0xc10] ;  /* 0x00030400ff0a7b82 */ /* 0x000f220000000800 */
[----:B--2---:R-:W2:Y:S01]  /*1b7a0*/  LDL R0, [R1+0xc] ;  /* 0x00000c0001007983 */ /* 0x004ea20000100800 */
[----:B0-----:R-:W-:-:S04]  /*1b7b0*/  LOP3.LUT R9, R3, 0x1f, RZ, 0xc0, !PT ;  /* 0x0000001f03097812 */ /* 0x001fc800078ec0ff */
[----:B------:R-:W-:Y:S01]  /*1b7c0*/  ISETP.NE.AND P0, PT, R9, 0x1f, PT ;  /* 0x0000001f0900780c */ /* 0x000fe20003f05270 */
[----:B---3--:R-:W-:Y:S02]  /*1b7d0*/  IMAD.MOV.U32 R8, RZ, RZ, R2 ;  /* 0x000000ffff087224 */ /* 0x008fe400078e0002 */
[----:B--2---:R-:W-:-:S05]  /*1b7e0*/  IMAD.IADD R5, R0, 0x1, R9 ;  /* 0x0000000100057824 */ /* 0x004fca00078e0209 */
[----:B------:R-:W-:Y:S01]  /*1b7f0*/  ISETP.GE.OR P1, PT, R5, UR4, !P0 ;  /* 0x0000000405007c0c */ /* 0x000fe2000c726670 */
[----:B------:R-:W-:-:S12]  /*1b800*/  ULDC UR4, c[0x0][0xc14] ;  /* 0x0003050000047ab9 */ /* 0x000fd80000000800 */
[----:B------:R-:W0:Y:S02]  /*1b810*/  @!P1 LDC.64 R2, c[0x0][0xc58] ;  /* 0x00031600ff029b82 */ /* 0x000e240000000a00 */
[----:B0-----:R-:W-:-:S05]  /*1b820*/  @!P1 IMAD.WIDE R2, R5, 0x4, R2 ;  /* 0x0000000405029825 */ /* 0x001fca00078e0202 */
[----:B------:R-:W2:Y:S01]  /*1b830*/  @!P1 LDG.E R4, desc[UR44][R2.64] ;  /* 0x0000002c02049981 */ /* 0x000ea2000c1e1900 */
[C---:B------:R-:W-:Y:S02]  /*1b840*/  ISETP.NE.AND P1, PT, R9.reuse, RZ, PT ;  /* 0x000000ff0900720c */ /* 0x040fe40003f25270 */
        /* <DEDUP_REMOVED lines=11> */
[----:B0-----:R-:W-:Y:S02]  /*1b900*/  SEL R3, R6, RZ, P3 ;  /* 0x000000ff06037207 */ /* 0x001fe40001800000 */
[----:B------:R-:W-:Y:S03]  /*1b910*/  SHFL.IDX PT, R6, R8, 0x1, 0x1f ;  /* 0x00201f0008067f89 */ /* 0x000fe600000e0000 */
[----:B------:R-:W-:Y:S02]  /*1b920*/  IMAD.IADD R3, R0, 0x1, R3 ;  /* 0x0000000100037824 */ /* 0x000fe400078e0203 */
[----:B------:R-:W-:Y:S04]  /*1b930*/  SHFL.IDX PT, R0, R8, RZ, 0x1f ;  /* 0x00001fff08007589 */ /* 0x000fe800000e0000 */
[----:B------:R-:W0:Y:S02]  /*1b940*/  SHFL.UP PT, R2, R3, 0x8, RZ ;  /* 0x0500000003027989 */ /* 0x000e2400000e00ff */
[----:B0-----:R-:W-:-:S05]  /*1b950*/  SEL R2, R2, RZ, P4 ;  /* 0x000000ff02027207 */ /* 0x001fca0002000000 */
[----:B------:R-:W-:-:S05]  /*1b960*/  IMAD.IADD R7, R3, 0x1, R2 ;  /* 0x0000000103077824 */ /* 0x000fca00078e0202 */
[----:B------:R-:W0:Y:S02]  /*1b970*/  SHFL.UP PT, R2, R7, 0x10, RZ ;  /* 0x0600000007027989 */ /* 0x000e2400000e00ff */
[----:B0-----:R-:W-:-:S05]  /*1b980*/  SEL R2, R2, RZ, P5 ;  /* 0x000000ff02027207 */ /* 0x001fca0002800000 */
[----:B------:R-:W-:-:S05]  /*1b990*/  IMAD.IADD R5, R7, 0x1, R2 ;  /* 0x0000000107057824 */ /* 0x000fca00078e0202 */
[----:B------:R-:W4:Y:S02]  /*1b9a0*/  SHFL.IDX PT, R2, R5, 0x1f, 0x1f ;  /* 0x03e01f0005027f89 */ /* 0x000f2400000e0000 */
[----:B----4-:R-:W-:-:S04]  /*1b9b0*/  IMAD R2, R2, R10, RZ ;  /* 0x0000000a02027224 */ /* 0x010fc800078e02ff */
[----:B------:R-:W-:-:S05]  /*1b9c0*/  IMAD.IADD R6, R6, 0x1, R2 ;  /* 0x0000000106067824 */ /* 0x000fca00078e0202 */
[----:B------:R-:W-:-:S13]  /*1b9d0*/  ISETP.GT.AND P6, PT, R6, R0, PT ;  /* 0x000000000600720c */ /* 0x000fda0003fc4270 */
[----:B------:R-:W-:Y:S05]  /*1b9e0*/  @P6 BRA `(.L_x_1092) ;  /* 0x0000000000946947 */ /* 0x000fea0003800000 */
.L_x_1096:
[----:B------:R-:W2:Y:S02]  /*1b9f0*/  LDL.LU R2, [R1+0xc] ;  /* 0x00000c0001027983 */ /* 0x000ea40000300800 */
[----:B--2---:R-:W-:-:S05]  /*1ba00*/  VIADD R2, R2, 0x1f ;  /* 0x0000001f02027836 */ /* 0x004fca0000000000 */
[----:B------:R-:W-:-:S13]  /*1ba10*/  ISETP.GE.AND P6, PT, R2, UR4, PT ;  /* 0x0000000402007c0c */ /* 0x000fda000bfc6270 */
[----:B------:R-:W-:Y:S05]  /*1ba20*/  @P6 BRA `(.L_x_1093) ;  /* 0x0000000400cc6947 */ /* 0x000fea0003800000 */
[----:B------:R-:W0:Y:S01]  /*1ba30*/  S2R R3, SR_TID.X ;  /* 0x0000000000037919 */ /* 0x000e220000002100 */
[----:B------:R-:W-:Y:S01]  /*1ba40*/  BSSY B0, `(.L_x_1094) ;  /* 0x000000a000007945 */ /* 0x000fe20003800000 */
[----:B------:R-:W-:Y:S01]  /*1ba50*/  IMAD.MOV.U32 R4, RZ, RZ, RZ ;  /* 0x000000ffff047224 */ /* 0x000fe200078e00ff */
[----:B------:R2:W-:Y:S01]  /*1ba60*/  STL [R1+0xc], R2 ;  /* 0x00000c0201007387 */ /* 0x0005e20000100800 */
[----:B0-----:R-:W-:-:S05]  /*1ba70*/  LOP3.LUT R3, R3, 0x1f, RZ, 0xc0, !PT ;  /* 0x0000001f03037812 */ /* 0x001fca00078ec0ff */
[----:B------:R-:W-:-:S05]  /*1ba80*/  IMAD.IADD R5, R2, 0x1, R3 ;  /* 0x0000000102057824 */ /* 0x000fca00078e0203 */
[----:B------:R-:W-:-:S13]  /*1ba90*/  ISETP.GE.OR P6, PT, R5, UR4, !P0 ;  /* 0x0000000405007c0c */ /* 0x000fda000c7c6670 */
[----:B--2---:R-:W-:Y:S05]  /*1baa0*/  @P6 BRA `(.L_x_1095) ;  /* 0x00000000000c6947 */ /* 0x004fea0003800000 */
[----:B------:R-:W0:Y:S02]  /*1bab0*/  LDC.64 R2, c[0x0][0xc58] ;  /* 0x00031600ff027b82 */ /* 0x000e240000000a00 */
[----:B0-----:R-:W-:-:S05]  /*1bac0*/  IMAD.WIDE R2, R5, 0x4, R2 ;  /* 0x0000000405027825 */ /* 0x001fca00078e0202 */
[----:B------:R0:W5:Y:S02]  /*1bad0*/  LDG.E R4, desc[UR44][R2.64] ;  /* 0x0000002c02047981 */ /* 0x000164000c1e1900 */
.L_x_1095:
[----:B------:R-:W-:Y:S05]  /*1bae0*/  BSYNC B0 ;  /* 0x0000000000007941 */ /* 0x000fea0003800000 */
.L_x_1094:
[----:B0----5:R-:W0:Y:S01]  /*1baf0*/  SHFL.UP PT, R2, R4, 0x1, RZ ;  /* 0x0420000004027989 */ /* 0x021e2200000e00ff */
[----:B------:R-:W2:Y:S01]  /*1bb00*/  LDC R10, c[0x0][0xc10] ;  /* 0x00030400ff0a7b82 */ /* 0x000ea20000000800 */
        /* <DEDUP_REMOVED lines=14> */
[----:B------:R-:W2:Y:S02]  /*1bbf0*/  SHFL.IDX PT, R3, R5, 0x1f, 0x1f ;  /* 0x03e01f0005037f89 */ /* 0x000ea400000e0000 */
[----:B--2---:R-:W-:-:S04]  /*1bc00*/  IMAD R2, R3, R10, RZ ;  /* 0x0000000a03027224 */ /* 0x004fc800078e02ff */
[----:B------:R-:W-:-:S05]  /*1bc10*/  IMAD.IADD R6, R2, 0x1, R6 ;  /* 0x0000000102067824 */ /* 0x000fca00078e0206 */
[----:B------:R-:W-:-:S13]  /*1bc20*/  ISETP.GT.AND P6, PT, R6, R0, PT ;  /* 0x000000000600720c */ /* 0x000fda0003fc4270 */
[----:B------:R-:W-:Y:S05]  /*1bc30*/  @!P6 BRA `(.L_x_1096) ;  /* 0xfffffffc006ce947 */ /* 0x000fea000383ffff */
.L_x_1092:
[----:B------:R-:W2:Y:S01]  /*1bc40*/  LDL.LU R7, [R1+0xc] ;  /* 0x00000c0001077983 */ /* 0x000ea20000300800 */
[----:B------:R-:W-:-:S04]  /*1bc50*/  IMAD.IADD R6, R6, 0x1, -R2 ;  /* 0x0000000106067824 */ /* 0x000fc800078e0a02 */
[----:B------:R-:W-:-:S05]  /*1bc60*/  IMAD R3, R5, R10, R6 ;  /* 0x0000000a05037224 */ /* 0x000fca00078e0206 */
[----:B------:R-:W-:Y:S02]  /*1bc70*/  ISETP.GT.AND P0, PT, R3, R0, PT ;  /* 0x000000000300720c */ /* 0x000fe40003f04270 */
[----:B------:R-:W0:Y:S11]  /*1bc80*/  LDC.64 R2, c[0x0][0xc68] ;  /* 0x00031a00ff027b82 */ /* 0x000e360000000a00 */
[----:B------:R-:W-:-:S04]  /*1bc90*/  VOTE.ANY R9, PT, !P0 ;  /* 0x0000000000097806 */ /* 0x000fc800040e0100 */
[----:B------:R-:W3:Y:S01]  /*1bca0*/  POPC R8, R9 ;  /* 0x0000000900087309 */ /* 0x000ee20000000000 */
[----:B------:R-:W-:Y:S01]  /*1bcb0*/  ISETP.NE.AND P0, PT, R9, RZ, PT ;  /* 0x000000ff0900720c */ /* 0x000fe20003f05270 */
[----:B---3--:R-:W3:Y:S01]  /*1bcc0*/  SHFL.IDX PT, R4, R4, R8, 0x1f ;  /* 0x00001f0804047589 */ /* 0x008ee200000e0000 */
[----:B--2---:R-:W-:-:S04]  /*1bcd0*/  IMAD.IADD R7, R8, 0x1, R7 ;  /* 0x0000000108077824 */ /* 0x004fc800078e0207 */
[----:B0-----:R-:W-:Y:S01]  /*1bce0*/  IMAD.WIDE R2, R7, 0x4, R2 ;  /* 0x0000000407027825 */ /* 0x001fe200078e0202 */
[----:B------:R0:W-:Y:S04]  /*1bcf0*/  STL [R1+0xc], R7 ;  /* 0x00000c0701007387 */ /* 0x0001e80000100800 */
[----:B0-----:R0:W5:Y:S02]  /*1bd00*/  LDG.E R7, desc[UR44][R2.64] ;  /* 0x0000002c02077981 */ /* 0x001164000c1e1900 */
[----:B0-----:R-:W-:Y:S01]  /*1bd10*/  IMAD.MOV.U32 R2, RZ, RZ, RZ ;  /* 0x000000ffff027224 */ /* 0x001fe200078e00ff */
[----:B---3--:R-:W-:Y:S06]  /*1bd20*/  @!P0 BRA `(.L_x_1097) ;  /* 0x0000000000088947 */ /* 0x008fec0003800000 */
[----:B------:R-:W-:-:S06]  /*1bd30*/  VIADD R2, R8, 0xffffffff ;  /* 0xffffffff08027836 */ /* 0x000fcc0000000000 */
[----:B------:R0:W2:Y:S02]  /*1bd40*/  SHFL.IDX PT, R2, R5, R2, 0x1f ;  /* 0x00001f0205027589 */ /* 0x0000a400000e0000 */
.L_x_1097:
[----:B0----5:R-:W-:Y:S02]  /*1bd50*/  IMAD R5, R4, R7, RZ ;  /* 0x0000000704057224 */ /* 0x021fe400078e02ff */
[----:B--2---:R-:W-:-:S03]  /*1bd60*/  IMAD R9, R2, R10, R6 ;  /* 0x0000000a02097224 */ /* 0x004fc600078e0206 */
[----:B------:R-:W-:Y:S01]  /*1bd70*/  IABS R8, R5 ;  /* 0x0000000500087213 */ /* 0x000fe20000000000 */
[----:B------:R-:W-:Y:S01]  /*1bd80*/  IMAD.IADD R0, R0, 0x1, -R9 ;  /* 0x0000000100007824 */ /* 0x000fe200078e0a09 */
[----:B------:R0:W-:Y:S02]  /*1bd90*/  STL [R1], R9 ;  /* 0x0000000901007387 */ /* 0x0001e40000100800 */
[----:B------:R-:W2:Y:S08]  /*1bda0*/  I2F.RP R3, R8 ;  /* 0x0000000800037306 */ /* 0x000eb00000209400 */
[----:B--2---:R-:W2:Y:S02]  /*1bdb0*/  MUFU.RCP R3, R3 ;  /* 0x0000000300037308 */ /* 0x004ea40000001000 */
[----:B--2---:R-:W-:-:S06]  /*1bdc0*/  VIADD R3, R3, 0xffffffe ;  /* 0x0ffffffe03037836 */ /* 0x004fcc0000000000 */
[----:B------:R-:W2:Y:S02]  /*1bdd0*/  F2I.FTZ.U32.TRUNC.NTZ R3, R3 ;  /* 0x0000000300037305 */ /* 0x000ea4000021f000 */
[----:B--2---:R-:W-:-:S04]  /*1bde0*/  IMAD.MOV R2, RZ, RZ, -R3 ;  /* 0x000000ffff027224 */ /* 0x004fc800078e0a03 */
        /* <DEDUP_REMOVED lines=34> */
[----:B------:R-:W-:-:S04]  /*1c010*/  IMAD.HI.U32 R2, R2, R3, RZ ;  /* 0x0000000302027227 */ /* 0x000fc800078e00ff */
[----:B------:R-:W-:-:S04]  /*1c020*/  IMAD.MOV R5, RZ, RZ, -R5 ;  /* 0x000000ffff057224 */ /* 0x000fc800078e0a05 */
[----:B------:R-:W-:-:S05]  /*1c030*/  IMAD R3, R2, R5, R3 ;  /* 0x0000000502037224 */ /* 0x000fca00078e0203 */
[----:B------:R-:W-:-:S13]  /*1c040*/  ISETP.GT.U32.AND P1, PT, R8, R3, PT ;  /* 0x000000030800720c */ /* 0x000fda0003f24070 */
[----:B------:R-:W-:Y:S02]  /*1c050*/  @!P1 IMAD.IADD R3, R3, 0x1, -R8 ;  /* 0x0000000103039824 */ /* 0x000fe400078e0a08 */
[----:B------:R-:W-:Y:S01]  /*1c060*/  @!P1 VIADD R2, R2, 0x1 ;  /* 0x0000000102029836 */ /* 0x000fe20000000000 */
[----:B------:R-:W-:Y:S02]  /*1c070*/  ISETP.NE.AND P1, PT, R7, RZ, PT ;  /* 0x000000ff0700720c */ /* 0x000fe40003f25270 */
[----:B------:R-:W-:Y:S02]  /*1c080*/  ISETP.GE.U32.AND P0, PT, R3, R8, PT ;  /* 0x000000080300720c */ /* 0x000fe40003f06070 */
[----:B------:R-:W-:-:S04]  /*1c090*/  LOP3.LUT R3, R0, R7, RZ, 0x3c, !PT ;  /* 0x0000000700037212 */ /* 0x000fc800078e3cff */
[----:B------:R-:W-:Y:S01]  /*1c0a0*/  ISETP.GE.AND P2, PT, R3, RZ, PT ;  /* 0x000000ff0300720c */ /* 0x000fe20003f46270 */
[----:B------:R-:W-:-:S06]  /*1c0b0*/  IMAD.IADD R3, R0, 0x1, R6 ;  /* 0x0000000100037824 */ /* 0x000fcc00078e0206 */
[----:B------:R-:W-:-:S06]  /*1c0c0*/  @P0 VIADD R2, R2, 0x1 ;  /* 0x0000000102020836 */ /* 0x000fcc0000000000 */
[----:B------:R-:W-:Y:S01]  /*1c0d0*/  @!P2 IMAD.MOV R2, RZ, RZ, -R2 ;  /* 0x000000ffff02a224 */ /* 0x000fe200078e0a02 */
[----:B------:R-:W-:Y:S01]  /*1c0e0*/  @!P1 LOP3.LUT R2, RZ, R7, RZ, 0x33, !PT ;  /* 0x00000007ff029212 */ /* 0x000fe200078e33ff */
[----:B------:R-:W-:-:S04]  /*1c0f0*/  IMAD.MOV R7, RZ, RZ, -R7 ;  /* 0x000000ffff077224 */ /* 0x000fc800078e0a07 */
[----:B------:R-:W-:-:S05]  /*1c100*/  IMAD R3, R2, R7, R3 ;  /* 0x0000000702037224 */ /* 0x000fca00078e0203 */
[----:B------:R-:W-:Y:S02]  /*1c110*/  R2UR UR38, R3 ;  /* 0x00000000032672ca */ /* 0x000fe400000e0000 */
[----:B------:R-:W-:-:S05]  /*1c120*/  LOP3.LUT R3, RZ, R2, RZ, 0x33, !PT ;  /* 0x00000002ff037212 */ /* 0x000fca00078e33ff */
[----:B------:R-:W-:-:S05]  /*1c130*/  IMAD.IADD R0, R4, 0x1, R3 ;  /* 0x0000000104007824 */ /* 0x000fca00078e0203 */
[----:B------:R0:W-:Y:S01]  /*1c140*/  STL [R1+0x4], R0 ;  /* 0x0000040001007387 */ /* 0x0001e20000100800 */
[----:B------:R-:W-:Y:S05]  /*1c150*/  BRA `(.L_x_1098) ;  /* 0x0000000000147947 */ /* 0x000fea0003800000 */
.L_x_1093:
[----:B------:R-:W0:Y:S01]  /*1c160*/  LDC R2, c[0x0][0xc14] ;  /* 0x00030500ff027b82 */ /* 0x000e220000000800 */
[----:B------:R2:W-:Y:S01]  /*1c170*/  STL [R1], R0 ;  /* 0x0000000001007387 */ /* 0x0005e20000100800 */
[----:B------:R-:W-:-:S03]  /*1c180*/  UMOV UR38, URZ ;  /* 0x0000003f00267c82 */ /* 0x000fc60008000000 */
[----:B0-----:R2:W-:Y:S04]  /*1c190*/  STL [R1+0xc], R2 ;  /* 0x00000c0201007387 */ /* 0x0015e80000100800 */
[----:B------:R2:W-:Y:S02]  /*1c1a0*/  STL [R1+0x4], RZ ;  /* 0x000004ff01007387 */ /* 0x0005e40000100800 */
.L_x_1098:
[----:B------:R-:W3:Y:S04]  /*1c1b0*/  LDL R3, [R1+0x4] ;  /* 0x0000040001037983 */ /* 0x000ee80000100800 */
[----:B--2---:R-:W2:Y:S04]  /*1c1c0*/  LDL R2, [R1+0xc] ;  /* 0x00000c0001027983 */ /* 0x004ea80000100800 */
[----:B------:R-:W4:Y:S01]  /*1c1d0*/  LDL R4, [R1] ;  /* 0x0000000001047983 */ /* 0x000f220000100800 */
[----:B0-----:R-:W0:Y:S02]  /*1c1e0*/  S2R R0, SR_TID.X ;  /* 0x0000000000007919 */ /* 0x001e240000002100 */
[----:B0-----:R-:W-:Y:S01]  /*1c1f0*/  LOP3.LUT R0, R0, 0x1f, RZ, 0xc0, !PT ;  /* 0x0000001f00007812 */ /* 0x001fe200078ec0ff */
[----:B------:R-:W-:Y:S03]  /*1c200*/  BAR.SYNC.DEFER_BLOCKING 0x4, 0x180 ;  /* 0x0106000000007b1d */ /* 0x000fe60000010000 */
[----:B------:R-:W-:-:S13]  /*1c210*/  ISETP.NE.AND P0, PT, R0, RZ, PT ;  /* 0x000000ff0000720c */ /* 0x000fda0003f05270 */
[----:B------:R-:W-:Y:S01]  /*1c220*/  @!P0 MOV R0, 0x400 ;  /* 0x0000040000008802 */ /* 0x000fe20000000f00 */
[----:B---3--:R-:W-:Y:S02]  /*1c230*/  IMAD.MOV.U32 R5, RZ, RZ, R3 ;  /* 0x000000ffff057224 */ /* 0x008fe400078e0003 */
[----:B------:R-:W0:Y:S01]  /*1c240*/  @!P0 S2R R3, SR_CgaCtaId ;  /* 0x0000000000038919 */ /* 0x000e220000008800 */
[----:B--2---:R-:W-:Y:S02]  /*1c250*/  IMAD.MOV.U32 R7, RZ, RZ, R2 ;  /* 0x000000ffff077224 */ /* 0x004fe400078e0002 */
[----:B------:R-:W-:-:S04]  /*1c260*/  IMAD.U32 R2, RZ, RZ, UR38 ;  /* 0x00000026ff027e24 */ /* 0x000fc8000f8e00ff */
[----:B------:R-:W-:Y:S01]  /*1c270*/  @!P0 IMAD.MOV.U32 R6, RZ, RZ, R2 ;  /* 0x000000ffff068224 */ /* 0x000fe200078e0002 */
[----:B0-----:R-:W-:-:S05]  /*1c280*/  @!P0 LEA R0, R3, R0, 0x18 ;  /* 0x0000000003008211 */ /* 0x001fca00078ec0ff */
[----:B----4-:R0:W-:Y:S01]  /*1c290*/  @!P0 STS.128 [R0+0x288d0], R4 ;  /* 0x0288d00400008388 */ /* 0x0101e20000000c00 */
[----:B------:R-:W-:Y:S06]  /*1c2a0*/  BAR.ARV 0x5, 0x180 ;  /* 0x0146000000007b1d */ /* 0x000fec0000002000 */
.L_x_1091:
[----:B0-----:R-:W2:Y:S01]  /*1c2b0*/  LDL R0, [R1+0xc] ;  /* 0x00000c0001007983 */ /* 0x001ea20000100800 */
[----:B------:R-:W-:Y:S02]  /*1c2c0*/  ULDC UR4, c[0x0][0xc14] ;  /* 0x0003050000047ab9 */ /* 0x000fe40000000800 */
[----:B--2---:R-:W-:-:S13]  /*1c2d0*/  ISETP.GE.AND P0, PT, R0, UR4, PT ;  /* 0x0000000400007c0c */ /* 0x004fda000bf06270 */
[----:B------:R-:W-:Y:S05]  /*1c2e0*/  @!P0 BRA `(.L_x_1099) ;  /* 0xffffffc000d88947 */ /* 0x000fea000383ffff */
.L_x_1033:
[----:B-1----:R-:W2:Y:S01]  /*1c2f0*/  LDL.LU R0, [R1+0x30] ;  /* 0x0000300001007983 */ /* 0x002ea20000300800 */
[----:B------:R-:W-:Y:S01]  /*1c300*/  BSSY B0, `(.L_x_1100) ;  /* 0x000000b000007945 */ /* 0x000fe20003800000 */
[----:B0--3--:R-:W0:Y:S01]  /*1c310*/  S2R R5, SR_CgaCtaId ;  /* 0x0000000000057919 */ /* 0x009e220000008800 */
        /* <DEDUP_REMOVED lines=9> */
.L_x_1131:
[----:B------:R-:W-:Y:S05]  /*1c3b0*/  BSYNC B0 ;  /* 0x0000000000007941 */ /* 0x000fea0003800000 */
.L_x_1100:
[----:B------:R-:W-:-:S03]  /*1c3c0*/  UMOV UR4, 0xffffffff ;  /* 0xffffffff00047882 */ /* 0x000fc60000000000 */
[----:B------:R-:W-:Y:S05]  /*1c3d0*/  BRA.DIV UR4, `(.L_x_1102) ;  /* 0x0000000a04b47947 */ /* 0x000fea000b800000 */
[----:B------:R-:W1:Y:S02]  /*1c3e0*/  S2R R2, SR_TID.X ;  /* 0x0000000000027919 */ /* 0x000e640000002100 */
[----:B-1----:R-:W-:-:S04]  /*1c3f0*/  SHF.R.U32.HI R2, RZ, 0x5, R2 ;  /* 0x00000005ff027819 */ /* 0x002fc80000011602 */
[----:B------:R-:W-:-:S05]  /*1c400*/  LOP3.LUT R2, R2, 0x3, RZ, 0xc0, !PT ;  /* 0x0000000302027812 */ /* 0x000fca00078ec0ff */
[----:B------:R1:W2:Y:S02]  /*1c410*/  SHFL.IDX PT, R14, R2, RZ, 0x1f ;  /* 0x00001fff020e7589 */ /* 0x0002a400000e0000 */
.L_x_1134:
[----:B--2---:R-:W-:Y:S01]  /*1c420*/  ISETP.NE.AND P0, PT, R14, RZ, PT ;  /* 0x000000ff0e00720c */ /* 0x004fe20003f05270 */
[----:B------:R-:W-:-:S12]  /*1c430*/  BSSY B0, `(.L_x_1103) ;  /* 0x000002e000007945 */ /* 0x000fd80003800000 */
[----:B------:R-:W-:Y:S05]  /*1c440*/  @P0 BRA `(.L_x_1104) ;  /* 0x0000000000b00947 */ /* 0x000fea0003800000 */
[----:B------:R-:W-:-:S03]  /*1c450*/  UMOV UR4, 0xffffffff ;  /* 0xffffffff00047882 */ /* 0x000fc60000000000 */
[----:B------:R-:W-:Y:S05]  /*1c460*/  BRA.DIV UR4, `(.L_x_1105) ;  /* 0x0000000a04c47947 */ /* 0x000fea000b800000 */
[----:B------:R-:W-:-:S13]  /*1c470*/  ELECT P6, URZ, PT ;  /* 0x00000000003f782f */ /* 0x000fda00038c0000 */
.L_x_1137:
[----:B------:R-:W-:Y:S05]  /*1c480*/  @!P6 BRA `(.L_x_1104) ;  /* 0x0000000000a0e947 */ /* 0x000fea0003800000 */
[----:B-1----:R-:W2:Y:S02]  /*1c490*/  LDL.LU R2, [R1+0x2c] ;  /* 0x00002c0001027983 */ /* 0x002ea40000300800 */
[----:B--2---:R-:W-:-:S04]  /*1c4a0*/  LOP3.LUT R2, R2, 0x2, RZ, 0xfc, !PT ;  /* 0x0000000202027812 */ /* 0x004fc800078efcff */
[----:B------:R-:W-:-:S13]  /*1c4b0*/  ISETP.NE.AND P0, PT, R2, 0x3, PT ;  /* 0x000000030200780c */ /* 0x000fda0003f05270 */
[----:B------:R-:W-:Y:S05]  /*1c4c0*/  @!P0 BRA `(.L_x_1106) ;  /* 0x0000000000048947 */ /* 0x000fea0003800000 */
[----:B------:R-:W-:Y:S01]  /*1c4d0*/  BPT.TRAP 0x1 ;  /* 0x000000040000795c */ /* 0x000fe20000300000 */
.L_x_1106:
[----:B0-----:R-:W2:Y:S04]  /*1c4e0*/  LDL R3, [R1+0x10] ;  /* 0x0000100001037983 */ /* 0x001ea80000100800 */
[----:B------:R-:W3:Y:S01]  /*1c4f0*/  LDL.LU R7, [R1+0x14] ;  /* 0x0000140001077983 */ /* 0x000ee20000300800 */
[----:B------:R-:W-:-:S04]  /*1c500*/  VIADD R2, R0, 0x28840 ;  /* 0x0002884000027836 */ /* 0x000fc80000000000 */
        /* <DEDUP_REMOVED lines=11> */
.L_x_1138:
[----:B------:R-:W1:Y:S02]  /*1c5c0*/  SYNCS.PHASECHK.TRANS64.TRYWAIT P1, [R7+URZ], R2 ;  /* 0x00000002070075a7 */ /* 0x000e64000802017f */
[----:B-1----:R-:W-:Y:S05]  /*1c5d0*/  @!P1 BRA `(.L_x_1108) ;  /* 0x00000008009c9947 */ /* 0x002fea0003800000 */
.L_x_1139:
[----:B------:R-:W-:Y:S05]  /*1c5e0*/  @!P0 BRA `(.L_x_1109) ;  /* 0x0000000000048947 */ /* 0x000fea0003800000 */
[----:B------:R-:W-:Y:S01]  /*1c5f0*/  BPT.TRAP 0x1 ;  /* 0x000000040000795c */ /* 0x000fe20000300000 */
.L_x_1109:
[----:B------:R-:W2:Y:S02]  /*1c600*/  LDL.LU R4, [R1+0x10] ;  /* 0x0000100001047983 */ /* 0x000ea40000300800 */
[----:B--2---:R-:W-:-:S04]  /*1c610*/  IMAD R4, R4, 0x8, R0 ;  /* 0x0000000804047824 */ /* 0x004fc800078e0200 */
[----:B------:R-:W2:Y:S02]  /*1c620*/  SYNCS.PHASECHK.TRANS64.TRYWAIT P1, [R4+URZ+0x28860], R5 ;  /* 0x02886005040075a7 */ /* 0x000ea4000802017f */
[----:B--2---:R-:W-:Y:S05]  /*1c630*/  @!P1 BRA `(.L_x_1110) ;  /* 0x0000000800989947 */ /* 0x004fea0003800000 */
.L_x_1140:
[----:B------:R-:W-:Y:S05]  /*1c640*/  @!P0 BRA `(.L_x_1111) ;  /* 0x0000000000048947 */ /* 0x000fea0003800000 */
[----:B------:R-:W-:Y:S01]  /*1c650*/  BPT.TRAP 0x1 ;  /* 0x000000040000795c */ /* 0x000fe20000300000 */
.L_x_1111:
[----:B------:R-:W-:-:S04]  /*1c660*/  IMAD R3, R3, 0x8, R0 ;  /* 0x0000000803037824 */ /* 0x000fc800078e0200 */
[----:B------:R-:W3:Y:S02]  /*1c670*/  SYNCS.PHASECHK.TRANS64.TRYWAIT P1, [R3+URZ+0x28860], R2 ;  /* 0x02886002030075a7 */ /* 0x000ee4000802017f */
[----:B---3--:R-:W-:Y:S05]  /*1c680*/  @!P1 BRA `(.L_x_1112) ;  /* 0x0000000800989947 */ /* 0x008fea0003800000 */
.L_x_1141:
[----:B------:R-:W-:Y:S05]  /*1c690*/  @!P0 BRA `(.L_x_1113) ;  /* 0x0000000000048947 */ /* 0x000fea0003800000 */
[----:B------:R-:W-:Y:S01]  /*1c6a0*/  BPT.TRAP 0x1 ;  /* 0x000000040000795c */ /* 0x000fe20000300000 */
.L_x_1113:
[----:B------:R-:W4:Y:S02]  /*1c6b0*/  SYNCS.PHASECHK.TRANS64.TRYWAIT P0, [R4+URZ+0x28880], R5 ;  /* 0x02888005040075a7 */ /* 0x000f24000800017f */
[----:B----4-:R-:W-:Y:S05]  /*1c6c0*/  @!P0 BRA `(.L_x_1114) ;  /* 0x00000008009c8947 */ /* 0x010fea0003800000 */
.L_x_1115:
[----:B------:R0:W0:Y:S02]  /*1c6d0*/  SYNCS.PHASECHK.TRANS64.TRYWAIT P0, [R3+URZ+0x28880], R2 ;  /* 0x02888002030075a7 */ /* 0x000024000800017f */
[----:B0-----:R-:W-:Y:S05]  /*1c6e0*/  @!P0 NANOSLEEP.SYNCS 0x989680 ;  /* 0x009896800000895d */ /* 0x001fea0003900000 */
[----:B------:R-:W0:Y:S02]  /*1c6f0*/  @!P0 SYNCS.PHASECHK.TRANS64 P0, [R3+URZ+0x28880], R2 ;  /* 0x02888002030085a7 */ /* 0x000e24000800007f */
[----:B0-----:R-:W-:Y:S05]  /*1c700*/  @!P0 BRA `(.L_x_1115) ;  /* 0xfffffffc00f08947 */ /* 0x001fea000383ffff */
.L_x_1104:
[----:B------:R-:W-:Y:S05]  /*1c710*/  BSYNC B0 ;  /* 0x0000000000007941 */ /* 0x000fea0003800000 */
.L_x_1103:
[----:B------:R-:W-:Y:S05]  /*1c720*/  EXIT ;  /* 0x000000000000794d */ /* 0x000fea0003800000 */
.L_x_931:
[----:B0-----:R-:W-:-:S04]  /*1c730*/  IMAD.U32 R3, RZ, RZ, UR39 ;  /* 0x00000027ff037e24 */ /* 0x001fc8000f8e00ff */
[----:B------:R0:W1:Y:S03]  /*1c740*/  SYNCS.PHASECHK.TRANS64.TRYWAIT P1, [R3+URZ+0x28800], R4 ;  /* 0x02880004030075a7 */ /* 0x000066000802017f */
[----:B-1----:R-:W-:Y:S05]  /*1c750*/  @!P1 NANOSLEEP.SYNCS 0x989680 ;  /* 0x009896800000995d */ /* 0x002fea0003900000 */
[----:B------:R-:W1:Y:S02]  /*1c760*/  @!P1 SYNCS.PHASECHK.TRANS64 P1, [R3+URZ+0x28800], R4 ;  /* 0x02880004030095a7 */ /* 0x000e64000802007f */
[----:B-1----:R-:W-:Y:S05]  /*1c770*/  @!P1 BRA `(.L_x_931) ;  /* 0xfffffffc00ec9947 */ /* 0x002fea000383ffff */
[----:B------:R-:W-:Y:S05]  /*1c780*/  BRA `(.L_x_1116) ;  /* 0xfffffe5400147947 */ /* 0x000fea000383ffff */
.L_x_935:
[----:B-1----:R1:W2:Y:S02]  /*1c790*/  SYNCS.PHASECHK.TRANS64.TRYWAIT P1, [R4+URZ+0x28830], R3 ;  /* 0x02883003040075a7 */ /* 0x0022a4000802017f */
[----:B--2---:R-:W-:Y:S05]  /*1c7a0*/  @!P1 NANOSLEEP.SYNCS 0x989680 ;  /* 0x009896800000995d */ /* 0x004fea0003900000 */
[----:B------:R-:W2:Y:S02]  /*1c7b0*/  @!P1 SYNCS.PHASECHK.TRANS64 P1, [R4+URZ+0x28830], R3 ;  /* 0x02883003040095a7 */ /* 0x000ea4000802007f */
[----:B--2---:R-:W-:Y:S05]  /*1c7c0*/  @!P1 BRA `(.L_x_935) ;  /* 0xfffffffc00f09947 */ /* 0x004fea000383ffff */
[----:B------:R-:W-:Y:S05]  /*1c7d0*/  BRA `(.L_x_934) ;  /* 0xfffffe5400407947 */ /* 0x000fea000383ffff */
.L_x_951:
[----:B-1----:R-:W-:-:S04]  /*1c7e0*/  IMAD.U32 R21, RZ, RZ, UR10 ;  /* 0x0000000aff157e24 */ /* 0x002fc8000f8e00ff */
[----:B------:R1:W2:Y:S03]  /*1c7f0*/  SYNCS.PHASECHK.TRANS64.TRYWAIT P1, [R21+URZ+0x28830], R12 ;  /* 0x0288300c150075a7 */ /* 0x0002a6000802017f */
[----:B--2---:R-:W-:Y:S05]  /*1c800*/  @!P1 NANOSLEEP.SYNCS 0x989680 ;  /* 0x009896800000995d */ /* 0x004fea0003900000 */
[----:B------:R-:W2:Y:S02]  /*1c810*/  @!P1 SYNCS.PHASECHK.TRANS64 P1, [R21+URZ+0x28830], R12 ;  /* 0x0288300c150095a7 */ /* 0x000ea4000802007f */
[----:B--2---:R-:W-:Y:S05]  /*1c820*/  @!P1 BRA `(.L_x_951) ;  /* 0xfffffffc00ec9947 */ /* 0x004fea000383ffff */
[----:B------:R-:W-:Y:S05]  /*1c830*/  BRA `(.L_x_948) ;  /* 0xfffffea000987947 */ /* 0x000fea000383ffff */
.L_x_955:
[----:B-1----:R-:W-:-:S04]  /*1c840*/  IMAD.U32 R21, RZ, RZ, UR10 ;  /* 0x0000000aff157e24 */ /* 0x002fc8000f8e00ff */
[----:B------:R1:W2:Y:S03]  /*1c850*/  SYNCS.PHASECHK.TRANS64.TRYWAIT P1, [R21+URZ+0x28850], R12 ;  /* 0x0288500c150075a7 */ /* 0x0002a6000802017f */
[----:B--2---:R-:W-:Y:S05]  /*1c860*/  @!P1 NANOSLEEP.SYNCS 0x989680 ;  /* 0x009896800000995d */ /* 0x004fea0003900000 */
[----:B------:R-:W2:Y:S02]  /*1c870*/  @!P1 SYNCS.PHASECHK.TRANS64 P1, [R21+URZ+0x28850], R12 ;  /* 0x0288500c150095a7 */ /* 0x000ea4000802007f */
[----:B--2---:R-:W-:Y:S05]  /*1c880*/  @!P1 BRA `(.L_x_955) ;  /* 0xfffffffc00ec9947 */ /* 0x004fea000383ffff */
[----:B------:R-:W-:Y:S05]  /*1c890*/  BRA `(.L_x_952) ;  /* 0xfffffea400187947 */ /* 0x000fea000383ffff */
.L_x_973:
[----:B-1----:R-:W-:-:S04]  /*1c8a0*/  IMAD.U32 R9, RZ, RZ, UR10 ;  /* 0x0000000aff097e24 */ /* 0x002fc8000f8e00ff */
[----:B------:R1:W2:Y:S03]  /*1c8b0*/  SYNCS.PHASECHK.TRANS64.TRYWAIT P1, [R9+URZ+0x28830], R8 ;  /* 0x02883008090075a7 */ /* 0x0002a6000802017f */
[----:B--2---:R-:W-:Y:S05]  /*1c8c0*/  @!P1 NANOSLEEP.SYNCS 0x989680 ;  /* 0x009896800000995d */ /* 0x004fea0003900000 */
[----:B------:R-:W2:Y:S02]  /*1c8d0*/  @!P1 SYNCS.PHASECHK.TRANS64 P1, [R9+URZ+0x28830], R8 ;  /* 0x02883008090095a7 */ /* 0x000ea4000802007f */
[----:B--2---:R-:W-:Y:S05]  /*1c8e0*/  @!P1 BRA `(.L_x_973) ;  /* 0xfffffffc00ec9947 */ /* 0x004fea000383ffff */
[----:B------:R-:W-:Y:S05]  /*1c8f0*/  BRA `(.L_x_970) ;  /* 0xfffffef8000c7947 */ /* 0x000fea000383ffff */
.L_x_977:
[----:B-1----:R-:W-:-:S04]  /*1c900*/  IMAD.U32 R9, RZ, RZ, UR10 ;  /* 0x0000000aff097e24 */ /* 0x002fc8000f8e00ff */
[----:B------:R1:W2:Y:S03]  /*1c910*/  SYNCS.PHASECHK.TRANS64.TRYWAIT P1, [R9+URZ+0x28850], R8 ;  /* 0x02885008090075a7 */ /* 0x0002a6000802017f */
[----:B--2---:R-:W-:Y:S05]  /*1c920*/  @!P1 NANOSLEEP.SYNCS 0x989680 ;  /* 0x009896800000995d */ /* 0x004fea0003900000 */
[----:B------:R-:W2:Y:S02]  /*1c930*/  @!P1 SYNCS.PHASECHK.TRANS64 P1, [R9+URZ+0x28850], R8 ;  /* 0x02885008090095a7 */ /* 0x000ea4000802007f */
[----:B--2---:R-:W-:Y:S05]  /*1c940*/  @!P1 BRA `(.L_x_977) ;  /* 0xfffffffc00ec9947 */ /* 0x004fea000383ffff */
[----:B------:R-:W-:Y:S05]  /*1c950*/  BRA `(.L_x_974) ;  /* 0xfffffef8008c7947 */ /* 0x000fea000383ffff */
.L_x_984:
[----:B-1----:R-:W-:-:S04]  /*1c960*/  IMAD.U32 R9, RZ, RZ, UR7 ;  /* 0x00000007ff097e24 */ /* 0x002fc8000f8e00ff */
[----:B------:R1:W2:Y:S03]  /*1c970*/  SYNCS.PHASECHK.TRANS64.TRYWAIT P1, [R9+URZ+0x28830], R8 ;  /* 0x02883008090075a7 */ /* 0x0002a6000802017f */
[----:B--2---:R-:W-:Y:S05]  /*1c980*/  @!P1 NANOSLEEP.SYNCS 0x989680 ;  /* 0x009896800000995d */ /* 0x004fea0003900000 */
[----:B------:R-:W2:Y:S02]  /*1c990*/  @!P1 SYNCS.PHASECHK.TRANS64 P1, [R9+URZ+0x28830], R8 ;  /* 0x02883008090095a7 */ /* 0x000ea4000802007f */
[----:B--2---:R-:W-:Y:S05]  /*1c9a0*/  @!P1 BRA `(.L_x_984) ;  /* 0xfffffffc00ec9947 */ /* 0x004fea000383ffff */
[----:B------:R-:W-:Y:S05]  /*1c9b0*/  BRA `(.L_x_981) ;  /* 0xffffff2800d87947 */ /* 0x000fea000383ffff */
.L_x_988:
[----:B-1----:R-:W-:-:S04]  /*1c9c0*/  IMAD.U32 R9, RZ, RZ, UR10 ;  /* 0x0000000aff097e24 */ /* 0x002fc8000f8e00ff */
[----:B------:R1:W2:Y:S03]  /*1c9d0*/  SYNCS.PHASECHK.TRANS64.TRYWAIT P1, [R9+URZ+0x28850], R8 ;  /* 0x02885008090075a7 */ /* 0x0002a6000802017f */
[----:B--2---:R-:W-:Y:S05]  /*1c9e0*/  @!P1 NANOSLEEP.SYNCS 0x989680 ;  /* 0x009896800000995d */ /* 0x004fea0003900000 */
[----:B------:R-:W2:Y:S02]  /*1c9f0*/  @!P1 SYNCS.PHASECHK.TRANS64 P1, [R9+URZ+0x28850], R8 ;  /* 0x02885008090095a7 */ /* 0x000ea4000802007f */
[----:B--2---:R-:W-:Y:S05]  /*1ca00*/  @!P1 BRA `(.L_x_988) ;  /* 0xfffffffc00ec9947 */ /* 0x004fea000383ffff */
[----:B------:R-:W-:Y:S05]  /*1ca10*/  BRA `(.L_x_985) ;  /* 0xffffff2c00647947 */ /* 0x000fea000383ffff */
.L_x_1002:
[----:B-1----:R-:W-:-:S04]  /*1ca20*/  IMAD.U32 R3, RZ, RZ, UR5 ;  /* 0x00000005ff037e24 */ /* 0x002fc8000f8e00ff */
[----:B------:R1:W2:Y:S03]  /*1ca30*/  SYNCS.PHASECHK.TRANS64.TRYWAIT P1, [R3+URZ+0x28850], R0 ;  /* 0x02885000030075a7 */ /* 0x0002a6000802017f */
[----:B--2---:R-:W-:Y:S05]  /*1ca40*/  @!P1 NANOSLEEP.SYNCS 0x989680 ;  /* 0x009896800000995d */ /* 0x004fea0003900000 */
[----:B------:R-:W2:Y:S02]  /*1ca50*/  @!P1 SYNCS.PHASECHK.TRANS64 P1, [R3+URZ+0x28850], R0 ;  /* 0x02885000030095a7 */ /* 0x000ea4000802007f */
[----:B--2---:R-:W-:Y:S05]  /*1ca60*/  @!P1 BRA `(.L_x_1002) ;  /* 0xfffffffc00ec9947 */ /* 0x004fea000383ffff */
[----:B------:R-:W-:Y:S05]  /*1ca70*/  BRA `(.L_x_1001) ;  /* 0xffffff7c00b07947 */ /* 0x000fea000383ffff */
.L_x_1050:
[----:B------:R-:W-:Y:S02]  /*1ca80*/  IMAD.MOV.U32 R13, RZ, RZ, R4 ;  /* 0x000000ffff0d7224 */ /* 0x000fe400078e0004 */
[----:B------:R-:W-:Y:S02]  /*1ca90*/  IMAD.MOV.U32 R12, RZ, RZ, RZ ;  /* 0x000000ffff0c7224 */ /* 0x000fe400078e00ff */
[----:B------:R-:W-:Y:S02]  /*1caa0*/  IMAD.MOV.U32 R11, RZ, RZ, 0x1f ;  /* 0x0000001fff0b7424 */ /* 0x000fe400078e00ff */
[----:B------:R-:W-:-:S07]  /*1cab0*/  IMAD.MOV.U32 R15, RZ, RZ, -0x1 ;  /* 0xffffffffff0f7424 */ /* 0x000fce00078e00ff */
[----:B-1----:R-:W-:Y:S05]  /*1cac0*/  WARPSYNC.COLLECTIVE R15, `(.L_x_1117) ;  /* 0x000000000f087348 */ /* 0x002fea0003c00000 */
[----:B------:R0:W2:Y:S02]  /*1cad0*/  SHFL.IDX P6, R14, R13, R12, R11 ;  /* 0x0000000c0d0e7389 */ /* 0x0000a400000c000b */
[----:B012---:R-:W-:Y:S01]  /*1cae0*/  ENDCOLLECTIVE ;  /* 0x000000000000791b */ /* 0x007fe20003800000 */
.L_x_1117:
[----:B------:R-:W-:Y:S05]  /*1caf0*/  BRA `(.L_x_1118) ;  /* 0xffffffc800e47947 */ /* 0x000fea000383ffff */
.L_x_1052:
[----:B------:R-:W-:Y:S01]  /*1cb00*/  BSSY B0, `(.L_x_1119) ;  /* 0x0000006000007945 */ /* 0x000fe20003800000 */
[----:B------:R-:W-:-:S07]  /*1cb10*/  IMAD.MOV.U32 R15, RZ, RZ, -0x1 ;  /* 0xffffffffff0f7424 */ /* 0x000fce00078e00ff */
[----:B------:R-:W-:Y:S05]  /*1cb20*/  WARPSYNC.COLLECTIVE R15, `(.L_x_1120) ;  /* 0x000000000f0c7348 */ /* 0x000fea0003c00000 */
[----:B------:R-:W-:Y:S02]  /*1cb30*/  ELECT P6, UR62, PT ;  /* 0x00000000003e782f */ /* 0x000fe400038c0000 */
[----:B------:R-:W-:Y:S01]  /*1cb40*/  MOV R14, UR62 ;  /* 0x0000003e000e7c02 */ /* 0x000fe20008000f00 */
[----:B------:R-:W-:Y:S10]  /*1cb50*/  ENDCOLLECTIVE ;  /* 0x000000000000791b */ /* 0x000ff40003800000 */
.L_x_1120:
[----:B------:R-:W-:Y:S05]  /*1cb60*/  BSYNC B0 ;  /* 0x0000000000007941 */ /* 0x000fea0003800000 */
.L_x_1119:
[----:B------:R-:W-:Y:S05]  /*1cb70*/  BRA `(.L_x_1121) ;  /* 0xffffffc800e07947 */ /* 0x000fea000383ffff */
.L_x_1055:
[----:B0-----:R0:W1:Y:S02]  /*1cb80*/  SYNCS.PHASECHK.TRANS64.TRYWAIT P2, [R5+URZ+0x28880], R3 ;  /* 0x02888003050075a7 */ /* 0x001064000804017f */
[----:B-1----:R-:W-:Y:S05]  /*1cb90*/  @!P2 NANOSLEEP.SYNCS 0x989680 ;  /* 0x009896800000a95d */ /* 0x002fea0003900000 */
[----:B------:R-:W1:Y:S02]  /*1cba0*/  @!P2 SYNCS.PHASECHK.TRANS64 P2, [R5+URZ+0x28880], R3 ;  /* 0x028880030500a5a7 */ /* 0x000e64000804007f */
[----:B-1----:R-:W-:Y:S05]  /*1cbb0*/  @!P2 BRA `(.L_x_1055) ;  /* 0xfffffffc00f0a947 */ /* 0x002fea000383ffff */
[----:B------:R-:W-:Y:S05]  /*1cbc0*/  BRA `(.L_x_1122) ;  /* 0xffffffcc00407947 */ /* 0x000fea000383ffff */
.L_x_1057:
[----:B-1----:R1:W2:Y:S02]  /*1cbd0*/  SYNCS.PHASECHK.TRANS64.TRYWAIT P2, [R5+URZ+0x28840], R3 ;  /* 0x02884003050075a7 */ /* 0x0022a4000804017f */
[----:B--2---:R-:W-:Y:S05]  /*1cbe0*/  @!P2 NANOSLEEP.SYNCS 0x989680 ;  /* 0x009896800000a95d */ /* 0x004fea0003900000 */
[----:B------:R-:W2:Y:S02]  /*1cbf0*/  @!P2 SYNCS.PHASECHK.TRANS64 P2, [R5+URZ+0x28840], R3 ;  /* 0x028840030500a5a7 */ /* 0x000ea4000804007f */
[----:B--2---:R-:W-:Y:S05]  /*1cc00*/  @!P2 BRA `(.L_x_1057) ;  /* 0xfffffffc00f0a947 */ /* 0x004fea000383ffff */
[----:B------:R-:W-:Y:S05]  /*1cc10*/  BRA `(.L_x_1123) ;  /* 0xffffffcc00a07947 */ /* 0x000fea000383ffff */
.L_x_1060:
[----:B--2---:R-:W-:-:S04]  /*1cc20*/  IMAD.U32 R3, RZ, RZ, UR40 ;  /* 0x00000028ff037e24 */ /* 0x004fc8000f8e00ff */
[----:B------:R2:W3:Y:S03]  /*1cc30*/  SYNCS.PHASECHK.TRANS64.TRYWAIT P0, [R3+URZ+0x28820], R2 ;  /* 0x02882002030075a7 */ /* 0x0004e6000800017f */
[----:B---3--:R-:W-:Y:S05]  /*1cc40*/  @!P0 NANOSLEEP.SYNCS 0x989680 ;  /* 0x009896800000895d */ /* 0x008fea0003900000 */
[----:B------:R-:W3:Y:S02]  /*1cc50*/  @!P0 SYNCS.PHASECHK.TRANS64 P0, [R3+URZ+0x28820], R2 ;  /* 0x02882002030085a7 */ /* 0x000ee4000800007f */
[----:B---3--:R-:W-:Y:S05]  /*1cc60*/  @!P0 BRA `(.L_x_1060) ;  /* 0xfffffffc00ec8947 */ /* 0x008fea000383ffff */
[----:B------:R-:W-:Y:S05]  /*1cc70*/  BRA `(.L_x_1124) ;  /* 0xffffffd000507947 */ /* 0x000fea000383ffff */
.L_x_1066:
[----:B0-----:R0:W3:Y:S02]  /*1cc80*/  SYNCS.PHASECHK.TRANS64.TRYWAIT P0, [R4+URZ+0x28880], R3 ;  /* 0x02888003040075a7 */ /* 0x0010e4000800017f */
[----:B---3--:R-:W-:Y:S05]  /*1cc90*/  @!P0 NANOSLEEP.SYNCS 0x989680 ;  /* 0x009896800000895d */ /* 0x008fea0003900000 */
[----:B------:R-:W3:Y:S02]  /*1cca0*/  @!P0 SYNCS.PHASECHK.TRANS64 P0, [R4+URZ+0x28880], R3 ;  /* 0x02888003040085a7 */ /* 0x000ee4000800007f */
[----:B---3--:R-:W-:Y:S05]  /*1ccb0*/  @!P0 BRA `(.L_x_1066) ;  /* 0xfffffffc00f08947 */ /* 0x008fea000383ffff */
[----:B------:R-:W-:Y:S05]  /*1ccc0*/  BRA `(.L_x_1125) ;  /* 0xffffffd400007947 */ /* 0x000fea000383ffff */
.L_x_1071:
[----:B--2---:R2:W3:Y:S02]  /*1ccd0*/  SYNCS.PHASECHK.TRANS64.TRYWAIT P0, [R4+URZ+0x28840], R3 ;  /* 0x02884003040075a7 */ /* 0x0044e4000800017f */
[----:B---3--:R-:W-:Y:S05]  /*1cce0*/  @!P0 NANOSLEEP.SYNCS 0x989680 ;  /* 0x009896800000895d */ /* 0x008fea0003900000 */
[----:B------:R-:W3:Y:S02]  /*1ccf0*/  @!P0 SYNCS.PHASECHK.TRANS64 P0, [R4+URZ+0x28840], R3 ;  /* 0x02884003040085a7 */ /* 0x000ee4000800007f */
[----:B---3--:R-:W-:Y:S05]  /*1cd00*/  @!P0 BRA `(.L_x_1071) ;  /* 0xfffffffc00f08947 */ /* 0x008fea000383ffff */
[----:B------:R-:W-:Y:S05]  /*1cd10*/  BRA `(.L_x_1126) ;  /* 0xffffffd400887947 */ /* 0x000fea000383ffff */
.L_x_1077:
[----:B---3--:R3:W4:Y:S02]  /*1cd20*/  SYNCS.PHASECHK.TRANS64.TRYWAIT P2, [R20+URZ+0x28870], R2 ;  /* 0x02887002140075a7 */ /* 0x008724000804017f */
[----:B----4-:R-:W-:Y:S05]  /*1cd30*/  @!P2 NANOSLEEP.SYNCS 0x989680 ;  /* 0x009896800000a95d */ /* 0x010fea0003900000 */
[----:B------:R-:W4:Y:S02]  /*1cd40*/  @!P2 SYNCS.PHASECHK.TRANS64 P2, [R20+URZ+0x28870], R2 ;  /* 0x028870021400a5a7 */ /* 0x000f24000804007f */
[----:B----4-:R-:W-:Y:S05]  /*1cd50*/  @!P2 BRA `(.L_x_1077) ;  /* 0xfffffffc00f0a947 */ /* 0x010fea000383ffff */
[----:B------:R-:W-:Y:S05]  /*1cd60*/  BRA `(.L_x_1127) ;  /* 0xffffffd800287947 */ /* 0x000fea000383ffff */
.L_x_1079:
[----:B---3--:R3:W4:Y:S02]  /*1cd70*/  SYNCS.PHASECHK.TRANS64.TRYWAIT P2, [R20+URZ+0x28860], R3 ;  /* 0x02886003140075a7 */ /* 0x008724000804017f */
[----:B----4-:R-:W-:Y:S05]  /*1cd80*/  @!P2 NANOSLEEP.SYNCS 0x989680 ;  /* 0x009896800000a95d */ /* 0x010fea0003900000 */
[----:B------:R-:W4:Y:S02]  /*1cd90*/  @!P2 SYNCS.PHASECHK.TRANS64 P2, [R20+URZ+0x28860], R3 ;  /* 0x028860031400a5a7 */ /* 0x000f24000804007f */
[----:B----4-:R-:W-:Y:S05]  /*1cda0*/  @!P2 BRA `(.L_x_1079) ;  /* 0xfffffffc00f0a947 */ /* 0x010fea000383ffff */
[----:B------:R-:W-:Y:S05]  /*1cdb0*/  BRA `(.L_x_1128) ;  /* 0xffffffd800307947 */ /* 0x000fea000383ffff */
.L_x_1086:
[----:B--2---:R2:W3:Y:S02]  /*1cdc0*/  SYNCS.PHASECHK.TRANS64.TRYWAIT P0, [R18+URZ+0x28870], R3 ;  /* 0x02887003120075a7 */ /* 0x0044e4000800017f */
[----:B---3--:R-:W-:Y:S05]  /*1cdd0*/  @!P0 NANOSLEEP.SYNCS 0x989680 ;  /* 0x009896800000895d */ /* 0x008fea0003900000 */
[----:B------:R-:W3:Y:S02]  /*1cde0*/  @!P0 SYNCS.PHASECHK.TRANS64 P0, [R18+URZ+0x28870], R3 ;  /* 0x02887003120085a7 */ /* 0x000ee4000800007f */
[----:B---3--:R-:W-:Y:S05]  /*1cdf0*/  @!P0 BRA `(.L_x_1086) ;  /* 0xfffffffc00f08947 */ /* 0x008fea000383ffff */
[----:B------:R-:W-:Y:S05]  /*1ce00*/  BRA `(.L_x_1129) ;  /* 0xffffffe000407947 */ /* 0x000fea000383ffff */
.L_x_1088:
[----:B--2---:R2:W3:Y:S02]  /*1ce10*/  SYNCS.PHASECHK.TRANS64.TRYWAIT P0, [R18+URZ+0x28860], R3 ;  /* 0x02886003120075a7 */ /* 0x0044e4000800017f */
[----:B---3--:R-:W-:Y:S05]  /*1ce20*/  @!P0 NANOSLEEP.SYNCS 0x989680 ;  /* 0x009896800000895d */ /* 0x008fea0003900000 */
[----:B------:R-:W3:Y:S02]  /*1ce30*/  @!P0 SYNCS.PHASECHK.TRANS64 P0, [R18+URZ+0x28860], R3 ;  /* 0x02886003120085a7 */ /* 0x000ee4000800007f */
[----:B---3--:R-:W-:Y:S05]  /*1ce40*/  @!P0 BRA `(.L_x_1088) ;  /* 0xfffffffc00f08947 */ /* 0x008fea000383ffff */
[----:B------:R-:W-:Y:S05]  /*1ce50*/  BRA `(.L_x_1130) ;  /* 0xffffffe000487947 */ /* 0x000fea000383ffff */
.L_x_1101:
[----:B0-----:R0:W1:Y:S02]  /*1ce60*/  SYNCS.PHASECHK.TRANS64.TRYWAIT P0, [R0+URZ+0x28820], R3 ;  /* 0x02882003000075a7 */ /* 0x001064000800017f */
[----:B-1----:R-:W-:Y:S05]  /*1ce70*/  @!P0 NANOSLEEP.SYNCS 0x989680 ;  /* 0x009896800000895d */ /* 0x002fea0003900000 */
[----:B------:R-:W1:Y:S02]  /*1ce80*/  @!P0 SYNCS.PHASECHK.TRANS64 P0, [R0+URZ+0x28820], R3 ;  /* 0x02882003000085a7 */ /* 0x000e64000800007f */
[----:B-1----:R-:W-:Y:S05]  /*1ce90*/  @!P0 BRA `(.L_x_1101) ;  /* 0xfffffffc00f08947 */ /* 0x002fea000383ffff */
[----:B------:R-:W-:Y:S05]  /*1cea0*/  BRA `(.L_x_1131) ;  /* 0xfffffff400407947 */ /* 0x000fea000383ffff */
.L_x_1102:
        /* <DEDUP_REMOVED lines=11> */
.L_x_1133:
[----:B------:R-:W-:Y:S05]  /*1cf60*/  BSYNC B0 ;  /* 0x0000000000007941 */ /* 0x000fea0003800000 */
.L_x_1132:
[----:B------:R-:W-:Y:S05]  /*1cf70*/  BRA `(.L_x_1134) ;  /* 0xfffffff400287947 */ /* 0x000fea000383ffff */
.L_x_1105:
[----:B------:R-:W-:Y:S01]  /*1cf80*/  BSSY B1, `(.L_x_1135) ;  /* 0x0000006000017945 */ /* 0x000fe20003800000 */
[----:B------:R-:W-:-:S07]  /*1cf90*/  IMAD.MOV.U32 R15, RZ, RZ, -0x1 ;  /* 0xffffffffff0f7424 */ /* 0x000fce00078e00ff */
[----:B01----:R-:W-:Y:S05]  /*1cfa0*/  WARPSYNC.COLLECTIVE R15, `(.L_x_1136) ;  /* 0x000000000f0c7348 */ /* 0x003fea0003c00000 */
[----:B------:R-:W-:Y:S02]  /*1cfb0*/  ELECT P6, UR62, PT ;  /* 0x00000000003e782f */ /* 0x000fe400038c0000 */
[----:B------:R-:W-:Y:S01]  /*1cfc0*/  MOV R14, UR62 ;  /* 0x0000003e000e7c02 */ /* 0x000fe20008000f00 */
[----:B01----:R-:W-:Y:S10]  /*1cfd0*/  ENDCOLLECTIVE ;  /* 0x000000000000791b */ /* 0x003ff40003800000 */
.L_x_1136:
[----:B------:R-:W-:Y:S05]  /*1cfe0*/  BSYNC B1 ;  /* 0x0000000000017941 */ /* 0x000fea0003800000 */
.L_x_1135:
[----:B------:R-:W-:Y:S05]  /*1cff0*/  BRA `(.L_x_1137) ;  /* 0xfffffff400207947 */ /* 0x000fea000383ffff */
.L_x_1107:
[----:B0-----:R0:W1:Y:S02]  /*1d000*/  SYNCS.PHASECHK.TRANS64.TRYWAIT P1, [R6+URZ], R5 ;  /* 0x00000005060075a7 */ /* 0x001064000802017f */
[----:B-1----:R-:W-:Y:S05]  /*1d010*/  @!P1 NANOSLEEP.SYNCS 0x989680 ;  /* 0x009896800000995d */ /* 0x002fea0003900000 */
[----:B------:R-:W1:Y:S02]  /*1d020*/  @!P1 SYNCS.PHASECHK.TRANS64 P1, [R6+URZ], R5 ;  /* 0x00000005060095a7 */ /* 0x000e64000802007f */
[----:B-1----:R-:W-:Y:S05]  /*1d030*/  @!P1 BRA `(.L_x_1107) ;  /* 0xfffffffc00f09947 */ /* 0x002fea000383ffff */
[----:B------:R-:W-:Y:S05]  /*1d040*/  BRA `(.L_x_1138) ;  /* 0xfffffff4005c7947 */ /* 0x000fea000383ffff */
.L_x_1108:
[----:B-1----:R1:W2:Y:S02]  /*1d050*/  SYNCS.PHASECHK.TRANS64.TRYWAIT P1, [R7+URZ], R2 ;  /* 0x00000002070075a7 */ /* 0x0022a4000802017f */
[----:B--2---:R-:W-:Y:S05]  /*1d060*/  @!P1 NANOSLEEP.SYNCS 0x989680 ;  /* 0x009896800000995d */ /* 0x004fea0003900000 */
[----:B------:R-:W2:Y:S02]  /*1d070*/  @!P1 SYNCS.PHASECHK.TRANS64 P1, [R7+URZ], R2 ;  /* 0x00000002070095a7 */ /* 0x000ea4000802007f */
[----:B--2---:R-:W-:Y:S05]  /*1d080*/  @!P1 BRA `(.L_x_1108) ;  /* 0xfffffffc00f09947 */ /* 0x004fea000383ffff */
[----:B------:R-:W-:Y:S05]  /*1d090*/  BRA `(.L_x_1139) ;  /* 0xfffffff400507947 */ /* 0x000fea000383ffff */
.L_x_1110:
[----:B--2---:R2:W3:Y:S02]  /*1d0a0*/  SYNCS.PHASECHK.TRANS64.TRYWAIT P1, [R4+URZ+0x28860], R5 ;  /* 0x02886005040075a7 */ /* 0x0044e4000802017f */
[----:B---3--:R-:W-:Y:S05]  /*1d0b0*/  @!P1 NANOSLEEP.SYNCS 0x989680 ;  /* 0x009896800000995d */ /* 0x008fea0003900000 */
[----:B------:R-:W3:Y:S02]  /*1d0c0*/  @!P1 SYNCS.PHASECHK.TRANS64 P1, [R4+URZ+0x28860], R5 ;  /* 0x02886005040095a7 */ /* 0x000ee4000802007f */
[----:B---3--:R-:W-:Y:S05]  /*1d0d0*/  @!P1 BRA `(.L_x_1110) ;  /* 0xfffffffc00f09947 */ /* 0x008fea000383ffff */
[----:B------:R-:W-:Y:S05]  /*1d0e0*/  BRA `(.L_x_1140) ;  /* 0xfffffff400547947 */ /* 0x000fea000383ffff */
.L_x_1112:
[----:B---3--:R3:W4:Y:S02]  /*1d0f0*/  SYNCS.PHASECHK.TRANS64.TRYWAIT P1, [R3+URZ+0x28860], R2 ;  /* 0x02886002030075a7 */ /* 0x008724000802017f */
[----:B----4-:R-:W-:Y:S05]  /*1d100*/  @!P1 NANOSLEEP.SYNCS 0x989680 ;  /* 0x009896800000995d */ /* 0x010fea0003900000 */
[----:B------:R-:W4:Y:S02]  /*1d110*/  @!P1 SYNCS.PHASECHK.TRANS64 P1, [R3+URZ+0x28860], R2 ;  /* 0x02886002030095a7 */ /* 0x000f24000802007f */
[----:B----4-:R-:W-:Y:S05]  /*1d120*/  @!P1 BRA `(.L_x_1112) ;  /* 0xfffffffc00f09947 */ /* 0x010fea000383ffff */
[----:B------:R-:W-:Y:S05]  /*1d130*/  BRA `(.L_x_1141) ;  /* 0xfffffff400547947 */ /* 0x000fea000383ffff */
.L_x_1114:
[----:B----4-:R4:W0:Y:S02]  /*1d140*/  SYNCS.PHASECHK.TRANS64.TRYWAIT P0, [R4+URZ+0x28880], R5 ;  /* 0x02888005040075a7 */ /* 0x010824000800017f */
[----:B0-----:R-:W-:Y:S05]  /*1d150*/  @!P0 NANOSLEEP.SYNCS 0x989680 ;  /* 0x009896800000895d */ /* 0x001fea0003900000 */
[----:B------:R-:W0:Y:S02]  /*1d160*/  @!P0 SYNCS.PHASECHK.TRANS64 P0, [R4+URZ+0x28880], R5 ;  /* 0x02888005040085a7 */ /* 0x000e24000800007f */
[----:B0-----:R-:W-:Y:S05]  /*1d170*/  @!P0 BRA `(.L_x_1114) ;  /* 0xfffffffc00f08947 */ /* 0x001fea000383ffff */
[----:B------:R-:W-:Y:S05]  /*1d180*/  BRA `(.L_x_1115) ;  /* 0xfffffff400507947 */ /* 0x000fea000383ffff */
.L_x_1142:
        /* <DEDUP_REMOVED lines=15> */
.L_x_2491:


//--------------------- .text._ZN7cutlass13device_kernelIN5flash11enable_sm90INS1_16FlashAttnFwdSm90INS1_25CollectiveMainloopFwdSm90ILi2EN4cute5tupleIJNS5_1CILi1EEES8_S8_EEENS6_IJNS7_ILi128EEENS7_ILi192EEESA_EEELi128ENS_12float_e4m3_tEfNS_4arch4Sm90ELb0ELb1ELb1ELb1ELb0ELb1ELb0ELb1ELb1ELb0ELb0ELb0EEENS1_21CollectiveEpilogueFwdINS6_IJSA_SA_SB_EEES9_NS_10bfloat16_tESF_Li256ELb1ELb0ELb0ELb1EEENS1_36VarlenDynamicPersistentTileSchedulerILi128ELi192ELi256ELi128ELb0ELb0ELb1ELb1ELb0ELb1EEEEEEEEEvNT_6ParamsE --------------------------
	.section	.text._ZN7cutlass13device_kernelIN5flash11enable_sm90INS1_16FlashAttnFwdSm90INS1_25CollectiveMainloopFwdSm90ILi2EN4cute5tupleIJNS5_1CILi1EEES8_S8_EEENS6_IJNS7_ILi128EEENS7_ILi192EEESA_EEELi128ENS_12float_e4m3_tEfNS_4arch4Sm90ELb0ELb1ELb1ELb1ELb0ELb1ELb0ELb1ELb1ELb0ELb0ELb0EEENS1_21CollectiveEpilogueFwdINS6_IJSA_SA_SB_EEES9_NS_10bfloat16_tESF_Li256ELb1ELb0ELb0ELb1EEENS1_36VarlenDynamicPersistentTileSchedulerILi128ELi192ELi256ELi128ELb0ELb0ELb1ELb1ELb0ELb1EEEEEEEEEvNT_6ParamsE,"ax",@progbits
	.align	128
.text._ZN7cutlass13device_kernelIN5flash11enable_sm90INS1_16FlashAttnFwdSm90INS1_25CollectiveMainloopFwdSm90ILi2EN4cute5tupleIJNS5_1CILi1EEES8_S8_EEENS6_IJNS7_ILi128EEENS7_ILi192EEESA_EEELi128ENS_12float_e4m3_tEfNS_4arch4Sm90ELb0ELb1ELb1ELb1ELb0ELb1ELb0ELb1ELb1ELb0ELb0ELb0EEENS1_21CollectiveEpilogueFwdINS6_IJSA_SA_SB_EEES9_NS_10bfloat16_tESF_Li256ELb1ELb0ELb0ELb1EEENS1_36VarlenDynamicPersistentTileSchedulerILi128ELi192ELi256ELi128ELb0ELb0ELb1ELb1ELb0ELb1EEEEEEEEEvNT_6ParamsE:
        .type           _ZN7cutlass13device_kernelIN5flash11enable_sm90INS1_16FlashAttnFwdSm90INS1_25CollectiveMainloopFwdSm90ILi2EN4cute5tupleIJNS5_1CILi1EEES8_S8_EEENS6_IJNS7_ILi128EEENS7_ILi192EEESA_EEELi128ENS_12float_e4m3_tEfNS_4arch4Sm90ELb0ELb1ELb1ELb1ELb0ELb1ELb0ELb1ELb1ELb0ELb0ELb0EEENS1_21CollectiveEpilogueFwdINS6_IJSA_SA_SB_EEES9_NS_10bfloat16_tESF_Li256ELb1ELb0ELb0ELb1EEENS1_36VarlenDynamicPersistentTileSchedulerILi128ELi192ELi256ELi128ELb0ELb0ELb1ELb1ELb0ELb1EEEEEEEEEvNT_6ParamsE,@function
        .size           _ZN7cutlass13device_kernelIN5flash11enable_sm90INS1_16FlashAttnFwdSm90INS1_25CollectiveMainloopFwdSm90ILi2EN4cute5tupleIJNS5_1CILi1EEES8_S8_EEENS6_IJNS7_ILi128EEENS7_ILi192EEESA_EEELi128ENS_12float_e4m3_tEfNS_4arch4Sm90ELb0ELb1ELb1ELb1ELb0ELb1ELb0ELb1ELb1ELb0ELb0ELb0EEENS1_21CollectiveEpilogueFwdINS6_IJSA_SA_SB_EEES9_NS_10bfloat16_tESF_Li256ELb1ELb0ELb0ELb1EEENS1_36VarlenDynamicPersistentTileSchedulerILi128ELi192ELi256ELi128ELb0ELb0ELb1ELb1ELb0ELb1EEEEEEEEEvNT_6ParamsE,(.L_x_2492 - _ZN7cutlass13device_kernelIN5flash11enable_sm90INS1_16FlashAttnFwdSm90INS1_25CollectiveMainloopFwdSm90ILi2EN4cute5tupleIJNS5_1CILi1EEES8_S8_EEENS6_IJNS7_ILi128EEENS7_ILi192EEESA_EEELi128ENS_12float_e4m3_tEfNS_4arch4Sm90ELb0ELb1ELb1ELb1ELb0ELb1ELb0ELb1ELb1ELb0ELb0ELb0EEENS1_21CollectiveEpilogueFwdINS6_IJSA_SA_SB_EEES9_NS_10bfloat16_tESF_Li256ELb1ELb0ELb0ELb1EEENS1_36VarlenDynamicPersistentTileSchedulerILi128ELi192ELi256ELi128ELb0ELb0ELb1ELb1ELb0ELb1EEEEEEEEEvNT_6ParamsE)
        .other          _ZN7cutlass13device_kernelIN5flash11enable_sm90INS1_16FlashAttnFwdSm90INS1_25CollectiveMainloopFwdSm90ILi2EN4cute5tupleIJNS5_1CILi1EEES8_S8_EEENS6_IJNS7_ILi128EEENS7_ILi192EEESA_EEELi128ENS_12float_e4m3_tEfNS_4arch4Sm90ELb0ELb1ELb1ELb1ELb0ELb1ELb0ELb1ELb1ELb0ELb0ELb0EEENS1_21CollectiveEpilogueFwdINS6_IJSA_SA_SB_EEES9_NS_10bfloat16_tESF_Li256ELb1ELb0ELb0ELb1EEENS1_36VarlenDynamicPersistentTileSchedulerILi128ELi192ELi256ELi128ELb0ELb0ELb1ELb1ELb0ELb1EEEEEEEEEvNT_6ParamsE,@"STO_CUDA_ENTRY STV_DEFAULT"
_ZN7cutlass13device_kernelIN5flash11enable_sm90INS1_16FlashAttnFwdSm90INS1_25CollectiveMainloopFwdSm90ILi2EN4cute5tupleIJNS5_1CILi1EEES8_S8_EEENS6_IJNS7_ILi128EEENS7_ILi192EEESA_EEELi128ENS_12float_e4m3_tEfNS_4arch4Sm90ELb0ELb1ELb1ELb1ELb0ELb1ELb0ELb1ELb1ELb0ELb0ELb0EEENS1_21CollectiveEpilogueFwdINS6_IJSA_SA_SB_EEES9_NS_10bfloat16_tESF_Li256ELb1ELb0ELb0ELb1EEENS1_36VarlenDynamicPersistentTileSchedulerILi128ELi192ELi256ELi128ELb0ELb0ELb1ELb1ELb0ELb1EEEEEEEEEvNT_6ParamsE:
        /* <DEDUP_REMOVED lines=27> */
.L_x_1144:
[----:B------:R-:W-:Y:S05]  /*01b0*/  BSYNC B0 ;  /* 0x0000000000007941 */ /* 0x000fea0003800000 */
.L_x_1143:
        /* <DEDUP_REMOVED lines=41> */
.L_x_1145:
        /* <DEDUP_REMOVED lines=22> */
.L_x_1146:
        /* <DEDUP_REMOVED lines=18> */
.L_x_1147:
        /* <DEDUP_REMOVED lines=22> */
.L_x_1148:
        /* <DEDUP_REMOVED lines=22> */
.L_x_1149:
[----:B------:R-:W-:Y:S01]  /*0990*/  PLOP3.LUT P0, PT, PT, PT, UP0, 0x80, 0x0 ;  /* 0x000000000000781c */ /* 0x000fe20003f0f008 */
[----:B------:R-:W-:Y:S01]  /*09a0*/  UMOV UR36, 0x1 ;  /* 0x0000000100247882 */ /* 0x000fe20000000000 */
[----:B------:R-:W-:Y:S01]  /*09b0*/  NOP ;  /* 0x0000000000007918 */ /* 0x000fe20000000000 */
[----:B------:R-:W-:Y:S01]  /*09c0*/  USEL UR36, UR36, 0x2, !UP0 ;  /* 0x0000000224247887 */ /* 0x000fe2000c000000 */
[----:B------:R-:W-:Y:S01]  /*09d0*/  BSSY B8, `(.L_x_1150) ;  /* 0x0002ba4000087945 */ /* 0x000fe20003800000 */
[----:B------:R-:W-:Y:S01]  /*09e0*/  ULDC.64 UR38, c[0x0][0x208] ;  /* 0x0000820000267ab9 */ /* 0x000fe20000000a00 */
[----:B012-4-:R-:W-:Y:S07]  /*09f0*/  BAR.SYNC.DEFER_BLOCKING 0x0 ;  /* 0x0000000000007b1d */ /* 0x017fee0000010000 */
[----:B------:R-:W-:Y:S05]  /*0a00*/  @!P0 BRA `(.L_x_1151) ;  /* 0x0000025000d08947 */ /* 0x000fea0003800000 */
.L_x_1152:
[----:B------:R-:W-:-:S08]  /*0a10*/  NOP ;  /* 0x0000000000007918 */ /* 0x000fd00000000000 */
[----:B------:R-:W0:Y:S02]  /*0a20*/  USETMAXREG.TRY_ALLOC.CTAPOOL UP0, 0xf0 ;  /* 0x000000f0000079c8 */ /* 0x000e240008000600 */
[----:B0-----:R-:W-:-:S13]  /*0a30*/  PLOP3.LUT P0, PT, PT, PT, UP0, 0x80, 0x0 ;  /* 0x000000000000781c */ /* 0x001fda0003f0f008 */
[----:B------:R-:W-:Y:S05]  /*0a40*/  @!P0 BRA `(.L_x_1152) ;  /* 0xfffffffc00f08947 */ /* 0x000fea000383ffff */
[----:B------:R-:W0:Y:S01]  /*0a50*/  S2R R0, SR_TID.X ;  /* 0x0000000000007919 */ /* 0x000e220000002100 */
[----:B------:R-:W1:Y:S01]  /*0a60*/  S2UR UR40, SR_CgaCtaId ;  /* 0x00000000002879c3 */ /* 0x000e620000008800 */
[----:B------:R-:W-:Y:S01]  /*0a70*/  UMOV UR4, 0x400 ;  /* 0x0000040000047882 */ /* 0x000fe20000000000 */
[----:B------:R-:W-:-:S06]  /*0a80*/  LOP3.LUT R17, R17, 0xffffdfff, RZ, 0xc0, !PT ;  /* 0xffffdfff11117812 */ /* 0x000fcc00078ec0ff */
[----:B------:R-:W-:Y:S06]  /*0a90*/  BAR.ARV 0x8, 0x120 ;  /* 0x0204800000007b1d */ /* 0x000fec0000002000 */
[----:B-1----:R-:W-:-:S06]  /*0aa0*/  ULEA UR4, UR40, UR4, 0x18 ;  /* 0x0000000428047291 */ /* 0x002fcc000f8ec03f */
[----:B------:R-:W-:Y:S01]  /*0ab0*/  IMAD.U32 R18, RZ, RZ, UR4 ;  /* 0x00000004ff127e24 */ /* 0x000fe2000f8e00ff */
[----:B0-----:R-:W-:Y:S01]  /*0ac0*/  SHF.R.U32.HI R0, RZ, 0x7, R0 ;  /* 0x00000007ff007819 */ /* 0x001fe20000011600 */
[----:B------:R-:W-:-:S03]  /*0ad0*/  ULDC UR4, c[0x0][0xc14] ;  /* 0x0003050000047ab9 */ /* 0x000fc60000000800 */
[----:B------:R-:W-:-:S13]  /*0ae0*/  ISETP.NE.AND P0, PT, R0, 0x1, PT ;  /* 0x000000010000780c */ /* 0x000fda0003f05270 */
[----:B------:R-:W-:Y:S01]  /*0af0*/  @P0 LOP3.LUT R17, R17, 0x2000, RZ, 0xfc, !PT ;  /* 0x0000200011110812 */ /* 0x000fe200078efcff */
[----:B------:R-:W-:Y:S08]  /*0b00*/  @!P0 BAR.ARV 0x9, 0x100 ;  /* 0x0244000000008b1d */ /* 0x000ff00000002000 */
[----:B------:R-:W-:Y:S06]  /*0b10*/  BAR.SYNC.DEFER_BLOCKING 0x5, 0x180 ;  /* 0x0146000000007b1d */ /* 0x000fec0000010000 */
[----:B------:R-:W0:Y:S02]  /*0b20*/  LDS.128 R216, [R18+0x288d0] ;  /* 0x0288d00012d87984 */ /* 0x000e240000000c00 */
[----:B------:R-:W-:Y:S06]  /*0b30*/  BAR.ARV 0x4, 0x180 ;  /* 0x0106000000007b1d */ /* 0x000fec0000002000 */
[----:B0-----:R-:W-:-:S13]  /*0b40*/  ISETP.GE.AND P0, PT, R219, UR4, PT ;  /* 0x00000004db007c0c */ /* 0x001fda000bf06270 */
[----:B------:R-:W-:Y:S05]  /*0b50*/  @P0 BRA `(.L_x_1153) ;  /* 0x000002b8002c0947 */ /* 0x000fea0003800000 */
[----:B------:R-:W0:Y:S01]  /*0b60*/  S2R R0, SR_TID.X ;  /* 0x0000000000007919 */ /* 0x000e220000002100 */
[----:B------:R-:W-:Y:S01]  /*0b70*/  IMAD.MOV.U32 R19, RZ, RZ, RZ ;  /* 0x000000ffff137224 */ /* 0x000fe200078e00ff */
[----:B------:R-:W-:Y:S01]  /*0b80*/  ULOP3.LUT UR41, UR36, 0x1, URZ, 0xfc, !UPT ;  /* 0x0000000124297892 */ /* 0x000fe2000f8efc3f */
[----:B------:R-:W-:Y:S01]  /*0b90*/  IMAD.MOV.U32 R214, RZ, RZ, RZ ;  /* 0x000000ffffd67224 */ /* 0x000fe200078e00ff */
[----:B------:R-:W-:Y:S01]  /*0ba0*/  UMOV UR37, URZ ;  /* 0x0000003f00257c82 */ /* 0x000fe20008000000 */
[----:B------:R-:W-:Y:S02]  /*0bb0*/  IMAD.MOV.U32 R210, RZ, RZ, RZ ;  /* 0x000000ffffd27224 */ /* 0x000fe400078e00ff */
[----:B------:R-:W-:Y:S02]  /*0bc0*/  IMAD.MOV.U32 R208, RZ, RZ, RZ ;  /* 0x000000ffffd07224 */ /* 0x000fe400078e00ff */
[----:B0-----:R-:W-:-:S05]  /*0bd0*/  VIADD R0, R0, 0xffffff80 ;  /* 0xffffff8000007836 */ /* 0x001fca0000000000 */
[----:B------:R-:W-:-:S04]  /*0be0*/  SHF.R.S32.HI R3, RZ, 0x1f, R0 ;  /* 0x0000001fff037819 */ /* 0x000fc80000011400 */
[CC--:B------:R-:W-:Y:S02]  /*0bf0*/  LEA.HI R4, R3.reuse, R0.reuse, RZ, 0x2 ;  /* 0x0000000003047211 */ /* 0x0c0fe400078f10ff */
[----:B------:R-:W-:Y:S02]  /*0c00*/  LEA.HI R2, R3, R0, RZ, 0x7 ;  /* 0x0000000003027211 */ /* 0x000fe400078f38ff */
[----:B------:R-:W-:Y:S02]  /*0c10*/  SHF.R.S32.HI R209, RZ, 0x2, R4 ;  /* 0x00000002ffd17819 */ /* 0x000fe40000011404 */
[----:B------:R-:W-:-:S03]  /*0c20*/  LOP3.LUT R5, R2, 0xffffff80, RZ, 0xc0, !PT ;  /* 0xffffff8002057812 */ /* 0x000fc600078ec0ff */
[----:B------:R-:W-:Y:S02]  /*0c30*/  VIADD R231, R209, 0x40 ;  /* 0x00000040d1e77836 */ /* 0x000fe40000000000 */
[----:B------:R-:W-:Y:S01]  /*0c40*/  IMAD.IADD R215, R0, 0x1, -R5 ;  /* 0x0000000100d77824 */ /* 0x000fe200078e0a05 */
[----:B------:R-:W-:Y:S01]  /*0c50*/  LOP3.LUT R5, R4, 0xfffffffc, RZ, 0xc0, !PT ;  /* 0xfffffffc04057812 */ /* 0x000fe200078ec0ff */
[----:B------:R-:W-:Y:S01]  /*0c60*/  IMAD.SHL.U32 R6, R231, 0x80, RZ ;  /* 0x00000080e7067824 */ /* 0x000fe200078e00ff */
[----:B------:R-:W-:Y:S01]  /*0c70*/  SHF.R.S32.HI R8, RZ, 0x1f, R231 ;  /* 0x0000001fff087819 */ /* 0x000fe200000114e7 */
[----:B------:R-:W-:Y:S01]  /*0c80*/  VIADD R235, R209, 0x80 ;  /* 0x00000080d1eb7836 */ /* 0x000fe20000000000 */
[----:B------:R-:W-:Y:S01]  /*0c90*/  SHF.R.S32.HI R2, RZ, 0x1f, R215 ;  /* 0x0000001fff027819 */ /* 0x000fe200000114d7 */
[----:B------:R-:W-:Y:S01]  /*0ca0*/  IMAD.IADD R5, R0, 0x1, -R5 ;  /* 0x0000000100057824 */ /* 0x000fe200078e0a05 */
[----:B------:R-:W-:Y:S02]  /*0cb0*/  LEA.HI R8, R8, R231, RZ, 0x3 ;  /* 0x000000e708087211 */ /* 0x000fe400078f18ff */
[----:B------:R-:W-:Y:S01]  /*0cc0*/  LEA.HI R2, R2, R215, RZ, 0x2 ;  /* 0x000000d702027211 */ /* 0x000fe200078f10ff */
[----:B------:R-:W-:Y:S01]  /*0cd0*/  IMAD.SHL.U32 R22, R5, 0x10, RZ ;  /* 0x0000001005167824 */ /* 0x000fe200078e00ff */
[----:B------:R-:W-:Y:S01]  /*0ce0*/  LOP3.LUT R7, R6, 0x380, RZ, 0xc0, !PT ;  /* 0x0000038006077812 */ /* 0x000fe200078ec0ff */
[----:B------:R-:W-:Y:S01]  /*0cf0*/  IMAD.SHL.U32 R8, R8, 0x80, RZ ;  /* 0x0000008008087824 */ /* 0x000fe200078e00ff */
[----:B------:R-:W-:-:S02]  /*0d00*/  LOP3.LUT R6, R2, 0x7ffffffc, RZ, 0xc0, !PT ;  /* 0x7ffffffc02067812 */ /* 0x000fc400078ec0ff */
[----:B------:R-:W-:Y:S02]  /*0d10*/  LEA.HI R0, R3, R0, RZ, 0x5 ;  /* 0x0000000003007211 */ /* 0x000fe400078f28ff */
[----:B------:R-:W-:Y:S01]  /*0d20*/  SHF.R.U32.HI R2, RZ, 0x3, R7 ;  /* 0x00000003ff027819 */ /* 0x000fe20000011607 */
[----:B------:R-:W-:Y:S01]  /*0d30*/  IMAD.IADD R215, R215, 0x1, -R6 ;  /* 0x00000001d7d77824 */ /* 0x000fe200078e0a06 */
[----:B------:R-:W-:Y:S01]  /*0d40*/  LOP3.LUT R7, R7, 0x70, R22, 0xf8, !PT ;  /* 0x0000007007077812 */ /* 0x000fe200078ef816 */
[----:B------:R-:W-:Y:S01]  /*0d50*/  IMAD.SHL.U32 R0, R0, 0x20, RZ ;  /* 0x0000002000007824 */ /* 0x000fe200078e00ff */
[----:B------:R-:W-:Y:S02]  /*0d60*/  LOP3.LUT R223, R8, 0xfffffc00, RZ, 0xc0, !PT ;  /* 0xfffffc0008df7812 */ /* 0x000fe400078ec0ff */
[----:B------:R-:W-:Y:S02]  /*0d70*/  SHF.R.S32.HI R4, RZ, 0x1f, R4 ;  /* 0x0000001fff047819 */ /* 0x000fe40000011404 */
[----:B------:R-:W-:-:S02]  /*0d80*/  LOP3.LUT R7, R223, R7, R2, 0xf6, !PT ;  /* 0x00000007df077212 */ /* 0x000fc400078ef602 */
[----:B------:R-:W-:Y:S02]  /*0d90*/  LOP3.LUT R220, R0, 0xfffffc00, RZ, 0xc0, !PT ;  /* 0xfffffc0000dc7812 */ /* 0x000fe400078ec0ff */
[----:B------:R-:W-:Y:S01]  /*0da0*/  SHF.R.S32.HI R2, RZ, 0x1f, R235 ;  /* 0x0000001fff027819 */ /* 0x000fe200000114eb */
[----:B------:R-:W-:Y:S01]  /*0db0*/  IMAD.IADD R0, R18, 0x1, R7 ;  /* 0x0000000112007824 */ /* 0x000fe200078e0207 */
[----:B------:R-:W-:Y:S02]  /*0dc0*/  LEA.HI R4, R4, R209, RZ, 0x3 ;  /* 0x000000d104047211 */ /* 0x000fe400078f18ff */
[----:B------:R-:W-:Y:S02]  /*0dd0*/  LEA.HI R2, R2, R235, RZ, 0x3 ;  /* 0x000000eb02027211 */ /* 0x000fe400078f18ff */
[----:B------:R0:W-:Y:S01]  /*0de0*/  STL [R1+0x4], R0 ;  /* 0x0000040001007387 */ /* 0x0001e20000100800 */
[----:B------:R-:W-:Y:S02]  /*0df0*/  LOP3.LUT R4, R4, 0xfffffff8, RZ, 0xc0, !PT ;  /* 0xfffffff804047812 */ /* 0x000fe400078ec0ff */
[----:B------:R-:W-:Y:S01]  /*0e00*/  IMAD.SHL.U32 R2, R2, 0x80, RZ ;  /* 0x0000008002027824 */ /* 0x000fe200078e00ff */
[----:B------:R-:W-:-:S02]  /*0e10*/  SHF.R.S32.HI R23, RZ, 0x1f, R22 ;  /* 0x0000001fff177819 */ /* 0x000fc40000011416 */
[----:B------:R-:W-:Y:S02]  /*0e20*/  IMAD.IADD R211, R209, 0x1, -R4 ;  /* 0x00000001d1d37824 */ /* 0x000fe400078e0a04 */
[----:B------:R-:W-:-:S07]  /*0e30*/  LOP3.LUT R228, R2, 0xfffffc00, RZ, 0xc0, !PT ;  /* 0xfffffc0002e47812 */ /* 0x000fce00078ec0ff */
.L_x_1388:
[----:B------:R-:W-:Y:S05]  /*0e40*/  YIELD ;  /* 0x0000000000007946 */ /* 0x000fea0003800000 */
[----:B------:R-:W-:Y:S01]  /*0e50*/  ULDC.64 UR4, c[0x0][0xa28] ;  /* 0x00028a0000047ab9 */ /* 0x000fe20000000a00 */
[----:B0--3-5:R-:W1:Y:S01]  /*0e60*/  LDC.64 R4, c[0x0][0xa08] ;  /* 0x00028200ff047b82 */ /* 0x029e620000000a00 */
[----:B------:R-:W-:Y:S01]  /*0e70*/  ISETP.NE.U32.AND P1, PT, RZ, UR4, PT ;  /* 0x00000004ff007c0c */ /* 0x000fe2000bf25070 */
[----:B--2---:R-:W-:Y:S02]  /*0e80*/  IMAD.MOV.U32 R11, RZ, RZ, RZ ;  /* 0x000000ffff0b7224 */ /* 0x004fe400078e00ff */
[----:B----4-:R-:W-:Y:S01]  /*0e90*/  IMAD.MOV.U32 R25, RZ, RZ, RZ ;  /* 0x000000ffff197224 */ /* 0x010fe200078e00ff */
[----:B------:R-:W-:Y:S01]  /*0ea0*/  ISETP.NE.AND.EX P1, PT, RZ, UR5, PT, P1 ;  /* 0x00000005ff007c0c */ /* 0x000fe2000bf25310 */
[----:B------:R-:W-:-:S02]  /*0eb0*/  ULDC.64 UR4, c[0x0][0xa18] ;  /* 0x0002860000047ab9 */ /* 0x000fc40000000a00 */
[----:B------:R-:W-:-:S04]  /*0ec0*/  ISETP.NE.U32.AND P2, PT, RZ, UR4, PT ;  /* 0x00000004ff007c0c */ /* 0x000fc8000bf45070 */
[----:B------:R-:W-:Y:S01]  /*0ed0*/  ISETP.NE.AND.EX P2, PT, RZ, UR5, PT, P2 ;  /* 0x00000005ff007c0c */ /* 0x000fe2000bf45320 */
[----:B------:R-:W-:Y:S02]  /*0ee0*/  ULDC.64 UR4, c[0x0][0xa08] ;  /* 0x0002820000047ab9 */ /* 0x000fe40000000a00 */
[----:B------:R-:W-:-:S03]  /*0ef0*/  ISETP.NE.U32.AND P0, PT, RZ, UR4, PT ;  /* 0x00000004ff007c0c */ /* 0x000fc6000bf05070 */
[----:B------:R-:W2:Y:S01]  /*0f00*/  @P1 LDC.64 R2, c[0x0][0xa28] ;  /* 0x00028a00ff021b82 */ /* 0x000ea20000000a00 */
[----:B------:R-:W-:Y:S01]  /*0f10*/  ISETP.NE.AND.EX P0, PT, RZ, UR5, PT, P0 ;  /* 0x00000005ff007c0c */ /* 0x000fe2000bf05300 */
[----:B-1----:R-:W-:-:S06]  /*0f20*/  IMAD.WIDE R8, R219, 0x4, R4 ;  /* 0x00000004db087825 */ /* 0x002fcc00078e0204 */
[----:B------:R-:W1:Y:S01]  /*0f30*/  @P2 LDC.64 R6, c[0x0][0xa18] ;  /* 0x00028600ff062b82 */ /* 0x000e620000000a00 */
[----:B------:R-:W-:Y:S02]  /*0f40*/  ULDC UR4, c[0x0][0x288] ;  /* 0x0000a20000047ab9 */ /* 0x000fe40000000800 */
[----:B------:R-:W-:Y:S01]  /*0f50*/  IMAD.U32 R213, RZ, RZ, UR4 ;  /* 0x00000004ffd57e24 */ /* 0x000fe2000f8e00ff */
[----:B------:R-:W-:Y:S02]  /*0f60*/  ULDC.64 UR4, c[0x0][0x3f8] ;  /* 0x0000fe0000047ab9 */ /* 0x000fe40000000a00 */
[----:B------:R3:W5:Y:S01]  /*0f70*/  @P0 LDG.E R25, desc[UR38][R8.64] ;  /* 0x0000002608190981 */ /* 0x000762000c1e1900 */
[----:B--2---:R-:W-:-:S05]  /*0f80*/  @P1 IMAD.WIDE R2, R219, 0x4, R2 ;  /* 0x00000004db021825 */ /* 0x004fca00078e0202 */
[----:B------:R3:W5:Y:S01]  /*0f90*/  @P1 LDG.E R11, desc[UR38][R2.64] ;  /* 0x00000026020b1981 */ /* 0x000762000c1e1900 */
[----:B-1----:R-:W-:-:S05]  /*0fa0*/  @P2 IMAD.WIDE R4, R219, 0x4, R6 ;  /* 0x00000004db042825 */ /* 0x002fca00078e0206 */
[----:B------:R3:W5:Y:S01]  /*0fb0*/  @P2 LDG.E R213, desc[UR38][R4.64] ;  /* 0x0000002604d52981 */ /* 0x000762000c1e1900 */
[----:B------:R-:W-:-:S03]  /*0fc0*/  UISETP.NE.U32.AND UP0, UPT, UR4, URZ, UPT ;  /* 0x0000003f0400728c */ /* 0x000fc6000bf05070 */
[----:B------:R-:W-:Y:S01]  /*0fd0*/  ULDC UR4, c[0x0][0x404] ;  /* 0x0001010000047ab9 */ /* 0x000fe20000000800 */
[----:B------:R-:W-:-:S03]  /*0fe0*/  UISETP.NE.AND.EX UP0, UPT, UR5, URZ, UPT, UP0 ;  /* 0x0000003f0500728c */ /* 0x000fc6000bf05300 */
[----:B------:R-:W-:Y:S01]  /*0ff0*/  ULDC UR5, c[0x0][0x2e0] ;  /* 0x0000b80000057ab9 */ /* 0x000fe20000000800 */
[----:B------:R-:W-:-:S04]  /*1000*/  USEL UR4, UR4, 0x1, UP0 ;  /* 0x0000000104047887 */ /* 0x000fc80008000000 */
[----:B------:R-:W-:-:S03]  /*1010*/  UIMAD UR4, UR4, UR5, URZ ;  /* 0x00000005040472a4 */ /* 0x000fc6000f8e023f */
[----:B------:R-:W-:Y:S02]  /*1020*/  ULDC UR5, c[0x0][0x338] ;  /* 0x0000ce0000057ab9 */ /* 0x000fe40000000800 */
[----:B------:R-:W-:Y:S02]  /*1030*/  IMAD.U32 R74, RZ, RZ, UR5 ;  /* 0x00000005ff4a7e24 */ /* 0x000fe4000f8e00ff */
[----:B------:R-:W-:Y:S01]  /*1040*/  IMAD.U32 R24, RZ, RZ, UR4 ;  /* 0x00000004ff187e24 */ /* 0x000fe2000f8e00ff */
[----:B---3--:R-:W-:Y:S06]  /*1050*/  @P2 BRA `(.L_x_1154) ;  /* 0x0000000000242947 */ /* 0x008fec0003800000 */
[----:B------:R-:W-:Y:S02]  /*1060*/  ULDC.64 UR4, c[0x0][0xa00] ;  /* 0x0002800000047ab9 */ /* 0x000fe40000000a00 */
[----:B------:R-:W-:-:S04]  /*1070*/  ISETP.NE.U32.AND P1, PT, RZ, UR4, PT ;  /* 0x00000004ff007c0c */ /* 0x000fc8000bf25070 */
[----:B------:R-:W-:-:S13]  /*1080*/  ISETP.NE.AND.EX P1, PT, RZ, UR5, PT, P1 ;  /* 0x00000005ff007c0c */ /* 0x000fda000bf25310 */
[----:B------:R-:W-:Y:S05]  /*1090*/  @!P1 BRA `(.L_x_1154) ;  /* 0x0000000000149947 */ /* 0x000fea0003800000 */
[----:B------:R-:W1:Y:S02]  /*10a0*/  LDC.64 R2, c[0x0][0xa00] ;  /* 0x00028000ff027b82 */ /* 0x000e640000000a00 */
[----:B-1----:R-:W-:-:S05]  /*10b0*/  IMAD.WIDE R2, R219, 0x4, R2 ;  /* 0x00000004db027825 */ /* 0x002fca00078e0202 */
[----:B-----5:R-:W2:Y:S04]  /*10c0*/  LDG.E R213, desc[UR38][R2.64] ;  /* 0x0000002602d57981 */ /* 0x020ea8000c1e1900 */
[----:B0-----:R-:W2:Y:S02]  /*10d0*/  LDG.E R0, desc[UR38][R2.64+0x4] ;  /* 0x0000042602007981 */ /* 0x001ea4000c1e1900 */
[----:B--2---:R-:W-:-:S07]  /*10e0*/  IMAD.IADD R213, R0, 0x1, -R213 ;  /* 0x0000000100d57824 */ /* 0x004fce00078e0ad5 */
.L_x_1154:
[----:B------:R-:W-:Y:S01]  /*10f0*/  ULDC.64 UR4, c[0x0][0xa20] ;  /* 0x0002880000047ab9 */ /* 0x000fe20000000a00 */
[----:B------:R-:W-:Y:S01]  /*1100*/  IMAD.MOV.U32 R236, RZ, RZ, R217 ;  /* 0x000000ffffec7224 */ /* 0x000fe200078e00d9 */
[----:B------:R-:W-:Y:S01]  /*1110*/  ISETP.NE.U32.AND P1, PT, RZ, UR4, PT ;  /* 0x00000004ff007c0c */ /* 0x000fe2000bf25070 */
[----:B------:R-:W-:Y:S02]  /*1120*/  IMAD.MOV.U32 R230, RZ, RZ, R218 ;  /* 0x000000ffffe67224 */ /* 0x000fe400078e00da */
[----:B------:R-:W-:Y:S01]  /*1130*/  IMAD.MOV.U32 R234, RZ, RZ, R219 ;  /* 0x000000ffffea7224 */ /* 0x000fe200078e00db */
[----:B------:R-:W-:-:S13]  /*1140*/  ISETP.NE.AND.EX P1, PT, RZ, UR5, PT, P1 ;  /* 0x00000005ff007c0c */ /* 0x000fda000bf25310 */
[----:B------:R-:W-:Y:S05]  /*1150*/  @!P1 BRA `(.L_x_1155) ;  /* 0x0000000000109947 */ /* 0x000fea0003800000 */
[----:B------:R-:W1:Y:S02]  /*1160*/  LDC.64 R2, c[0x0][0xa20] ;  /* 0x00028800ff027b82 */ /* 0x000e640000000a00 */
[----:B-1----:R-:W-:-:S05]  /*1170*/  IMAD.WIDE R2, R219, 0x4, R2 ;  /* 0x00000004db027825 */ /* 0x002fca00078e0202 */
[----:B------:R1:W5:Y:S01]  /*1180*/  LDG.E R24, desc[UR38][R2.64] ;  /* 0x0000002602187981 */ /* 0x000362000c1e1900 */
[----:B------:R-:W-:Y:S05]  /*1190*/  BRA `(.L_x_1156) ;  /* 0x0000000000107947 */ /* 0x000fea0003800000 */
.L_x_1155:
[----:B------:R-:W-:Y:S05]  /*11a0*/  @!P0 BRA `(.L_x_1156) ;  /* 0x00000000000c8947 */ /* 0x000fea0003800000 */
[----:B------:R-:W2:Y:S04]  /*11b0*/  LDG.E R3, desc[UR38][R8.64] ;  /* 0x0000002608037981 */ /* 0x000ea8000c1e1900 */
[----:B------:R-:W2:Y:S02]  /*11c0*/  LDG.E R24, desc[UR38][R8.64+0x4] ;  /* 0x0000042608187981 */ /* 0x000ea4000c1e1900 */
[----:B--2---:R-:W-:-:S07]  /*11d0*/  IMAD.IADD R24, R24, 0x1, -R3 ;  /* 0x0000000118187824 */ /* 0x004fce00078e0a03 */
.L_x_1156:
[----:B------:R-:W-:Y:S01]  /*11e0*/  ULDC.64 UR4, c[0x0][0xa10] ;  /* 0x0002840000047ab9 */ /* 0x000fe20000000a00 */
[----:B------:R-:W2:Y:S01]  /*11f0*/  LDC.64 R8, c[0x0][0x9e0] ;  /* 0x00027800ff087b82 */ /* 0x000ea20000000a00 */
[----:B------:R-:W-:-:S04]  /*1200*/  ISETP.NE.U32.AND P0, PT, RZ, UR4, PT ;  /* 0x00000004ff007c0c */ /* 0x000fc8000bf05070 */
[----:B------:R-:W-:Y:S01]  /*1210*/  ISETP.NE.AND.EX P0, PT, RZ, UR5, PT, P0 ;  /* 0x00000005ff007c0c */ /* 0x000fe2000bf05300 */
[----:B------:R-:W-:Y:S02]  /*1220*/  ULDC.64 UR4, c[0x0][0xa30] ;  /* 0x00028c0000047ab9 */ /* 0x000fe40000000a00 */
[----:B------:R-:W-:-:S04]  /*1230*/  ISETP.NE.U32.AND P1, PT, RZ, UR4, PT ;  /* 0x00000004ff007c0c */ /* 0x000fc8000bf25070 */
[----:B------:R-:W-:-:S06]  /*1240*/  ISETP.NE.AND.EX P1, PT, RZ, UR5, PT, P1 ;  /* 0x00000005ff007c0c */ /* 0x000fcc000bf25310 */
[----:B-1----:R-:W1:Y:S08]  /*1250*/  @P0 LDC.64 R2, c[0x0][0xa10] ;  /* 0x00028400ff020b82 */ /* 0x002e700000000a00 */
[----:B------:R-:W3:Y:S01]  /*1260*/  @P1 LDC.64 R4, c[0x0][0xa30] ;  /* 0x00028c00ff041b82 */ /* 0x000ee20000000a00 */
[----:B-1----:R-:W-:-:S05]  /*1270*/  @P0 IMAD.WIDE R2, R219, 0x4, R2 ;  /* 0x00000004db020825 */ /* 0x002fca00078e0202 */
[----:B0-----:R-:W4:Y:S04]  /*1280*/  @P0 LDG.E R0, desc[UR38][R2.64] ;  /* 0x0000002602000981 */ /* 0x001f28000c1e1900 */
[----:B------:R0:W4:Y:S01]  /*1290*/  @P0 LDG.E R7, desc[UR38][R2.64+0x4] ;  /* 0x0000042602070981 */ /* 0x000122000c1e1900 */
[----:B-----5:R-:W-:Y:S02]  /*12a0*/  IMAD.MOV.U32 R71, RZ, RZ, R24 ;  /* 0x000000ffff477224 */ /* 0x020fe400078e0018 */
[----:B------:R-:W-:Y:S02]  /*12b0*/  IMAD.IADD R6, R24, 0x1, -R11 ;  /* 0x0000000118067824 */ /* 0x000fe400078e0a0b */
[----:B---3--:R-:W-:-:S05]  /*12c0*/  @P1 IMAD.WIDE R4, R219, 0x4, R4 ;  /* 0x00000004db041825 */ /* 0x008fca00078e0204 */
[----:B------:R1:W5:Y:S01]  /*12d0*/  @P1 LDG.E R71, desc[UR38][R4.64] ;  /* 0x0000002604471981 */ /* 0x000362000c1e1900 */
[----:B--2---:R-:W-:Y:S02]  /*12e0*/  ISETP.GE.AND P1, PT, R9, 0x1, PT ;  /* 0x000000010900780c */ /* 0x004fe40003f26270 */
[----:B0-----:R-:W-:Y:S01]  /*12f0*/  LEA R2, R217, 0x80, 0x7 ;  /* 0x00000080d9027811 */ /* 0x001fe200078e38ff */
[----:B----4-:R-:W-:-:S04]  /*1300*/  @P0 IMAD.IADD R74, R7, 0x1, -R0 ;  /* 0x00000001074a0824 */ /* 0x010fc800078e0a00 */
[----:B------:R-:W-:-:S04]  /*1310*/  IMAD.IADD R212, R6, 0x1, R74 ;  /* 0x0000000106d47824 */ /* 0x000fc800078e024a */
[C---:B------:R-:W-:Y:S01]  /*1320*/  VIADD R0, R212.reuse, 0xbf ;  /* 0x000000bfd4007836 */ /* 0x040fe20000000000 */
[----:B------:R-:W-:-:S03]  /*1330*/  IADD3 R7, R212, R2, -R213 ;  /* 0x00000002d4077210 */ /* 0x000fc60007ffe8d5 */
[----:B------:R-:W-:-:S05]  /*1340*/  IMAD.HI R0, R0, 0x2aaaaaab, RZ ;  /* 0x2aaaaaab00007827 */ /* 0x000fca00078e02ff */
[----:B------:R-:W-:-:S04]  /*1350*/  SHF.R.U32.HI R3, RZ, 0x1f, R0 ;  /* 0x0000001fff037819 */ /* 0x000fc80000011600 */
[----:B------:R-:W-:Y:S01]  /*1360*/  LEA.HI.SX32 R70, R0, R3, 0x1b ;  /* 0x0000000300467211 */ /* 0x000fe200078fdaff */
[----:B------:R-:W-:Y:S01]  /*1370*/  IMAD.IADD R0, R7, 0x1, R8 ;  /* 0x0000000107007824 */ /* 0x000fe200078e0208 */
[----:B-1----:R-:W-:Y:S06]  /*1380*/  @!P1 BRA `(.L_x_1157) ;  /* 0x0000000000489947 */ /* 0x002fec0003800000 */
[C---:B------:R-:W-:Y:S01]  /*1390*/  ISETP.GT.AND P0, PT, R7.reuse, RZ, PT ;  /* 0x000000ff0700720c */ /* 0x040fe20003f04270 */
[----:B------:R-:W-:Y:S01]  /*13a0*/  BSSY B0, `(.L_x_1158) ;  /* 0x000000e000007945 */ /* 0x000fe20003800000 */
[----:B------:R-:W-:-:S11]  /*13b0*/  VIADD R2, R7, 0xffffffff ;  /* 0xffffffff07027836 */ /* 0x000fd60000000000 */
        /* <DEDUP_REMOVED lines=8> */
.L_x_1159:
[----:B------:R-:W-:-:S13]  /*1440*/  ISETP.NE.AND P0, PT, R9, 0x1, PT ;  /* 0x000000010900780c */ /* 0x000fda0003f05270 */
[----:B------:R-:W0:Y:S02]  /*1450*/  @P0 LDC.64 R4, c[0x0][0x9e8] ;  /* 0x00027a00ff040b82 */ /* 0x000e240000000a00 */
[----:B0-----:R-:W-:-:S05]  /*1460*/  @P0 IMAD.HI.U32 R4, R2, R4, RZ ;  /* 0x0000000402040227 */ /* 0x001fca00078e00ff */
[----:B------:R-:W-:-:S07]  /*1470*/  @P0 SHF.R.U32.HI R2, RZ, R5, R4 ;  /* 0x00000005ff020219 */ /* 0x000fce0000011604 */
.L_x_1160:
[----:B------:R-:W-:Y:S05]  /*1480*/  BSYNC B0 ;  /* 0x0000000000007941 */ /* 0x000fea0003800000 */
.L_x_1158:
[----:B------:R-:W-:-:S05]  /*1490*/  IMAD R3, R2, R9, R9 ;  /* 0x0000000902037224 */ /* 0x000fca00078e0209 */
[----:B------:R-:W-:-:S07]  /*14a0*/  VIMNMX R0, R0, R3, PT ;  /* 0x0000000300007248 */ /* 0x000fce0003fe0100 */
.L_x_1157:
[----:B------:R-:W-:Y:S01]  /*14b0*/  IMAD R3, R217, 0x80, -R213 ;  /* 0x00000080d9037824 */ /* 0x000fe200078e0ad5 */
[----:B------:R-:W-:-:S03]  /*14c0*/  ULDC UR4, c[0x0][0x9dc] ;  /* 0x0002770000047ab9 */ /* 0x000fc60000000800 */
[----:B------:R-:W-:-:S04]  /*14d0*/  IMAD.IADD R3, R212, 0x1, R3 ;  /* 0x00000001d4037824 */ /* 0x000fc800078e0203 */
[----:B------:R-:W-:Y:S01]  /*14e0*/  VIADD R2, R3, -UR4 ;  /* 0x8000000403027c36 */ /* 0x000fe20008000000 */
[----:B------:R-:W-:Y:S06]  /*14f0*/  @!P1 BRA `(.L_x_1161) ;  /* 0x0000000000449947 */ /* 0x000fec0003800000 */
[----:B------:R-:W-:Y:S01]  /*1500*/  ISETP.GT.AND P0, PT, R3, -0x1, PT ;  /* 0xffffffff0300780c */ /* 0x000fe20003f04270 */
[----:B------:R-:W-:-:S12]  /*1510*/  BSSY B0, `(.L_x_1162) ;  /* 0x000000d000007945 */ /* 0x000fd80003800000 */
        /* <DEDUP_REMOVED lines=8> */
.L_x_1163:
[----:B------:R-:W-:-:S13]  /*15a0*/  ISETP.NE.AND P0, PT, R9, 0x1, PT ;  /* 0x000000010900780c */ /* 0x000fda0003f05270 */
[----:B------:R-:W0:Y:S02]  /*15b0*/  @P0 LDC.64 R4, c[0x0][0x9e8] ;  /* 0x00027a00ff040b82 */ /* 0x000e240000000a00 */
[----:B0-----:R-:W-:-:S05]  /*15c0*/  @P0 IMAD.HI.U32 R4, R3, R4, RZ ;  /* 0x0000000403040227 */ /* 0x001fca00078e00ff */
[----:B------:R-:W-:-:S07]  /*15d0*/  @P0 SHF.R.U32.HI R3, RZ, R5, R4 ;  /* 0x00000005ff030219 */ /* 0x000fce0000011604 */
.L_x_1164:
[----:B------:R-:W-:Y:S05]  /*15e0*/  BSYNC B0 ;  /* 0x0000000000007941 */ /* 0x000fea0003800000 */
.L_x_1162:
[----:B------:R-:W-:-:S05]  /*15f0*/  IMAD R3, R3, R9, RZ ;  /* 0x0000000903037224 */ /* 0x000fca00078e02ff */
[----:B------:R-:W-:-:S07]  /*1600*/  VIMNMX R2, R2, R3, !PT ;  /* 0x0000000302027248 */ /* 0x000fce0007fe0100 */
.L_x_1161:
[----:B------:R-:W-:Y:S02]  /*1610*/  VIADD R0, R0, 0xbf ;  /* 0x000000bf00007836 */ /* 0x000fe40000000000 */
[----:B------:R-:W-:-:S04]  /*1620*/  IMAD.HI R2, R2, 0x2aaaaaab, RZ ;  /* 0x2aaaaaab02027827 */ /* 0x000fc800078e02ff */
[----:B------:R-:W-:Y:S01]  /*1630*/  IMAD.HI R0, R0, 0x2aaaaaab, RZ ;  /* 0x2aaaaaab00007827 */ /* 0x000fe200078e02ff */
[----:B------:R-:W-:-:S04]  /*1640*/  SHF.R.U32.HI R5, RZ, 0x1f, R2 ;  /* 0x0000001fff057819 */ /* 0x000fc80000011602 */
[----:B------:R-:W-:Y:S02]  /*1650*/  SHF.R.U32.HI R3, RZ, 0x1f, R0 ;  /* 0x0000001fff037819 */ /* 0x000fe40000011600 */
[----:B------:R-:W-:Y:S02]  /*1660*/  LEA.HI.SX32 R5, R2, R5, 0x1b ;  /* 0x0000000502057211 */ /* 0x000fe400078fdaff */
[----:B------:R-:W-:Y:S02]  /*1670*/  LEA.HI.SX32 R3, R0, R3, 0x1b ;  /* 0x0000000300037211 */ /* 0x000fe400078fdaff */
[----:B------:R-:W-:Y:S02]  /*1680*/  VIMNMX R5, RZ, R5, !PT ;  /* 0x00000005ff057248 */ /* 0x000fe40007fe0100 */
[----:B------:R-:W-:-:S03]  /*1690*/  VIMNMX R3, R70, R3, PT ;  /* 0x0000000346037248 */ /* 0x000fc60003fe0100 */
[--C-:B------:R-:W-:Y:S02]  /*16a0*/  IMAD R5, R5, 0xc0, -R6.reuse ;  /* 0x000000c005057824 */ /* 0x100fe400078e0a06 */
[----:B------:R-:W-:-:S03]  /*16b0*/  IMAD R3, R3, 0xc0, -R6 ;  /* 0x000000c003037824 */ /* 0x000fc600078e0a06 */
[----:B------:R-:W-:Y:S02]  /*16c0*/  VIMNMX R5, RZ, R5, !PT ;  /* 0x00000005ff057248 */ /* 0x000fe40007fe0100 */
[----:B------:R-:W-:-:S03]  /*16d0*/  VIMNMX R0, R3, R74, PT ;  /* 0x0000004a03007248 */ /* 0x000fc60003fe0100 */
[----:B------:R-:W-:Y:S01]  /*16e0*/  IMAD.WIDE.U32 R72, R5, -0x55555555, RZ ;  /* 0xaaaaaaab05487825 */ /* 0x000fe200078e00ff */
[----:B------:R-:W-:-:S04]  /*16f0*/  ISETP.GT.AND P0, PT, R0, R5, PT ;  /* 0x000000050000720c */ /* 0x000fc80003f04270 */
[----:B------:R-:W-:-:S05]  /*1700*/  SHF.R.U32.HI R72, RZ, 0x7, R73 ;  /* 0x00000007ff487819 */ /* 0x000fca0000011649 */
[----:B------:R-:W-:-:S04]  /*1710*/  IMAD.MOV.U32 R73, RZ, RZ, R72 ;  /* 0x000000ffff497224 */ /* 0x000fc800078e0048 */
[----:B------:R-:W-:-:S04]  /*1720*/  @P0 VIADD R0, R0, 0xbf ;  /* 0x000000bf00000836 */ /* 0x000fc80000000000 */
[----:B------:R-:W-:-:S05]  /*1730*/  @P0 IMAD.HI R0, R0, 0x2aaaaaab, RZ ;  /* 0x2aaaaaab00000827 */ /* 0x000fca00078e02ff */
[----:B------:R-:W-:-:S04]  /*1740*/  @P0 SHF.R.U32.HI R3, RZ, 0x1f, R0 ;  /* 0x0000001fff030819 */ /* 0x000fc80000011600 */
[----:B------:R-:W-:Y:S02]  /*1750*/  @P0 LEA.HI.SX32 R73, R0, R3, 0x1b ;  /* 0x0000000300490211 */ /* 0x000fe400078fdaff */
[----:B------:R-:W-:Y:S02]  /*1760*/  PLOP3.LUT P0, PT, PT, PT, PT, 0x80, 0x0 ;  /* 0x000000000000781c */ /* 0x000fe40003f0f070 */
[----:B------:R-:W-:-:S13]  /*1770*/  ISETP.GT.AND P1, PT, R73, R72, PT ;  /* 0x000000484900720c */ /* 0x000fda0003f24270 */
[----:B------:R-:W-:Y:S05]  /*1780*/  @!P1 BRA `(.L_x_1165) ;  /* 0x0000008000649947 */ /* 0x000fea0003800000 */
        /* <DEDUP_REMOVED lines=19> */
[----:B-1---5:R-:W-:Y:S05]  /*18c0*/  CALL.ABS.NOINC R2 ;  /* 0x0000000002007343 */ /* 0x022fea0003c00000 */
.L_x_1167:
[----:B------:R-:W-:Y:S05]  /*18d0*/  BSYNC B6 ;  /* 0x0000000000067941 */ /* 0x000fea0003800000 */
.L_x_1166:
        /* <DEDUP_REMOVED lines=20> */
.L_x_1169:
[----:B------:R-:W-:Y:S05]  /*1a20*/  BSYNC B6 ;  /* 0x0000000000067941 */ /* 0x000fea0003800000 */
.L_x_1168:
[----:B------:R-:W-:Y:S01]  /*1a30*/  ULDC.64 UR4, c[0x0][0x9f8] ;  /* 0x00027e0000047ab9 */ /* 0x000fe20000000a00 */
[----:B------:R-:W-:Y:S01]  /*1a40*/  IMAD.MOV.U32 R4, RZ, RZ, R219 ;  /* 0x000000ffff047224 */ /* 0x000fe200078e00db */
[----:B------:R-:W-:Y:S01]  /*1a50*/  ISETP.NE.U32.AND P0, PT, RZ, UR4, PT ;  /* 0x00000004ff007c0c */ /* 0x000fe2000bf05070 */
[----:B------:R-:W0:Y:S08]  /*1a60*/  LDC R0, c[0x0][0x428] ;  /* 0x00010a00ff007b82 */ /* 0x000e300000000800 */
[----:B------:R-:W1:Y:S01]  /*1a70*/  LDC.64 R68, c[0x0][0x2f0] ;  /* 0x0000bc00ff447b82 */ /* 0x000e620000000a00 */
[----:B------:R-:W-:Y:S01]  /*1a80*/  ISETP.NE.AND.EX P0, PT, RZ, UR5, PT, P0 ;  /* 0x00000005ff007c0c */ /* 0x000fe2000bf05300 */
[----:B------:R-:W2:Y:S01]  /*1a90*/  S2R R21, SR_TID.X ;  /* 0x0000000000157919 */ /* 0x000ea20000002100 */
[----:B------:R-:W-:Y:S01]  /*1aa0*/  IMAD.IADD R48, R25, 0x1, R24 ;  /* 0x0000000119307824 */ /* 0x000fe200078e0218 */
[----:B------:R-:W-:Y:S01]  /*1ab0*/  ULDC.64 UR6, c[0x0][0xa08] ;  /* 0x0002820000067ab9 */ /* 0x000fe20000000a00 */
[----:B------:R-:W-:-:S03]  /*1ac0*/  ULDC.64 UR4, c[0x0][0x2f8] ;  /* 0x0000be0000047ab9 */ /* 0x000fc60000000a00 */
[----:B------:R-:W3:Y:S08]  /*1ad0*/  LDC.64 R26, c[0x0][0x3d8] ;  /* 0x0000f600ff1a7b82 */ /* 0x000ef00000000a00 */
[----:B------:R-:W4:Y:S08]  /*1ae0*/  @P0 LDC.64 R2, c[0x0][0x9f8] ;  /* 0x00027e00ff020b82 */ /* 0x000f300000000a00 */
[----:B------:R-:W3:Y:S08]  /*1af0*/  LDC R29, c[0x0][0x3d4] ;  /* 0x0000f500ff1d7b82 */ /* 0x000ef00000000800 */
[----:B------:R-:W3:Y:S01]  /*1b00*/  LDC.64 R50, c[0x0][0x3e8] ;  /* 0x0000fa00ff327b82 */ /* 0x000ee20000000a00 */
[----:B----4-:R-:W-:-:S05]  /*1b10*/  @P0 IMAD.WIDE R2, R219, 0x4, R2 ;  /* 0x00000004db020825 */ /* 0x010fca00078e0202 */
[----:B------:R4:W3:Y:S01]  /*1b20*/  @P0 LDG.E R4, desc[UR38][R2.64] ;  /* 0x0000002602040981 */ /* 0x0008e2000c1e1900 */
[----:B0-----:R-:W-:Y:S01]  /*1b30*/  ISETP.NE.AND P0, PT, R0, 0x1, PT ;  /* 0x000000010000780c */ /* 0x001fe20003f05270 */
[----:B------:R-:W-:Y:S01]  /*1b40*/  IMAD.SHL.U32 R107, R211, 0x80, RZ ;  /* 0x00000080d36b7824 */ /* 0x000fe200078e00ff */
[----:B------:R-:W-:Y:S01]  /*1b50*/  SHF.R.S32.HI R12, RZ, 0x1f, R48 ;  /* 0x0000001fff0c7819 */ /* 0x000fe20000011430 */
[----:B-1----:R-:W-:Y:S01]  /*1b60*/  IMAD.SHL.U32 R44, R68, 0x40, RZ ;  /* 0x00000040442c7824 */ /* 0x002fe200078e00ff */
[----:B--2---:R-:W-:Y:S01]  /*1b70*/  SHF.R.U32.HI R20, RZ, 0x7, R21 ;  /* 0x00000007ff147819 */ /* 0x004fe20000011615 */
[----:B------:R-:W-:Y:S01]  /*1b80*/  IMAD.SHL.U32 R105, R231, 0x80, RZ ;  /* 0x00000080e7697824 */ /* 0x000fe200078e00ff */
[----:B------:R-:W-:Y:S01]  /*1b90*/  SHF.R.S32.HI R123, RZ, 0x1f, R209 ;  /* 0x0000001fff7b7819 */ /* 0x000fe200000114d1 */
[-C--:B------:R-:W-:Y:S01]  /*1ba0*/  IMAD R6, R12, R68.reuse, RZ ;  /* 0x000000440c067224 */ /* 0x080fe200078e02ff */
[----:B------:R-:W-:Y:S01]  /*1bb0*/  ISETP.NE.AND P6, PT, R20, 0x1, PT ;  /* 0x000000011400780c */ /* 0x000fe20003fc5270 */
[----:B----4-:R-:W-:Y:S01]  /*1bc0*/  IMAD.WIDE.U32 R2, R48, R68, RZ ;  /* 0x0000004430027225 */ /* 0x010fe200078e00ff */
[----:B---3--:R-:W-:-:S02]  /*1bd0*/  ISETP.GE.AND P1, PT, R22, R29, PT ;  /* 0x0000001d1600720c */ /* 0x008fc40003f26270 */
[----:B------:R-:W-:Y:S01]  /*1be0*/  SHF.L.U64.HI R45, R68, 0x6, R69 ;  /* 0x00000006442d7819 */ /* 0x000fe20000010245 */
[----:B------:R-:W0:Y:S01]  /*1bf0*/  @P0 LDC R5, c[0x0][0x42c] ;  /* 0x00010b00ff050b82 */ /* 0x000e220000000800 */
[----:B------:R-:W-:Y:S01]  /*1c00*/  SEL R11, R29, RZ, P1 ;  /* 0x000000ff1d0b7207 */ /* 0x000fe20000800000 */
[----:B------:R-:W-:Y:S01]  /*1c10*/  IMAD.SHL.U32 R104, R235, 0x80, RZ ;  /* 0x00000080eb687824 */ /* 0x000fe200078e00ff */
[----:B------:R-:W-:Y:S01]  /*1c20*/  LOP3.LUT R107, R107, 0x380, RZ, 0xc0, !PT ;  /* 0x000003806b6b7812 */ /* 0x000fe200078ec0ff */
[----:B------:R-:W-:Y:S01]  /*1c30*/  VIADD R106, R20, 0x8 ;  /* 0x00000008146a7836 */ /* 0x000fe20000000000 */
[----:B------:R-:W-:Y:S01]  /*1c40*/  LOP3.LUT R105, R105, 0x380, RZ, 0xc0, !PT ;  /* 0x0000038069697812 */ /* 0x000fe200078ec0ff */
[----:B------:R-:W-:Y:S01]  /*1c50*/  IMAD.IADD R11, R22, 0x1, R11 ;  /* 0x00000001160b7824 */ /* 0x000fe200078e020b */
[----:B------:R-:W-:Y:S01]  /*1c60*/  SHF.R.U32.HI R101, RZ, 0x3, R107 ;  /* 0x00000003ff657819 */ /* 0x000fe2000001166b */
[----:B------:R-:W1:Y:S01]  /*1c70*/  @P0 LDC R7, c[0x0][0x430] ;  /* 0x00010c00ff070b82 */ /* 0x000e620000000800 */
[----:B------:R-:W-:Y:S01]  /*1c80*/  IMAD.WIDE.U32 R46, R209, R68, R22 ;  /* 0x00000044d12e7225 */ /* 0x000fe200078e0016 */
[----:B------:R-:W-:-:S02]  /*1c90*/  LOP3.LUT R104, R104, 0x380, RZ, 0xc0, !PT ;  /* 0x0000038068687812 */ /* 0x000fc400078ec0ff */
[C-C-:B------:R-:W-:Y:S01]  /*1ca0*/  SHF.L.U64.HI R110, R50.reuse, 0x6, R51.reuse ;  /* 0x00000006326e7819 */ /* 0x140fe20000010233 */
[C---:B------:R-:W-:Y:S01]  /*1cb0*/  IMAD.SHL.U32 R113, R50.reuse, 0x40, RZ ;  /* 0x0000004032717824 */ /* 0x040fe200078e00ff */
[C---:B------:R-:W-:Y:S01]  /*1cc0*/  SHF.L.U64.HI R108, R50.reuse, 0x7, R51 ;  /* 0x00000007326c7819 */ /* 0x040fe20000010233 */
[----:B------:R-:W-:Y:S01]  /*1cd0*/  IMAD.SHL.U32 R111, R50, 0x80, RZ ;  /* 0x00000080326f7824 */ /* 0x000fe200078e00ff */
[----:B------:R-:W-:Y:S01]  /*1ce0*/  SHF.R.U32.HI R99, RZ, 0x3, R105 ;  /* 0x00000003ff637819 */ /* 0x000fe20000011669 */
[----:B------:R-:W-:Y:S01]  /*1cf0*/  VIADD R114, R22, 0x40 ;  /* 0x0000004016727836 */ /* 0x000fe20000000000 */
[----:B------:R-:W-:Y:S01]  /*1d00*/  SHF.R.U32.HI R97, RZ, 0x3, R104 ;  /* 0x00000003ff617819 */ /* 0x000fe20000011668 */
[C---:B------:R-:W-:Y:S01]  /*1d10*/  IMAD.WIDE.U32 R56, R26.reuse, 0xc0, RZ ;  /* 0x000000c01a387825 */ /* 0x040fe200078e00ff */
[C-C-:B------:R-:W-:Y:S02]  /*1d20*/  SHF.L.U64.HI R121, R26.reuse, 0x6, R27.reuse ;  /* 0x000000061a797819 */ /* 0x140fe4000001021b */
[C---:B------:R-:W-:Y:S01]  /*1d30*/  SHF.L.U64.HI R119, R26.reuse, 0x7, R27 ;  /* 0x000000071a777819 */ /* 0x040fe2000001021b */
[----:B------:R-:W-:Y:S01]  /*1d40*/  IMAD.SHL.U32 R117, R26, 0x40, RZ ;  /* 0x000000401a757824 */ /* 0x000fe200078e00ff */
[----:B------:R-:W-:Y:S01]  /*1d50*/  P2R R116, PR, RZ, 0x2 ;  /* 0x00000002ff747803 */ /* 0x000fe20000000000 */
[----:B0-----:R-:W-:Y:S01]  /*1d60*/  @P0 IMAD.HI.U32 R0, R218, R5, RZ ;  /* 0x00000005da000227 */ /* 0x001fe200078e00ff */
[----:B------:R-:W-:-:S02]  /*1d70*/  SHF.L.U64.HI R103, R68, 0x7, R69 ;  /* 0x0000000744677819 */ /* 0x000fc40000010245 */
[----:B------:R-:W-:Y:S01]  /*1d80*/  SHF.R.S32.HI R109, RZ, 0x1f, R235 ;  /* 0x0000001fff6d7819 */ /* 0x000fe200000114eb */
[----:B------:R-:W-:Y:S02]  /*1d90*/  IMAD.MOV.U32 R5, RZ, RZ, R218 ;  /* 0x000000ffff057224 */ /* 0x000fe400078e00da */
[----:B------:R-:W-:Y:S01]  /*1da0*/  IMAD.SHL.U32 R115, R26, 0x80, RZ ;  /* 0x000000801a737824 */ /* 0x000fe200078e00ff */
[----:B-1----:R-:W-:Y:S01]  /*1db0*/  @P0 SHF.R.U32.HI R5, RZ, R7, R0 ;  /* 0x00000007ff050219 */ /* 0x002fe20000011600 */
[----:B------:R-:W-:Y:S01]  /*1dc0*/  IMAD R7, R48, R69, R6 ;  /* 0x0000004530077224 */ /* 0x000fe200078e0206 */
[----:B------:R-:W-:Y:S01]  /*1dd0*/  ISETP.NE.U32.AND P0, PT, RZ, UR6, PT ;  /* 0x00000006ff007c0c */ /* 0x000fe2000bf05070 */
[----:B------:R-:W-:Y:S01]  /*1de0*/  IMAD.SHL.U32 R102, R29, 0x2, RZ ;  /* 0x000000021d667824 */ /* 0x000fe200078e00ff */
[----:B------:R-:W-:Y:S01]  /*1df0*/  SHF.R.S32.HI R8, RZ, 0x1f, R5 ;  /* 0x0000001fff087819 */ /* 0x000fe20000011405 */
[----:B------:R-:W-:Y:S01]  /*1e00*/  IMAD.IADD R3, R3, 0x1, R7 ;  /* 0x0000000103037824 */ /* 0x000fe200078e0207 */
[----:B------:R-:W-:-:S03]  /*1e10*/  ISETP.NE.AND.EX P0, PT, RZ, UR7, PT, P0 ;  /* 0x00000007ff007c0c */ /* 0x000fc6000bf05300 */
[----:B------:R-:W-:Y:S02]  /*1e20*/  IMAD R6, R8, UR4, RZ ;  /* 0x0000000408067c24 */ /* 0x000fe4000f8e02ff */
[----:B------:R-:W-:-:S04]  /*1e30*/  IMAD.WIDE.U32 R2, R5, UR4, R2 ;  /* 0x0000000405027c25 */ /* 0x000fc8000f8e0002 */
[----:B------:R-:W-:Y:S01]  /*1e40*/  IMAD R7, R5, UR5, R6 ;  /* 0x0000000505077c24 */ /* 0x000fe2000f8e0206 */
[----:B------:R-:W-:-:S03]  /*1e50*/  ULDC.64 UR4, c[0x0][0x300] ;  /* 0x0000c00000047ab9 */ /* 0x000fc60000000a00 */
[----:B------:R-:W-:Y:S01]  /*1e60*/  IMAD.IADD R3, R3, 0x1, R7 ;  /* 0x0000000103037824 */ /* 0x000fe200078e0207 */
[----:B------:R-:W-:Y:S02]  /*1e70*/  SHF.R.S32.HI R0, RZ, 0x1f, R4 ;  /* 0x0000001fff007819 */ /* 0x000fe40000011404 */
[----:B------:R-:W-:Y:S01]  /*1e80*/  SEL R63, R4, RZ, !P0 ;  /* 0x000000ff043f7207 */ /* 0x000fe20004000000 */
[----:B------:R-:W-:Y:S01]  /*1e90*/  VIADD R4, R21, 0xffffff80 ;  /* 0xffffff8015047836 */ /* 0x000fe20000000000 */
[----:B------:R-:W-:Y:S02]  /*1ea0*/  SEL R6, R0, RZ, !P0 ;  /* 0x000000ff00067207 */ /* 0x000fe40004000000 */
[----:B------:R-:W-:Y:S01]  /*1eb0*/  IADD3 R48, P0, R209, R48, RZ ;  /* 0x00000030d1307210 */ /* 0x000fe20007f1e0ff */
[----:B------:R-:W-:Y:S01]  /*1ec0*/  IMAD.WIDE.U32 R66, R63, UR4, R2 ;  /* 0x000000043f427c25 */ /* 0x000fe2000f8e0002 */
[----:B------:R-:W-:-:S03]  /*1ed0*/  SHF.R.S32.HI R9, RZ, 0x1f, R4 ;  /* 0x0000001fff097819 */ /* 0x000fc60000011404 */
[----:B------:R-:W-:Y:S01]  /*1ee0*/  IMAD R0, R6, UR4, RZ ;  /* 0x0000000406007c24 */ /* 0x000fe2000f8e02ff */
[----:B------:R-:W-:Y:S01]  /*1ef0*/  LEA.HI R9, R9, R4, RZ, 0x2 ;  /* 0x0000000409097211 */ /* 0x000fe200078f10ff */
[----:B------:R-:W-:Y:S01]  /*1f00*/  IMAD.X R49, R123, 0x1, R12, P0 ;  /* 0x000000017b317824 */ /* 0x000fe200000e060c */
[----:B------:R-:W-:Y:S01]  /*1f10*/  IADD3 R81, P3, R66, 0x40, RZ ;  /* 0x0000004042517810 */ /* 0x000fe20007f7e0ff */
[----:B------:R-:W-:Y:S01]  /*1f20*/  IMAD R15, R63, UR5, R0 ;  /* 0x000000053f0f7c24 */ /* 0x000fe2000f8e0200 */
[----:B------:R-:W-:Y:S01]  /*1f30*/  LOP3.LUT R9, R9, 0xfffffffc, RZ, 0xc0, !PT ;  /* 0xfffffffc09097812 */ /* 0x000fe200078ec0ff */
[----:B------:R-:W-:Y:S05]  /*1f40*/  @!P6 WARPSYNC.ALL ;  /* 0x000000000000e948 */ /* 0x000fea0003800000 */
[----:B------:R-:W-:Y:S01]  /*1f50*/  ULDC.64 UR4, c[0x0][0x320] ;  /* 0x0000c80000047ab9 */ /* 0x000fe20000000a00 */
[----:B------:R-:W-:-:S02]  /*1f60*/  IMAD.IADD R9, R4, 0x1, -R9 ;  /* 0x0000000104097824 */ /* 0x000fc400078e0a09 */
[----:B------:R-:W-:Y:S02]  /*1f70*/  IMAD R0, R8, UR4, RZ ;  /* 0x0000000408007c24 */ /* 0x000fe4000f8e02ff */
[----:B------:R-:W-:Y:S02]  /*1f80*/  IMAD.SHL.U32 R64, R9, 0x8, RZ ;  /* 0x0000000809407824 */ /* 0x000fe400078e00ff */
[C---:B------:R-:W-:Y:S02]  /*1f90*/  IMAD R7, R5.reuse, UR5, R0 ;  /* 0x0000000505077c24 */ /* 0x040fe4000f8e0200 */
[----:B------:R-:W-:Y:S01]  /*1fa0*/  IMAD.WIDE.U32 R2, R5, UR4, R22 ;  /* 0x0000000405027c25 */ /* 0x000fe2000f8e0016 */
[----:B------:R-:W-:Y:S01]  /*1fb0*/  ULDC.64 UR4, c[0x0][0x328] ;  /* 0x0000ca0000047ab9 */ /* 0x000fe20000000a00 */
[----:B------:R-:W-:Y:S02]  /*1fc0*/  SHF.R.S32.HI R65, RZ, 0x1f, R64 ;  /* 0x0000001fff417819 */ /* 0x000fe40000011440 */
[----:B------:R-:W-:-:S02]  /*1fd0*/  IMAD R4, R6, UR4, RZ ;  /* 0x0000000406047c24 */ /* 0x000fc4000f8e02ff */
[----:B------:R-:W-:Y:S02]  /*1fe0*/  IMAD.IADD R3, R3, 0x1, R7 ;  /* 0x0000000103037824 */ /* 0x000fe400078e0207 */
[----:B------:R-:W-:Y:S02]  /*1ff0*/  IMAD R0, R123, R26, RZ ;  /* 0x0000001a7b007224 */ /* 0x000fe400078e02ff */
[C---:B------:R-:W-:Y:S02]  /*2000*/  IMAD R25, R63.reuse, UR5, R4 ;  /* 0x000000053f197c24 */ /* 0x040fe4000f8e0204 */
[----:B------:R-:W-:Y:S01]  /*2010*/  IMAD.WIDE.U32 R62, R63, UR4, R2 ;  /* 0x000000043f3e7c25 */ /* 0x000fe2000f8e0002 */
[----:B------:R-:W-:Y:S01]  /*2020*/  ULDC UR4, c[0x0][0x2e4] ;  /* 0x0000b90000047ab9 */ /* 0x000fe20000000800 */
[----:B------:R-:W-:Y:S01]  /*2030*/  @!P6 BAR.SYNC.DEFER_BLOCKING 0x9, 0x100 ;  /* 0x024400000000eb1d */ /* 0x000fe20000010000 */
[----:B------:R-:W-:Y:S01]  /*2040*/  ISETP.GE.AND P1, PT, R114, UR4, PT ;  /* 0x0000000472007c0c */ /* 0x000fe2000bf26270 */
[----:B------:R-:W-:-:S02]  /*2050*/  IMAD R13, R209, R27, R0 ;  /* 0x0000001bd10d7224 */ /* 0x000fc400078e0200 */
[----:B------:R-:W-:-:S04]  /*2060*/  IMAD.WIDE.U32 R2, R209, R26, R64 ;  /* 0x0000001ad1027225 */ /* 0x000fc800078e0040 */
[----:B------:R-:W-:-:S04]  /*2070*/  IMAD.WIDE.U32 R6, R209, R26, R22 ;  /* 0x0000001ad1067225 */ /* 0x000fc800078e0016 */
[----:B------:R-:W-:Y:S02]  /*2080*/  IMAD.IADD R3, R3, 0x1, R13 ;  /* 0x0000000103037824 */ /* 0x000fe400078e020d */
[----:B------:R-:W-:Y:S02]  /*2090*/  IMAD R0, R123, R50, RZ ;  /* 0x000000327b007224 */ /* 0x000fe400078e02ff */
[----:B------:R-:W-:Y:S01]  /*20a0*/  IMAD.IADD R7, R13, 0x1, R7 ;  /* 0x000000010d077824 */ /* 0x000fe200078e0207 */
[----:B-----5:R-:W-:Y:S01]  /*20b0*/  SHF.R.S32.HI R13, RZ, 0x1f, R71 ;  /* 0x0000001fff0d7819 */ /* 0x020fe20000011447 */
[----:B------:R-:W-:-:S04]  /*20c0*/  IMAD.WIDE.U32 R58, R71, R26, R2 ;  /* 0x0000001a473a7225 */ /* 0x000fc800078e0002 */
[C---:B------:R-:W-:Y:S01]  /*20d0*/  IMAD R21, R209.reuse, R51, R0 ;  /* 0x00000033d1157224 */ /* 0x040fe200078e0200 */
[----:B------:R-:W-:Y:S01]  /*20e0*/  SHF.R.S32.HI R0, RZ, 0x1f, R11 ;  /* 0x0000001fff007819 */ /* 0x000fe2000001140b */
[----:B------:R-:W-:-:S03]  /*20f0*/  IMAD.WIDE.U32 R4, R209, R50, R64 ;  /* 0x00000032d1047225 */ /* 0x000fc600078e0040 */
[----:B------:R-:W-:Y:S01]  /*2100*/  LEA.HI R0, R0, R11, RZ, 0x4 ;  /* 0x0000000b00007211 */ /* 0x000fe200078f20ff */
[----:B------:R-:W-:Y:S02]  /*2110*/  IMAD R2, R123, R68, RZ ;  /* 0x000000447b027224 */ /* 0x000fe400078e02ff */
[----:B------:R-:W-:Y:S01]  /*2120*/  IMAD.WIDE.U32 R8, R209, R50, R22 ;  /* 0x00000032d1087225 */ /* 0x000fe200078e0016 */
[----:B------:R-:W-:Y:S02]  /*2130*/  LOP3.LUT R87, R0, 0xfffffff0, RZ, 0xc0, !PT ;  /* 0xfffffff000577812 */ /* 0x000fe400078ec0ff */
[----:B------:R-:W-:Y:S01]  /*2140*/  SHF.R.S32.HI R88, RZ, 0x4, R0 ;  /* 0x00000004ff587819 */ /* 0x000fe20000011400 */
[----:B------:R-:W-:Y:S01]  /*2150*/  IMAD.IADD R5, R5, 0x1, R21 ;  /* 0x0000000105057824 */ /* 0x000fe200078e0215 */
[----:B------:R-:W-:Y:S01]  /*2160*/  SHF.R.S32.HI R85, RZ, 0x1f, R87 ;  /* 0x0000001fff557819 */ /* 0x000fe20000011457 */
[----:B------:R-:W-:Y:S02]  /*2170*/  IMAD R91, R209, R69, R2 ;  /* 0x00000045d15b7224 */ /* 0x000fe400078e0202 */
[----:B------:R-:W-:-:S02]  /*2180*/  IMAD R10, R13, R26, RZ ;  /* 0x0000001a0d0a7224 */ /* 0x000fc400078e02ff */
[----:B------:R-:W-:-:S04]  /*2190*/  IMAD.WIDE.U32 R2, R209, R68, R44 ;  /* 0x00000044d1027225 */ /* 0x000fc800078e002c */
[----:B------:R-:W-:Y:S01]  /*21a0*/  IMAD.IADD R9, R21, 0x1, R9 ;  /* 0x0000000115097824 */ /* 0x000fe200078e0209 */
[----:B------:R-:W-:Y:S01]  /*21b0*/  IADD3 R93, P0, R44, R2, RZ ;  /* 0x000000022c5d7210 */ /* 0x000fe20007f1e0ff */
[----:B------:R-:W-:Y:S01]  /*21c0*/  IMAD.WIDE.U32 R52, R71, R50, R4 ;  /* 0x0000003247347225 */ /* 0x000fe200078e0004 */
[----:B------:R-:W-:-:S03]  /*21d0*/  LOP3.LUT R4, R107, 0x30, R22, 0xf8, !PT ;  /* 0x000000306b047812 */ /* 0x000fc600078ef816 */
[----:B------:R-:W-:Y:S02]  /*21e0*/  IMAD R11, R71, R27, R10 ;  /* 0x0000001b470b7224 */ /* 0x000fe400078e020a */
[----:B------:R-:W-:Y:S02]  /*21f0*/  IMAD R5, R69, 0xc0, RZ ;  /* 0x000000c045057824 */ /* 0x000fe400078e02ff */
[----:B------:R-:W-:-:S04]  /*2200*/  IMAD.WIDE.U32 R20, R68, 0xc0, RZ ;  /* 0x000000c044147825 */ /* 0x000fc800078e00ff */
[----:B------:R-:W-:Y:S02]  /*2210*/  IMAD R10, R13, R50, RZ ;  /* 0x000000320d0a7224 */ /* 0x000fe400078e02ff */
[----:B------:R-:W-:Y:S02]  /*2220*/  IMAD.IADD R95, R91, 0x1, R3 ;  /* 0x000000015b5f7824 */ /* 0x000fe400078e0203 */
[----:B------:R-:W-:Y:S01]  /*2230*/  IMAD.WIDE.U32 R60, R71, R26, R6 ;  /* 0x0000001a473c7225 */ /* 0x000fe200078e0006 */
[----:B------:R-:W-:-:S03]  /*2240*/  LOP3.LUT R6, R105, 0x70, R0, 0xf8, !PT ;  /* 0x0000007069067812 */ /* 0x000fc600078ef800 */
[----:B------:R-:W-:Y:S01]  /*2250*/  IMAD.IADD R100, R21, 0x1, R5 ;  /* 0x0000000115647824 */ /* 0x000fe200078e0205 */
[----:B------:R-:W-:Y:S01]  /*2260*/  LOP3.LUT R5, R4, R101, RZ, 0x3c, !PT ;  /* 0x0000006504057212 */ /* 0x000fe200078e3cff */
[----:B------:R-:W-:Y:S01]  /*2270*/  IMAD R75, R71, R51, R10 ;  /* 0x00000033474b7224 */ /* 0x000fe200078e020a */
[----:B------:R-:W-:Y:S01]  /*2280*/  LOP3.LUT R4, R107, 0x70, R0, 0xf8, !PT ;  /* 0x000000706b047812 */ /* 0x000fe200078ef800 */
[----:B------:R-:W-:Y:S01]  /*2290*/  IMAD R7, R51, 0xc0, RZ ;  /* 0x000000c033077824 */ /* 0x000fe200078e02ff */
[----:B------:R-:W-:Y:S01]  /*22a0*/  LOP3.LUT R6, R6, R99, RZ, 0x3c, !PT ;  /* 0x0000006306067212 */ /* 0x000fe200078e3cff */
[----:B------:R-:W-:Y:S01]  /*22b0*/  IMAD.WIDE.U32 R54, R71, R50, R8 ;  /* 0x0000003247367225 */ /* 0x000fe200078e0008 */
[----:B------:R-:W-:-:S03]  /*22c0*/  LOP3.LUT R8, R104, 0x70, R0, 0xf8, !PT ;  /* 0x0000007068087812 */ /* 0x000fc600078ef800 */
[----:B------:R-:W-:-:S04]  /*22d0*/  IMAD.WIDE.U32 R50, R50, 0xc0, RZ ;  /* 0x000000c032327825 */ /* 0x000fc800078e00ff */
[----:B------:R-:W-:Y:S01]  /*22e0*/  IMAD.X R89, R95, 0x1, R45, P0 ;  /* 0x000000015f597824 */ /* 0x000fe200000e062d */
[----:B------:R-:W-:Y:S01]  /*22f0*/  IADD3 R83, P0, R66, R46, RZ ;  /* 0x0000002e42537210 */ /* 0x000fe20007f1e0ff */
[----:B------:R-:W-:Y:S02]  /*2300*/  IMAD.IADD R91, R47, 0x1, R91 ;  /* 0x000000012f5b7824 */ /* 0x000fe400078e025b */
[----:B------:R-:W-:Y:S01]  /*2310*/  IMAD.IADD R84, R67, 0x1, R15 ;  /* 0x0000000143547824 */ /* 0x000fe200078e020f */
[----:B------:R-:W-:Y:S01]  /*2320*/  IADD3 R79, P2, R83, 0x40, RZ ;  /* 0x00000040534f7810 */ /* 0x000fe20007f5e0ff */
[----:B------:R-:W-:Y:S01]  /*2330*/  IMAD.IADD R96, R51, 0x1, R7 ;  /* 0x0000000133607824 */ /* 0x000fe200078e0207 */
[----:B------:R-:W-:Y:S01]  /*2340*/  LOP3.LUT R7, R8, R97, RZ, 0x3c, !PT ;  /* 0x0000006108077212 */ /* 0x000fe200078e3cff */
[----:B------:R-:W-:Y:S01]  /*2350*/  IMAD.IADD R94, R220, 0x1, R5 ;  /* 0x00000001dc5e7824 */ /* 0x000fe200078e0205 */
[----:B------:R-:W-:Y:S01]  /*2360*/  LOP3.LUT R5, R4, R101, RZ, 0x3c, !PT ;  /* 0x0000006504057212 */ /* 0x000fe200078e3cff */
[----:B------:R-:W-:-:S02]  /*2370*/  IMAD R27, R27, 0xc0, RZ ;  /* 0x000000c01b1b7824 */ /* 0x000fc400078e02ff */
[----:B------:R-:W-:Y:S01]  /*2380*/  IMAD.X R80, R91, 0x1, R84, P0 ;  /* 0x000000015b507824 */ /* 0x000fe200000e0654 */
[----:B------:R-:W-:Y:S01]  /*2390*/  ISETP.GE.AND P0, PT, R22, UR4, PT ;  /* 0x0000000416007c0c */ /* 0x000fe2000bf06270 */
[----:B------:R-:W-:Y:S02]  /*23a0*/  IMAD.IADD R90, R75, 0x1, R55 ;  /* 0x000000014b5a7824 */ /* 0x000fe400078e0237 */
[----:B------:R-:W-:Y:S02]  /*23b0*/  IMAD.IADD R98, R57, 0x1, R27 ;  /* 0x0000000139627824 */ /* 0x000fe400078e021b */
[----:B------:R-:W-:Y:S02]  /*23c0*/  IMAD.IADD R92, R11, 0x1, R61 ;  /* 0x000000010b5c7824 */ /* 0x000fe400078e023d */
[----:B------:R-:W-:Y:S02]  /*23d0*/  IMAD.IADD R86, R220, 0x1, R5 ;  /* 0x00000001dc567824 */ /* 0x000fe400078e0205 */
[----:B------:R-:W-:-:S02]  /*23e0*/  IMAD.IADD R82, R223, 0x1, R6 ;  /* 0x00000001df527824 */ /* 0x000fc400078e0206 */
[----:B------:R-:W-:Y:S02]  /*23f0*/  IMAD.IADD R78, R228, 0x1, R7 ;  /* 0x00000001e44e7824 */ /* 0x000fe400078e0207 */
[----:B------:R-:W-:Y:S02]  /*2400*/  IMAD.X R77, RZ, RZ, R84, P3 ;  /* 0x000000ffff4d7224 */ /* 0x000fe400018e0654 */
[----:B------:R-:W-:Y:S02]  /*2410*/  IMAD.IADD R76, R59, 0x1, R11 ;  /* 0x000000013b4c7824 */ /* 0x000fe400078e020b */
[----:B------:R-:W-:Y:S02]  /*2420*/  IMAD.IADD R75, R53, 0x1, R75 ;  /* 0x00000001354b7824 */ /* 0x000fe400078e024b */
[----:B------:R-:W-:Y:S02]  /*2430*/  IMAD.X R0, RZ, RZ, R80, P2 ;  /* 0x000000ffff007224 */ /* 0x000fe400010e0650 */
[----:B------:R-:W-:-:S07]  /*2440*/  IMAD.IADD R69, R63, 0x1, R25 ;  /* 0x000000013f457824 */ /* 0x000fce00078e0219 */
.L_x_1235:
[----:B------:R-:W0:Y:S01]  /*2450*/  LDC R41, c[0x0][0x3d4] ;  /* 0x0000f500ff297b82 */ /* 0x000e220000000800 */
[----:B------:R-:W-:Y:S01]  /*2460*/  VIADD R73, R73, 0xffffffff ;  /* 0xffffffff49497836 */ /* 0x000fe20000000000 */
[----:B------:R-:W-:Y:S05]  /*2470*/  YIELD ;  /* 0x0000000000007946 */ /* 0x000fea0003800000 */
[----:B------:R-:W-:Y:S01]  /*2480*/  IMAD R129, R19, 0x6000, R94 ;  /* 0x0000600013817824 */ /* 0x000fe200078e025e */
[----:B------:R-:W-:Y:S01]  /*2490*/  ISETP.GT.AND P3, PT, R73, R72, PT ;  /* 0x000000484900720c */ /* 0x000fe20003f64270 */
[----:B------:R-:W-:Y:S02]  /*24a0*/  BSSY B0, `(.L_x_1170) ;  /* 0x00006ce000007945 */ /* 0x000fe40003800000 */
[----:B------:R-:W-:Y:S01]  /*24b0*/  IMAD.IADD R122, R18, 0x1, R129 ;  /* 0x00000001127a7824 */ /* 0x000fe200078e0281 */
[----:B------:R-:W-:-:S02]  /*24c0*/  P2R R118, PR, RZ, 0x8 ;  /* 0x00000008ff767803 */ /* 0x000fc40000000000 */
        /* <DEDUP_REMOVED lines=31> */
[----:B------:R-:W-:Y:S01]  /*26c0*/  CS2R R38, SRZ ;  /* 0x0000000000267805 */ /* 0x000fe2000001ff00 */
[----:B------:R-:W-:Y:S01]  /*26d0*/  VIADD R12, R64, 0x20 ;  /* 0x00000020400c7836 */ /* 0x000fe20000000000 */
        /* <DEDUP_REMOVED lines=12> */
.L_x_1174:
[----:B------:R-:W-:Y:S05]  /*27a0*/  BSYNC B1 ;  /* 0x0000000000017941 */ /* 0x000fea0003800000 */
.L_x_1173:
[----:B------:R-:W-:Y:S01]  /*27b0*/  ISETP.GE.AND P3, PT, R231, R120, PT ;  /* 0x00000078e700720c */ /* 0x000fe20003f66270 */
[----:B------:R-:W-:Y:S01]  /*27c0*/  BSSY B1, `(.L_x_1175) ;  /* 0x0000020000017945 */ /* 0x000fe20003800000 */
[----:B------:R-:W-:Y:S02]  /*27d0*/  CS2R R28, SRZ ;  /* 0x00000000001c7805 */ /* 0x000fe4000001ff00 */
[----:B------:R-:W-:Y:S02]  /*27e0*/  CS2R R26, SRZ ;  /* 0x00000000001a7805 */ /* 0x000fe4000001ff00 */
[----:B0-----:R-:W-:Y:S02]  /*27f0*/  CS2R R8, SRZ ;  /* 0x0000000000087805 */ /* 0x001fe4000001ff00 */
[----:B------:R-:W-:Y:S02]  /*2800*/  CS2R R14, SRZ ;  /* 0x00000000000e7805 */ /* 0x000fe4000001ff00 */
[----:B------:R-:W-:-:S02]  /*2810*/  CS2R R10, SRZ ;  /* 0x00000000000a7805 */ /* 0x000fc4000001ff00 */
        /* <DEDUP_REMOVED lines=17> */
[C---:B------:R-:W-:Y:S01]  /*2930*/  ISETP.GE.AND P4, PT, R64.reuse, R41, PT ;  /* 0x000000294000720c */ /* 0x040fe20003f86270 */
[----:B------:R-:W-:Y:S01]  /*2940*/  VIADD R112, R64, 0x20 ;  /* 0x0000002040707836 */ /* 0x000fe20000000000 */
[----:B------:R-:W-:Y:S02]  /*2950*/  CS2R R24, SRZ ;  /* 0x0000000000187805 */ /* 0x000fe4000001ff00 */
[----:B------:R-:W-:-:S09]  /*2960*/  CS2R R26, SRZ ;  /* 0x00000000001a7805 */ /* 0x000fd2000001ff00 */
[----:B------:R0:W5:Y:S04]  /*2970*/  @!P4 LDG.E.64 R28, desc[UR38][R42.64] ;  /* 0x000000262a1cc981 */ /* 0x000168000c1e1b00 */
[----:B------:R0:W5:Y:S01]  /*2980*/  @!P4 LDG.E.64 R30, desc[UR38][R126.64] ;  /* 0x000000267e1ec981 */ /* 0x000162000c1e1b00 */
[----:B------:R-:W-:-:S13]  /*2990*/  ISETP.GE.AND P4, PT, R112, R41, PT ;  /* 0x000000297000720c */ /* 0x000fda0003f86270 */
[----:B------:R0:W5:Y:S04]  /*29a0*/  @!P4 LDG.E.64 R24, desc[UR38][R42.64+0x20] ;  /* 0x000020262a18c981 */ /* 0x000168000c1e1b00 */
[----:B------:R0:W5:Y:S02]  /*29b0*/  @!P4 LDG.E.64 R26, desc[UR38][R126.64+0x20] ;  /* 0x000020267e1ac981 */ /* 0x000164000c1e1b00 */
.L_x_1176:
[----:B------:R-:W-:Y:S05]  /*29c0*/  BSYNC B1 ;  /* 0x0000000000017941 */ /* 0x000fea0003800000 */
.L_x_1175:
[----:B------:R-:W-:Y:S01]  /*29d0*/  ISETP.GE.AND P4, PT, R235, R120, PT ;  /* 0x00000078eb00720c */ /* 0x000fe20003f86270 */
[----:B------:R-:W-:-:S12]  /*29e0*/  BSSY B1, `(.L_x_1177) ;  /* 0x0000015000017945 */ /* 0x000fd80003800000 */
[----:B------:R-:W-:Y:S05]  /*29f0*/  @P4 BRA `(.L_x_1178) ;  /* 0x00000000004c4947 */ /* 0x000fea0003800000 */
[----:B------:R-:W-:Y:S01]  /*2a00*/  IADD3 R4, P5, P6, R58, R115, R4 ;  /* 0x000000733a047210 */ /* 0x000fe20007ebe004 */
[----:B------:R-:W-:-:S03]  /*2a10*/  ULDC.64 UR4, c[0x0][0x3c8] ;  /* 0x0000f20000047ab9 */ /* 0x000fc60000000a00 */
        /* <DEDUP_REMOVED lines=9> */
[----:B0-----:R-:W-:Y:S01]  /*2ab0*/  VIADD R42, R64, 0x20 ;  /* 0x00000020402a7836 */ /* 0x001fe20000000000 */
[----:B------:R-:W-:Y:S02]  /*2ac0*/  CS2R R8, SRZ ;  /* 0x0000000000087805 */ /* 0x000fe4000001ff00 */
[----:B------:R-:W-:-:S09]  /*2ad0*/  CS2R R10, SRZ ;  /* 0x00000000000a7805 */ /* 0x000fd2000001ff00 */
[----:B------:R1:W5:Y:S04]  /*2ae0*/  @!P5 LDG.E.64 R14, desc[UR38][R4.64] ;  /* 0x00000026040ed981 */ /* 0x000368000c1e1b00 */
[----:B------:R1:W5:Y:S01]  /*2af0*/  @!P5 LDG.E.64 R12, desc[UR38][R6.64] ;  /* 0x00000026060cd981 */ /* 0x000362000c1e1b00 */
[----:B------:R-:W-:-:S13]  /*2b00*/  ISETP.GE.AND P5, PT, R42, R41, PT ;  /* 0x000000292a00720c */ /* 0x000fda0003fa6270 */
[----:B------:R1:W5:Y:S04]  /*2b10*/  @!P5 LDG.E.64 R8, desc[UR38][R4.64+0x20] ;  /* 0x000020260408d981 */ /* 0x000368000c1e1b00 */
[----:B------:R1:W5:Y:S02]  /*2b20*/  @!P5 LDG.E.64 R10, desc[UR38][R6.64+0x20] ;  /* 0x00002026060ad981 */ /* 0x000364000c1e1b00 */
.L_x_1178:
[----:B------:R-:W-:Y:S05]  /*2b30*/  BSYNC B1 ;  /* 0x0000000000017941 */ /* 0x000fea0003800000 */
.L_x_1177:
[----:B------:R-:W-:Y:S01]  /*2b40*/  UISETP.NE.AND UP0, UPT, UR41, 0x3, UPT ;  /* 0x000000032900788c */ /* 0x000fe2000bf05270 */
[----:B------:R-:W-:Y:S02]  /*2b50*/  IMAD.MOV.U32 R136, RZ, RZ, R34 ;  /* 0x000000ffff887224 */ /* 0x000fe400078e0022 */
[----:B------:R-:W-:Y:S02]  /*2b60*/  IMAD.MOV.U32 R147, RZ, RZ, R38 ;  /* 0x000000ffff937224 */ /* 0x000fe400078e0026 */
[----:B-----5:R-:W-:Y:S01]  /*2b70*/  IMAD.MOV.U32 R128, RZ, RZ, R24 ;  /* 0x000000ffff807224 */ /* 0x020fe200078e0018 */
[----:B------:R-:W-:Y:S01]  /*2b80*/  PLOP3.LUT P5, PT, PT, PT, UP0, 0x80, 0x0 ;  /* 0x000000000000781c */ /* 0x000fe20003faf008 */
[----:B------:R-:W-:Y:S02]  /*2b90*/  IMAD.MOV.U32 R132, RZ, RZ, R28 ;  /* 0x000000ffff847224 */ /* 0x000fe400078e001c */
[----:B------:R-:W-:Y:S02]  /*2ba0*/  IMAD.MOV.U32 R130, RZ, RZ, R26 ;  /* 0x000000ffff827224 */ /* 0x000fe400078e001a */
[----:B------:R-:W-:-:S02]  /*2bb0*/  IMAD.MOV.U32 R134, RZ, RZ, R30 ;  /* 0x000000ffff867224 */ /* 0x000fc400078e001e */
[----:B0-----:R-:W-:Y:S02]  /*2bc0*/  IMAD.MOV.U32 R42, RZ, RZ, R8 ;  /* 0x000000ffff2a7224 */ /* 0x001fe400078e0008 */
[----:B------:R-:W-:Y:S02]  /*2bd0*/  IMAD.MOV.U32 R126, RZ, RZ, R14 ;  /* 0x000000ffff7e7224 */ /* 0x000fe400078e000e */
[----:B------:R-:W-:Y:S02]  /*2be0*/  IMAD.MOV.U32 R43, RZ, RZ, R10 ;  /* 0x000000ffff2b7224 */ /* 0x000fe400078e000a */
[----:B------:R-:W-:Y:S01]  /*2bf0*/  IMAD.MOV.U32 R127, RZ, RZ, R12 ;  /* 0x000000ffff7f7224 */ /* 0x000fe200078e000c */
[----:B------:R-:W-:Y:S06]  /*2c00*/  @!P5 BRA `(.L_x_1179) ;  /* 0x000000000004d947 */ /* 0x000fec0003800000 */
[----:B------:R-:W-:Y:S01]  /*2c10*/  BPT.TRAP 0x1 ;  /* 0x000000040000795c */ /* 0x000fe20000300000 */
.L_x_1179:
[----:B------:R-:W-:Y:S01]  /*2c20*/  IMAD R112, R19, 0x8, R18 ;  /* 0x0000000813707824 */ /* 0x000fe200078e0212 */
[----:B------:R-:W-:Y:S01]  /*2c30*/  SHF.L.U32 R133, R214, 0x1f, RZ ;  /* 0x0000001fd6857819 */ /* 0x000fe200000006ff */
[----:B------:R-:W-:Y:S03]  /*2c40*/  BSSY B1, `(.L_x_1180) ;  /* 0x0000003000017945 */ /* 0x000fe60003800000 */
[----:B------:R-:W0:Y:S02]  /*2c50*/  SYNCS.PHASECHK.TRANS64.TRYWAIT P6, [R112+URZ+0x28890], R133 ;  /* 0x02889085700075a7 */ /* 0x000e2400080c017f */
[----:B0-----:R-:W-:Y:S05]  /*2c60*/  @!P6 BRA `(.L_x_1181) ;  /* 0x0000029400f0e947 */ /* 0x001fea0003800000 */
.L_x_1526:
[----:B------:R-:W-:Y:S05]  /*2c70*/  BSYNC B1 ;  /* 0x0000000000017941 */ /* 0x000fea0003800000 */
.L_x_1180:
[----:B------:R-:W-:Y:S01]  /*2c80*/  BSSY B1, `(.L_x_1182) ;  /* 0x00000f1000017945 */ /* 0x000fe20003800000 */
[----:B------:R-:W-:-:S03]  /*2c90*/  IMAD R141, R19, 0x6000, R94 ;  /* 0x00006000138d7824 */ /* 0x000fc600078e025e */
[----:B------:R-:W-:Y:S05]  /*2ca0*/  @P2 BRA `(.L_x_1183) ;  /* 0x0000000c00b82947 */ /* 0x000fea0003800000 */
[----:B------:R-:W-:Y:S01]  /*2cb0*/  IADD3 R137, P2, R46, R124, RZ ;  /* 0x0000007c2e897210 */ /* 0x000fe20007f5e0ff */
[----:B------:R-:W-:Y:S04]  /*2cc0*/  BSSY B2, `(.L_x_1184) ;  /* 0x0000074000027945 */ /* 0x000fe80003800000 */
[----:B------:R-:W-:Y:S01]  /*2cd0*/  IMAD.X R135, R40, 0x1, R91, P2 ;  /* 0x0000000128877824 */ /* 0x000fe200010e065b */
[----:B------:R-:W-:Y:S07]  /*2ce0*/  @P0 BRA `(.L_x_1185) ;  /* 0x0000000400c40947 */ /* 0x000fee0003800000 */
[----:B-1----:R1:W2:Y:S01]  /*2cf0*/  LDS.128 R4, [R122+0x1c400] ;  /* 0x01c400007a047984 */ /* 0x0022a20000000c00 */
[----:B------:R-:W-:Y:S01]  /*2d00*/  ISETP.GE.AND P2, PT, R64, R41, PT ;  /* 0x000000294000720c */ /* 0x000fe20003f46270 */
[----:B------:R-:W-:-:S12]  /*2d10*/  BSSY B3, `(.L_x_1186) ;  /* 0x000006a000037945 */ /* 0x000fd80003800000 */
[----:B-1----:R-:W-:Y:S05]  /*2d20*/  @P2 BRA `(.L_x_1187) ;  /* 0x0000000400a02947 */ /* 0x002fea0003800000 */
[----:B------:R-:W-:Y:S01]  /*2d30*/  SHF.R.U32.HI R139, RZ, 0x8, R39 ;  /* 0x00000008ff8b7819 */ /* 0x000fe20000011627 */
[----:B--2---:R-:W-:Y:S01]  /*2d40*/  IMAD.MOV.U32 R38, RZ, RZ, R7 ;  /* 0x000000ffff267224 */ /* 0x004fe200078e0007 */
[----:B------:R-:W-:Y:S01]  /*2d50*/  SHF.R.U32.HI R36, RZ, 0x8, R37 ;  /* 0x00000008ff247819 */ /* 0x000fe20000011625 */
[----:B------:R-:W-:Y:S01]  /*2d60*/  IMAD.MOV.U32 R7, RZ, RZ, R4 ;  /* 0x000000ffff077224 */ /* 0x000fe200078e0004 */
[----:B------:R-:W-:Y:S02]  /*2d70*/  SHF.R.U32.HI R140, RZ, 0x10, R39 ;  /* 0x00000010ff8c7819 */ /* 0x000fe40000011627 */
[----:B------:R-:W-:Y:S01]  /*2d80*/  LOP3.LUT R138, R39, 0xff0000ff, RZ, 0xc0, !PT ;  /* 0xff0000ff278a7812 */ /* 0x000fe200078ec0ff */
[----:B------:R-:W-:Y:S01]  /*2d90*/  IMAD.SHL.U32 R39, R139, 0x100, RZ ;  /* 0x000001008b277824 */ /* 0x000fe200078e00ff */
[----:B------:R-:W-:Y:S01]  /*2da0*/  SHF.R.U32.HI R143, RZ, 0x10, R37 ;  /* 0x00000010ff8f7819 */ /* 0x000fe20000011625 */
[----:B------:R-:W-:Y:S01]  /*2db0*/  IMAD.SHL.U32 R36, R36, 0x100, RZ ;  /* 0x0000010024247824 */ /* 0x000fe200078e00ff */
[----:B------:R-:W-:-:S02]  /*2dc0*/  LOP3.LUT R37, R37, 0xff0000ff, RZ, 0xc0, !PT ;  /* 0xff0000ff25257812 */ /* 0x000fc400078ec0ff */
[----:B------:R-:W-:Y:S01]  /*2dd0*/  LOP3.LUT R142, R138, 0xff00, R39, 0xf8, !PT ;  /* 0x0000ff008a8e7812 */ /* 0x000fe200078ef827 */
[----:B------:R-:W-:Y:S01]  /*2de0*/  IMAD.U32 R39, R140, 0x10000, RZ ;  /* 0x000100008c277824 */ /* 0x000fe200078e00ff */
[----:B------:R-:W-:Y:S01]  /*2df0*/  LOP3.LUT R37, R37, 0xff00, R36, 0xf8, !PT ;  /* 0x0000ff0025257812 */ /* 0x000fe200078ef824 */
[----:B------:R-:W-:Y:S01]  /*2e00*/  IMAD.U32 R36, R143, 0x10000, RZ ;  /* 0x000100008f247824 */ /* 0x000fe200078e00ff */
[----:B------:R-:W-:Y:S02]  /*2e10*/  F2FP.F16.E4M3.UNPACK_B R4, R5 ;  /* 0x00000005ff04723e */ /* 0x000fe400020006ff */
[----:B------:R-:W-:Y:S02]  /*2e20*/  F2FP.F16.E4M3.UNPACK_B R138, R147.H1 ;  /* 0x00000093ff8a723e */ /* 0x000fe400030006ff */
[----:B------:R-:W-:Y:S02]  /*2e30*/  F2FP.F16.E4M3.UNPACK_B R5, R5.H1 ;  /* 0x00000005ff05723e */ /* 0x000fe400030006ff */
[----:B------:R-:W-:Y:S01]  /*2e40*/  LOP3.LUT R144, R142, 0xff0000, R39, 0xf8, !PT ;  /* 0x00ff00008e907812 */ /* 0x000fe200078ef827 */
[--C-:B------:R-:W-:Y:S01]  /*2e50*/  HADD2.F32 R142, -RZ, R138.reuse.H1_H1 ;  /* 0x3000008aff8e7230 */ /* 0x100fe20000004100 */
[----:B------:R-:W-:Y:S01]  /*2e60*/  LOP3.LUT R140, R37, 0xff0000, R36, 0xf8, !PT ;  /* 0x00ff0000258c7812 */ /* 0x000fe200078ef824 */
[----:B------:R-:W-:Y:S01]  /*2e70*/  HADD2.F32 R37, -RZ, R5.H1_H1 ;  /* 0x30000005ff257230 */ /* 0x000fe20000004100 */
[----:B------:R-:W-:Y:S01]  /*2e80*/  F2FP.F16.E4M3.UNPACK_B R39, R148.H1 ;  /* 0x00000094ff27723e */ /* 0x000fe200030006ff */
[----:B------:R-:W-:-:S02]  /*2e90*/  HADD2.F32 R143, -RZ, R138.H0_H0 ;  /* 0x2000008aff8f7230 */ /* 0x000fc40000004100 */
[--C-:B------:R-:W-:Y:S02]  /*2ea0*/  HADD2.F32 R36, -RZ, R4.reuse.H1_H1 ;  /* 0x30000004ff247230 */ /* 0x100fe40000004100 */
[-C--:B------:R-:W-:Y:S01]  /*2eb0*/  FMUL.FTZ R146, R37, R142.reuse ;  /* 0x0000008e25927220 */ /* 0x080fe20000410000 */
[----:B------:R-:W-:Y:S02]  /*2ec0*/  HADD2.F32 R5, -RZ, R5.H0_H0 ;  /* 0x20000005ff057230 */ /* 0x000fe40000004100 */
[--C-:B------:R-:W-:Y:S02]  /*2ed0*/  HADD2.F32 R138, -RZ, R39.reuse.H1_H1 ;  /* 0x30000027ff8a7230 */ /* 0x100fe40000004100 */
[----:B------:R-:W-:Y:S01]  /*2ee0*/  FMUL.FTZ R145, R36, R143 ;  /* 0x0000008f24917220 */ /* 0x000fe20000410000 */
[----:B------:R-:W-:Y:S02]  /*2ef0*/  HADD2.F32 R4, -RZ, R4.H0_H0 ;  /* 0x20000004ff047230 */ /* 0x000fe40000004100 */
[----:B------:R-:W-:Y:S01]  /*2f00*/  FMUL.FTZ R142, R5, R142 ;  /* 0x0000008e058e7220 */ /* 0x000fe20000410000 */
[----:B------:R-:W-:-:S02]  /*2f10*/  HADD2.F32 R139, -RZ, R39.H0_H0 ;  /* 0x20000027ff8b7230 */ /* 0x000fc40000004100 */
[-C--:B------:R-:W-:Y:S01]  /*2f20*/  FFMA.FTZ R149, R5, R138.reuse, -R146 ;  /* 0x0000008a05957223 */ /* 0x080fe20000010892 */
[----:B------:R-:W-:Y:S01]  /*2f30*/  F2FP.F16.E4M3.UNPACK_B R39, R147 ;  /* 0x00000093ff27723e */ /* 0x000fe200020006ff */
[----:B------:R-:W-:Y:S01]  /*2f40*/  FMUL.FTZ R143, R4, R143 ;  /* 0x0000008f048f7220 */ /* 0x000fe20000410000 */
[-C--:B------:R-:W-:Y:S01]  /*2f50*/  F2FP.F16.E4M3.UNPACK_B R5, R7.reuse.H1 ;  /* 0x00000007ff05723e */ /* 0x080fe200030006ff */
[----:B------:R-:W-:Y:S01]  /*2f60*/  FFMA.FTZ R150, R37, R138, R142 ;  /* 0x0000008a25967223 */ /* 0x000fe2000001008e */
[----:B------:R-:W-:Y:S01]  /*2f70*/  F2FP.F16.E4M3.UNPACK_B R7, R7 ;  /* 0x00000007ff07723e */ /* 0x000fe200020006ff */
[-C--:B------:R-:W-:Y:S01]  /*2f80*/  FFMA.FTZ R147, R36, R139.reuse, R143 ;  /* 0x0000008b24937223 */ /* 0x080fe2000001008f */
[--C-:B------:R-:W-:Y:S02]  /*2f90*/  HADD2.F32 R143, -RZ, R39.reuse.H1_H1 ;  /* 0x30000027ff8f7230 */ /* 0x100fe40000004100 */
[----:B------:R-:W-:Y:S01]  /*2fa0*/  FFMA.FTZ R4, R4, R139, -R145 ;  /* 0x0000008b04047223 */ /* 0x000fe20000010891 */
[----:B------:R-:W-:Y:S01]  /*2fb0*/  HADD2.F32 R142, -RZ, R39.H0_H0 ;  /* 0x20000027ff8e7230 */ /* 0x000fe20000004100 */
[----:B------:R-:W-:Y:S01]  /*2fc0*/  F2FP.F16.E4M3.UNPACK_B R39, R148 ;  /* 0x00000094ff27723e */ /* 0x000fe200020006ff */
[--C-:B------:R-:W-:Y:S01]  /*2fd0*/  HADD2.F32 R36, -RZ, R5.reuse.H0_H0 ;  /* 0x20000005ff247230 */ /* 0x100fe20000004100 */
[----:B------:R-:W-:Y:S01]  /*2fe0*/  F2FP.SATFINITE.E4M3.F32.PACK_AB_MERGE_C R152, R150, R149, RZ ;  /* 0x000000959698723e */ /* 0x000fe200048070ff */
[----:B------:R-:W-:-:S02]  /*2ff0*/  HADD2.F32 R37, -RZ, R5.H1_H1 ;  /* 0x30000005ff257230 */ /* 0x000fc40000004100 */
[--C-:B------:R-:W-:Y:S02]  /*3000*/  HADD2.F32 R5, -RZ, R7.reuse.H0_H0 ;  /* 0x20000007ff057230 */ /* 0x100fe40000004100 */
[CC--:B------:R-:W-:Y:S01]  /*3010*/  FMUL.FTZ R148, R36.reuse, R143.reuse ;  /* 0x0000008f24947220 */ /* 0x0c0fe20000410000 */
[----:B------:R-:W-:Y:S02]  /*3020*/  HADD2.F32 R7, -RZ, R7.H1_H1 ;  /* 0x30000007ff077230 */ /* 0x000fe40000004100 */
[--C-:B------:R-:W-:Y:S02]  /*3030*/  HADD2.F32 R139, -RZ, R39.reuse.H1_H1 ;  /* 0x30000027ff8b7230 */ /* 0x100fe40000004100 */
[----:B------:R-:W-:Y:S02]  /*3040*/  HADD2.F32 R138, -RZ, R39.H0_H0 ;  /* 0x20000027ff8a7230 */ /* 0x000fe40000004100 */
[----:B------:R-:W-:Y:S01]  /*3050*/  FMUL.FTZ R39, R37, R143 ;  /* 0x0000008f25277220 */ /* 0x000fe20000410000 */
[-C--:B------:R-:W-:Y:S01]  /*3060*/  FMUL.FTZ R146, R7, R142.reuse ;  /* 0x0000008e07927220 */ /* 0x080fe20000410000 */
[----:B------:R-:W-:Y:S01]  /*3070*/  FMUL.FTZ R142, R5, R142 ;  /* 0x0000008e058e7220 */ /* 0x000fe20000410000 */
[-C--:B------:R-:W-:Y:S01]  /*3080*/  FFMA.FTZ R148, R37, R139.reuse, R148 ;  /* 0x0000008b25947223 */ /* 0x080fe20000010094 */
[----:B------:R-:W-:Y:S01]  /*3090*/  FFMA.FTZ R39, R36, R139, -R39 ;  /* 0x0000008b24277223 */ /* 0x000fe20000010827 */
[----:B------:R-:W-:Y:S01]  /*30a0*/  F2FP.F16.E4M3.UNPACK_B R139, R144.H1 ;  /* 0x00000090ff8b723e */ /* 0x000fe200030006ff */
[----:B------:R-:W-:Y:S01]  /*30b0*/  FFMA.FTZ R145, R7, R138, R142 ;  /* 0x0000008a07917223 */ /* 0x000fe2000001008e */
[----:B------:R-:W-:Y:S01]  /*30c0*/  F2FP.F16.E4M3.UNPACK_B R7, R38.H1 ;  /* 0x00000026ff07723e */ /* 0x000fe200030006ff */
[----:B------:R-:W-:Y:S01]  /*30d0*/  FFMA.FTZ R146, R5, R138, -R146 ;  /* 0x0000008a05927223 */ /* 0x000fe20000010892 */
[----:B------:R-:W-:Y:S01]  /*30e0*/  F2FP.SATFINITE.E4M3.F32.PACK_AB_MERGE_C R151, R148, R39, RZ ;  /* 0x000000279497723e */ /* 0x000fe200048070ff */
[----:B------:R-:W-:Y:S01]  /*30f0*/  HADD2.F32 R143, -RZ, R139.H1_H1 ;  /* 0x3000008bff8f7230 */ /* 0x000fe20000004100 */
[----:B------:R-:W-:Y:S01]  /*3100*/  F2FP.F16.E4M3.UNPACK_B R39, R140.H1 ;  /* 0x0000008cff27723e */ /* 0x000fe200030006ff */
[--C-:B------:R-:W-:Y:S01]  /*3110*/  HADD2.F32 R37, -RZ, R7.reuse.H1_H1 ;  /* 0x30000007ff257230 */ /* 0x100fe20000004100 */
[----:B------:R-:W-:Y:S01]  /*3120*/  F2FP.F16.E4M3.UNPACK_B R5, R6.H1 ;  /* 0x00000006ff05723e */ /* 0x000fe200030006ff */
[----:B------:R-:W-:Y:S01]  /*3130*/  HADD2.F32 R36, -RZ, R7.H0_H0 ;  /* 0x20000007ff247230 */ /* 0x000fe20000004100 */
        /* <DEDUP_REMOVED lines=39> */
.L_x_1187:
[----:B------:R-:W-:Y:S05]  /*33b0*/  BSYNC B3 ;  /* 0x0000000000037941 */ /* 0x000fea0003800000 */
.L_x_1186:
[----:B------:R-:W-:Y:S02]  /*33c0*/  ULDC.64 UR4, c[0x0][0x2d8] ;  /* 0x0000b60000047ab9 */ /* 0x000fe40000000a00 */
[----:B------:R-:W-:-:S04]  /*33d0*/  IADD3 R36, P2, P6, R137, UR4, R66 ;  /* 0x0000000489247c10 */ /* 0x000fc8000fe5e042 */
[----:B------:R-:W-:-:S05]  /*33e0*/  IADD3.X R37, R135, UR5, R84, P2, P6 ;  /* 0x0000000587257c10 */ /* 0x000fca00097ec454 */
[----:B--2---:R2:W-:Y:S04]  /*33f0*/  STG.E.128 desc[UR38][R36.64], R4 ;  /* 0x0000000424007986 */ /* 0x0045e8000c101d26 */
.L_x_1185:
[----:B------:R-:W-:Y:S05]  /*3400*/  BSYNC B2 ;  /* 0x0000000000027941 */ /* 0x000fea0003800000 */
.L_x_1184:
[----:B------:R-:W-:Y:S05]  /*3410*/  @P1 BRA `(.L_x_1183) ;  /* 0x0000000400dc1947 */ /* 0x000fea0003800000 */
[----:B------:R-:W-:Y:S01]  /*3420*/  LOP3.LUT P2, RZ, R211, 0x4, RZ, 0xc0, !PT ;  /* 0x00000004d3ff7812 */ /* 0x000fe2000784c0ff */
[----:B-12---:R-:W-:Y:S01]  /*3430*/  VIADD R5, R141, 0x40 ;  /* 0x000000408d057836 */ /* 0x006fe20000000000 */
[----:B------:R-:W-:Y:S01]  /*3440*/  BSSY B2, `(.L_x_1188) ;  /* 0x0000070000027945 */ /* 0x000fe20003800000 */
[----:B------:R-:W-:-:S10]  /*3450*/  VIADD R36, R64, 0x20 ;  /* 0x0000002040247836 */ /* 0x000fd40000000000 */
        /* <DEDUP_REMOVED lines=8> */
[----:B------:R-:W-:Y:S01]  /*34e0*/  LOP3.LUT R36, R35, 0xff0000ff, RZ, 0xc0, !PT ;  /* 0xff0000ff23247812 */ /* 0x000fe200078ec0ff */
[----:B------:R-:W-:Y:S01]  /*34f0*/  IMAD.SHL.U32 R7, R138, 0x100, RZ ;  /* 0x000001008a077824 */ /* 0x000fe200078e00ff */
[----:B------:R-:W-:Y:S01]  /*3500*/  SHF.R.U32.HI R38, RZ, 0x10, R35 ;  /* 0x00000010ff267819 */ /* 0x000fe20000011623 */
[----:B------:R-:W-:Y:S01]  /*3510*/  IMAD.SHL.U32 R35, R37, 0x100, RZ ;  /* 0x0000010025237824 */ /* 0x000fe200078e00ff */
[----:B------:R-:W-:Y:S02]  /*3520*/  LOP3.LUT R32, R33, 0xff0000ff, RZ, 0xc0, !PT ;  /* 0xff0000ff21207812 */ /* 0x000fe400078ec0ff */
[----:B------:R-:W-:Y:S01]  /*3530*/  SHF.R.U32.HI R39, RZ, 0x10, R33 ;  /* 0x00000010ff277819 */ /* 0x000fe20000011621 */
[----:B------:R-:W-:Y:S01]  /*3540*/  IMAD.U32 R38, R38, 0x10000, RZ ;  /* 0x0001000026267824 */ /* 0x000fe200078e00ff */
[----:B------:R-:W-:Y:S01]  /*3550*/  LOP3.LUT R7, R32, 0xff00, R7, 0xf8, !PT ;  /* 0x0000ff0020077812 */ /* 0x000fe200078ef807 */
[----:B------:R-:W-:Y:S01]  /*3560*/  IMAD.MOV.U32 R33, RZ, RZ, R6 ;  /* 0x000000ffff217224 */ /* 0x000fe200078e0006 */
[----:B------:R-:W-:Y:S01]  /*3570*/  LOP3.LUT R35, R36, 0xff00, R35, 0xf8, !PT ;  /* 0x0000ff0024237812 */ /* 0x000fe200078ef823 */
[----:B------:R-:W-:Y:S01]  /*3580*/  IMAD.U32 R32, R39, 0x10000, RZ ;  /* 0x0001000027207824 */ /* 0x000fe200078e00ff */
[----:B------:R-:W-:-:S02]  /*3590*/  F2FP.F16.E4M3.UNPACK_B R36, R136.H1 ;  /* 0x00000088ff24723e */ /* 0x000fc400030006ff */
[----:B------:R-:W-:Y:S02]  /*35a0*/  F2FP.F16.E4M3.UNPACK_B R6, R5 ;  /* 0x00000005ff06723e */ /* 0x000fe400020006ff */
        /* <DEDUP_REMOVED lines=30> */
[----:B------:R-:W-:Y:S02]  /*3790*/  HADD2.F32 R136, -RZ, R136.H0_H0 ;  /* 0x20000088ff887230 */ /* 0x000fe40000004100 */
[----:B------:R-:W-:Y:S01]  /*37a0*/  FMUL.FTZ R39, R7, R35 ;  /* 0x0000002307277220 */ /* 0x000fe20000410000 */
[----:B------:R-:W-:-:S02]  /*37b0*/  HADD2.F32 R4, -RZ, R4.H1_H1 ;  /* 0x30000004ff047230 */ /* 0x000fc40000004100 */
[--C-:B------:R-:W-:Y:S02]  /*37c0*/  HADD2.F32 R32, -RZ, R131.reuse.H1_H1 ;  /* 0x30000083ff207230 */ /* 0x100fe40000004100 */
[-C--:B------:R-:W-:Y:S01]  /*37d0*/  FMUL.FTZ R35, R5, R136.reuse ;  /* 0x0000008805237220 */ /* 0x080fe20000410000 */
[----:B------:R-:W-:Y:S02]  /*37e0*/  HADD2.F32 R131, -RZ, R131.H0_H0 ;  /* 0x20000083ff837230 */ /* 0x000fe40000004100 */
[----:B------:R-:W-:Y:S01]  /*37f0*/  FMUL.FTZ R36, R4, R136 ;  /* 0x0000008804247220 */ /* 0x000fe20000410000 */
[-C--:B------:R-:W-:Y:S01]  /*3800*/  FFMA.FTZ R39, R6, R32.reuse, -R39 ;  /* 0x0000002006277223 */ /* 0x080fe20000010827 */
[----:B------:R-:W-:Y:S02]  /*3810*/  FFMA.FTZ R38, R7, R32, R38 ;  /* 0x0000002007267223 */ /* 0x000fe40000010026 */
[-C--:B------:R-:W-:Y:S01]  /*3820*/  FFMA.FTZ R136, R5, R131.reuse, -R36 ;  /* 0x0000008305887223 */ /* 0x080fe20000010824 */
        /* <DEDUP_REMOVED lines=49> */
.L_x_1189:
[----:B------:R-:W-:Y:S05]  /*3b40*/  BSYNC B2 ;  /* 0x0000000000027941 */ /* 0x000fea0003800000 */
.L_x_1188:
[----:B------:R-:W-:Y:S02]  /*3b50*/  ULDC.64 UR4, c[0x0][0x2d8] ;  /* 0x0000b60000047ab9 */ /* 0x000fe40000000a00 */
[----:B------:R-:W-:-:S04]  /*3b60*/  IADD3 R32, P2, P6, R81, UR4, R137 ;  /* 0x0000000451207c10 */ /* 0x000fc8000fe5e089 */
[----:B------:R-:W-:-:S05]  /*3b70*/  IADD3.X R33, R77, UR5, R135, P2, P6 ;  /* 0x000000054d217c10 */ /* 0x000fca00097ec487 */
[----:B-1----:R3:W-:Y:S04]  /*3b80*/  STG.E.128 desc[UR38][R32.64], R4 ;  /* 0x0000000420007986 */ /* 0x0027e8000c101d26 */
.L_x_1183:
[----:B------:R-:W-:Y:S05]  /*3b90*/  BSYNC B1 ;  /* 0x0000000000017941 */ /* 0x000fea0003800000 */
.L_x_1182:
[----:B------:R-:W-:Y:S04]  /*3ba0*/  BSSY B1, `(.L_x_1190) ;  /* 0x00000f1000017945 */ /* 0x000fe80003800000 */
        /* <DEDUP_REMOVED lines=9> */
[----:B------:R-:W-:Y:S01]  /*3c40*/  SHF.R.U32.HI R38, RZ, 0x8, R29 ;  /* 0x00000008ff267819 */ /* 0x000fe2000001161d */
[----:B--2---:R-:W-:Y:S01]  /*3c50*/  IMAD.MOV.U32 R30, RZ, RZ, R7 ;  /* 0x000000ffff1e7224 */ /* 0x004fe200078e0007 */
        /* <DEDUP_REMOVED lines=103> */
.L_x_1195:
[----:B------:R-:W-:Y:S05]  /*42d0*/  BSYNC B3 ;  /* 0x0000000000037941 */ /* 0x000fea0003800000 */
.L_x_1194:
[----:B------:R-:W-:Y:S02]  /*42e0*/  ULDC.64 UR4, c[0x0][0x2d8] ;  /* 0x0000b60000047ab9 */ /* 0x000fe40000000a00 */
[----:B------:R-:W-:-:S04]  /*42f0*/  IADD3 R28, P2, P3, R33, UR4, R66 ;  /* 0x00000004211c7c10 */ /* 0x000fc8000fb5e042 */
[----:B------:R-:W-:-:S05]  /*4300*/  IADD3.X R29, R32, UR5, R84, P2, P3 ;  /* 0x00000005201d7c10 */ /* 0x000fca00097e6454 */
[----:B--2---:R3:W-:Y:S04]  /*4310*/  STG.E.128 desc[UR38][R28.64], R4 ;  /* 0x000000041c007986 */ /* 0x0047e8000c101d26 */
.L_x_1193:
[----:B------:R-:W-:Y:S05]  /*4320*/  BSYNC B2 ;  /* 0x0000000000027941 */ /* 0x000fea0003800000 */
.L_x_1192:
[----:B------:R-:W-:Y:S05]  /*4330*/  @P1 BRA `(.L_x_1191) ;  /* 0x0000000400dc1947 */ /* 0x000fea0003800000 */
[----:B------:R-:W-:Y:S01]  /*4340*/  LOP3.LUT P2, RZ, R211, 0x4, RZ, 0xc0, !PT ;  /* 0x00000004d3ff7812 */ /* 0x000fe2000784c0ff */
[----:B-123--:R-:W-:Y:S01]  /*4350*/  VIADD R5, R141, 0x40 ;  /* 0x000000408d057836 */ /* 0x00efe20000000000 */
        /* <DEDUP_REMOVED lines=12> */
[----:B------:R-:W-:Y:S01]  /*4420*/  LOP3.LUT R29, R25, 0xff0000ff, RZ, 0xc0, !PT ;  /* 0xff0000ff191d7812 */ /* 0x000fe200078ec0ff */
[----:B------:R-:W-:Y:S01]  /*4430*/  IMAD.MOV.U32 R25, RZ, RZ, R6 ;  /* 0x000000ffff197224 */ /* 0x000fe200078e0006 */
[----:B------:R-:W-:Y:S01]  /*4440*/  SHF.R.U32.HI R31, RZ, 0x10, R27 ;  /* 0x00000010ff1f7819 */ /* 0x000fe2000001161b */
[----:B------:R-:W-:Y:S01]  /*4450*/  IMAD.SHL.U32 R6, R30, 0x100, RZ ;  /* 0x000001001e067824 */ /* 0x000fe200078e00ff */
[----:B------:R-:W-:-:S03]  /*4460*/  LOP3.LUT R28, R27, 0xff0000ff, RZ, 0xc0, !PT ;  /* 0xff0000ff1b1c7812 */ /* 0x000fc600078ec0ff */
[----:B------:R-:W-:Y:S01]  /*4470*/  IMAD.U32 R27, R31, 0x10000, RZ ;  /* 0x000100001f1b7824 */ /* 0x000fe200078e00ff */
        /* <DEDUP_REMOVED lines=13> */
[C---:B------:R-:W-:Y:S01]  /*4550*/  FMUL.FTZ R35, R7.reuse, R30 ;  /* 0x0000001e07237220 */ /* 0x040fe20000410000 */
        /* <DEDUP_REMOVED lines=80> */
.L_x_1197:
[----:B------:R-:W-:Y:S05]  /*4a60*/  BSYNC B2 ;  /* 0x0000000000027941 */ /* 0x000fea0003800000 */
.L_x_1196:
[----:B------:R-:W-:Y:S02]  /*4a70*/  ULDC.64 UR4, c[0x0][0x2d8] ;  /* 0x0000b60000047ab9 */ /* 0x000fe40000000a00 */
[----:B------:R-:W-:-:S04]  /*4a80*/  IADD3 R24, P2, P3, R81, UR4, R33 ;  /* 0x0000000451187c10 */ /* 0x000fc8000fb5e021 */
[----:B------:R-:W-:-:S05]  /*4a90*/  IADD3.X R25, R77, UR5, R32, P2, P3 ;  /* 0x000000054d197c10 */ /* 0x000fca00097e6420 */
[----:B-1----:R4:W-:Y:S04]  /*4aa0*/  STG.E.128 desc[UR38][R24.64], R4 ;  /* 0x0000000418007986 */ /* 0x0029e8000c101d26 */
.L_x_1191:
[----:B------:R-:W-:Y:S05]  /*4ab0*/  BSYNC B1 ;  /* 0x0000000000017941 */ /* 0x000fea0003800000 */
.L_x_1190:
        /* <DEDUP_REMOVED lines=12> */
[----:B------:R-:W-:Y:S02]  /*4b80*/  SHF.R.U32.HI R25, RZ, 0x10, R13 ;  /* 0x00000010ff197819 */ /* 0x000fe4000001160d */
[----:B------:R-:W-:Y:S01]  /*4b90*/  LOP3.LUT R24, R13, 0xff0000ff, RZ, 0xc0, !PT ;  /* 0xff0000ff0d187812 */ /* 0x000fe200078ec0ff */
[----:B------:R-:W-:Y:S01]  /*4ba0*/  IMAD.MOV.U32 R13, RZ, RZ, R6 ;  /* 0x000000ffff0d7224 */ /* 0x000fe200078e0006 */
[----:B------:R-:W-:Y:S01]  /*4bb0*/  SHF.R.U32.HI R27, RZ, 0x10, R15 ;  /* 0x00000010ff1b7819 */ /* 0x000fe2000001160f */
[----:B------:R-:W-:Y:S01]  /*4bc0*/  IMAD.SHL.U32 R6, R26, 0x100, RZ ;  /* 0x000001001a067824 */ /* 0x000fe200078e00ff */
[----:B------:R-:W-:Y:S01]  /*4bd0*/  LOP3.LUT R15, R15, 0xff0000ff, RZ, 0xc0, !PT ;  /* 0xff0000ff0f0f7812 */ /* 0x000fe200078ec0ff */
[----:B------:R-:W-:-:S03]  /*4be0*/  IMAD.SHL.U32 R7, R12, 0x100, RZ ;  /* 0x000001000c077824 */ /* 0x000fc600078e00ff */
[----:B------:R-:W-:Y:S01]  /*4bf0*/  LOP3.LUT R12, R15, 0xff00, R6, 0xf8, !PT ;  /* 0x0000ff000f0c7812 */ /* 0x000fe200078ef806 */
[----:B------:R-:W-:Y:S01]  /*4c00*/  IMAD.U32 R15, R25, 0x10000, RZ ;  /* 0x00010000190f7824 */ /* 0x000fe200078e00ff */
[----:B------:R-:W-:Y:S01]  /*4c10*/  LOP3.LUT R26, R24, 0xff00, R7, 0xf8, !PT ;  /* 0x0000ff00181a7812 */ /* 0x000fe200078ef807 */
[----:B------:R-:W-:Y:S01]  /*4c20*/  IMAD.U32 R7, R27, 0x10000, RZ ;  /* 0x000100001b077824 */ /* 0x000fe200078e00ff */
        /* <DEDUP_REMOVED lines=91> */
.L_x_1202:
[----:B------:R-:W-:Y:S05]  /*51e0*/  BSYNC B2 ;  /* 0x0000000000027941 */ /* 0x000fea0003800000 */
.L_x_1201:
[----:B------:R-:W-:Y:S02]  /*51f0*/  ULDC.64 UR4, c[0x0][0x2d8] ;  /* 0x0000b60000047ab9 */ /* 0x000fe40000000a00 */
[----:B------:R-:W-:-:S04]  /*5200*/  IADD3 R12, P2, P3, R124, UR4, R66 ;  /* 0x000000047c0c7c10 */ /* 0x000fc8000fb5e042 */
[----:B------:R-:W-:-:S05]  /*5210*/  IADD3.X R13, R40, UR5, R84, P2, P3 ;  /* 0x00000005280d7c10 */ /* 0x000fca00097e6454 */
[----:B--2---:R1:W-:Y:S04]  /*5220*/  STG.E.128 desc[UR38][R12.64], R4 ;  /* 0x000000040c007986 */ /* 0x0043e8000c101d26 */
.L_x_1200:
[----:B------:R-:W-:Y:S05]  /*5230*/  BSYNC B1 ;  /* 0x0000000000017941 */ /* 0x000fea0003800000 */
.L_x_1199:
[----:B------:R-:W-:Y:S05]  /*5240*/  @P1 BRA `(.L_x_1198) ;  /* 0x0000003c00cc1947 */ /* 0x000fea0003800000 */
[----:B------:R-:W-:Y:S01]  /*5250*/  LOP3.LUT P2, RZ, R211, 0x4, RZ, 0xc0, !PT ;  /* 0x00000004d3ff7812 */ /* 0x000fe2000784c0ff */
[----:B-1234-:R-:W-:Y:S01]  /*5260*/  VIADD R5, R141, 0x40 ;  /* 0x000000408d057836 */ /* 0x01efe20000000000 */
        /* <DEDUP_REMOVED lines=112> */
.L_x_1204:
[----:B------:R-:W-:Y:S05]  /*5970*/  BSYNC B1 ;  /* 0x0000000000017941 */ /* 0x000fea0003800000 */
.L_x_1203:
[----:B------:R-:W-:Y:S02]  /*5980*/  ULDC.64 UR4, c[0x0][0x2d8] ;  /* 0x0000b60000047ab9 */ /* 0x000fe40000000a00 */
[----:B------:R-:W-:-:S04]  /*5990*/  IADD3 R124, P2, P3, R81, UR4, R124 ;  /* 0x00000004517c7c10 */ /* 0x000fc8000fb5e07c */
[----:B------:R-:W-:-:S05]  /*59a0*/  IADD3.X R125, R77, UR5, R40, P2, P3 ;  /* 0x000000054d7d7c10 */ /* 0x000fca00097e6428 */
[----:B-1----:R1:W-:Y:S01]  /*59b0*/  STG.E.128 desc[UR38][R124.64], R4 ;  /* 0x000000047c007986 */ /* 0x0023e2000c101d26 */
[----:B------:R-:W-:Y:S05]  /*59c0*/  BRA `(.L_x_1198) ;  /* 0x0000003400ec7947 */ /* 0x000fea0003800000 */
.L_x_1172:
[----:B------:R-:W-:Y:S02]  /*59d0*/  ISETP.GE.AND P3, PT, R231, R120, PT ;  /* 0x00000078e700720c */ /* 0x000fe40003f66270 */
[----:B------:R-:W-:Y:S02]  /*59e0*/  CS2R R30, SRZ ;  /* 0x00000000001e7805 */ /* 0x000fe4000001ff00 */
[----:B------:R-:W-:Y:S02]  /*59f0*/  CS2R R28, SRZ ;  /* 0x00000000001c7805 */ /* 0x000fe4000001ff00 */
[----:B------:R-:W-:Y:S02]  /*5a00*/  CS2R R34, SRZ ;  /* 0x0000000000227805 */ /* 0x000fe4000001ff00 */
[----:B------:R-:W-:Y:S02]  /*5a10*/  ISETP.GE.OR P3, PT, R22, R41, P3 ;  /* 0x000000291600720c */ /* 0x000fe40001f66670 */
[----:B------:R-:W-:-:S11]  /*5a20*/  CS2R R32, SRZ ;  /* 0x0000000000207805 */ /* 0x000fd6000001ff00 */
[----:B------:R-:W-:Y:S01]  /*5a30*/  @!P3 IADD3 R39, P2, P4, R60, R4, R117 ;  /* 0x000000043c27b210 */ /* 0x000fe20007c5e075 */
[----:B------:R-:W0:Y:S03]  /*5a40*/  @!P3 LDC.64 R14, c[0x0][0x3c8] ;  /* 0x0000f200ff0ebb82 */ /* 0x000e260000000a00 */
[----:B------:R-:W-:Y:S02]  /*5a50*/  @!P3 IADD3.X R12, R92, R133, R121, P2, P4 ;  /* 0x000000855c0cb210 */ /* 0x000fe400017e8479 */
[----:B------:R-:W-:-:S04]  /*5a60*/  ISETP.GE.AND P4, PT, R209, R120, PT ;  /* 0x00000078d100720c */ /* 0x000fc80003f86270 */
[----:B------:R-:W-:-:S13]  /*5a70*/  ISETP.GE.OR P4, PT, R22, R41, P4 ;  /* 0x000000291600720c */ /* 0x000fda0002786670 */
[----:B------:R-:W1:Y:S08]  /*5a80*/  @!P4 LDC.64 R8, c[0x0][0x3c8] ;  /* 0x0000f200ff08cb82 */ /* 0x000e700000000a00 */
[----:B------:R-:W2:Y:S01]  /*5a90*/  @!P4 LDC.64 R10, c[0x0][0x3e0] ;  /* 0x0000f800ff0acb82 */ /* 0x000ea20000000a00 */
[----:B-1----:R-:W-:-:S04]  /*5aa0*/  @!P4 IADD3 R8, P2, P5, R60, R8, R4 ;  /* 0x000000083c08c210 */ /* 0x002fc80007d5e004 */
[----:B------:R-:W-:Y:S02]  /*5ab0*/  @!P4 IADD3.X R9, R92, R9, R133, P2, P5 ;  /* 0x000000095c09c210 */ /* 0x000fe400017ea485 */
[----:B--2---:R-:W-:Y:S02]  /*5ac0*/  @!P4 IADD3 R10, P2, P5, R54, R10, R6 ;  /* 0x0000000a360ac210 */ /* 0x004fe40007d5e006 */
[----:B------:R-:W-:Y:S02]  /*5ad0*/  CS2R R26, SRZ ;  /* 0x00000000001a7805 */ /* 0x000fe4000001ff00 */
[----:B------:R-:W-:Y:S01]  /*5ae0*/  CS2R R24, SRZ ;  /* 0x0000000000187805 */ /* 0x000fe2000001ff00 */
[----:B------:R-:W2:Y:S01]  /*5af0*/  @!P4 LDG.E.128 R28, desc[UR38][R8.64] ;  /* 0x00000026081cc981 */ /* 0x000ea2000c1e1d00 */
[----:B------:R-:W-:Y:S02]  /*5b00*/  @!P4 IADD3.X R11, R90, R11, R135, P2, P5 ;  /* 0x0000000b5a0bc210 */ /* 0x000fe400017ea487 */
[----:B------:R-:W-:-:S03]  /*5b10*/  ISETP.GE.AND P2, PT, R235, R120, PT ;  /* 0x00000078eb00720c */ /* 0x000fc60003f46270 */
[----:B------:R1:W3:Y:S01]  /*5b20*/  @!P4 LDG.E.128 R32, desc[UR38][R10.64] ;  /* 0x000000260a20c981 */ /* 0x0002e2000c1e1d00 */
[----:B------:R-:W-:-:S13]  /*5b30*/  ISETP.GE.OR P2, PT, R22, R41, P2 ;  /* 0x000000291600720c */ /* 0x000fda0001746670 */
[----:B------:R-:W-:Y:S01]  /*5b40*/  @!P2 IADD3 R37, P5, P6, R60, R115, R4 ;  /* 0x000000733c25a210 */ /* 0x000fe20007ebe004 */
[----:B------:R-:W4:Y:S03]  /*5b50*/  @!P2 LDC.64 R126, c[0x0][0x3c8] ;  /* 0x0000f200ff7eab82 */ /* 0x000f260000000a00 */
[----:B------:R-:W-:Y:S02]  /*5b60*/  @!P2 IADD3.X R112, R92, R119, R133, P5, P6 ;  /* 0x000000775c70a210 */ /* 0x000fe40002fec485 */
[----:B------:R-:W-:-:S04]  /*5b70*/  @!P3 IADD3 R43, P5, P6, R54, R6, R113 ;  /* 0x00000006362bb210 */ /* 0x000fc80007ebe071 */
[----:B------:R-:W-:Y:S02]  /*5b80*/  @!P3 IADD3.X R4, R90, R135, R110, P5, P6 ;  /* 0x000000875a04b210 */ /* 0x000fe40002fec46e */
[----:B------:R-:W-:-:S04]  /*5b90*/  @!P2 IADD3 R7, P5, P6, R54, R111, R6 ;  /* 0x0000006f3607a210 */ /* 0x000fc80007ebe006 */
[----:B------:R-:W-:Y:S02]  /*5ba0*/  @!P2 IADD3.X R6, R90, R108, R135, P5, P6 ;  /* 0x0000006c5a06a210 */ /* 0x000fe40002fec487 */
[----:B0-----:R-:W-:-:S05]  /*5bb0*/  @!P3 IADD3 R38, P5, R39, R14, RZ ;  /* 0x0000000e2726b210 */ /* 0x001fca0007fbe0ff */
[----:B------:R-:W-:Y:S02]  /*5bc0*/  @!P3 IMAD.X R39, R12, 0x1, R15, P5 ;  /* 0x000000010c27b824 */ /* 0x000fe400028e060f */
[----:B------:R-:W0:Y:S01]  /*5bd0*/  @!P3 LDC.64 R12, c[0x0][0x3e0] ;  /* 0x0000f800ff0cbb82 */ /* 0x000e220000000a00 */
[----:B------:R-:W-:Y:S02]  /*5be0*/  CS2R R14, SRZ ;  /* 0x00000000000e7805 */ /* 0x000fe4000001ff00 */
[----:B0-----:R-:W-:-:S05]  /*5bf0*/  @!P3 IADD3 R42, P5, R43, R12, RZ ;  /* 0x0000000c2b2ab210 */ /* 0x001fca0007fbe0ff */
[----:B------:R-:W-:Y:S02]  /*5c00*/  @!P3 IMAD.X R43, R4, 0x1, R13, P5 ;  /* 0x00000001042bb824 */ /* 0x000fe400028e060d */
[----:B------:R-:W0:Y:S01]  /*5c10*/  @!P2 LDC.64 R4, c[0x0][0x3e0] ;  /* 0x0000f800ff04ab82 */ /* 0x000e220000000a00 */
[----:B------:R-:W-:Y:S02]  /*5c20*/  CS2R R12, SRZ ;  /* 0x00000000000c7805 */ /* 0x000fe4000001ff00 */
[----:B------:R-:W5:Y:S04]  /*5c30*/  @!P3 LDG.E.128 R24, desc[UR38][R42.64] ;  /* 0x000000262a18b981 */ /* 0x000f68000c1e1d00 */
[----:B------:R-:W5:Y:S01]  /*5c40*/  @!P3 LDG.E.128 R12, desc[UR38][R38.64] ;  /* 0x00000026260cb981 */ /* 0x000f62000c1e1d00 */
[----:B----4-:R-:W-:-:S05]  /*5c50*/  @!P2 IADD3 R36, P3, R37, R126, RZ ;  /* 0x0000007e2524a210 */ /* 0x010fca0007f7e0ff */
[----:B------:R-:W-:Y:S01]  /*5c60*/  @!P2 IMAD.X R37, R112, 0x1, R127, P3 ;  /* 0x000000017025a824 */ /* 0x000fe200018e067f */
[----:B-1----:R-:W-:Y:S02]  /*5c70*/  CS2R R10, SRZ ;  /* 0x00000000000a7805 */ /* 0x002fe4000001ff00 */
[----:B------:R-:W-:Y:S02]  /*5c80*/  CS2R R8, SRZ ;  /* 0x0000000000087805 */ /* 0x000fe4000001ff00 */
[----:B0-----:R-:W-:-:S05]  /*5c90*/  @!P2 IADD3 R126, P3, R7, R4, RZ ;  /* 0x00000004077ea210 */ /* 0x001fca0007f7e0ff */
[----:B------:R-:W-:Y:S01]  /*5ca0*/  @!P2 IMAD.X R127, R6, 0x1, R5, P3 ;  /* 0x00000001067fa824 */ /* 0x000fe200018e0605 */
[----:B------:R-:W-:Y:S02]  /*5cb0*/  CS2R R6, SRZ ;  /* 0x0000000000067805 */ /* 0x000fe4000001ff00 */
[----:B------:R-:W-:Y:S02]  /*5cc0*/  CS2R R4, SRZ ;  /* 0x0000000000047805 */ /* 0x000fe4000001ff00 */
[----:B------:R-:W4:Y:S04]  /*5cd0*/  @!P2 LDG.E.128 R8, desc[UR38][R126.64] ;  /* 0x000000267e08a981 */ /* 0x000f28000c1e1d00 */
[----:B------:R-:W4:Y:S01]  /*5ce0*/  @!P2 LDG.E.128 R4, desc[UR38][R36.64] ;  /* 0x000000262404a981 */ /* 0x000f22000c1e1d00 */
[----:B------:R-:W-:-:S06]  /*5cf0*/  UISETP.NE.AND UP0, UPT, UR41, 0x3, UPT ;  /* 0x000000032900788c */ /* 0x000fcc000bf05270 */
[----:B------:R-:W-:Y:S02]  /*5d00*/  PLOP3.LUT P5, PT, PT, PT, UP0, 0x80, 0x0 ;  /* 0x000000000000781c */ /* 0x000fe40003faf008 */
[----:B------:R-:W-:Y:S01]  /*5d10*/  ISETP.GE.AND P2, PT, R22, R41, PT ;  /* 0x000000291600720c */ /* 0x000fe20003f46270 */
[----:B--2---:R-:W-:Y:S02]  /*5d20*/  IMAD.MOV.U32 R145, RZ, RZ, R30 ;  /* 0x000000ffff917224 */ /* 0x004fe400078e001e */
[----:B------:R-:W-:Y:S02]  /*5d30*/  IMAD.MOV.U32 R147, RZ, RZ, R28 ;  /* 0x000000ffff937224 */ /* 0x000fe400078e001c */
[----:B---3--:R-:W-:Y:S02]  /*5d40*/  IMAD.MOV.U32 R146, RZ, RZ, R34 ;  /* 0x000000ffff927224 */ /* 0x008fe400078e0022 */
[----:B------:R-:W-:Y:S02]  /*5d50*/  IMAD.MOV.U32 R148, RZ, RZ, R32 ;  /* 0x000000ffff947224 */ /* 0x000fe400078e0020 */
[----:B-----5:R-:W-:-:S02]  /*5d60*/  IMAD.MOV.U32 R140, RZ, RZ, R26 ;  /* 0x000000ffff8c7224 */ /* 0x020fc400078e001a */
[----:B------:R-:W-:Y:S02]  /*5d70*/  IMAD.MOV.U32 R141, RZ, RZ, R24 ;  /* 0x000000ffff8d7224 */ /* 0x000fe400078e0018 */
[----:B------:R-:W-:Y:S02]  /*5d80*/  IMAD.MOV.U32 R138, RZ, RZ, R14 ;  /* 0x000000ffff8a7224 */ /* 0x000fe400078e000e */
[----:B------:R-:W-:Y:S02]  /*5d90*/  IMAD.MOV.U32 R139, RZ, RZ, R12 ;  /* 0x000000ffff8b7224 */ /* 0x000fe400078e000c */
[----:B----4-:R-:W-:Y:S02]  /*5da0*/  IMAD.MOV.U32 R132, RZ, RZ, R10 ;  /* 0x000000ffff847224 */ /* 0x010fe400078e000a */
[----:B------:R-:W-:Y:S02]  /*5db0*/  IMAD.MOV.U32 R128, RZ, RZ, R8 ;  /* 0x000000ffff807224 */ /* 0x000fe400078e0008 */
[----:B------:R-:W-:-:S02]  /*5dc0*/  IMAD.MOV.U32 R134, RZ, RZ, R6 ;  /* 0x000000ffff867224 */ /* 0x000fc400078e0006 */
[----:B------:R-:W-:Y:S01]  /*5dd0*/  IMAD.MOV.U32 R136, RZ, RZ, R4 ;  /* 0x000000ffff887224 */ /* 0x000fe200078e0004 */
[----:B------:R-:W-:Y:S06]  /*5de0*/  @!P5 BRA `(.L_x_1205) ;  /* 0x000000000004d947 */ /* 0x000fec0003800000 */
[----:B------:R-:W-:Y:S01]  /*5df0*/  BPT.TRAP 0x1 ;  /* 0x000000040000795c */ /* 0x000fe20000300000 */
.L_x_1205:
[----:B------:R-:W-:Y:S01]  /*5e00*/  IMAD R112, R19, 0x8, R18 ;  /* 0x0000000813707824 */ /* 0x000fe200078e0212 */
[----:B------:R-:W-:Y:S01]  /*5e10*/  SHF.L.U32 R133, R214, 0x1f, RZ ;  /* 0x0000001fd6857819 */ /* 0x000fe200000006ff */
[----:B------:R-:W0:Y:S01]  /*5e20*/  LDC R135, c[0x0][0x2e4] ;  /* 0x0000b900ff877b82 */ /* 0x000e220000000800 */
[----:B------:R-:W-:Y:S01]  /*5e30*/  BSSY B1, `(.L_x_1206) ;  /* 0x0000006000017945 */ /* 0x000fe20003800000 */
[----:B------:R-:W-:Y:S01]  /*5e40*/  IMAD.MOV.U32 R125, RZ, RZ, R40 ;  /* 0x000000ffff7d7224 */ /* 0x000fe200078e0028 */
[----:B------:R-:W1:Y:S05]  /*5e50*/  SYNCS.PHASECHK.TRANS64.TRYWAIT P3, [R112+URZ+0x28890], R133 ;  /* 0x02889085700075a7 */ /* 0x000e6a000806017f */
[----:B------:R-:W2:Y:S01]  /*5e60*/  LDC.64 R126, c[0x0][0x2f0] ;  /* 0x0000bc00ff7e7b82 */ /* 0x000ea20000000a00 */
[----:B0-----:R-:W-:Y:S01]  /*5e70*/  IMAD.IADD R137, R135, 0x1, -R102 ;  /* 0x0000000187897824 */ /* 0x001fe200078e0a66 */
[----:B-1----:R-:W-:Y:S06]  /*5e80*/  @!P3 BRA `(.L_x_1207) ;  /* 0x00000264007cb947 */ /* 0x002fec0003800000 */
.L_x_1527:
[----:B------:R-:W-:Y:S05]  /*5e90*/  BSYNC B1 ;  /* 0x0000000000017941 */ /* 0x000fea0003800000 */
.L_x_1206:
[----:B------:R-:W-:Y:S01]  /*5ea0*/  ISETP.GE.OR P3, PT, R209, R120, P0 ;  /* 0x00000078d100720c */ /* 0x000fe20000766670 */
[----:B------:R-:W-:-:S12]  /*5eb0*/  BSSY B1, `(.L_x_1208) ;  /* 0x00000f1000017945 */ /* 0x000fd80003800000 */
[----:B------:R-:W-:Y:S05]  /*5ec0*/  @P3 BRA `(.L_x_1209) ;  /* 0x0000000c00bc3947 */ /* 0x000fea0003800000 */
[-C--:B--2---:R-:W-:Y:S01]  /*5ed0*/  IMAD R36, R123, R126.reuse, RZ ;  /* 0x0000007e7b247224 */ /* 0x084fe200078e02ff */
[----:B------:R-:W-:Y:S01]  /*5ee0*/  ISETP.NE.AND P6, PT, R116, RZ, PT ;  /* 0x000000ff7400720c */ /* 0x000fe20003fc5270 */
[C---:B------:R-:W-:Y:S01]  /*5ef0*/  IMAD.WIDE.U32 R130, R209.reuse, R126, R124 ;  /* 0x0000007ed1827225 */ /* 0x040fe200078e007c */
[----:B------:R-:W-:Y:S03]  /*5f00*/  BSSY B2, `(.L_x_1210) ;  /* 0x00000e0000027945 */ /* 0x000fe60003800000 */
[----:B------:R-:W-:Y:S01]  /*5f10*/  IMAD R143, R209, R127, R36 ;  /* 0x0000007fd18f7224 */ /* 0x000fe200078e0224 */
[----:B------:R-:W-:Y:S02]  /*5f20*/  SEL R36, R102, R137, !P6 ;  /* 0x0000008966247207 */ /* 0x000fe40007000000 */
[----:B------:R-:W-:Y:S01]  /*5f30*/  IADD3 R142, P3, P4, R66, R130, R87 ;  /* 0x00000082428e7210 */ /* 0x000fe20007c7e057 */
[----:B------:R-:W-:Y:S01]  /*5f40*/  IMAD.IADD R143, R143, 0x1, R131 ;  /* 0x000000018f8f7824 */ /* 0x000fe200078e0283 */
[----:B------:R-:W-:-:S04]  /*5f50*/  SHF.R.S32.HI R37, RZ, 0x1f, R36 ;  /* 0x0000001fff257819 */ /* 0x000fc80000011424 */
[----:B------:R-:W-:Y:S02]  /*5f60*/  LEA.HI R37, R37, R36, RZ, 0x5 ;  /* 0x0000002425257211 */ /* 0x000fe400078f28ff */
[----:B------:R-:W-:Y:S02]  /*5f70*/  IADD3.X R150, R84, R143, R85, P3, P4 ;  /* 0x0000008f54967210 */ /* 0x000fe40001fe8455 */
[----:B------:R-:W-:-:S05]  /*5f80*/  LEA.HI.SX32 R37, R37, R88, 0x1b ;  /* 0x0000005825257211 */ /* 0x000fca00078fdaff */
[----:B------:R-:W-:-:S05]  /*5f90*/  IMAD.SHL.U32 R144, R37, 0x10, RZ ;  /* 0x0000001025907824 */ /* 0x000fca00078e00ff */
[----:B------:R-:W-:-:S04]  /*5fa0*/  LOP3.LUT R36, R107, 0x70, R144, 0xf8, !PT ;  /* 0x000000706b247812 */ /* 0x000fc800078ef890 */
[----:B------:R-:W-:-:S05]  /*5fb0*/  LOP3.LUT R37, R36, R101, RZ, 0x3c, !PT ;  /* 0x0000006524257212 */ /* 0x000fca00078e3cff */
[----:B------:R-:W-:Y:S02]  /*5fc0*/  IMAD.IADD R36, R220, 0x1, R37 ;  /* 0x00000001dc247824 */ /* 0x000fe400078e0225 */
        /* <DEDUP_REMOVED lines=10> */
[----:B------:R-:W-:Y:S01]  /*6070*/  IMAD.SHL.U32 R29, R157, 0x100, RZ ;  /* 0x000001009d1d7824 */ /* 0x000fe200078e00ff */
[----:B------:R-:W-:Y:S02]  /*6080*/  SHF.R.U32.HI R154, RZ, 0x8, R31 ;  /* 0x00000008ff9a7819 */ /* 0x000fe4000001161f */
[----:B------:R-:W-:Y:S02]  /*6090*/  SHF.R.U32.HI R149, RZ, 0x8, R35 ;  /* 0x00000008ff957819 */ /* 0x000fe40000011623 */
[----:B------:R-:W-:-:S02]  /*60a0*/  LOP3.LUT R30, R31, 0xff0000ff, RZ, 0xc0, !PT ;  /* 0xff0000ff1f1e7812 */ /* 0x000fc400078ec0ff */
[----:B------:R-:W-:Y:S01]  /*60b0*/  SHF.R.U32.HI R153, RZ, 0x10, R31 ;  /* 0x00000010ff997819 */ /* 0x000fe2000001161f */
[----:B------:R-:W-:Y:S01]  /*60c0*/  IMAD.SHL.U32 R31, R154, 0x100, RZ ;  /* 0x000001009a1f7824 */ /* 0x000fe200078e00ff */
[----:B------:R-:W-:Y:S01]  /*60d0*/  LOP3.LUT R28, R28, 0xff00, R29, 0xf8, !PT ;  /* 0x0000ff001c1c7812 */ /* 0x000fe200078ef81d */
[----:B------:R-:W-:Y:S01]  /*60e0*/  IMAD.U32 R29, R156, 0x10000, RZ ;  /* 0x000100009c1d7824 */ /* 0x000fe200078e00ff */
[----:B------:R-:W-:Y:S02]  /*60f0*/  LOP3.LUT R34, R35, 0xff0000ff, RZ, 0xc0, !PT ;  /* 0xff0000ff23227812 */ /* 0x000fe400078ec0ff */
[----:B------:R-:W-:Y:S01]  /*6100*/  SHF.R.U32.HI R155, RZ, 0x10, R35 ;  /* 0x00000010ff9b7819 */ /* 0x000fe20000011623 */
[----:B------:R-:W-:Y:S01]  /*6110*/  IMAD.SHL.U32 R35, R149, 0x100, RZ ;  /* 0x0000010095237824 */ /* 0x000fe200078e00ff */
[----:B------:R-:W-:Y:S02]  /*6120*/  SHF.R.U32.HI R152, RZ, 0x8, R33 ;  /* 0x00000008ff987819 */ /* 0x000fe40000011621 */
[----:B------:R-:W-:Y:S01]  /*6130*/  LOP3.LUT R31, R30, 0xff00, R31, 0xf8, !PT ;  /* 0x0000ff001e1f7812 */ /* 0x000fe200078ef81f */
[----:B------:R-:W-:Y:S01]  /*6140*/  IMAD.U32 R155, R155, 0x10000, RZ ;  /* 0x000100009b9b7824 */ /* 0x000fe200078e00ff */
[----:B------:R-:W-:-:S02]  /*6150*/  LOP3.LUT R32, R33, 0xff0000ff, RZ, 0xc0, !PT ;  /* 0xff0000ff21207812 */ /* 0x000fc400078ec0ff */
[----:B------:R-:W-:Y:S01]  /*6160*/  SHF.R.U32.HI R151, RZ, 0x10, R33 ;  /* 0x00000010ff977819 */ /* 0x000fe20000011621 */
[----:B------:R-:W-:Y:S01]  /*6170*/  IMAD.SHL.U32 R33, R152, 0x100, RZ ;  /* 0x0000010098217824 */ /* 0x000fe200078e00ff */
[----:B------:R-:W-:Y:S01]  /*6180*/  LOP3.LUT R30, R28, 0xff0000, R29, 0xf8, !PT ;  /* 0x00ff00001c1e7812 */ /* 0x000fe200078ef81d */
[----:B------:R-:W-:Y:S01]  /*6190*/  IMAD.U32 R28, R153, 0x10000, RZ ;  /* 0x00010000991c7824 */ /* 0x000fe200078e00ff */
[----:B------:R-:W-:Y:S02]  /*61a0*/  LOP3.LUT R154, R34, 0xff00, R35, 0xf8, !PT ;  /* 0x0000ff00229a7812 */ /* 0x000fe400078ef823 */
[----:B------:R-:W-:Y:S02]  /*61b0*/  F2FP.F16.E4M3.UNPACK_B R153, R148.H1 ;  /* 0x00000094ff99723e */ /* 0x000fe400030006ff */
[----:B--2---:R-:W-:Y:S02]  /*61c0*/  F2FP.F16.E4M3.UNPACK_B R149, R40.H1 ;  /* 0x00000028ff95723e */ /* 0x004fe400030006ff */
[----:B-1----:R-:W-:Y:S01]  /*61d0*/  F2FP.F16.E4M3.UNPACK_B R34, R36.H1 ;  /* 0x00000024ff22723e */ /* 0x002fe200030006ff */
[----:B------:R-:W-:Y:S01]  /*61e0*/  HADD2.F32 R29, -RZ, R153.H0_H0 ;  /* 0x20000099ff1d7230 */ /* 0x000fe20000004100 */
[----:B------:R-:W-:Y:S01]  /*61f0*/  LOP3.LUT R152, R32, 0xff00, R33, 0xf8, !PT ;  /* 0x0000ff0020987812 */ /* 0x000fe200078ef821 */
[----:B------:R-:W-:Y:S01]  /*6200*/  HADD2.F32 R33, -RZ, R149.H0_H0 ;  /* 0x20000095ff217230 */ /* 0x000fe20000004100 */
[----:B------:R-:W-:Y:S01]  /*6210*/  F2FP.F16.E4M3.UNPACK_B R35, R147.H1 ;  /* 0x00000093ff23723e */ /* 0x000fe200030006ff */
[----:B------:R-:W-:Y:S01]  /*6220*/  HADD2.F32 R32, -RZ, R34.H0_H0 ;  /* 0x20000022ff207230 */ /* 0x000fe20000004100 */
[----:B------:R-:W-:Y:S01]  /*6230*/  LOP3.LUT R28, R31, 0xff0000, R28, 0xf8, !PT ;  /* 0x00ff00001f1c7812 */ /* 0x000fe200078ef81c */
[----:B------:R-:W-:-:S02]  /*6240*/  IMAD.U32 R31, R151, 0x10000, RZ ;  /* 0x00010000971f7824 */ /* 0x000fc400078e00ff */
[CC--:B------:R-:W-:Y:S01]  /*6250*/  FMUL.FTZ R157, R33.reuse, R29.reuse ;  /* 0x0000001d219d7220 */ /* 0x0c0fe20000410000 */
[----:B------:R-:W-:Y:S02]  /*6260*/  HADD2.F32 R151, -RZ, R35.H0_H0 ;  /* 0x20000023ff977230 */ /* 0x000fe40000004100 */
[----:B------:R-:W-:Y:S01]  /*6270*/  FMUL.FTZ R156, R32, R29 ;  /* 0x0000001d209c7220 */ /* 0x000fe20000410000 */
[----:B------:R-:W-:Y:S01]  /*6280*/  LOP3.LUT R29, R154, 0xff0000, R155, 0xf8, !PT ;  /* 0x00ff00009a1d7812 */ /* 0x000fe200078ef89b */
[----:B------:R-:W-:Y:S01]  /*6290*/  HADD2.F32 R154, -RZ, R153.H1_H1 ;  /* 0x30000099ff9a7230 */ /* 0x000fe20000004100 */
        /* <DEDUP_REMOVED lines=9> */
[----:B------:R-:W-:Y:S01]  /*6330*/  HADD2.F32 R153, -RZ, R151.H0_H0 ;  /* 0x20000097ff997230 */ /* 0x000fe20000004100 */
[----:B------:R-:W-:Y:S01]  /*6340*/  F2FP.F16.E4M3.UNPACK_B R148, R147 ;  /* 0x00000093ff94723e */ /* 0x000fe200020006ff */
[-C--:B------:R-:W-:Y:S01]  /*6350*/  FMUL.FTZ R156, R149, R154.reuse ;  /* 0x0000009a959c7220 */ /* 0x080fe20000410000 */
[----:B------:R-:W-:Y:S01]  /*6360*/  FMUL.FTZ R154, R35, R154 ;  /* 0x0000009a239a7220 */ /* 0x000fe20000410000 */
[----:B------:R-:W-:-:S02]  /*6370*/  HADD2.F32 R147, -RZ, R40.H0_H0 ;  /* 0x20000028ff937230 */ /* 0x000fc40000004100 */
[----:B------:R-:W-:Y:S02]  /*6380*/  HADD2.F32 R34, -RZ, R36.H0_H0 ;  /* 0x20000024ff227230 */ /* 0x000fe40000004100 */
[-C--:B------:R-:W-:Y:S01]  /*6390*/  FFMA.FTZ R157, R35, R152.reuse, -R156 ;  /* 0x00000098239d7223 */ /* 0x080fe2000001089c */
[----:B------:R-:W-:Y:S01]  /*63a0*/  FFMA.FTZ R156, R149, R152, R154 ;  /* 0x00000098959c7223 */ /* 0x000fe2000001009a */
[----:B------:R-:W-:Y:S02]  /*63b0*/  HADD2.F32 R35, -RZ, R148.H0_H0 ;  /* 0x20000094ff237230 */ /* 0x000fe40000004100 */
[-C--:B------:R-:W-:Y:S01]  /*63c0*/  FMUL.FTZ R149, R147, R153.reuse ;  /* 0x0000009993957220 */ /* 0x080fe20000410000 */
[----:B------:R-:W-:Y:S01]  /*63d0*/  FMUL.FTZ R154, R34, R153 ;  /* 0x00000099229a7220 */ /* 0x000fe20000410000 */
[----:B------:R-:W-:Y:S01]  /*63e0*/  HADD2.F32 R151, -RZ, R151.H1_H1 ;  /* 0x30000097ff977230 */ /* 0x000fe20000004100 */
[----:B------:R-:W-:Y:S01]  /*63f0*/  F2FP.SATFINITE.E4M3.F32.PACK_AB_MERGE_C R33, R156, R33, RZ ;  /* 0x000000219c21723e */ /* 0x000fe200048070ff */
[----:B------:R-:W-:-:S02]  /*6400*/  HADD2.F32 R40, -RZ, R40.H1_H1 ;  /* 0x30000028ff287230 */ /* 0x000fc40000004100 */
[-C--:B------:R-:W-:Y:S01]  /*6410*/  FFMA.FTZ R152, R34, R35.reuse, -R149 ;  /* 0x0000002322987223 */ /* 0x080fe20000010895 */
[----:B------:R-:W-:Y:S01]  /*6420*/  FFMA.FTZ R154, R147, R35, R154 ;  /* 0x00000023939a7223 */ /* 0x000fe2000001009a */
[----:B------:R-:W-:Y:S01]  /*6430*/  HADD2.F32 R36, -RZ, R36.H1_H1 ;  /* 0x30000024ff247230 */ /* 0x000fe20000004100 */
[----:B------:R-:W-:Y:S01]  /*6440*/  F2FP.F16.E4M3.UNPACK_B R149, R146.H1 ;  /* 0x00000092ff95723e */ /* 0x000fe200030006ff */
[----:B------:R-:W-:Y:S02]  /*6450*/  HADD2.F32 R35, -RZ, R148.H1_H1 ;  /* 0x30000094ff237230 */ /* 0x000fe40000004100 */
[-C--:B------:R-:W-:Y:S01]  /*6460*/  FMUL.FTZ R153, R40, R151.reuse ;  /* 0x0000009728997220 */ /* 0x080fe20000410000 */
[----:B------:R-:W-:Y:S01]  /*6470*/  F2FP.F16.E4M3.UNPACK_B R147, R42.H1 ;  /* 0x0000002aff93723e */ /* 0x000fe200030006ff */
[C---:B------:R-:W-:Y:S01]  /*6480*/  FMUL.FTZ R155, R36.reuse, R151 ;  /* 0x00000097249b7220 */ /* 0x040fe20000410000 */
[----:B------:R-:W-:Y:S01]  /*6490*/  F2FP.F16.E4M3.UNPACK_B R148, R145.H1 ;  /* 0x00000091ff94723e */ /* 0x000fe200030006ff */
[----:B------:R-:W-:Y:S01]  /*64a0*/  FFMA.FTZ R153, R36, R35, -R153 ;  /* 0x0000002324997223 */ /* 0x000fe20000010899 */
[----:B------:R-:W-:Y:S01]  /*64b0*/  F2FP.F16.E4M3.UNPACK_B R34, R38.H1 ;  /* 0x00000026ff22723e */ /* 0x000fe200030006ff */
[----:B------:R-:W-:-:S02]  /*64c0*/  HADD2.F32 R151, -RZ, R149.H0_H0 ;  /* 0x20000095ff977230 */ /* 0x000fc40000004100 */
[----:B------:R-:W-:Y:S01]  /*64d0*/  FFMA.FTZ R155, R40, R35, R155 ;  /* 0x00000023289b7223 */ /* 0x000fe2000001009b */
[----:B------:R-:W-:Y:S01]  /*64e0*/  HADD2.F32 R36, -RZ, R147.H0_H0 ;  /* 0x20000093ff247230 */ /* 0x000fe20000004100 */
[----:B------:R-:W-:Y:S01]  /*64f0*/  F2FP.F16.E4M3.UNPACK_B R146, R146 ;  /* 0x00000092ff92723e */ /* 0x000fe200020006ff */
[----:B------:R-:W-:Y:S01]  /*6500*/  HADD2.F32 R35, -RZ, R34.H0_H0 ;  /* 0x20000022ff237230 */ /* 0x000fe20000004100 */
[----:B------:R-:W-:Y:S01]  /*6510*/  F2FP.F16.E4M3.UNPACK_B R42, R42 ;  /* 0x0000002aff2a723e */ /* 0x000fe200020006ff */
[----:B------:R-:W-:Y:S02]  /*6520*/  HADD2.F32 R40, -RZ, R148.H0_H0 ;  /* 0x20000094ff287230 */ /* 0x000fe40000004100 */
[-C--:B------:R-:W-:Y:S01]  /*6530*/  FMUL.FTZ R158, R36, R151.reuse ;  /* 0x00000097249e7220 */ /* 0x080fe20000410000 */
[----:B------:R-:W-:Y:S02]  /*6540*/  HADD2.F32 R149, -RZ, R149.H1_H1 ;  /* 0x30000095ff957230 */ /* 0x000fe40000004100 */
[----:B------:R-:W-:Y:S01]  /*6550*/  FMUL.FTZ R151, R35, R151 ;  /* 0x0000009723977220 */ /* 0x000fe20000410000 */
[----:B------:R-:W-:-:S02]  /*6560*/  HADD2.F32 R147, -RZ, R147.H1_H1 ;  /* 0x30000093ff937230 */ /* 0x000fc40000004100 */
[----:B------:R-:W-:Y:S01]  /*6570*/  FFMA.FTZ R158, R35, R40, -R158 ;  /* 0x00000028239e7223 */ /* 0x000fe2000001089e */
[----:B------:R-:W-:Y:S01]  /*6580*/  HADD2.F32 R34, -RZ, R34.H1_H1 ;  /* 0x30000022ff227230 */ /* 0x000fe20000004100 */
[----:B------:R-:W-:Y:S01]  /*6590*/  F2FP.F16.E4M3.UNPACK_B R38, R38 ;  /* 0x00000026ff26723e */ /* 0x000fe200020006ff */
[----:B------:R-:W-:Y:S02]  /*65a0*/  HADD2.F32 R148, -RZ, R148.H1_H1 ;  /* 0x30000094ff947230 */ /* 0x000fe40000004100 */
[-C--:B------:R-:W-:Y:S01]  /*65b0*/  FMUL.FTZ R35, R147, R149.reuse ;  /* 0x0000009593237220 */ /* 0x080fe20000410000 */
[----:B------:R-:W-:Y:S01]  /*65c0*/  FFMA.FTZ R160, R36, R40, R151 ;  /* 0x0000002824a07223 */ /* 0x000fe20000010097 */
[C---:B------:R-:W-:Y:S01]  /*65d0*/  FMUL.FTZ R162, R34.reuse, R149 ;  /* 0x0000009522a27220 */ /* 0x040fe20000410000 */
[----:B------:R-:W-:Y:S02]  /*65e0*/  HADD2.F32 R40, -RZ, R146.H0_H0 ;  /* 0x20000092ff287230 */ /* 0x000fe40000004100 */
[----:B------:R-:W-:Y:S01]  /*65f0*/  FFMA.FTZ R163, R34, R148, -R35 ;  /* 0x0000009422a37223 */ /* 0x000fe20000010823 */
[----:B------:R-:W-:Y:S01]  /*6600*/  F2FP.F16.E4M3.UNPACK_B R145, R145 ;  /* 0x00000091ff91723e */ /* 0x000fe200020006ff */
[----:B------:R-:W-:-:S02]  /*6610*/  HADD2.F32 R35, -RZ, R42.H0_H0 ;  /* 0x2000002aff237230 */ /* 0x000fc40000004100 */
[----:B------:R-:W-:Y:S01]  /*6620*/  FFMA.FTZ R165, R147, R148, R162 ;  /* 0x0000009493a57223 */ /* 0x000fe200000100a2 */
[----:B------:R-:W-:Y:S01]  /*6630*/  HADD2.F32 R34, -RZ, R38.H0_H0 ;  /* 0x20000026ff227230 */ /* 0x000fe20000004100 */
[----:B------:R-:W-:Y:S01]  /*6640*/  F2FP.SATFINITE.E4M3.F32.PACK_AB_MERGE_C R32, R157, R32, RZ ;  /* 0x000000209d20723e */ /* 0x000fe200048070ff */
[----:B------:R-:W-:Y:S02]  /*6650*/  HADD2.F32 R36, -RZ, R145.H0_H0 ;  /* 0x20000091ff247230 */ /* 0x000fe40000004100 */
[-C--:B------:R-:W-:Y:S01]  /*6660*/  FMUL.FTZ R149, R35, R40.reuse ;  /* 0x0000002823957220 */ /* 0x080fe20000410000 */
[----:B------:R-:W-:Y:S02]  /*6670*/  HADD2.F32 R147, -RZ, R146.H1_H1 ;  /* 0x30000092ff937230 */ /* 0x000fe40000004100 */
[----:B------:R-:W-:Y:S01]  /*6680*/  FMUL.FTZ R40, R34, R40 ;  /* 0x0000002822287220 */ /* 0x000fe20000410000 */
[----:B------:R-:W-:Y:S01]  /*6690*/  HADD2.F32 R42, -RZ, R42.H1_H1 ;  /* 0x3000002aff2a7230 */ /* 0x000fe20000004100 */
[----:B------:R-:W-:Y:S01]  /*66a0*/  F2FP.F16.E4M3.UNPACK_B R148, R31 ;  /* 0x0000001fff94723e */ /* 0x000fe200020006ff */
[----:B------:R-:W-:-:S02]  /*66b0*/  HADD2.F32 R38, -RZ, R38.H1_H1 ;  /* 0x30000026ff267230 */ /* 0x000fc40000004100 */
[----:B------:R-:W-:Y:S01]  /*66c0*/  FFMA.FTZ R151, R35, R36, R40 ;  /* 0x0000002423977223 */ /* 0x000fe20000010028 */
[----:B------:R-:W-:Y:S02]  /*66d0*/  HADD2.F32 R145, -RZ, R145.H1_H1 ;  /* 0x30000091ff917230 */ /* 0x000fe40000004100 */
[-C--:B------:R-:W-:Y:S01]  /*66e0*/  FMUL.FTZ R159, R42, R147.reuse ;  /* 0x000000932a9f7220 */ /* 0x080fe20000410000 */
[----:B------:R-:W-:Y:S01]  /*66f0*/  F2FP.SATFINITE.E4M3.F32.PACK_AB_MERGE_C R40, R155, R154, R33 ;  /* 0x0000009a9b28723e */ /* 0x000fe20004807021 */
[----:B------:R-:W-:Y:S01]  /*6700*/  FMUL.FTZ R161, R38, R147 ;  /* 0x0000009326a17220 */ /* 0x000fe20000410000 */
[----:B------:R-:W-:Y:S01]  /*6710*/  F2FP.F16.E4M3.UNPACK_B R33, R37 ;  /* 0x00000025ff21723e */ /* 0x000fe200020006ff */
[----:B------:R-:W-:Y:S01]  /*6720*/  FFMA.FTZ R147, R34, R36, -R149 ;  /* 0x0000002422937223 */ /* 0x000fe20000010895 */
[----:B------:R-:W-:Y:S01]  /*6730*/  FFMA.FTZ R38, R38, R145, -R159 ;  /* 0x0000009126267223 */ /* 0x000fe2000001089f */
[----:B------:R-:W-:Y:S01]  /*6740*/  F2FP.SATFINITE.E4M3.F32.PACK_AB_MERGE_C R158, R163, R158, RZ ;  /* 0x0000009ea39e723e */ /* 0x000fe200048070ff */
[----:B------:R-:W-:Y:S01]  /*6750*/  HADD2.F32 R149, -RZ, R148.H0_H0 ;  /* 0x20000094ff957230 */ /* 0x000fe20000004100 */
[----:B------:R-:W-:Y:S01]  /*6760*/  F2FP.F16.E4M3.UNPACK_B R34, R41 ;  /* 0x00000029ff22723e */ /* 0x000fe200020006ff */
[----:B------:R-:W-:Y:S01]  /*6770*/  FFMA.FTZ R42, R42, R145, R161 ;  /* 0x000000912a2a7223 */ /* 0x000fe200000100a1 */
[----:B------:R-:W-:Y:S01]  /*6780*/  F2FP.SATFINITE.E4M3.F32.PACK_AB_MERGE_C R36, R153, R152, R32 ;  /* 0x000000989924723e */ /* 0x000fe20004807020 */
[----:B------:R-:W-:Y:S01]  /*6790*/  HADD2.F32 R32, -RZ, R33.H0_H0 ;  /* 0x20000021ff207230 */ /* 0x000fe20000004100 */
[----:B------:R-:W-:Y:S01]  /*67a0*/  F2FP.F16.E4M3.UNPACK_B R146, R30 ;  /* 0x0000001eff92723e */ /* 0x000fe200020006ff */
[--C-:B------:R-:W-:Y:S01]  /*67b0*/  HADD2.F32 R35, -RZ, R34.reuse.H0_H0 ;  /* 0x20000022ff237230 */ /* 0x100fe20000004100 */
[----:B------:R-:W-:Y:S01]  /*67c0*/  F2FP.SATFINITE.E4M3.F32.PACK_AB_MERGE_C R38, R38, R147, R158 ;  /* 0x000000932626723e */ /* 0x000fe2000480709e */
[----:B------:R-:W-:Y:S01]  /*67d0*/  HADD2.F32 R145, -RZ, R34.H1_H1 ;  /* 0x30000022ff917230 */ /* 0x000fe20000004100 */
[----:B------:R-:W-:Y:S01]  /*67e0*/  F2FP.SATFINITE.E4M3.F32.PACK_AB_MERGE_C R160, R165, R160, RZ ;  /* 0x000000a0a5a0723e */ /* 0x000fe200048070ff */
[----:B------:R-:W-:-:S02]  /*67f0*/  HADD2.F32 R147, -RZ, R146.H0_H0 ;  /* 0x20000092ff937230 */ /* 0x000fc40000004100 */
[----:B------:R-:W-:Y:S01]  /*6800*/  FMUL.FTZ R152, R32, R149 ;  /* 0x0000009520987220 */ /* 0x000fe20000410000 */
[----:B------:R-:W-:Y:S01]  /*6810*/  HADD2.F32 R148, -RZ, R148.H1_H1 ;  /* 0x30000094ff947230 */ /* 0x000fe20000004100 */
[----:B------:R-:W-:Y:S01]  /*6820*/  F2FP.SATFINITE.E4M3.F32.PACK_AB_MERGE_C R42, R42, R151, R160 ;  /* 0x000000972a2a723e */ /* 0x000fe200048070a0 */
[----:B------:R-:W-:Y:S02]  /*6830*/  HADD2.F32 R34, -RZ, R33.H1_H1 ;  /* 0x30000021ff227230 */ /* 0x000fe40000004100 */
[C---:B------:R-:W-:Y:S01]  /*6840*/  FMUL.FTZ R151, R35.reuse, R149 ;  /* 0x0000009523977220 */ /* 0x040fe20000410000 */
[-C--:B------:R-:W-:Y:S01]  /*6850*/  FFMA.FTZ R33, R35, R147.reuse, R152 ;  /* 0x0000009323217223 */ /* 0x080fe20000010098 */
[----:B------:R-:W-:Y:S02]  /*6860*/  HADD2.F32 R146, -RZ, R146.H1_H1 ;  /* 0x30000092ff927230 */ /* 0x000fe40000004100 */
[CC--:B------:R-:W-:Y:S01]  /*6870*/  FMUL.FTZ R35, R145.reuse, R148.reuse ;  /* 0x0000009491237220 */ /* 0x0c0fe20000410000 */
[----:B------:R-:W-:Y:S01]  /*6880*/  FFMA.FTZ R32, R32, R147, -R151 ;  /* 0x0000009320207223 */ /* 0x000fe20000010897 */
[C---:B------:R-:W-:Y:S01]  /*6890*/  FMUL.FTZ R148, R34.reuse, R148 ;  /* 0x0000009422947220 */ /* 0x040fe20000410000 */
[----:B------:R-:W-:Y:S01]  /*68a0*/  F2FP.F16.E4M3.UNPACK_B R41, R41.H1 ;  /* 0x00000029ff29723e */ /* 0x000fe200030006ff */
[-C--:B------:R-:W-:Y:S01]  /*68b0*/  FFMA.FTZ R151, R34, R146.reuse, -R35 ;  /* 0x0000009222977223 */ /* 0x080fe20000010823 */
[----:B------:R-:W-:Y:S01]  /*68c0*/  F2FP.F16.E4M3.UNPACK_B R35, R31.H1 ;  /* 0x0000001fff23723e */ /* 0x000fe200030006ff */
[----:B------:R-:W-:Y:S01]  /*68d0*/  FFMA.FTZ R154, R145, R146, R148 ;  /* 0x00000092919a7223 */ /* 0x000fe20000010094 */
[----:B------:R-:W-:Y:S01]  /*68e0*/  F2FP.F16.E4M3.UNPACK_B R37, R37.H1 ;  /* 0x00000025ff25723e */ /* 0x000fe200030006ff */
[----:B------:R-:W-:Y:S01]  /*68f0*/  HADD2.F32 R34, -RZ, R41.H0_H0 ;  /* 0x20000029ff227230 */ /* 0x000fe20000004100 */
[----:B------:R-:W-:Y:S01]  /*6900*/  F2FP.F16.E4M3.UNPACK_B R30, R30.H1 ;  /* 0x0000001eff1e723e */ /* 0x000fe200030006ff */
[----:B------:R-:W-:Y:S01]  /*6910*/  HADD2.F32 R145, -RZ, R35.H0_H0 ;  /* 0x20000023ff917230 */ /* 0x000fe20000004100 */
[----:B------:R-:W-:Y:S01]  /*6920*/  F2FP.F16.E4M3.UNPACK_B R147, R29 ;  /* 0x0000001dff93723e */ /* 0x000fe200020006ff */
[----:B------:R-:W-:-:S02]  /*6930*/  HADD2.F32 R31, -RZ, R37.H0_H0 ;  /* 0x20000025ff1f7230 */ /* 0x000fc40000004100 */
[----:B------:R-:W-:Y:S02]  /*6940*/  HADD2.F32 R41, -RZ, R41.H1_H1 ;  /* 0x30000029ff297230 */ /* 0x000fe40000004100 */
[-C--:B------:R-:W-:Y:S01]  /*6950*/  FMUL.FTZ R152, R34, R145.reuse ;  /* 0x0000009122987220 */ /* 0x080fe20000410000 */
[----:B------:R-:W-:Y:S02]  /*6960*/  HADD2.F32 R148, -RZ, R35.H1_H1 ;  /* 0x30000023ff947230 */ /* 0x000fe40000004100 */
[----:B------:R-:W-:Y:S01]  /*6970*/  FMUL.FTZ R145, R31, R145 ;  /* 0x000000911f917220 */ /* 0x000fe20000410000 */
[----:B------:R-:W-:Y:S02]  /*6980*/  HADD2.F32 R37, -RZ, R37.H1_H1 ;  /* 0x30000025ff257230 */ /* 0x000fe40000004100 */
[--C-:B------:R-:W-:Y:S02]  /*6990*/  HADD2.F32 R35, -RZ, R30.reuse.H0_H0 ;  /* 0x2000001eff237230 */ /* 0x100fe40000004100 */
[----:B------:R-:W-:-:S02]  /*69a0*/  HADD2.F32 R146, -RZ, R30.H1_H1 ;  /* 0x3000001eff927230 */ /* 0x000fc40000004100 */
[-C--:B------:R-:W-:Y:S01]  /*69b0*/  FMUL.FTZ R30, R41, R148.reuse ;  /* 0x00000094291e7220 */ /* 0x080fe20000410000 */
[----:B------:R-:W-:Y:S01]  /*69c0*/  FMUL.FTZ R148, R37, R148 ;  /* 0x0000009425947220 */ /* 0x000fe20000410000 */
[-C--:B------:R-:W-:Y:S01]  /*69d0*/  FFMA.FTZ R153, R31, R35.reuse, -R152 ;  /* 0x000000231f997223 */ /* 0x080fe20000010898 */
[----:B------:R-:W-:Y:S01]  /*69e0*/  FFMA.FTZ R155, R34, R35, R145 ;  /* 0x00000023229b7223 */ /* 0x000fe20000010091 */
[-C--:B------:R-:W-:Y:S01]  /*69f0*/  FFMA.FTZ R156, R37, R146.reuse, -R30 ;  /* 0x00000092259c7223 */ /* 0x080fe2000001081e */
[----:B------:R-:W-:Y:S01]  /*6a00*/  F2FP.F16.E4M3.UNPACK_B R35, R43 ;  /* 0x0000002bff23723e */ /* 0x000fe200020006ff */
[----:B------:R-:W-:Y:S01]  /*6a10*/  FFMA.FTZ R158, R41, R146, R148 ;  /* 0x00000092299e7223 */ /* 0x000fe20000010094 */
[----:B------:R-:W-:Y:S01]  /*6a20*/  F2FP.F16.E4M3.UNPACK_B R30, R39 ;  /* 0x00000027ff1e723e */ /* 0x000fe200020006ff */
[----:B------:R-:W-:Y:S01]  /*6a30*/  HADD2.F32 R152, -RZ, R147.H0_H0 ;  /* 0x20000093ff987230 */ /* 0x000fe20000004100 */
[----:B------:R-:W-:Y:S01]  /*6a40*/  F2FP.F16.E4M3.UNPACK_B R43, R43.H1 ;  /* 0x0000002bff2b723e */ /* 0x000fe200030006ff */
[--C-:B------:R-:W-:Y:S01]  /*6a50*/  HADD2.F32 R37, -RZ, R35.reuse.H0_H0 ;  /* 0x20000023ff257230 */ /* 0x100fe20000004100 */
[----:B------:R-:W-:Y:S01]  /*6a60*/  F2FP.F16.E4M3.UNPACK_B R148, R29.H1 ;  /* 0x0000001dff94723e */ /* 0x000fe200030006ff */
[----:B------:R-:W-:Y:S01]  /*6a70*/  HADD2.F32 R31, -RZ, R30.H0_H0 ;  /* 0x2000001eff1f7230 */ /* 0x000fe20000004100 */
[----:B------:R-:W-:Y:S01]  /*6a80*/  F2FP.F16.E4M3.UNPACK_B R39, R39.H1 ;  /* 0x00000027ff27723e */ /* 0x000fe200030006ff */
[----:B------:R-:W-:Y:S01]  /*6a90*/  HADD2.F32 R35, -RZ, R35.H1_H1 ;  /* 0x30000023ff237230 */ /* 0x000fe20000004100 */
[-C--:B------:R-:W-:Y:S01]  /*6aa0*/  F2FP.F16.E4M3.UNPACK_B R29, R28.reuse ;  /* 0x0000001cff1d723e */ /* 0x080fe200020006ff */
[----:B------:R-:W-:Y:S01]  /*6ab0*/  HADD2.F32 R149, -RZ, R148.H0_H0 ;  /* 0x20000094ff957230 */ /* 0x000fe20000004100 */
[----:B------:R-:W-:Y:S01]  /*6ac0*/  F2FP.F16.E4M3.UNPACK_B R41, R28.H1 ;  /* 0x0000001cff29723e */ /* 0x000fe200030006ff */
[----:B------:R-:W-:-:S02]  /*6ad0*/  HADD2.F32 R28, -RZ, R43.H0_H0 ;  /* 0x2000002bff1c7230 */ /* 0x000fc40000004100 */
[-C--:B------:R-:W-:Y:S01]  /*6ae0*/  FMUL.FTZ R160, R37, R152.reuse ;  /* 0x0000009825a07220 */ /* 0x080fe20000410000 */
[----:B------:R-:W-:Y:S02]  /*6af0*/  HADD2.F32 R34, -RZ, R39.H0_H0 ;  /* 0x20000027ff227230 */ /* 0x000fe40000004100 */
[----:B------:R-:W-:Y:S01]  /*6b00*/  FMUL.FTZ R152, R31, R152 ;  /* 0x000000981f987220 */ /* 0x000fe20000410000 */
[----:B------:R-:W-:Y:S02]  /*6b10*/  HADD2.F32 R146, -RZ, R29.H0_H0 ;  /* 0x2000001dff927230 */ /* 0x000fe40000004100 */
[-C--:B------:R-:W-:Y:S01]  /*6b20*/  FMUL.FTZ R157, R28, R149.reuse ;  /* 0x000000951c9d7220 */ /* 0x080fe20000410000 */
[----:B------:R-:W-:Y:S02]  /*6b30*/  HADD2.F32 R145, -RZ, R41.H0_H0 ;  /* 0x20000029ff917230 */ /* 0x000fe40000004100 */
[----:B------:R-:W-:Y:S01]  /*6b40*/  FMUL.FTZ R149, R34, R149 ;  /* 0x0000009522957220 */ /* 0x000fe20000410000 */
[----:B------:R-:W-:-:S02]  /*6b50*/  HADD2.F32 R43, -RZ, R43.H1_H1 ;  /* 0x3000002bff2b7230 */ /* 0x000fc40000004100 */
[-C--:B------:R-:W-:Y:S01]  /*6b60*/  FFMA.FTZ R160, R31, R146.reuse, -R160 ;  /* 0x000000921fa07223 */ /* 0x080fe200000108a0 */
[----:B------:R-:W-:Y:S02]  /*6b70*/  HADD2.F32 R148, -RZ, R148.H1_H1 ;  /* 0x30000094ff947230 */ /* 0x000fe40000004100 */
[----:B------:R-:W-:Y:S01]  /*6b80*/  FFMA.FTZ R152, R37, R146, R152 ;  /* 0x0000009225987223 */ /* 0x000fe20000010098 */
[----:B------:R-:W-:Y:S02]  /*6b90*/  HADD2.F32 R39, -RZ, R39.H1_H1 ;  /* 0x30000027ff277230 */ /* 0x000fe40000004100 */
[----:B------:R-:W-:Y:S01]  /*6ba0*/  FFMA.FTZ R149, R28, R145, R149 ;  /* 0x000000911c957223 */ /* 0x000fe20000010095 */
[----:B------:R-:W-:Y:S02]  /*6bb0*/  HADD2.F32 R147, -RZ, R147.H1_H1 ;  /* 0x30000093ff937230 */ /* 0x000fe40000004100 */
[----:B------:R-:W-:Y:S01]  /*6bc0*/  FMUL.FTZ R146, R43, R148 ;  /* 0x000000942b927220 */ /* 0x000fe20000410000 */
[----:B------:R-:W-:-:S02]  /*6bd0*/  HADD2.F32 R30, -RZ, R30.H1_H1 ;  /* 0x3000001eff1e7230 */ /* 0x000fc40000004100 */
[----:B------:R-:W-:Y:S01]  /*6be0*/  FMUL.FTZ R148, R39, R148 ;  /* 0x0000009427947220 */ /* 0x000fe20000410000 */
[----:B------:R-:W-:Y:S02]  /*6bf0*/  HADD2.F32 R28, -RZ, R41.H1_H1 ;  /* 0x30000029ff1c7230 */ /* 0x000fe40000004100 */
[----:B------:R-:W-:Y:S01]  /*6c00*/  FFMA.FTZ R157, R34, R145, -R157 ;  /* 0x00000091229d7223 */ /* 0x000fe2000001089d */
[----:B------:R-:W-:Y:S02]  /*6c10*/  HADD2.F32 R29, -RZ, R29.H1_H1 ;  /* 0x3000001dff1d7230 */ /* 0x000fe40000004100 */
[-C--:B------:R-:W-:Y:S01]  /*6c20*/  FMUL.FTZ R31, R35, R147.reuse ;  /* 0x00000093231f7220 */ /* 0x080fe20000410000 */
[C---:B------:R-:W-:Y:S01]  /*6c30*/  FMUL.FTZ R34, R30.reuse, R147 ;  /* 0x000000931e227220 */ /* 0x040fe20000410000 */
[-C--:B------:R-:W-:Y:S01]  /*6c40*/  FFMA.FTZ R146, R39, R28.reuse, -R146 ;  /* 0x0000001c27927223 */ /* 0x080fe20000010892 */
[----:B------:R-:W-:Y:S01]  /*6c50*/  FFMA.FTZ R148, R43, R28, R148 ;  /* 0x0000001c2b947223 */ /* 0x000fe20000010094 */
[-C--:B------:R-:W-:Y:S01]  /*6c60*/  FFMA.FTZ R31, R30, R29.reuse, -R31 ;  /* 0x0000001d1e1f7223 */ /* 0x080fe2000001081f */
[----:B------:R-:W-:Y:S01]  /*6c70*/  FFMA.FTZ R29, R35, R29, R34 ;  /* 0x0000001d231d7223 */ /* 0x000fe20000010022 */
[----:B------:R-:W-:-:S02]  /*6c80*/  F2FP.SATFINITE.E4M3.F32.PACK_AB_MERGE_C R153, R156, R153, RZ ;  /* 0x000000999c99723e */ /* 0x000fc400048070ff */
[----:B------:R-:W-:Y:S02]  /*6c90*/  F2FP.SATFINITE.E4M3.F32.PACK_AB_MERGE_C R146, R146, R157, RZ ;  /* 0x0000009d9292723e */ /* 0x000fe400048070ff */
[----:B------:R-:W-:Y:S02]  /*6ca0*/  F2FP.SATFINITE.E4M3.F32.PACK_AB_MERGE_C R155, R158, R155, RZ ;  /* 0x0000009b9e9b723e */ /* 0x000fe400048070ff */
[----:B------:R-:W-:Y:S02]  /*6cb0*/  F2FP.SATFINITE.E4M3.F32.PACK_AB_MERGE_C R148, R148, R149, RZ ;  /* 0x000000959494723e */ /* 0x000fe400048070ff */
[----:B------:R-:W-:Y:S02]  /*6cc0*/  F2FP.SATFINITE.E4M3.F32.PACK_AB_MERGE_C R37, R151, R32, R153 ;  /* 0x000000209725723e */ /* 0x000fe40004807099 */
[----:B------:R-:W-:Y:S02]  /*6cd0*/  F2FP.SATFINITE.E4M3.F32.PACK_AB_MERGE_C R39, R31, R160, R146 ;  /* 0x000000a01f27723e */ /* 0x000fe40004807092 */
[----:B------:R-:W-:-:S02]  /*6ce0*/  F2FP.SATFINITE.E4M3.F32.PACK_AB_MERGE_C R41, R154, R33, R155 ;  /* 0x000000219a29723e */ /* 0x000fc4000480709b */
[----:B------:R-:W-:-:S07]  /*6cf0*/  F2FP.SATFINITE.E4M3.F32.PACK_AB_MERGE_C R43, R29, R152, R148 ;  /* 0x000000981d2b723e */ /* 0x000fce0004807094 */
.L_x_1211:
[----:B------:R-:W-:Y:S05]  /*6d00*/  BSYNC B2 ;  /* 0x0000000000027941 */ /* 0x000fea0003800000 */
.L_x_1210:
        /* <DEDUP_REMOVED lines=11> */
.L_x_1209:
[----:B------:R-:W-:Y:S05]  /*6dc0*/  BSYNC B1 ;  /* 0x0000000000017941 */ /* 0x000fea0003800000 */
.L_x_1208:
[----:B------:R-:W-:Y:S01]  /*6dd0*/  ISETP.GE.OR P3, PT, R231, R120, P0 ;  /* 0x00000078e700720c */ /* 0x000fe20000766670 */
[----:B------:R-:W-:-:S12]  /*6de0*/  BSSY B1, `(.L_x_1212) ;  /* 0x00000f2000017945 */ /* 0x000fd80003800000 */
[----:B------:R-:W-:Y:S05]  /*6df0*/  @P3 BRA `(.L_x_1213) ;  /* 0x0000000c00c03947 */ /* 0x000fea0003800000 */
[----:B-1----:R-:W-:Y:S01]  /*6e00*/  SHF.R.S32.HI R29, RZ, 0x1f, R231 ;  /* 0x0000001fff1d7819 */ /* 0x002fe200000114e7 */
[-C--:B--2---:R-:W-:Y:S01]  /*6e10*/  IMAD.WIDE.U32 R36, R231, R126.reuse, R124 ;  /* 0x0000007ee7247225 */ /* 0x084fe200078e007c */
[----:B------:R-:W-:Y:S01]  /*6e20*/  ISETP.NE.AND P6, PT, R116, RZ, PT ;  /* 0x000000ff7400720c */ /* 0x000fe20003fc5270 */
[----:B------:R-:W-:Y:S02]  /*6e30*/  BSSY B2, `(.L_x_1214) ;  /* 0x00000e1000027945 */ /* 0x000fe40003800000 */
[----:B------:R-:W-:Y:S01]  /*6e40*/  IMAD R28, R29, R126, RZ ;  /* 0x0000007e1d1c7224 */ /* 0x000fe200078e02ff */
[----:B------:R-:W-:-:S03]  /*6e50*/  IADD3 R38, P3, P4, R66, R36, R87 ;  /* 0x0000002442267210 */ /* 0x000fc60007c7e057 */
[----:B------:R-:W-:Y:S01]  /*6e60*/  IMAD R39, R231, R127, R28 ;  /* 0x0000007fe7277224 */ /* 0x000fe200078e021c */
[----:B------:R-:W-:-:S03]  /*6e70*/  SEL R28, R102, R137, !P6 ;  /* 0x00000089661c7207 */ /* 0x000fc60007000000 */
[----:B------:R-:W-:Y:S01]  /*6e80*/  IMAD.IADD R39, R37, 0x1, R39 ;  /* 0x0000000125277824 */ /* 0x000fe200078e0227 */
[----:B------:R-:W-:-:S04]  /*6e90*/  SHF.R.S32.HI R29, RZ, 0x1f, R28 ;  /* 0x0000001fff1d7819 */ /* 0x000fc8000001141c */
[----:B------:R-:W-:Y:S02]  /*6ea0*/  LEA.HI R29, R29, R28, RZ, 0x5 ;  /* 0x0000001c1d1d7211 */ /* 0x000fe400078f28ff */
[----:B------:R-:W-:Y:S02]  /*6eb0*/  IADD3.X R43, R84, R39, R85, P3, P4 ;  /* 0x00000027542b7210 */ /* 0x000fe40001fe8455 */
[----:B------:R-:W-:-:S05]  /*6ec0*/  LEA.HI.SX32 R29, R29, R88, 0x1b ;  /* 0x000000581d1d7211 */ /* 0x000fca00078fdaff */
[----:B------:R-:W-:Y:S02]  /*6ed0*/  IMAD.SHL.U32 R40, R29, 0x10, RZ ;  /* 0x000000101d287824 */ /* 0x000fe400078e00ff */
[----:B------:R-:W-:-:S03]  /*6ee0*/  IMAD R29, R19, 0x6000, R82 ;  /* 0x00006000131d7824 */ /* 0x000fc600078e0252 */
[----:B------:R-:W-:Y:S01]  /*6ef0*/  LOP3.LUT R28, R105, 0x70, R40, 0xf8, !PT ;  /* 0x00000070691c7812 */ /* 0x000fe200078ef828 */
[----:B------:R-:W-:-:S03]  /*6f00*/  IMAD.IADD R29, R18, 0x1, R29 ;  /* 0x00000001121d7824 */ /* 0x000fc600078e021d */
[----:B------:R-:W-:-:S05]  /*6f10*/  LOP3.LUT R28, R28, R99, RZ, 0x3c, !PT ;  /* 0x000000631c1c7212 */ /* 0x000fca00078e3cff */
[----:B------:R-:W-:-:S04]  /*6f20*/  IMAD.IADD R28, R223, 0x1, R28 ;  /* 0x00000001df1c7824 */ /* 0x000fc800078e021c */
[----:B------:R-:W-:-:S04]  /*6f30*/  IMAD R31, R19, 0x6000, R28 ;  /* 0x00006000131f7824 */ /* 0x000fc800078e021c */
[----:B------:R-:W-:Y:S02]  /*6f40*/  IMAD.IADD R32, R18, 0x1, R31 ;  /* 0x0000000112207824 */ /* 0x000fe400078e021f */
[----:B------:R-:W1:Y:S04]  /*6f50*/  LDS.128 R28, [R29+0x1c400] ;  /* 0x01c400001d1c7984 */ /* 0x000e680000000c00 */
[----:B------:R-:W2:Y:S01]  /*6f60*/  LDS.128 R32, [R32+0x1c400] ;  /* 0x01c4000020207984 */ /* 0x000ea20000000c00 */
[----:B------:R-:W-:Y:S05]  /*6f70*/  @P2 BRA `(.L_x_1215) ;  /* 0x0000000c00302947 */ /* 0x000fea0003800000 */
[----:B------:R-:W-:Y:S02]  /*6f80*/  SHF.R.U32.HI R12, RZ, 0x8, R13 ;  /* 0x00000008ff0c7819 */ /* 0x000fe4000001160d */
[----:B------:R-:W-:Y:S02]  /*6f90*/  SHF.R.U32.HI R26, RZ, 0x8, R27 ;  /* 0x00000008ff1a7819 */ /* 0x000fe4000001161b */
[----:B------:R-:W-:Y:S01]  /*6fa0*/  SHF.R.U32.HI R24, RZ, 0x8, R25 ;  /* 0x00000008ff187819 */ /* 0x000fe20000011619 */
[----:B------:R-:W-:Y:S01]  /*6fb0*/  IMAD.SHL.U32 R12, R12, 0x100, RZ ;  /* 0x000001000c0c7824 */ /* 0x000fe200078e00ff */
[----:B------:R-:W-:Y:S01]  /*6fc0*/  SHF.R.U32.HI R130, RZ, 0x10, R13 ;  /* 0x00000010ff827819 */ /* 0x000fe2000001160d */
[----:B------:R-:W-:Y:S01]  /*6fd0*/  IMAD.SHL.U32 R26, R26, 0x100, RZ ;  /* 0x000001001a1a7824 */ /* 0x000fe200078e00ff */
[----:B------:R-:W-:Y:S01]  /*6fe0*/  LOP3.LUT R13, R13, 0xff0000ff, RZ, 0xc0, !PT ;  /* 0xff0000ff0d0d7812 */ /* 0x000fe200078ec0ff */
[----:B------:R-:W-:Y:S01]  /*6ff0*/  IMAD.SHL.U32 R24, R24, 0x100, RZ ;  /* 0x0000010018187824 */ /* 0x000fe200078e00ff */
[----:B------:R-:W-:-:S02]  /*7000*/  SHF.R.U32.HI R14, RZ, 0x8, R15 ;  /* 0x00000008ff0e7819 */ /* 0x000fc4000001160f */
[----:B------:R-:W-:Y:S02]  /*7010*/  SHF.R.U32.HI R42, RZ, 0x10, R27 ;  /* 0x00000010ff2a7819 */ /* 0x000fe4000001161b */
[----:B------:R-:W-:Y:S02]  /*7020*/  SHF.R.U32.HI R131, RZ, 0x10, R25 ;  /* 0x00000010ff837819 */ /* 0x000fe40000011619 */
[----:B------:R-:W-:Y:S02]  /*7030*/  LOP3.LUT R27, R27, 0xff0000ff, RZ, 0xc0, !PT ;  /* 0xff0000ff1b1b7812 */ /* 0x000fe400078ec0ff */
[----:B------:R-:W-:Y:S02]  /*7040*/  LOP3.LUT R25, R25, 0xff0000ff, RZ, 0xc0, !PT ;  /* 0xff0000ff19197812 */ /* 0x000fe400078ec0ff */
[----:B------:R-:W-:Y:S01]  /*7050*/  LOP3.LUT R13, R13, 0xff00, R12, 0xf8, !PT ;  /* 0x0000ff000d0d7812 */ /* 0x000fe200078ef80c */
[----:B------:R-:W-:Y:S01]  /*7060*/  IMAD.SHL.U32 R12, R14, 0x100, RZ ;  /* 0x000001000e0c7824 */ /* 0x000fe200078e00ff */
[----:B------:R-:W-:Y:S01]  /*7070*/  SHF.R.U32.HI R41, RZ, 0x10, R15 ;  /* 0x00000010ff297819 */ /* 0x000fe2000001160f */
[----:B------:R-:W-:Y:S01]  /*7080*/  IMAD.U32 R14, R130, 0x10000, RZ ;  /* 0x00010000820e7824 */ /* 0x000fe200078e00ff */
[----:B------:R-:W-:-:S02]  /*7090*/  LOP3.LUT R15, R15, 0xff0000ff, RZ, 0xc0, !PT ;  /* 0xff0000ff0f0f7812 */ /* 0x000fc400078ec0ff */
[----:B------:R-:W-:Y:S02]  /*70a0*/  LOP3.LUT R146, R27, 0xff00, R26, 0xf8, !PT ;  /* 0x0000ff001b927812 */ /* 0x000fe400078ef81a */
[----:B------:R-:W-:Y:S02]  /*70b0*/  LOP3.LUT R144, R25, 0xff00, R24, 0xf8, !PT ;  /* 0x0000ff0019907812 */ /* 0x000fe400078ef818 */
[----:B------:R-:W-:Y:S02]  /*70c0*/  F2FP.F16.E4M3.UNPACK_B R130, R141.H1 ;  /* 0x0000008dff82723e */ /* 0x000fe400030006ff */
[----:B--2---:R-:W-:Y:S02]  /*70d0*/  F2FP.F16.E4M3.UNPACK_B R26, R32.H1 ;  /* 0x00000020ff1a723e */ /* 0x004fe400030006ff */
[----:B-1----:R-:W-:Y:S01]  /*70e0*/  F2FP.F16.E4M3.UNPACK_B R24, R28.H1 ;  /* 0x0000001cff18723e */ /* 0x002fe200030006ff */
[----:B------:R-:W-:Y:S01]  /*70f0*/  HADD2.F32 R142, -RZ, R130.H0_H0 ;  /* 0x20000082ff8e7230 */ /* 0x000fe20000004100 */
[----:B------:R-:W-:Y:S01]  /*7100*/  LOP3.LUT R15, R15, 0xff00, R12, 0xf8, !PT ;  /* 0x0000ff000f0f7812 */ /* 0x000fe200078ef80c */
[----:B------:R-:W-:Y:S01]  /*7110*/  IMAD.U32 R12, R41, 0x10000, RZ ;  /* 0x00010000290c7824 */ /* 0x000fe200078e00ff */
[----:B------:R-:W-:Y:S01]  /*7120*/  F2FP.F16.E4M3.UNPACK_B R41, R139.H1 ;  /* 0x0000008bff29723e */ /* 0x000fe200030006ff */
[----:B------:R-:W-:Y:S01]  /*7130*/  HADD2.F32 R27, -RZ, R26.H0_H0 ;  /* 0x2000001aff1b7230 */ /* 0x000fe20000004100 */
[----:B------:R-:W-:Y:S01]  /*7140*/  LOP3.LUT R14, R13, 0xff0000, R14, 0xf8, !PT ;  /* 0x00ff00000d0e7812 */ /* 0x000fe200078ef80e */
[----:B------:R-:W-:Y:S01]  /*7150*/  HADD2.F32 R25, -RZ, R24.H0_H0 ;  /* 0x20000018ff197230 */ /* 0x000fe20000004100 */
[----:B------:R-:W-:Y:S01]  /*7160*/  F2FP.F16.E4M3.UNPACK_B R141, R141 ;  /* 0x0000008dff8d723e */ /* 0x000fe200020006ff */
[----:B------:R-:W-:-:S02]  /*7170*/  IMAD.U32 R13, R42, 0x10000, RZ ;  /* 0x000100002a0d7824 */ /* 0x000fc400078e00ff */
[-C--:B------:R-:W-:Y:S01]  /*7180*/  FMUL.FTZ R148, R27, R142.reuse ;  /* 0x0000008e1b947220 */ /* 0x080fe20000410000 */
[--C-:B------:R-:W-:Y:S02]  /*7190*/  HADD2.F32 R42, -RZ, R41.reuse.H0_H0 ;  /* 0x20000029ff2a7230 */ /* 0x100fe40000004100 */
[----:B------:R-:W-:Y:S01]  /*71a0*/  FMUL.FTZ R142, R25, R142 ;  /* 0x0000008e198e7220 */ /* 0x000fe20000410000 */
[----:B------:R-:W-:Y:S01]  /*71b0*/  HADD2.F32 R130, -RZ, R130.H1_H1 ;  /* 0x30000082ff827230 */ /* 0x000fe20000004100 */
[----:B------:R-:W-:Y:S02]  /*71c0*/  F2FP.F16.E4M3.UNPACK_B R32, R32 ;  /* 0x00000020ff20723e */ /* 0x000fe400020006ff */
[-C--:B------:R-:W-:Y:S01]  /*71d0*/  FFMA.FTZ R143, R27, R42.reuse, R142 ;  /* 0x0000002a1b8f7223 */ /* 0x080fe2000001008e */
[----:B------:R-:W-:Y:S01]  /*71e0*/  FFMA.FTZ R148, R25, R42, -R148 ;  /* 0x0000002a19947223 */ /* 0x000fe20000010894 */
[----:B------:R-:W-:Y:S01]  /*71f0*/  HADD2.F32 R27, -RZ, R26.H1_H1 ;  /* 0x3000001aff1b7230 */ /* 0x000fe20000004100 */
[----:B------:R-:W-:Y:S01]  /*7200*/  F2FP.F16.E4M3.UNPACK_B R28, R28 ;  /* 0x0000001cff1c723e */ /* 0x000fe200020006ff */
[----:B------:R-:W-:Y:S01]  /*7210*/  HADD2.F32 R25, -RZ, R24.H1_H1 ;  /* 0x30000018ff197230 */ /* 0x000fe20000004100 */
[----:B------:R-:W-:Y:S01]  /*7220*/  LOP3.LUT R12, R15, 0xff0000, R12, 0xf8, !PT ;  /* 0x00ff00000f0c7812 */ /* 0x000fe200078ef80c */
[----:B------:R-:W-:Y:S01]  /*7230*/  IMAD.U32 R15, R131, 0x10000, RZ ;  /* 0x00010000830f7824 */ /* 0x000fe200078e00ff */
[----:B------:R-:W-:Y:S01]  /*7240*/  F2FP.F16.E4M3.UNPACK_B R139, R139 ;  /* 0x0000008bff8b723e */ /* 0x000fe200020006ff */
[----:B------:R-:W-:-:S02]  /*7250*/  HADD2.F32 R42, -RZ, R41.H1_H1 ;  /* 0x30000029ff2a7230 */ /* 0x000fc40000004100 */
[-C--:B------:R-:W-:Y:S01]  /*7260*/  FMUL.FTZ R142, R27, R130.reuse ;  /* 0x000000821b8e7220 */ /* 0x080fe20000410000 */
[----:B------:R-:W-:Y:S02]  /*7270*/  HADD2.F32 R41, -RZ, R141.H0_H0 ;  /* 0x2000008dff297230 */ /* 0x000fe40000004100 */
[C---:B------:R-:W-:Y:S01]  /*7280*/  FMUL.FTZ R130, R25.reuse, R130 ;  /* 0x0000008219827220 */ /* 0x040fe20000410000 */
[----:B------:R-:W-:Y:S01]  /*7290*/  HADD2.F32 R26, -RZ, R32.H0_H0 ;  /* 0x20000020ff1a7230 */ /* 0x000fe20000004100 */
[----:B------:R-:W-:Y:S01]  /*72a0*/  LOP3.LUT R15, R144, 0xff0000, R15, 0xf8, !PT ;  /* 0x00ff0000900f7812 */ /* 0x000fe200078ef80f */
[----:B------:R-:W-:Y:S02]  /*72b0*/  HADD2.F32 R24, -RZ, R28.H0_H0 ;  /* 0x2000001cff187230 */ /* 0x000fe40000004100 */
[-C--:B------:R-:W-:Y:S01]  /*72c0*/  FFMA.FTZ R145, R25, R42.reuse, -R142 ;  /* 0x0000002a19917223 */ /* 0x080fe2000001088e */
[----:B------:R-:W-:Y:S01]  /*72d0*/  FFMA.FTZ R144, R27, R42, R130 ;  /* 0x0000002a1b907223 */ /* 0x000fe20000010082 */
        /* <DEDUP_REMOVED lines=8> */
[----:B------:R-:W-:-:S02]  /*7360*/  HADD2.F32 R139, -RZ, R139.H1_H1 ;  /* 0x3000008bff8b7230 */ /* 0x000fc40000004100 */
[-C--:B------:R-:W-:Y:S01]  /*7370*/  FMUL.FTZ R27, R32, R141.reuse ;  /* 0x0000008d201b7220 */ /* 0x080fe20000410000 */
[----:B------:R-:W-:Y:S01]  /*7380*/  F2FP.F16.E4M3.UNPACK_B R25, R140.H1 ;  /* 0x0000008cff19723e */ /* 0x000fe200030006ff */
[C---:B------:R-:W-:Y:S01]  /*7390*/  FMUL.FTZ R41, R28.reuse, R141 ;  /* 0x0000008d1c297220 */ /* 0x040fe20000410000 */
[----:B------:R-:W-:Y:S01]  /*73a0*/  F2FP.F16.E4M3.UNPACK_B R26, R34.H1 ;  /* 0x00000022ff1a723e */ /* 0x000fe200030006ff */
[-C--:B------:R-:W-:Y:S01]  /*73b0*/  FFMA.FTZ R141, R28, R139.reuse, -R27 ;  /* 0x0000008b1c8d7223 */ /* 0x080fe2000001081b */
[----:B------:R-:W-:Y:S01]  /*73c0*/  F2FP.F16.E4M3.UNPACK_B R28, R138.H1 ;  /* 0x0000008aff1c723e */ /* 0x000fe200030006ff */
[--C-:B------:R-:W-:Y:S01]  /*73d0*/  HADD2.F32 R42, -RZ, R25.reuse.H0_H0 ;  /* 0x20000019ff2a7230 */ /* 0x100fe20000004100 */
[----:B------:R-:W-:Y:S01]  /*73e0*/  F2FP.F16.E4M3.UNPACK_B R24, R30.H1 ;  /* 0x0000001eff18723e */ /* 0x000fe200030006ff */
[----:B------:R-:W-:Y:S02]  /*73f0*/  HADD2.F32 R27, -RZ, R26.H0_H0 ;  /* 0x2000001aff1b7230 */ /* 0x000fe40000004100 */
[----:B------:R-:W-:Y:S01]  /*7400*/  FFMA.FTZ R142, R32, R139, R41 ;  /* 0x0000008b208e7223 */ /* 0x000fe20000010029 */
[----:B------:R-:W-:Y:S01]  /*7410*/  HADD2.F32 R41, -RZ, R25.H1_H1 ;  /* 0x30000019ff297230 */ /* 0x000fe20000004100 */
[----:B------:R-:W-:Y:S01]  /*7420*/  LOP3.LUT R13, R146, 0xff0000, R13, 0xf8, !PT ;  /* 0x00ff0000920d7812 */ /* 0x000fe200078ef80d */
[----:B------:R-:W-:-:S02]  /*7430*/  HADD2.F32 R25, -RZ, R24.H0_H0 ;  /* 0x20000018ff197230 */ /* 0x000fc40000004100 */
[----:B------:R-:W-:Y:S01]  /*7440*/  FMUL.FTZ R146, R27, R42 ;  /* 0x0000002a1b927220 */ /* 0x000fe20000410000 */
[----:B------:R-:W-:Y:S01]  /*7450*/  HADD2.F32 R32, -RZ, R28.H0_H0 ;  /* 0x2000001cff207230 */ /* 0x000fe20000004100 */
[----:B------:R-:W-:Y:S01]  /*7460*/  F2FP.F16.E4M3.UNPACK_B R140, R140 ;  /* 0x0000008cff8c723e */ /* 0x000fe200020006ff */
[----:B------:R-:W-:Y:S02]  /*7470*/  HADD2.F32 R26, -RZ, R26.H1_H1 ;  /* 0x3000001aff1a7230 */ /* 0x000fe40000004100 */
[C---:B------:R-:W-:Y:S01]  /*7480*/  FMUL.FTZ R42, R25.reuse, R42 ;  /* 0x0000002a192a7220 */ /* 0x040fe20000410000 */
[----:B------:R-:W-:Y:S02]  /*7490*/  HADD2.F32 R24, -RZ, R24.H1_H1 ;  /* 0x30000018ff187230 */ /* 0x000fe40000004100 */
[----:B------:R-:W-:Y:S01]  /*74a0*/  FFMA.FTZ R146, R25, R32, -R146 ;  /* 0x0000002019927223 */ /* 0x000fe20000010892 */
[----:B------:R-:W-:Y:S02]  /*74b0*/  HADD2.F32 R25, -RZ, R28.H1_H1 ;  /* 0x3000001cff197230 */ /* 0x000fe40000004100 */
[-C--:B------:R-:W-:Y:S01]  /*74c0*/  FMUL.FTZ R139, R26, R41.reuse ;  /* 0x000000291a8b7220 */ /* 0x080fe20000410000 */
[----:B------:R-:W-:Y:S01]  /*74d0*/  F2FP.F16.E4M3.UNPACK_B R34, R34 ;  /* 0x00000022ff22723e */ /* 0x000fe200020006ff */
[C---:B------:R-:W-:Y:S01]  /*74e0*/  FMUL.FTZ R41, R24.reuse, R41 ;  /* 0x0000002918297220 */ /* 0x040fe20000410000 */
[----:B------:R-:W-:Y:S01]  /*74f0*/  F2FP.F16.E4M3.UNPACK_B R30, R30 ;  /* 0x0000001eff1e723e */ /* 0x000fe200020006ff */
[----:B------:R-:W-:Y:S01]  /*7500*/  FFMA.FTZ R149, R24, R25, -R139 ;  /* 0x0000001918957223 */ /* 0x000fe2000001088b */
[----:B------:R-:W-:-:S02]  /*7510*/  HADD2.F32 R28, -RZ, R140.H0_H0 ;  /* 0x2000008cff1c7230 */ /* 0x000fc40000004100 */
[----:B------:R-:W-:Y:S01]  /*7520*/  FFMA.FTZ R151, R26, R25, R41 ;  /* 0x000000191a977223 */ /* 0x000fe20000010029 */
[----:B------:R-:W-:Y:S01]  /*7530*/  F2FP.F16.E4M3.UNPACK_B R138, R138 ;  /* 0x0000008aff8a723e */ /* 0x000fe200020006ff */
[----:B------:R-:W-:Y:S02]  /*7540*/  HADD2.F32 R25, -RZ, R34.H0_H0 ;  /* 0x20000022ff197230 */ /* 0x000fe40000004100 */
[----:B------:R-:W-:Y:S01]  /*7550*/  FFMA.FTZ R32, R27, R32, R42 ;  /* 0x000000201b207223 */ /* 0x000fe2000001002a */
[----:B------:R-:W-:Y:S01]  /*7560*/  HADD2.F32 R24, -RZ, R30.H0_H0 ;  /* 0x2000001eff187230 */ /* 0x000fe20000004100 */
[----:B------:R-:W-:Y:S01]  /*7570*/  F2FP.SATFINITE.E4M3.F32.PACK_AB_MERGE_C R143, R144, R143, RZ ;  /* 0x0000008f908f723e */ /* 0x000fe200048070ff */
[----:B------:R-:W-:Y:S02]  /*7580*/  HADD2.F32 R26, -RZ, R138.H0_H0 ;  /* 0x2000008aff1a7230 */ /* 0x000fe40000004100 */
[----:B------:R-:W-:Y:S01]  /*7590*/  FMUL.FTZ R139, R25, R28 ;  /* 0x0000001c198b7220 */ /* 0x000fe20000410000 */
[----:B------:R-:W-:-:S02]  /*75a0*/  HADD2.F32 R41, -RZ, R140.H1_H1 ;  /* 0x3000008cff297230 */ /* 0x000fc40000004100 */
[C---:B------:R-:W-:Y:S01]  /*75b0*/  FMUL.FTZ R28, R24.reuse, R28 ;  /* 0x0000001c181c7220 */ /* 0x040fe20000410000 */
[----:B------:R-:W-:Y:S02]  /*75c0*/  HADD2.F32 R34, -RZ, R34.H1_H1 ;  /* 0x30000022ff227230 */ /* 0x000fe40000004100 */
[-C--:B------:R-:W-:Y:S01]  /*75d0*/  FFMA.FTZ R139, R24, R26.reuse, -R139 ;  /* 0x0000001a188b7223 */ /* 0x080fe2000001088b */
[----:B------:R-:W-:Y:S02]  /*75e0*/  HADD2.F32 R30, -RZ, R30.H1_H1 ;  /* 0x3000001eff1e7230 */ /* 0x000fe40000004100 */
[----:B------:R-:W-:Y:S01]  /*75f0*/  FFMA.FTZ R42, R25, R26, R28 ;  /* 0x0000001a192a7223 */ /* 0x000fe2000001001c */
[----:B------:R-:W-:Y:S01]  /*7600*/  F2FP.SATFINITE.E4M3.F32.PACK_AB_MERGE_C R28, R145, R148, RZ ;  /* 0x00000094911c723e */ /* 0x000fe200048070ff */
[----:B------:R-:W-:Y:S02]  /*7610*/  HADD2.F32 R27, -RZ, R138.H1_H1 ;  /* 0x3000008aff1b7230 */ /* 0x000fe40000004100 */
[-C--:B------:R-:W-:Y:S01]  /*7620*/  FMUL.FTZ R147, R34, R41.reuse ;  /* 0x0000002922937220 */ /* 0x080fe20000410000 */
[----:B------:R-:W-:Y:S01]  /*7630*/  FMUL.FTZ R41, R30, R41 ;  /* 0x000000291e297220 */ /* 0x000fe20000410000 */
[----:B------:R-:W-:-:S02]  /*7640*/  F2FP.SATFINITE.E4M3.F32.PACK_AB_MERGE_C R28, R141, R130, R28 ;  /* 0x000000828d1c723e */ /* 0x000fc4000480701c */
[----:B------:R-:W-:Y:S01]  /*7650*/  F2FP.F16.E4M3.UNPACK_B R26, R33 ;  /* 0x00000021ff1a723e */ /* 0x000fe200020006ff */
[----:B------:R-:W-:Y:S01]  /*7660*/  FFMA.FTZ R30, R30, R27, -R147 ;  /* 0x0000001b1e1e7223 */ /* 0x000fe20000010893 */
[----:B------:R-:W-:Y:S01]  /*7670*/  F2FP.F16.E4M3.UNPACK_B R130, R15 ;  /* 0x0000000fff82723e */ /* 0x000fe200020006ff */
[----:B------:R-:W-:Y:S01]  /*7680*/  FFMA.FTZ R147, R34, R27, R41 ;  /* 0x0000001b22937223 */ /* 0x000fe20000010029 */
[----:B------:R-:W-:Y:S01]  /*7690*/  F2FP.SATFINITE.E4M3.F32.PACK_AB_MERGE_C R34, R151, R32, RZ ;  /* 0x000000209722723e */ /* 0x000fe200048070ff */
[----:B------:R-:W-:Y:S01]  /*76a0*/  HADD2.F32 R27, -RZ, R26.H0_H0 ;  /* 0x2000001aff1b7230 */ /* 0x000fe20000004100 */
[----:B------:R-:W-:Y:S01]  /*76b0*/  F2FP.F16.E4M3.UNPACK_B R24, R29 ;  /* 0x0000001dff18723e */ /* 0x000fe200020006ff */
[----:B------:R-:W-:Y:S01]  /*76c0*/  HADD2.F32 R138, -RZ, R130.H0_H0 ;  /* 0x20000082ff8a7230 */ /* 0x000fe20000004100 */
[----:B------:R-:W-:Y:S01]  /*76d0*/  F2FP.F16.E4M3.UNPACK_B R41, R14 ;  /* 0x0000000eff29723e */ /* 0x000fe200020006ff */
[----:B------:R-:W-:Y:S01]  /*76e0*/  HADD2.F32 R26, -RZ, R26.H1_H1 ;  /* 0x3000001aff1a7230 */ /* 0x000fe20000004100 */
[----:B------:R-:W-:Y:S01]  /*76f0*/  F2FP.SATFINITE.E4M3.F32.PACK_AB_MERGE_C R34, R147, R42, R34 ;  /* 0x0000002a9322723e */ /* 0x000fe20004807022 */
[----:B------:R-:W-:Y:S01]  /*7700*/  HADD2.F32 R25, -RZ, R24.H0_H0 ;  /* 0x20000018ff197230 */ /* 0x000fe20000004100 */
[----:B------:R-:W-:Y:S01]  /*7710*/  F2FP.SATFINITE.E4M3.F32.PACK_AB_MERGE_C R32, R142, R131, R143 ;  /* 0x000000838e20723e */ /* 0x000fe2000480708f */
[----:B------:R-:W-:-:S02]  /*7720*/  HADD2.F32 R42, -RZ, R41.H0_H0 ;  /* 0x20000029ff2a7230 */ /* 0x000fc40000004100 */
[----:B------:R-:W-:Y:S01]  /*7730*/  FMUL.FTZ R140, R27, R138 ;  /* 0x0000008a1b8c7220 */ /* 0x000fe20000410000 */
[----:B------:R-:W-:Y:S01]  /*7740*/  HADD2.F32 R131, -RZ, R130.H1_H1 ;  /* 0x30000082ff837230 */ /* 0x000fe20000004100 */
[----:B------:R-:W-:Y:S01]  /*7750*/  F2FP.SATFINITE.E4M3.F32.PACK_AB_MERGE_C R146, R149, R146, RZ ;  /* 0x000000929592723e */ /* 0x000fe200048070ff */
[C---:B------:R-:W-:Y:S01]  /*7760*/  FMUL.FTZ R138, R25.reuse, R138 ;  /* 0x0000008a198a7220 */ /* 0x040fe20000410000 */
[-C--:B------:R-:W-:Y:S01]  /*7770*/  FFMA.FTZ R140, R25, R42.reuse, -R140 ;  /* 0x0000002a198c7223 */ /* 0x080fe2000001088c */
[----:B------:R-:W-:Y:S02]  /*7780*/  HADD2.F32 R24, -RZ, R24.H1_H1 ;  /* 0x30000018ff187230 */ /* 0x000fe40000004100 */
[----:B------:R-:W-:Y:S01]  /*7790*/  FMUL.FTZ R25, R26, R131 ;  /* 0x000000831a197220 */ /* 0x000fe20000410000 */
[----:B------:R-:W-:Y:S01]  /*77a0*/  HADD2.F32 R41, -RZ, R41.H1_H1 ;  /* 0x30000029ff297230 */ /* 0x000fe20000004100 */
[----:B------:R-:W-:Y:S01]  /*77b0*/  F2FP.SATFINITE.E4M3.F32.PACK_AB_MERGE_C R30, R30, R139, R146 ;  /* 0x0000008b1e1e723e */ /* 0x000fe20004807092 */
[----:B------:R-:W-:Y:S01]  /*77c0*/  FFMA.FTZ R138, R27, R42, R138 ;  /* 0x0000002a1b8a7223 */ /* 0x000fe2000001008a */
[----:B------:R-:W-:Y:S01]  /*77d0*/  F2FP.F16.E4M3.UNPACK_B R29, R29.H1 ;  /* 0x0000001dff1d723e */ /* 0x000fe200030006ff */
[C---:B------:R-:W-:Y:S01]  /*77e0*/  FMUL.FTZ R131, R24.reuse, R131 ;  /* 0x0000008318837220 */ /* 0x040fe20000410000 */
[----:B------:R-:W-:Y:S01]  /*77f0*/  FFMA.FTZ R139, R24, R41, -R25 ;  /* 0x00000029188b7223 */ /* 0x000fe20000010819 */
[----:B------:R-:W-:-:S02]  /*7800*/  F2FP.F16.E4M3.UNPACK_B R33, R33.H1 ;  /* 0x00000021ff21723e */ /* 0x000fc400030006ff */
[----:B------:R-:W-:Y:S01]  /*7810*/  F2FP.F16.E4M3.UNPACK_B R25, R15.H1 ;  /* 0x0000000fff19723e */ /* 0x000fe200030006ff */
[----:B------:R-:W-:Y:S01]  /*7820*/  FFMA.FTZ R141, R26, R41, R131 ;  /* 0x000000291a8d7223 */ /* 0x000fe20000010083 */
[----:B------:R-:W-:Y:S01]  /*7830*/  HADD2.F32 R15, -RZ, R29.H0_H0 ;  /* 0x2000001dff0f7230 */ /* 0x000fe20000004100 */
[----:B------:R-:W-:Y:S01]  /*7840*/  F2FP.F16.E4M3.UNPACK_B R14, R14.H1 ;  /* 0x0000000eff0e723e */ /* 0x000fe200030006ff */
[----:B------:R-:W-:Y:S01]  /*7850*/  HADD2.F32 R24, -RZ, R33.H0_H0 ;  /* 0x20000021ff187230 */ /* 0x000fe20000004100 */
[----:B------:R-:W-:Y:S01]  /*7860*/  F2FP.F16.E4M3.UNPACK_B R41, R13 ;  /* 0x0000000dff29723e */ /* 0x000fe200020006ff */
[----:B------:R-:W-:Y:S02]  /*7870*/  HADD2.F32 R26, -RZ, R25.H0_H0 ;  /* 0x20000019ff1a7230 */ /* 0x000fe40000004100 */
[----:B------:R-:W-:Y:S02]  /*7880*/  HADD2.F32 R33, -RZ, R33.H1_H1 ;  /* 0x30000021ff217230 */ /* 0x000fe40000004100 */
[----:B------:R-:W-:-:S02]  /*7890*/  HADD2.F32 R42, -RZ, R25.H1_H1 ;  /* 0x30000019ff2a7230 */ /* 0x000fc40000004100 */
[CC--:B------:R-:W-:Y:S01]  /*78a0*/  FMUL.FTZ R130, R24.reuse, R26.reuse ;  /* 0x0000001a18827220 */ /* 0x0c0fe20000410000 */
[----:B------:R-:W-:Y:S02]  /*78b0*/  HADD2.F32 R29, -RZ, R29.H1_H1 ;  /* 0x3000001dff1d7230 */ /* 0x000fe40000004100 */
[----:B------:R-:W-:Y:S01]  /*78c0*/  FMUL.FTZ R27, R15, R26 ;  /* 0x0000001a0f1b7220 */ /* 0x000fe20000410000 */
[--C-:B------:R-:W-:Y:S02]  /*78d0*/  HADD2.F32 R25, -RZ, R14.reuse.H0_H0 ;  /* 0x2000000eff197230 */ /* 0x100fe40000004100 */
[----:B------:R-:W-:Y:S02]  /*78e0*/  HADD2.F32 R26, -RZ, R14.H1_H1 ;  /* 0x3000000eff1a7230 */ /* 0x000fe40000004100 */
        /* <DEDUP_REMOVED lines=10> */
[----:B------:R-:W-:Y:S01]  /*7990*/  HADD2.F32 R26, -RZ, R25.H0_H0 ;  /* 0x20000019ff1a7230 */ /* 0x000fe20000004100 */
[----:B------:R-:W-:Y:S01]  /*79a0*/  F2FP.F16.E4M3.UNPACK_B R42, R13.H1 ;  /* 0x0000000dff2a723e */ /* 0x000fe200030006ff */
[--C-:B------:R-:W-:Y:S01]  /*79b0*/  HADD2.F32 R15, -RZ, R14.reuse.H0_H0 ;  /* 0x2000000eff0f7230 */ /* 0x100fe20000004100 */
        /* <DEDUP_REMOVED lines=14> */
[----:B------:R-:W-:Y:S01]  /*7aa0*/  FFMA.FTZ R147, R26, R29, R147 ;  /* 0x0000001d1a937223 */ /* 0x000fe20000010093 */
[----:B------:R-:W-:Y:S02]  /*7ab0*/  HADD2.F32 R42, -RZ, R42.H1_H1 ;  /* 0x3000002aff2a7230 */ /* 0x000fe40000004100 */
[----:B------:R-:W-:Y:S01]  /*7ac0*/  FFMA.FTZ R131, R12, R33, R131 ;  /* 0x000000210c837223 */ /* 0x000fe20000010083 */
[----:B------:R-:W-:Y:S02]  /*7ad0*/  HADD2.F32 R31, -RZ, R31.H1_H1 ;  /* 0x3000001fff1f7230 */ /* 0x000fe40000004100 */
[----:B------:R-:W-:Y:S01]  /*7ae0*/  FFMA.FTZ R146, R15, R29, -R146 ;  /* 0x0000001d0f927223 */ /* 0x000fe20000010892 */
        /* <DEDUP_REMOVED lines=21> */
.L_x_1215:
[----:B------:R-:W-:Y:S05]  /*7c40*/  BSYNC B2 ;  /* 0x0000000000027941 */ /* 0x000fea0003800000 */
.L_x_1214:
        /* <DEDUP_REMOVED lines=11> */
.L_x_1213:
[----:B------:R-:W-:Y:S05]  /*7d00*/  BSYNC B1 ;  /* 0x0000000000017941 */ /* 0x000fea0003800000 */
.L_x_1212:
[----:B------:R-:W-:Y:S01]  /*7d10*/  ISETP.GE.OR P3, PT, R235, R120, P0 ;  /* 0x00000078eb00720c */ /* 0x000fe20000766670 */
[-C--:B--23--:R-:W-:Y:S02]  /*7d20*/  IMAD R12, R109, R126.reuse, RZ ;  /* 0x0000007e6d0c7224 */ /* 0x08cfe400078e02ff */
[----:B------:R-:W-:-:S04]  /*7d30*/  IMAD.WIDE.U32 R124, R235, R126, R124 ;  /* 0x0000007eeb7c7225 */ /* 0x000fc800078e007c */
[----:B------:R-:W-:-:S06]  /*7d40*/  IMAD R33, R235, R127, R12 ;  /* 0x0000007feb217224 */ /* 0x000fcc00078e020c */
[----:B------:R-:W-:Y:S05]  /*7d50*/  @P3 BRA `(.L_x_1198) ;  /* 0x0000001400083947 */ /* 0x000fea0003800000 */
[----:B-1----:R-:W1:Y:S01]  /*7d60*/  LDC.64 R30, c[0x0][0x2d8] ;  /* 0x0000b600ff1e7b82 */ /* 0x002e620000000a00 */
[----:B------:R-:W-:Y:S01]  /*7d70*/  IMAD.IADD R33, R125, 0x1, R33 ;  /* 0x000000017d217824 */ /* 0x000fe200078e0221 */
[----:B------:R-:W-:Y:S01]  /*7d80*/  IADD3 R29, P3, P4, R66, R124, R87 ;  /* 0x0000007c421d7210 */ /* 0x000fe20007c7e057 */
[----:B------:R-:W-:Y:S01]  /*7d90*/  BSSY B1, `(.L_x_1216) ;  /* 0x00000e5000017945 */ /* 0x000fe20003800000 */
[----:B------:R-:W-:Y:S02]  /*7da0*/  ISETP.NE.AND P6, PT, R116, RZ, PT ;  /* 0x000000ff7400720c */ /* 0x000fe40003fc5270 */
[----:B------:R-:W-:Y:S02]  /*7db0*/  IADD3.X R12, R84, R33, R85, P3, P4 ;  /* 0x00000021540c7210 */ /* 0x000fe40001fe8455 */
[----:B------:R-:W-:Y:S02]  /*7dc0*/  SEL R137, R102, R137, !P6 ;  /* 0x0000008966897207 */ /* 0x000fe40007000000 */
[----:B-1----:R-:W-:-:S05]  /*7dd0*/  IADD3 R28, P3, R29, R30, RZ ;  /* 0x0000001e1d1c7210 */ /* 0x002fca0007f7e0ff */
[----:B------:R-:W-:Y:S01]  /*7de0*/  IMAD.X R29, R12, 0x1, R31, P3 ;  /* 0x000000010c1d7824 */ /* 0x000fe200018e061f */
[----:B------:R-:W-:-:S04]  /*7df0*/  SHF.R.S32.HI R12, RZ, 0x1f, R137 ;  /* 0x0000001fff0c7819 */ /* 0x000fc80000011489 */
[----:B------:R-:W-:-:S04]  /*7e00*/  LEA.HI R137, R12, R137, RZ, 0x5 ;  /* 0x000000890c897211 */ /* 0x000fc800078f28ff */
        /* <DEDUP_REMOVED lines=18> */
[----:B------:R-:W-:-:S02]  /*7f30*/  SHF.R.U32.HI R34, RZ, 0x8, R9 ;  /* 0x00000008ff227819 */ /* 0x000fc40000011609 */
[----:B------:R-:W-:Y:S02]  /*7f40*/  LOP3.LUT R6, R7, 0xff0000ff, RZ, 0xc0, !PT ;  /* 0xff0000ff07067812 */ /* 0x000fe400078ec0ff */
[----:B------:R-:W-:Y:S01]  /*7f50*/  SHF.R.U32.HI R36, RZ, 0x10, R7 ;  /* 0x00000010ff247819 */ /* 0x000fe20000011607 */
[----:B------:R-:W-:Y:S01]  /*7f60*/  IMAD.SHL.U32 R7, R37, 0x100, RZ ;  /* 0x0000010025077824 */ /* 0x000fe200078e00ff */
[----:B------:R-:W-:Y:S01]  /*7f70*/  LOP3.LUT R4, R4, 0xff00, R5, 0xf8, !PT ;  /* 0x0000ff0004047812 */ /* 0x000fe200078ef805 */
[----:B------:R-:W-:Y:S01]  /*7f80*/  IMAD.U32 R5, R38, 0x10000, RZ ;  /* 0x0001000026057824 */ /* 0x000fe200078e00ff */
[----:B------:R-:W-:Y:S02]  /*7f90*/  LOP3.LUT R10, R11, 0xff0000ff, RZ, 0xc0, !PT ;  /* 0xff0000ff0b0a7812 */ /* 0x000fe400078ec0ff */
[----:B------:R-:W-:Y:S01]  /*7fa0*/  SHF.R.U32.HI R42, RZ, 0x10, R11 ;  /* 0x00000010ff2a7819 */ /* 0x000fe2000001160b */
[----:B------:R-:W-:Y:S01]  /*7fb0*/  IMAD.SHL.U32 R11, R32, 0x100, RZ ;  /* 0x00000100200b7824 */ /* 0x000fe200078e00ff */
[----:B------:R-:W-:-:S02]  /*7fc0*/  LOP3.LUT R8, R9, 0xff0000ff, RZ, 0xc0, !PT ;  /* 0xff0000ff09087812 */ /* 0x000fc400078ec0ff */
[----:B------:R-:W-:Y:S01]  /*7fd0*/  SHF.R.U32.HI R40, RZ, 0x10, R9 ;  /* 0x00000010ff287819 */ /* 0x000fe20000011609 */
[----:B------:R-:W-:Y:S01]  /*7fe0*/  IMAD.SHL.U32 R9, R34, 0x100, RZ ;  /* 0x0000010022097824 */ /* 0x000fe200078e00ff */
[----:B------:R-:W-:Y:S01]  /*7ff0*/  LOP3.LUT R7, R6, 0xff00, R7, 0xf8, !PT ;  /* 0x0000ff0006077812 */ /* 0x000fe200078ef807 */
[----:B------:R-:W-:Y:S01]  /*8000*/  IMAD.U32 R42, R42, 0x10000, RZ ;  /* 0x000100002a2a7824 */ /* 0x000fe200078e00ff */
[----:B------:R-:W-:Y:S01]  /*8010*/  LOP3.LUT R6, R4, 0xff0000, R5, 0xf8, !PT ;  /* 0x00ff000004067812 */ /* 0x000fe200078ef805 */
[----:B------:R-:W-:Y:S01]  /*8020*/  IMAD.U32 R4, R36, 0x10000, RZ ;  /* 0x0001000024047824 */ /* 0x000fe200078e00ff */
[----:B------:R-:W-:Y:S01]  /*8030*/  LOP3.LUT R39, R10, 0xff00, R11, 0xf8, !PT ;  /* 0x0000ff000a277812 */ /* 0x000fe200078ef80b */
[----:B------:R-:W-:Y:S01]  /*8040*/  IMAD.U32 R40, R40, 0x10000, RZ ;  /* 0x0001000028287824 */ /* 0x000fe200078e00ff */
[----:B------:R-:W-:Y:S02]  /*8050*/  LOP3.LUT R37, R8, 0xff00, R9, 0xf8, !PT ;  /* 0x0000ff0008257812 */ /* 0x000fe400078ef809 */
[----:B------:R-:W-:-:S02]  /*8060*/  F2FP.F16.E4M3.UNPACK_B R36, R128.H1 ;  /* 0x00000080ff24723e */ /* 0x000fc400030006ff */
[----:B--2---:R-:W-:Y:S02]  /*8070*/  F2FP.F16.E4M3.UNPACK_B R10, R24.H1 ;  /* 0x00000018ff0a723e */ /* 0x004fe400030006ff */
[----:B-1----:R-:W-:Y:S01]  /*8080*/  F2FP.F16.E4M3.UNPACK_B R8, R12.H1 ;  /* 0x0000000cff08723e */ /* 0x002fe200030006ff */
[----:B------:R-:W-:Y:S01]  /*8090*/  HADD2.F32 R38, -RZ, R36.H0_H0 ;  /* 0x20000024ff267230 */ /* 0x000fe20000004100 */
[----:B------:R-:W-:Y:S01]  /*80a0*/  F2FP.F16.E4M3.UNPACK_B R32, R136.H1 ;  /* 0x00000088ff20723e */ /* 0x000fe200030006ff */
[----:B------:R-:W-:Y:S01]  /*80b0*/  HADD2.F32 R11, -RZ, R10.H0_H0 ;  /* 0x2000000aff0b7230 */ /* 0x000fe20000004100 */
[----:B------:R-:W-:Y:S01]  /*80c0*/  LOP3.LUT R4, R7, 0xff0000, R4, 0xf8, !PT ;  /* 0x00ff000007047812 */ /* 0x000fe200078ef804 */
[----:B------:R-:W-:Y:S01]  /*80d0*/  HADD2.F32 R9, -RZ, R8.H0_H0 ;  /* 0x20000008ff097230 */ /* 0x000fe20000004100 */
[----:B------:R-:W-:Y:S01]  /*80e0*/  LOP3.LUT R7, R37, 0xff0000, R40, 0xf8, !PT ;  /* 0x00ff000025077812 */ /* 0x000fe200078ef828 */
[----:B------:R-:W-:Y:S02]  /*80f0*/  HADD2.F32 R34, -RZ, R32.H0_H0 ;  /* 0x20000020ff227230 */ /* 0x000fe40000004100 */
[----:B------:R-:W-:Y:S01]  /*8100*/  FMUL.FTZ R126, R11, R38 ;  /* 0x000000260b7e7220 */ /* 0x000fe20000410000 */
[----:B------:R-:W-:-:S02]  /*8110*/  HADD2.F32 R36, -RZ, R36.H1_H1 ;  /* 0x30000024ff247230 */ /* 0x000fc40000004100 */
[C---:B------:R-:W-:Y:S01]  /*8120*/  FMUL.FTZ R38, R9.reuse, R38 ;  /* 0x0000002609267220 */ /* 0x040fe20000410000 */
[----:B------:R-:W-:Y:S01]  /*8130*/  F2FP.F16.E4M3.UNPACK_B R128, R128 ;  /* 0x00000080ff80723e */ /* 0x000fe200020006ff */
[----:B------:R-:W-:Y:S01]  /*8140*/  FFMA.FTZ R126, R9, R34, -R126 ;  /* 0x00000022097e7223 */ /* 0x000fe2000001087e */
[----:B------:R-:W-:Y:S01]  /*8150*/  F2FP.F16.E4M3.UNPACK_B R24, R24 ;  /* 0x00000018ff18723e */ /* 0x000fe200020006ff */
[----:B------:R-:W-:Y:S01]  /*8160*/  FFMA.FTZ R40, R11, R34, R38 ;  /* 0x000000220b287223 */ /* 0x000fe20000010026 */
[----:B------:R-:W-:Y:S01]  /*8170*/  HADD2.F32 R11, -RZ, R10.H1_H1 ;  /* 0x3000000aff0b7230 */ /* 0x000fe20000004100 */
[----:B------:R-:W-:Y:S01]  /*8180*/  F2FP.F16.E4M3.UNPACK_B R12, R12 ;  /* 0x0000000cff0c723e */ /* 0x000fe200020006ff */
[----:B------:R-:W-:Y:S01]  /*8190*/  HADD2.F32 R9, -RZ, R8.H1_H1 ;  /* 0x30000008ff097230 */ /* 0x000fe20000004100 */
[----:B------:R-:W-:Y:S01]  /*81a0*/  F2FP.F16.E4M3.UNPACK_B R136, R136 ;  /* 0x00000088ff88723e */ /* 0x000fe200020006ff */
[----:B------:R-:W-:Y:S02]  /*81b0*/  HADD2.F32 R32, -RZ, R32.H1_H1 ;  /* 0x30000020ff207230 */ /* 0x000fe40000004100 */
[----:B------:R-:W-:Y:S01]  /*81c0*/  FMUL.FTZ R34, R11, R36 ;  /* 0x000000240b227220 */ /* 0x000fe20000410000 */
[----:B------:R-:W-:-:S02]  /*81d0*/  HADD2.F32 R37, -RZ, R128.H0_H0 ;  /* 0x20000080ff257230 */ /* 0x000fc40000004100 */
[----:B------:R-:W-:Y:S01]  /*81e0*/  FMUL.FTZ R36, R9, R36 ;  /* 0x0000002409247220 */ /* 0x000fe20000410000 */
[----:B------:R-:W-:Y:S01]  /*81f0*/  HADD2.F32 R10, -RZ, R24.H0_H0 ;  /* 0x20000018ff0a7230 */ /* 0x000fe20000004100 */
[----:B------:R-:W-:Y:S01]  /*8200*/  LOP3.LUT R5, R39, 0xff0000, R42, 0xf8, !PT ;  /* 0x00ff000027057812 */ /* 0x000fe200078ef82a */
[----:B------:R-:W-:Y:S02]  /*8210*/  HADD2.F32 R8, -RZ, R12.H0_H0 ;  /* 0x2000000cff087230 */ /* 0x000fe40000004100 */
[-C--:B------:R-:W-:Y:S01]  /*8220*/  FFMA.FTZ R43, R9, R32.reuse, -R34 ;  /* 0x00000020092b7223 */ /* 0x080fe20000010822 */
[----:B------:R-:W-:Y:S02]  /*8230*/  HADD2.F32 R9, -RZ, R136.H0_H0 ;  /* 0x20000088ff097230 */ /* 0x000fe40000004100 */
[-C--:B------:R-:W-:Y:S01]  /*8240*/  FMUL.FTZ R39, R10, R37.reuse ;  /* 0x000000250a277220 */ /* 0x080fe20000410000 */
[----:B------:R-:W-:Y:S01]  /*8250*/  FFMA.FTZ R127, R11, R32, R36 ;  /* 0x000000200b7f7223 */ /* 0x000fe20000010024 */
[----:B------:R-:W-:Y:S01]  /*8260*/  FMUL.FTZ R37, R8, R37 ;  /* 0x0000002508257220 */ /* 0x000fe20000410000 */
[----:B------:R-:W-:-:S02]  /*8270*/  HADD2.F32 R11, -RZ, R128.H1_H1 ;  /* 0x30000080ff0b7230 */ /* 0x000fc40000004100 */
[-C--:B------:R-:W-:Y:S01]  /*8280*/  FFMA.FTZ R39, R8, R9.reuse, -R39 ;  /* 0x0000000908277223 */ /* 0x080fe20000010827 */
[----:B------:R-:W-:Y:S02]  /*8290*/  HADD2.F32 R24, -RZ, R24.H1_H1 ;  /* 0x30000018ff187230 */ /* 0x000fe40000004100 */
        /* <DEDUP_REMOVED lines=16> */
[----:B------:R-:W-:Y:S02]  /*83a0*/  HADD2.F32 R37, -RZ, R32.H1_H1 ;  /* 0x30000020ff257230 */ /* 0x000fe40000004100 */
[-C--:B------:R-:W-:Y:S01]  /*83b0*/  FMUL.FTZ R32, R11, R34.reuse ;  /* 0x000000220b207220 */ /* 0x080fe20000410000 */
[----:B------:R-:W-:Y:S02]  /*83c0*/  HADD2.F32 R24, -RZ, R12.H0_H0 ;  /* 0x2000000cff187230 */ /* 0x000fe40000004100 */
[----:B------:R-:W-:Y:S01]  /*83d0*/  FMUL.FTZ R42, R9, R34 ;  /* 0x00000022092a7220 */ /* 0x000fe20000410000 */
[----:B------:R-:W-:Y:S01]  /*83e0*/  HADD2.F32 R10, -RZ, R10.H1_H1 ;  /* 0x3000000aff0a7230 */ /* 0x000fe20000004100 */
[----:B------:R-:W-:Y:S01]  /*83f0*/  F2FP.F16.E4M3.UNPACK_B R14, R14 ;  /* 0x0000000eff0e723e */ /* 0x000fe200020006ff */
[----:B------:R-:W-:-:S02]  /*8400*/  HADD2.F32 R8, -RZ, R8.H1_H1 ;  /* 0x30000008ff087230 */ /* 0x000fc40000004100 */
[----:B------:R-:W-:Y:S01]  /*8410*/  FFMA.FTZ R34, R9, R24, -R32 ;  /* 0x0000001809227223 */ /* 0x000fe20000010820 */
[----:B------:R-:W-:Y:S02]  /*8420*/  HADD2.F32 R9, -RZ, R12.H1_H1 ;  /* 0x3000000cff097230 */ /* 0x000fe40000004100 */
[-C--:B------:R-:W-:Y:S01]  /*8430*/  FMUL.FTZ R131, R10, R37.reuse ;  /* 0x000000250a837220 */ /* 0x080fe20000410000 */
[----:B------:R-:W-:Y:S02]  /*8440*/  HADD2.F32 R12, -RZ, R132.H0_H0 ;  /* 0x20000084ff0c7230 */ /* 0x000fe40000004100 */
[C---:B------:R-:W-:Y:S01]  /*8450*/  FMUL.FTZ R37, R8.reuse, R37 ;  /* 0x0000002508257220 */ /* 0x040fe20000410000 */
[----:B------:R-:W-:Y:S01]  /*8460*/  F2FP.F16.E4M3.UNPACK_B R134, R134 ;  /* 0x00000086ff86723e */ /* 0x000fe200020006ff */
[-C--:B------:R-:W-:Y:S01]  /*8470*/  FFMA.FTZ R139, R8, R9.reuse, -R131 ;  /* 0x00000009088b7223 */ /* 0x080fe20000010883 */
[----:B------:R-:W-:Y:S02]  /*8480*/  HADD2.F32 R8, -RZ, R14.H0_H0 ;  /* 0x2000000eff087230 */ /* 0x000fe40000004100 */
[----:B------:R-:W-:Y:S01]  /*8490*/  FFMA.FTZ R141, R10, R9, R37 ;  /* 0x000000090a8d7223 */ /* 0x000fe20000010025 */
[----:B------:R-:W-:-:S02]  /*84a0*/  HADD2.F32 R9, -RZ, R26.H0_H0 ;  /* 0x2000001aff097230 */ /* 0x000fc40000004100 */
[----:B------:R-:W-:Y:S01]  /*84b0*/  FFMA.FTZ R42, R11, R24, R42 ;  /* 0x000000180b2a7223 */ /* 0x000fe2000001002a */
[----:B------:R-:W-:Y:S01]  /*84c0*/  HADD2.F32 R37, -RZ, R132.H1_H1 ;  /* 0x30000084ff257230 */ /* 0x000fe20000004100 */
[----:B------:R-:W-:Y:S01]  /*84d0*/  F2FP.F16.E4M3.UNPACK_B R24, R7 ;  /* 0x00000007ff18723e */ /* 0x000fe200020006ff */
[----:B------:R-:W-:Y:S02]  /*84e0*/  HADD2.F32 R26, -RZ, R26.H1_H1 ;  /* 0x3000001aff1a7230 */ /* 0x000fe40000004100 */
[-C--:B------:R-:W-:Y:S01]  /*84f0*/  FMUL.FTZ R131, R9, R12.reuse ;  /* 0x0000000c09837220 */ /* 0x080fe20000410000 */
[----:B------:R-:W-:Y:S02]  /*8500*/  HADD2.F32 R10, -RZ, R134.H0_H0 ;  /* 0x20000086ff0a7230 */ /* 0x000fe40000004100 */
[----:B------:R-:W-:Y:S01]  /*8510*/  FMUL.FTZ R12, R8, R12 ;  /* 0x0000000c080c7220 */ /* 0x000fe20000410000 */
[----:B------:R-:W-:Y:S02]  /*8520*/  HADD2.F32 R14, -RZ, R14.H1_H1 ;  /* 0x3000000eff0e7230 */ /* 0x000fe40000004100 */
[----:B------:R-:W-:Y:S01]  /*8530*/  FMUL.FTZ R137, R26, R37 ;  /* 0x000000251a897220 */ /* 0x000fe20000410000 */
[----:B------:R-:W-:-:S02]  /*8540*/  HADD2.F32 R11, -RZ, R134.H1_H1 ;  /* 0x30000086ff0b7230 */ /* 0x000fc40000004100 */
[-C--:B------:R-:W-:Y:S01]  /*8550*/  FFMA.FTZ R131, R8, R10.reuse, -R131 ;  /* 0x0000000a08837223 */ /* 0x080fe20000010883 */
[----:B------:R-:W-:Y:S01]  /*8560*/  FFMA.FTZ R32, R9, R10, R12 ;  /* 0x0000000a09207223 */ /* 0x000fe2000001000c */
[C---:B------:R-:W-:Y:S01]  /*8570*/  FMUL.FTZ R37, R14.reuse, R37 ;  /* 0x000000250e257220 */ /* 0x040fe20000410000 */
        /* <DEDUP_REMOVED lines=14> */
[----:B------:R-:W-:-:S02]  /*8660*/  HADD2.F32 R10, -RZ, R10.H1_H1 ;  /* 0x3000000aff0a7230 */ /* 0x000fc40000004100 */
[C---:B------:R-:W-:Y:S01]  /*8670*/  FMUL.FTZ R26, R9.reuse, R26 ;  /* 0x0000001a091a7220 */ /* 0x040fe20000410000 */
[----:B------:R-:W-:Y:S02]  /*8680*/  HADD2.F32 R37, -RZ, R24.H1_H1 ;  /* 0x30000018ff257230 */ /* 0x000fe40000004100 */
[----:B------:R-:W-:Y:S01]  /*8690*/  FFMA.FTZ R32, R9, R14, -R32 ;  /* 0x0000000e09207223 */ /* 0x000fe20000010820 */
[----:B------:R-:W-:Y:S01]  /*86a0*/  F2FP.SATFINITE.E4M3.F32.PACK_AB_MERGE_C R43, R43, R126, RZ ;  /* 0x0000007e2b2b723e */ /* 0x000fe200048070ff */
[----:B------:R-:W-:Y:S02]  /*86b0*/  HADD2.F32 R8, -RZ, R8.H1_H1 ;  /* 0x30000008ff087230 */ /* 0x000fe40000004100 */
[----:B------:R-:W-:Y:S01]  /*86c0*/  FFMA.FTZ R26, R11, R14, R26 ;  /* 0x0000000e0b1a7223 */ /* 0x000fe2000001001a */
[----:B------:R-:W-:Y:S02]  /*86d0*/  HADD2.F32 R9, -RZ, R12.H1_H1 ;  /* 0x3000000cff097230 */ /* 0x000fe40000004100 */
[-C--:B------:R-:W-:Y:S01]  /*86e0*/  FMUL.FTZ R11, R10, R37.reuse ;  /* 0x000000250a0b7220 */ /* 0x080fe20000410000 */
[----:B------:R-:W-:Y:S01]  /*86f0*/  F2FP.SATFINITE.E4M3.F32.PACK_AB_MERGE_C R127, R127, R40, RZ ;  /* 0x000000287f7f723e */ /* 0x000fe200048070ff */
[----:B------:R-:W-:Y:S01]  /*8700*/  FMUL.FTZ R37, R8, R37 ;  /* 0x0000002508257220 */ /* 0x000fe20000410000 */
[----:B------:R-:W-:Y:S01]  /*8710*/  F2FP.SATFINITE.E4M3.F32.PACK_AB_MERGE_C R40, R38, R39, R43 ;  /* 0x000000272628723e */ /* 0x000fe2000480702b */
[----:B------:R-:W-:Y:S01]  /*8720*/  FFMA.FTZ R39, R8, R9, -R11 ;  /* 0x0000000908277223 */ /* 0x000fe2000001080b */
[----:B------:R-:W-:-:S02]  /*8730*/  F2FP.F16.E4M3.UNPACK_B R13, R13.H1 ;  /* 0x0000000dff0d723e */ /* 0x000fc400030006ff */
[----:B------:R-:W-:Y:S02]  /*8740*/  F2FP.F16.E4M3.UNPACK_B R25, R25.H1 ;  /* 0x00000019ff19723e */ /* 0x000fe400030006ff */
[----:B------:R-:W-:Y:S01]  /*8750*/  F2FP.F16.E4M3.UNPACK_B R11, R7.H1 ;  /* 0x00000007ff0b723e */ /* 0x000fe200030006ff */
[----:B------:R-:W-:Y:S01]  /*8760*/  HADD2.F32 R7, -RZ, R13.H0_H0 ;  /* 0x2000000dff077230 */ /* 0x000fe20000004100 */
[----:B------:R-:W-:Y:S01]  /*8770*/  F2FP.SATFINITE.E4M3.F32.PACK_AB_MERGE_C R126, R41, R36, R127 ;  /* 0x00000024297e723e */ /* 0x000fe2000480707f */
[----:B------:R-:W-:Y:S01]  /*8780*/  FFMA.FTZ R41, R10, R9, R37 ;  /* 0x000000090a297223 */ /* 0x000fe20000010025 */
[----:B------:R-:W-:Y:S01]  /*8790*/  HADD2.F32 R8, -RZ, R25.H0_H0 ;  /* 0x20000019ff087230 */ /* 0x000fe20000004100 */
[----:B------:R-:W-:Y:S01]  /*87a0*/  F2FP.F16.E4M3.UNPACK_B R6, R6.H1 ;  /* 0x00000006ff06723e */ /* 0x000fe200030006ff */
[----:B------:R-:W-:Y:S01]  /*87b0*/  HADD2.F32 R10, -RZ, R11.H0_H0 ;  /* 0x2000000bff0a7230 */ /* 0x000fe20000004100 */
[----:B------:R-:W-:Y:S01]  /*87c0*/  F2FP.F16.E4M3.UNPACK_B R24, R5.H1 ;  /* 0x00000005ff18723e */ /* 0x000fe200030006ff */
[----:B------:R-:W-:-:S02]  /*87d0*/  HADD2.F32 R25, -RZ, R25.H1_H1 ;  /* 0x30000019ff197230 */ /* 0x000fc40000004100 */
[----:B------:R-:W-:Y:S02]  /*87e0*/  HADD2.F32 R12, -RZ, R11.H1_H1 ;  /* 0x3000000bff0c7230 */ /* 0x000fe40000004100 */
[CC--:B------:R-:W-:Y:S01]  /*87f0*/  FMUL.FTZ R14, R8.reuse, R10.reuse ;  /* 0x0000000a080e7220 */ /* 0x0c0fe20000410000 */
[--C-:B------:R-:W-:Y:S02]  /*8800*/  HADD2.F32 R9, -RZ, R6.reuse.H0_H0 ;  /* 0x20000006ff097230 */ /* 0x100fe40000004100 */
[----:B------:R-:W-:Y:S01]  /*8810*/  FMUL.FTZ R11, R7, R10 ;  /* 0x0000000a070b7220 */ /* 0x000fe20000410000 */
[----:B------:R-:W-:Y:S02]  /*8820*/  HADD2.F32 R13, -RZ, R13.H1_H1 ;  /* 0x3000000dff0d7230 */ /* 0x000fe40000004100 */
[----:B------:R-:W-:Y:S02]  /*8830*/  HADD2.F32 R10, -RZ, R6.H1_H1 ;  /* 0x30000006ff0a7230 */ /* 0x000fe40000004100 */
[----:B------:R-:W-:Y:S01]  /*8840*/  FMUL.FTZ R6, R25, R12 ;  /* 0x0000000c19067220 */ /* 0x000fe20000410000 */
[-C--:B------:R-:W-:Y:S01]  /*8850*/  FFMA.FTZ R34, R7, R9.reuse, -R14 ;  /* 0x0000000907227223 */ /* 0x080fe2000001080e */
[----:B------:R-:W-:Y:S01]  /*8860*/  FFMA.FTZ R36, R8, R9, R11 ;  /* 0x0000000908247223 */ /* 0x000fe2000001000b */
[----:B------:R-:W-:Y:S01]  /*8870*/  F2FP.F16.E4M3.UNPACK_B R9, R27 ;  /* 0x0000001bff09723e */ /* 0x000fe200020006ff */
[C---:B------:R-:W-:Y:S01]  /*8880*/  FFMA.FTZ R43, R13.reuse, R10, -R6 ;  /* 0x0000000a0d2b7223 */ /* 0x040fe20000010806 */
[----:B------:R-:W-:Y:S01]  /*8890*/  F2FP.F16.E4M3.UNPACK_B R6, R15 ;  /* 0x0000000fff06723e */ /* 0x000fe200020006ff */
[----:B------:R-:W-:Y:S01]  /*88a0*/  FMUL.FTZ R12, R13, R12 ;  /* 0x0000000c0d0c7220 */ /* 0x000fe20000410000 */
[----:B------:R-:W-:Y:S01]  /*88b0*/  F2FP.F16.E4M3.UNPACK_B R27, R27.H1 ;  /* 0x0000001bff1b723e */ /* 0x000fe200030006ff */
[----:B------:R-:W-:Y:S01]  /*88c0*/  HADD2.F32 R37, -RZ, R24.H0_H0 ;  /* 0x20000018ff257230 */ /* 0x000fe20000004100 */
[----:B------:R-:W-:Y:S01]  /*88d0*/  F2FP.F16.E4M3.UNPACK_B R15, R15.H1 ;  /* 0x0000000fff0f723e */ /* 0x000fe200030006ff */
[----:B------:R-:W-:Y:S01]  /*88e0*/  FFMA.FTZ R127, R25, R10, R12 ;  /* 0x0000000a197f7223 */ /* 0x000fe2000001000c */
[----:B------:R-:W-:Y:S01]  /*88f0*/  F2FP.F16.E4M3.UNPACK_B R14, R5 ;  /* 0x00000005ff0e723e */ /* 0x000fe200020006ff */
[----:B------:R-:W-:Y:S01]  /*8900*/  HADD2.F32 R10, -RZ, R9.H0_H0 ;  /* 0x20000009ff0a7230 */ /* 0x000fe20000004100 */
[-C--:B------:R-:W-:Y:S01]  /*8910*/  F2FP.F16.E4M3.UNPACK_B R5, R4.reuse ;  /* 0x00000004ff05723e */ /* 0x080fe200020006ff */
[----:B------:R-:W-:Y:S01]  /*8920*/  HADD2.F32 R8, -RZ, R15.H0_H0 ;  /* 0x2000000fff087230 */ /* 0x000fe20000004100 */
[----:B------:R-:W-:Y:S01]  /*8930*/  F2FP.F16.E4M3.UNPACK_B R11, R4.H1 ;  /* 0x00000004ff0b723e */ /* 0x000fe200030006ff */
[----:B------:R-:W-:Y:S01]  /*8940*/  HADD2.F32 R4, -RZ, R27.H0_H0 ;  /* 0x2000001bff047230 */ /* 0x000fe20000004100 */
[----:B------:R-:W-:Y:S01]  /*8950*/  F2FP.SATFINITE.E4M3.F32.PACK_AB_MERGE_C R36, R127, R36, RZ ;  /* 0x000000247f24723e */ /* 0x000fe200048070ff */
[----:B------:R-:W-:Y:S01]  /*8960*/  HADD2.F32 R25, -RZ, R14.H0_H0 ;  /* 0x2000000eff197230 */ /* 0x000fe20000004100 */
[----:B------:R-:W-:Y:S01]  /*8970*/  F2FP.SATFINITE.E4M3.F32.PACK_AB_MERGE_C R34, R43, R34, RZ ;  /* 0x000000222b22723e */ /* 0x000fe200048070ff */
[----:B------:R-:W-:-:S02]  /*8980*/  HADD2.F32 R13, -RZ, R11.H0_H0 ;  /* 0x2000000bff0d7230 */ /* 0x000fc40000004100 */
[-C--:B------:R-:W-:Y:S01]  /*8990*/  FMUL.FTZ R131, R4, R37.reuse ;  /* 0x0000002504837220 */ /* 0x080fe20000410000 */
[----:B------:R-:W-:Y:S01]  /*89a0*/  FMUL.FTZ R37, R8, R37 ;  /* 0x0000002508257220 */ /* 0x000fe20000410000 */
[----:B------:R-:W-:Y:S02]  /*89b0*/  HADD2.F32 R27, -RZ, R27.H1_H1 ;  /* 0x3000001bff1b7230 */ /* 0x000fe40000004100 */
[----:B------:R-:W-:Y:S01]  /*89c0*/  FMUL.FTZ R38, R10, R25 ;  /* 0x000000190a267220 */ /* 0x000fe20000410000 */
[----:B------:R-:W-:Y:S02]  /*89d0*/  HADD2.F32 R24, -RZ, R24.H1_H1 ;  /* 0x30000018ff187230 */ /* 0x000fe40000004100 */
[-C--:B------:R-:W-:Y:S01]  /*89e0*/  FFMA.FTZ R131, R8, R13.reuse, -R131 ;  /* 0x0000000d08837223 */ /* 0x080fe20000010883 */
[----:B------:R-:W-:Y:S02]  /*89f0*/  HADD2.F32 R15, -RZ, R15.H1_H1 ;  /* 0x3000000fff0f7230 */ /* 0x000fe40000004100 */
[----:B------:R-:W-:Y:S01]  /*8a00*/  FFMA.FTZ R37, R4, R13, R37 ;  /* 0x0000000d04257223 */ /* 0x000fe20000010025 */
[----:B------:R-:W-:-:S02]  /*8a10*/  HADD2.F32 R7, -RZ, R6.H0_H0 ;  /* 0x20000006ff077230 */ /* 0x000fc40000004100 */
[-C--:B------:R-:W-:Y:S01]  /*8a20*/  FMUL.FTZ R8, R27, R24.reuse ;  /* 0x000000181b087220 */ /* 0x080fe20000410000 */
[----:B------:R-:W-:Y:S02]  /*8a30*/  HADD2.F32 R12, -RZ, R5.H0_H0 ;  /* 0x20000005ff0c7230 */ /* 0x000fe40000004100 */
[----:B------:R-:W-:Y:S01]  /*8a40*/  FMUL.FTZ R24, R15, R24 ;  /* 0x000000180f187220 */ /* 0x000fe20000410000 */
[----:B------:R-:W-:Y:S02]  /*8a50*/  HADD2.F32 R9, -RZ, R9.H1_H1 ;  /* 0x30000009ff097230 */ /* 0x000fe40000004100 */
[C---:B------:R-:W-:Y:S01]  /*8a60*/  FMUL.FTZ R25, R7.reuse, R25 ;  /* 0x0000001907197220 */ /* 0x040fe20000410000 */
[----:B------:R-:W-:Y:S02]  /*8a70*/  HADD2.F32 R14, -RZ, R14.H1_H1 ;  /* 0x3000000eff0e7230 */ /* 0x000fe40000004100 */
[----:B------:R-:W-:Y:S01]  /*8a80*/  FFMA.FTZ R38, R7, R12, -R38 ;  /* 0x0000000c07267223 */ /* 0x000fe20000010826 */
[----:B------:R-:W-:-:S02]  /*8a90*/  HADD2.F32 R6, -RZ, R6.H1_H1 ;  /* 0x30000006ff067230 */ /* 0x000fc40000004100 */
[----:B------:R-:W-:Y:S01]  /*8aa0*/  FFMA.FTZ R25, R10, R12, R25 ;  /* 0x0000000c0a197223 */ /* 0x000fe20000010019 */
[----:B------:R-:W-:Y:S02]  /*8ab0*/  HADD2.F32 R4, -RZ, R11.H1_H1 ;  /* 0x3000000bff047230 */ /* 0x000fe40000004100 */
[-C--:B------:R-:W-:Y:S01]  /*8ac0*/  FMUL.FTZ R7, R9, R14.reuse ;  /* 0x0000000e09077220 */ /* 0x080fe20000410000 */
[----:B------:R-:W-:Y:S02]  /*8ad0*/  HADD2.F32 R5, -RZ, R5.H1_H1 ;  /* 0x30000005ff057230 */ /* 0x000fe40000004100 */
[C---:B------:R-:W-:Y:S01]  /*8ae0*/  FMUL.FTZ R14, R6.reuse, R14 ;  /* 0x0000000e060e7220 */ /* 0x040fe20000410000 */
[----:B------:R-:W-:Y:S01]  /*8af0*/  F2FP.SATFINITE.E4M3.F32.PACK_AB_MERGE_C R127, R41, R26, R36 ;  /* 0x0000001a297f723e */ /* 0x000fe20004807024 */
[-C--:B------:R-:W-:Y:S01]  /*8b00*/  FFMA.FTZ R24, R27, R4.reuse, R24 ;  /* 0x000000041b187223 */ /* 0x080fe20000010018 */
[----:B------:R-:W-:Y:S01]  /*8b10*/  FFMA.FTZ R8, R15, R4, -R8 ;  /* 0x000000040f087223 */ /* 0x000fe20000010808 */
[-C--:B------:R-:W-:Y:S01]  /*8b20*/  FFMA.FTZ R14, R9, R5.reuse, R14 ;  /* 0x00000005090e7223 */ /* 0x080fe2000001000e */
[----:B------:R-:W-:Y:S01]  /*8b30*/  FFMA.FTZ R7, R6, R5, -R7 ;  /* 0x0000000506077223 */ /* 0x000fe20000010807 */
[----:B------:R-:W-:Y:S01]  /*8b40*/  F2FP.SATFINITE.E4M3.F32.PACK_AB_MERGE_C R13, R39, R32, R34 ;  /* 0x00000020270d723e */ /* 0x000fe20004807022 */
[----:B------:R-:W-:Y:S01]  /*8b50*/  IMAD.MOV.U32 R12, RZ, RZ, R40 ;  /* 0x000000ffff0c7224 */ /* 0x000fe200078e0028 */
[----:B------:R-:W-:Y:S01]  /*8b60*/  F2FP.SATFINITE.E4M3.F32.PACK_AB_MERGE_C R24, R24, R37, RZ ;  /* 0x000000251818723e */ /* 0x000fe200048070ff */
[----:B------:R-:W-:Y:S01]  /*8b70*/  IMAD.MOV.U32 R26, RZ, RZ, R141 ;  /* 0x000000ffff1a7224 */ /* 0x000fe200078e008d */
[----:B------:R-:W-:-:S02]  /*8b80*/  F2FP.SATFINITE.E4M3.F32.PACK_AB_MERGE_C R8, R8, R131, RZ ;  /* 0x000000830808723e */ /* 0x000fc400048070ff */
[----:B------:R-:W-:Y:S01]  /*8b90*/  F2FP.SATFINITE.E4M3.F32.PACK_AB_MERGE_C R27, R14, R25, R24 ;  /* 0x000000190e1b723e */ /* 0x000fe20004807018 */
[----:B------:R-:W-:Y:S01]  /*8ba0*/  IMAD.MOV.U32 R24, RZ, RZ, R126 ;  /* 0x000000ffff187224 */ /* 0x000fe200078e007e */
[----:B------:R-:W-:Y:S01]  /*8bb0*/  F2FP.SATFINITE.E4M3.F32.PACK_AB_MERGE_C R15, R7, R38, R8 ;  /* 0x00000026070f723e */ /* 0x000fe20004807008 */
[----:B------:R-:W-:Y:S02]  /*8bc0*/  IMAD.MOV.U32 R25, RZ, RZ, R127 ;  /* 0x000000ffff197224 */ /* 0x000fe400078e007f */
[----:B------:R-:W-:-:S07]  /*8bd0*/  IMAD.MOV.U32 R14, RZ, RZ, R42 ;  /* 0x000000ffff0e7224 */ /* 0x000fce00078e002a */
.L_x_1217:
[----:B------:R-:W-:Y:S05]  /*8be0*/  BSYNC B1 ;  /* 0x0000000000017941 */ /* 0x000fea0003800000 */
.L_x_1216:
[----:B-1----:R1:W-:Y:S01]  /*8bf0*/  STG.E.128 desc[UR38][R28.64], R12 ;  /* 0x0000000c1c007986 */ /* 0x0023e2000c101d26 */
[----:B------:R-:W-:-:S13]  /*8c00*/  ISETP.GE.AND P2, PT, R35, R135, PT ;  /* 0x000000872300720c */ /* 0x000fda0003f46270 */
[----:B------:R-:W-:Y:S05]  /*8c10*/  @P2 BRA `(.L_x_1198) ;  /* 0x0000000400582947 */ /* 0x000fea0003800000 */
[--C-:B------:R-:W-:Y:S02]  /*8c20*/  SHF.R.S32.HI R4, RZ, 0x1f, R35.reuse ;  /* 0x0000001fff047819 */ /* 0x100fe40000011423 */
[----:B------:R-:W-:-:S04]  /*8c30*/  IADD3 R35, P2, P3, R66, R124, R35 ;  /* 0x0000007c42237210 */ /* 0x000fc80007b5e023 */
[----:B------:R-:W-:Y:S02]  /*8c40*/  IADD3.X R4, R84, R33, R4, P2, P3 ;  /* 0x0000002154047210 */ /* 0x000fe400017e6404 */
[----:B------:R-:W-:-:S05]  /*8c50*/  IADD3 R30, P2, R35, R30, RZ ;  /* 0x0000001e231e7210 */ /* 0x000fca0007f5e0ff */
[----:B------:R-:W-:-:S05]  /*8c60*/  IMAD.X R31, R4, 0x1, R31, P2 ;  /* 0x00000001041f7824 */ /* 0x000fca00010e061f */
[----:B--2---:R2:W-:Y:S01]  /*8c70*/  STG.E.128 desc[UR38][R30.64], R24 ;  /* 0x000000181e007986 */ /* 0x0045e2000c101d26 */
[----:B------:R-:W-:Y:S05]  /*8c80*/  BRA `(.L_x_1198) ;  /* 0x00000004003c7947 */ /* 0x000fea0003800000 */
.L_x_1171:
[----:B------:R-:W-:-:S06]  /*8c90*/  UISETP.NE.AND UP0, UPT, UR41, 0x3, UPT ;  /* 0x000000032900788c */ /* 0x000fcc000bf05270 */
[----:B------:R-:W-:-:S13]  /*8ca0*/  PLOP3.LUT P5, PT, PT, PT, UP0, 0x80, 0x0 ;  /* 0x000000000000781c */ /* 0x000fda0003faf008 */
[----:B------:R-:W-:Y:S05]  /*8cb0*/  @!P5 BRA `(.L_x_1218) ;  /* 0x000000000004d947 */ /* 0x000fea0003800000 */
[----:B------:R-:W-:Y:S01]  /*8cc0*/  BPT.TRAP 0x1 ;  /* 0x000000040000795c */ /* 0x000fe20000300000 */
.L_x_1218:
        /* <DEDUP_REMOVED lines=9> */
.L_x_1528:
[----:B------:R-:W-:Y:S05]  /*8d60*/  BSYNC B1 ;  /* 0x0000000000017941 */ /* 0x000fea0003800000 */
.L_x_1219:
        /* <DEDUP_REMOVED lines=22> */
.L_x_1222:
[----:B------:R-:W-:Y:S05]  /*8ed0*/  BSYNC B1 ;  /* 0x0000000000017941 */ /* 0x000fea0003800000 */
.L_x_1221:
[----:B------:R-:W-:Y:S01]  /*8ee0*/  ISETP.GE.AND P2, PT, R231, R120, PT ;  /* 0x00000078e700720c */ /* 0x000fe20003f46270 */
[----:B------:R-:W-:-:S12]  /*8ef0*/  BSSY B1, `(.L_x_1223) ;  /* 0x0000014000017945 */ /* 0x000fd80003800000 */
[----:B------:R-:W-:Y:S05]  /*8f00*/  @P2 BRA `(.L_x_1224) ;  /* 0x0000000000482947 */ /* 0x000fea0003800000 */
[----:B-12---:R-:W1:Y:S01]  /*8f10*/  @!P0 LDS.128 R4, [R122+0x1e400] ;  /* 0x01e400007a048984 */ /* 0x006e620000000c00 */
[----:B------:R-:W2:Y:S01]  /*8f20*/  @!P0 LDC.64 R10, c[0x0][0x2d8] ;  /* 0x0000b600ff0a8b82 */ /* 0x000ea20000000a00 */
[----:B------:R-:W-:-:S05]  /*8f30*/  IADD3 R12, P2, R44, R8, RZ ;  /* 0x000000082c0c7210 */ /* 0x000fca0007f5e0ff */
[----:B------:R-:W-:Y:S01]  /*8f40*/  IMAD.X R15, R13, 0x1, R45, P2 ;  /* 0x000000010d0f7824 */ /* 0x000fe200010e062d */
[----:B--2---:R-:W-:-:S04]  /*8f50*/  @!P0 IADD3 R10, P2, P3, R12, R10, R83 ;  /* 0x0000000a0c0a8210 */ /* 0x004fc80007b5e053 */
[----:B------:R-:W-:-:S05]  /*8f60*/  @!P0 IADD3.X R11, R15, R11, R80, P2, P3 ;  /* 0x0000000b0f0b8210 */ /* 0x000fca00017e6450 */
[----:B-1----:R3:W-:Y:S01]  /*8f70*/  @!P0 STG.E.128 desc[UR38][R10.64], R4 ;  /* 0x000000040a008986 */ /* 0x0027e2000c101d26 */
[----:B------:R-:W-:Y:S05]  /*8f80*/  @P1 BRA `(.L_x_1224) ;  /* 0x0000000000281947 */ /* 0x000fea0003800000 */
[----:B------:R-:W-:Y:S01]  /*8f90*/  ULDC.64 UR4, c[0x0][0x2d8] ;  /* 0x0000b60000047ab9 */ /* 0x000fe20000000a00 */
[----:B---3--:R-:W-:Y:S01]  /*8fa0*/  VIADD R4, R94, 0x40 ;  /* 0x000000405e047836 */ /* 0x008fe20000000000 */
        /* <DEDUP_REMOVED lines=8> */
.L_x_1224:
[----:B------:R-:W-:Y:S05]  /*9030*/  BSYNC B1 ;  /* 0x0000000000017941 */ /* 0x000fea0003800000 */
.L_x_1223:
[----:B------:R-:W-:-:S13]  /*9040*/  ISETP.GE.AND P2, PT, R235, R120, PT ;  /* 0x00000078eb00720c */ /* 0x000fda0003f46270 */
[----:B------:R-:W-:Y:S05]  /*9050*/  @P2 BRA `(.L_x_1198) ;  /* 0x0000000000482947 */ /* 0x000fea0003800000 */
[----:B-1234-:R-:W1:Y:S01]  /*9060*/  @!P0 LDC.64 R4, c[0x0][0x2d8] ;  /* 0x0000b600ff048b82 */ /* 0x01ee620000000a00 */
[----:B------:R-:W-:-:S05]  /*9070*/  LEA R10, P2, R68, R8, 0x7 ;  /* 0x00000008440a7211 */ /* 0x000fca00078438ff */
[----:B------:R-:W-:Y:S01]  /*9080*/  IMAD.X R13, R13, 0x1, R103, P2 ;  /* 0x000000010d0d7824 */ /* 0x000fe200010e0667 */
[----:B-1----:R-:W-:-:S04]  /*9090*/  @!P0 IADD3 R8, P2, P3, R10, R4, R83 ;  /* 0x000000040a088210 */ /* 0x002fc80007b5e053 */
        /* <DEDUP_REMOVED lines=14> */
.L_x_1198:
[----:B------:R-:W-:Y:S05]  /*9180*/  BSYNC B0 ;  /* 0x0000000000007941 */ /* 0x000fea0003800000 */
.L_x_1170:
        /* <DEDUP_REMOVED lines=12> */
[----:B------:R-:W-:-:S05]  /*9250*/  @!P2 VIADD R4, R112, 0x288a0 ;  /* 0x000288a07004a836 */ /* 0x000fca0000000000 */
[----:B------:R-:W-:-:S04]  /*9260*/  @!P2 PRMT R4, RZ, 0x654, R4 ;  /* 0x00000654ff04a816 */ /* 0x000fc80000000004 */
[----:B------:R1:W-:Y:S01]  /*9270*/  @!P2 SYNCS.ARRIVE.TRANS64.RED.A1T0 RZ, [R4+URZ], RZ ;  /* 0x000000ff04ffa9a7 */ /* 0x0003e2000810043f */
[----:B------:R-:W-:Y:S05]  /*9280*/  @!P5 BRA `(.L_x_1226) ;  /* 0x000000000004d947 */ /* 0x000fea0003800000 */
[----:B------:R-:W-:Y:S01]  /*9290*/  BPT.TRAP 0x1 ;  /* 0x000000040000795c */ /* 0x000fe20000300000 */
.L_x_1226:
[----:B------:R-:W-:Y:S05]  /*92a0*/  BSYNC B0 ;  /* 0x0000000000007941 */ /* 0x000fea0003800000 */
.L_x_1225:
[----:B------:R-:W2:Y:S01]  /*92b0*/  SYNCS.PHASECHK.TRANS64.TRYWAIT P3, [R112+URZ+0x288b0], R133 ;  /* 0x0288b085700075a7 */ /* 0x000ea2000806017f */
[----:B------:R-:W-:Y:S01]  /*92c0*/  ULDC UR42, c[0x0][0x2e4] ;  /* 0x0000b900002a7ab9 */ /* 0x000fe20000000800 */
[----:B------:R-:W-:Y:S01]  /*92d0*/  ULDC.64 UR46, c[0x0][0x318] ;  /* 0x0000c600002e7ab9 */ /* 0x000fe20000000a00 */
[----:B------:R-:W-:Y:S01]  /*92e0*/  ULDC.64 UR44, c[0x0][0x308] ;  /* 0x0000c200002c7ab9 */ /* 0x000fe20000000a00 */
[----:B------:R-:W-:Y:S04]  /*92f0*/  BSSY B0, `(.L_x_1227) ;  /* 0x0000002000007945 */ /* 0x000fe80003800000 */
[----:B--2---:R-:W-:Y:S05]  /*9300*/  @!P3 BRA `(.L_x_1228) ;  /* 0x000002300084b947 */ /* 0x004fea0003800000 */
.L_x_1529:
[----:B------:R-:W-:Y:S05]  /*9310*/  BSYNC B0 ;  /* 0x0000000000007941 */ /* 0x000fea0003800000 */
.L_x_1227:
[----:B------:R-:W-:Y:S01]  /*9320*/  ISETP.GE.AND P3, PT, R209, R120, PT ;  /* 0x00000078d100720c */ /* 0x000fe20003f66270 */
[----:B------:R-:W-:Y:S01]  /*9330*/  BSSY B0, `(.L_x_1229) ;  /* 0x0000016000007945 */ /* 0x000fe20003800000 */
[----:B------:R-:W-:-:S11]  /*9340*/  IMAD.WIDE R12, R73, 0xc0, R48 ;  /* 0x000000c0490c7825 */ /* 0x000fd600078e0230 */
[----:B------:R-:W-:Y:S05]  /*9350*/  @P3 BRA `(.L_x_1230) ;  /* 0x00000000004c3947 */ /* 0x000fea0003800000 */
[----:B------:R-:W-:Y:S01]  /*9360*/  ISETP.GE.AND P3, PT, R114, UR42, PT ;  /* 0x0000002a72007c0c */ /* 0x000fe2000bf66270 */
[----:B-1----:R-:W-:Y:S01]  /*9370*/  IMAD.MOV.U32 R4, RZ, RZ, R62 ;  /* 0x000000ffff047224 */ /* 0x002fe200078e003e */
[----:B------:R-:W-:Y:S01]  /*9380*/  PLOP3.LUT P4, PT, PT, PT, PT, 0x8, 0x0 ;  /* 0x000000000000781c */ /* 0x000fe20003f8e170 */
[----:B------:R-:W-:Y:S02]  /*9390*/  IMAD.MOV.U32 R5, RZ, RZ, R69 ;  /* 0x000000ffff057224 */ /* 0x000fe400078e0045 */
[----:B------:R-:W-:Y:S02]  /*93a0*/  IMAD R7, R13, UR46, RZ ;  /* 0x0000002e0d077c24 */ /* 0x000fe4000f8e02ff */
[----:B------:R-:W-:-:S04]  /*93b0*/  IMAD.WIDE.U32 R4, R12, UR46, R4 ;  /* 0x0000002e0c047c25 */ /* 0x000fc8000f8e0004 */
[----:B------:R-:W-:Y:S02]  /*93c0*/  IMAD R7, R12, UR47, R7 ;  /* 0x0000002f0c077c24 */ /* 0x000fe4000f8e0207 */
[----:B------:R-:W-:Y:S01]  /*93d0*/  @!P3 LOP3.LUT P5, RZ, R211, 0x4, RZ, 0xc0, !PT ;  /* 0x00000004d3ffb812 */ /* 0x000fe200078ac0ff */
[----:B------:R-:W-:-:S03]  /*93e0*/  @!P3 VIADD R8, R129, 0x40 ;  /* 0x000000408108b836 */ /* 0x000fc60000000000 */
[----:B------:R-:W-:Y:S02]  /*93f0*/  @!P3 PLOP3.LUT P4, PT, P5, PT, PT, 0x80, 0x0 ;  /* 0x000000000000b81c */ /* 0x000fe40002f8f070 */
[----:B------:R-:W-:-:S04]  /*9400*/  IADD3 R14, P5, R4, UR44, RZ ;  /* 0x0000002c040e7c10 */ /* 0x000fc8000ffbe0ff */
[----:B------:R-:W-:-:S07]  /*9410*/  IADD3.X R15, R5, UR45, R7, P5, !PT ;  /* 0x0000002d050f7c10 */ /* 0x000fce000affe407 */
[----:B------:R-:W-:Y:S01]  /*9420*/  @P4 VIADD R8, R129, 0xffffffc0 ;  /* 0xffffffc081084836 */ /* 0x000fe20000000000 */
[----:B------:R-:W-:-:S03]  /*9430*/  ISETP.GE.AND P4, PT, R22, UR42, PT ;  /* 0x0000002a16007c0c */ /* 0x000fc6000bf86270 */
[----:B------:R-:W-:-:S06]  /*9440*/  @!P3 IMAD.IADD R8, R18, 0x1, R8 ;  /* 0x000000011208b824 */ /* 0x000fcc00078e0208 */
[----:B------:R-:W1:Y:S04]  /*9450*/  @!P3 LDS.128 R8, [R8+0xc400] ;  /* 0x00c400000808b984 */ /* 0x000e680000000c00 */
[----:B------:R-:W3:Y:S04]  /*9460*/  @!P4 LDS.128 R4, [R122+0xc400] ;  /* 0x00c400007a04c984 */ /* 0x000ee80000000c00 */
[----:B-1----:R4:W-:Y:S04]  /*9470*/  @!P3 STG.E.128 desc[UR38][R14.64+0x40], R8 ;  /* 0x000040080e00b986 */ /* 0x0029e8000c101d26 */
[----:B---3--:R4:W-:Y:S02]  /*9480*/  @!P4 STG.E.128 desc[UR38][R14.64], R4 ;  /* 0x000000040e00c986 */ /* 0x0089e4000c101d26 */
.L_x_1230:
[----:B------:R-:W-:Y:S05]  /*9490*/  BSYNC B0 ;  /* 0x0000000000007941 */ /* 0x000fea0003800000 */
.L_x_1229:
[----:B------:R-:W-:Y:S01]  /*94a0*/  ISETP.GE.AND P3, PT, R231, R120, PT ;  /* 0x00000078e700720c */ /* 0x000fe20003f66270 */
[----:B------:R-:W-:-:S12]  /*94b0*/  BSSY B0, `(.L_x_1231) ;  /* 0x0000017000007945 */ /* 0x000fd80003800000 */
[----:B------:R-:W-:Y:S05]  /*94c0*/  @P3 BRA `(.L_x_1232) ;  /* 0x0000000000543947 */ /* 0x000fea0003800000 */
[----:B------:R-:W-:Y:S01]  /*94d0*/  ISETP.GE.AND P3, PT, R114, UR42, PT ;  /* 0x0000002a72007c0c */ /* 0x000fe2000bf66270 */
[----:B-1--4-:R-:W-:Y:S01]  /*94e0*/  IMAD.MOV.U32 R4, RZ, RZ, R62 ;  /* 0x000000ffff047224 */ /* 0x012fe200078e003e */
[----:B------:R-:W-:Y:S01]  /*94f0*/  PLOP3.LUT P4, PT, PT, PT, PT, 0x8, 0x0 ;  /* 0x000000000000781c */ /* 0x000fe20003f8e170 */
[----:B------:R-:W-:-:S10]  /*9500*/  IMAD.MOV.U32 R5, RZ, RZ, R69 ;  /* 0x000000ffff057224 */ /* 0x000fd400078e0045 */
[----:B------:R-:W-:Y:S01]  /*9510*/  @!P3 LOP3.LUT P5, RZ, R211, 0x4, RZ, 0xc0, !PT ;  /* 0x00000004d3ffb812 */ /* 0x000fe200078ac0ff */
[----:B------:R-:W-:-:S03]  /*9520*/  @!P3 VIADD R8, R129, 0x40 ;  /* 0x000000408108b836 */ /* 0x000fc60000000000 */
[----:B------:R-:W-:Y:S02]  /*9530*/  @!P3 PLOP3.LUT P4, PT, P5, PT, PT, 0x80, 0x0 ;  /* 0x000000000000b81c */ /* 0x000fe40002f8f070 */
[----:B------:R-:W-:-:S05]  /*9540*/  IADD3 R7, P5, R12, 0x40, RZ ;  /* 0x000000400c077810 */ /* 0x000fca0007fbe0ff */
[----:B------:R-:W-:Y:S02]  /*9550*/  IMAD.X R6, RZ, RZ, R13, P5 ;  /* 0x000000ffff067224 */ /* 0x000fe400028e060d */
[----:B------:R-:W-:-:S04]  /*9560*/  IMAD.WIDE.U32 R4, R7, UR46, R4 ;  /* 0x0000002e07047c25 */ /* 0x000fc8000f8e0004 */
[----:B------:R-:W-:Y:S02]  /*9570*/  IMAD R6, R6, UR46, RZ ;  /* 0x0000002e06067c24 */ /* 0x000fe4000f8e02ff */
[----:B------:R-:W-:Y:S01]  /*9580*/  @P4 VIADD R8, R129, 0xffffffc0 ;  /* 0xffffffc081084836 */ /* 0x000fe20000000000 */
[----:B------:R-:W-:Y:S01]  /*9590*/  IADD3 R14, P4, R4, UR44, RZ ;  /* 0x0000002c040e7c10 */ /* 0x000fe2000ff9e0ff */
[----:B------:R-:W-:Y:S02]  /*95a0*/  IMAD R7, R7, UR47, R6 ;  /* 0x0000002f07077c24 */ /* 0x000fe4000f8e0206 */
[----:B------:R-:W-:-:S03]  /*95b0*/  @!P3 IMAD.IADD R8, R18, 0x1, R8 ;  /* 0x000000011208b824 */ /* 0x000fc600078e0208 */
[----:B------:R-:W-:Y:S02]  /*95c0*/  IADD3.X R15, R5, UR45, R7, P4, !PT ;  /* 0x0000002d050f7c10 */ /* 0x000fe4000a7fe407 */
[----:B------:R-:W-:Y:S01]  /*95d0*/  ISETP.GE.AND P4, PT, R22, UR42, PT ;  /* 0x0000002a16007c0c */ /* 0x000fe2000bf86270 */
[----:B------:R-:W1:-:S12]  /*95e0*/  @!P3 LDS.128 R8, [R8+0xe400] ;  /* 0x00e400000808b984 */ /* 0x000e580000000c00 */
[----:B------:R-:W3:Y:S04]  /*95f0*/  @!P4 LDS.128 R4, [R122+0xe400] ;  /* 0x00e400007a04c984 */ /* 0x000ee80000000c00 */
[----:B-1----:R1:W-:Y:S04]  /*9600*/  @!P3 STG.E.128 desc[UR38][R14.64+0x40], R8 ;  /* 0x000040080e00b986 */ /* 0x0023e8000c101d26 */
[----:B---3--:R1:W-:Y:S02]  /*9610*/  @!P4 STG.E.128 desc[UR38][R14.64], R4 ;  /* 0x000000040e00c986 */ /* 0x0083e4000c101d26 */
.L_x_1232:
[----:B------:R-:W-:Y:S05]  /*9620*/  BSYNC B0 ;  /* 0x0000000000007941 */ /* 0x000fea0003800000 */
.L_x_1231:
        /* <DEDUP_REMOVED lines=19> */
[----:B------:R-:W-:Y:S01]  /*9760*/  ISETP.GE.AND P4, PT, R22, UR42, PT ;  /* 0x0000002a16007c0c */ /* 0x000fe2000bf86270 */
[----:B------:R-:W1:-:S12]  /*9770*/  @!P3 LDS.128 R8, [R8+0x10400] ;  /* 0x010400000808b984 */ /* 0x000e580000000c00 */
[----:B------:R-:W3:Y:S04]  /*9780*/  @!P4 LDS.128 R4, [R122+0x10400] ;  /* 0x010400007a04c984 */ /* 0x000ee80000000c00 */
[----:B-1----:R1:W-:Y:S04]  /*9790*/  @!P3 STG.E.128 desc[UR38][R12.64+0x40], R8 ;  /* 0x000040080c00b986 */ /* 0x0023e8000c101d26 */
[----:B---3--:R1:W-:Y:S02]  /*97a0*/  @!P4 STG.E.128 desc[UR38][R12.64], R4 ;  /* 0x000000040c00c986 */ /* 0x0083e4000c101d26 */
.L_x_1234:
[----:B------:R-:W-:Y:S05]  /*97b0*/  BSYNC B0 ;  /* 0x0000000000007941 */ /* 0x000fea0003800000 */
.L_x_1233:
        /* <DEDUP_REMOVED lines=8> */
[----:B------:R-:W-:Y:S01]  /*9840*/  ISETP.NE.AND P3, PT, R118, RZ, PT ;  /* 0x000000ff7600720c */ /* 0x000fe20003f65270 */
[----:B------:R-:W-:-:S02]  /*9850*/  VIADD R19, R19, 0x1 ;  /* 0x0000000113137836 */ /* 0x000fc40000000000 */
[----:B------:R-:W-:-:S04]  /*9860*/  @!P2 PRMT R112, RZ, 0x654, R112 ;  /* 0x00000654ff70a816 */ /* 0x000fc80000000070 */
[----:B------:R0:W-:Y:S01]  /*9870*/  @!P2 SYNCS.ARRIVE.TRANS64.RED.A1T0 RZ, [R112+URZ], RZ ;  /* 0x000000ff70ffa9a7 */ /* 0x0001e2000810043f */
[----:B------:R-:W-:-:S04]  /*9880*/  ISETP.NE.AND P2, PT, R19, 0x2, PT ;  /* 0x000000021300780c */ /* 0x000fc80003f45270 */
[----:B-1--4-:R-:W-:Y:S02]  /*9890*/  SEL R5, RZ, 0x1, P2 ;  /* 0x00000001ff057807 */ /* 0x012fe40001000000 */
        /* <DEDUP_REMOVED lines=8> */
.L_x_1165:
[----:B------:R-:W0:Y:S01]  /*9920*/  LDC R0, c[0x0][0x428] ;  /* 0x00010a00ff007b82 */ /* 0x000e220000000800 */
[----:B------:R-:W-:Y:S01]  /*9930*/  IADD3 R222, R212, 0x80, -R213 ;  /* 0x00000080d4de7810 */ /* 0x000fe20007ffe8d5 */
[----:B------:R-:W-:-:S04]  /*9940*/  IMAD.MOV.U32 R229, RZ, RZ, R218 ;  /* 0x000000ffffe57224 */ /* 0x000fc800078e00da */
[----:B------:R-:W-:Y:S02]  /*9950*/  IMAD R222, R217, 0x80, R222 ;  /* 0x00000080d9de7824 */ /* 0x000fe400078e02de */
[----:B------:R-:W1:Y:S01]  /*9960*/  LDC.64 R4, c[0x0][0x9e0] ;  /* 0x00027800ff047b82 */ /* 0x000e620000000a00 */
[----:B0-----:R-:W-:Y:S02]  /*9970*/  ISETP.NE.AND P1, PT, R0, 0x1, PT ;  /* 0x000000010000780c */ /* 0x001fe40003f25270 */
[----:B-1----:R-:W-:-:S11]  /*9980*/  ISETP.GE.AND P2, PT, R5, 0x1, PT ;  /* 0x000000010500780c */ /* 0x002fd60003f46270 */
[----:B------:R-:W0:Y:S08]  /*9990*/  @P1 LDC R3, c[0x0][0x42c] ;  /* 0x00010b00ff031b82 */ /* 0x000e300000000800 */
[----:B------:R-:W1:Y:S01]  /*99a0*/  @P1 LDC R0, c[0x0][0x430] ;  /* 0x00010c00ff001b82 */ /* 0x000e620000000800 */
[----:B0-----:R-:W-:Y:S01]  /*99b0*/  @P1 IMAD.HI.U32 R3, R218, R3, RZ ;  /* 0x00000003da031227 */ /* 0x001fe200078e00ff */
[----:B------:R-:W-:Y:S06]  /*99c0*/  @P0 BRA `(.L_x_1236) ;  /* 0x00000000000c0947 */ /* 0x000fec0003800000 */
[----:B------:R-:W0:Y:S01]  /*99d0*/  FENCE.VIEW.ASYNC.G ;  /* 0x00000000000073c6 */ /* 0x000e220000000100 */
[----:B------:R-:W-:Y:S05]  /*99e0*/  WARPSYNC.ALL ;  /* 0x0000000000007948 */ /* 0x000fea0003800000 */
[----:B0-----:R-:W-:Y:S06]  /*99f0*/  BAR.ARV 0xc, 0x180 ;  /* 0x0306000000007b1d */ /* 0x001fec0000002000 */
.L_x_1236:
[----:B-1----:R-:W-:Y:S01]  /*9a00*/  @P1 SHF.R.U32.HI R229, RZ, R0, R3 ;  /* 0x00000000ffe51219 */ /* 0x002fe20000011603 */
[----:B------:R-:W-:Y:S01]  /*9a10*/  IMAD.IADD R0, R222, 0x1, R4 ;  /* 0x00000001de007824 */ /* 0x000fe200078e0204 */
[----:B------:R-:W-:Y:S06]  /*9a20*/  @!P2 BRA `(.L_x_1237) ;  /* 0x000000000048a947 */ /* 0x000fec0003800000 */
        /* <DEDUP_REMOVED lines=11> */
.L_x_1239:
[----:B------:R-:W-:-:S13]  /*9ae0*/  ISETP.NE.AND P0, PT, R5, 0x1, PT ;  /* 0x000000010500780c */ /* 0x000fda0003f05270 */
[----:B------:R-:W0:Y:S02]  /*9af0*/  @P0 LDC.64 R6, c[0x0][0x9e8] ;  /* 0x00027a00ff060b82 */ /* 0x000e240000000a00 */
[----:B0-----:R-:W-:-:S05]  /*9b00*/  @P0 IMAD.HI.U32 R4, R2, R6, RZ ;  /* 0x0000000602040227 */ /* 0x001fca00078e00ff */
[----:B------:R-:W-:-:S07]  /*9b10*/  @P0 SHF.R.U32.HI R2, RZ, R7, R4 ;  /* 0x00000007ff020219 */ /* 0x000fce0000011604 */
.L_x_1240:
[----:B------:R-:W-:Y:S05]  /*9b20*/  BSYNC B0 ;  /* 0x0000000000007941 */ /* 0x000fea0003800000 */
.L_x_1238:
[----:B------:R-:W-:-:S05]  /*9b30*/  IMAD R3, R2, R5, R5 ;  /* 0x0000000502037224 */ /* 0x000fca00078e0205 */
[----:B------:R-:W-:-:S07]  /*9b40*/  VIMNMX R0, R0, R3, PT ;  /* 0x0000000300007248 */ /* 0x000fce0003fe0100 */
.L_x_1237:
[----:B------:R-:W-:Y:S01]  /*9b50*/  VIADD R0, R0, 0xbf ;  /* 0x000000bf00007836 */ /* 0x000fe20000000000 */
[----:B------:R-:W-:Y:S01]  /*9b60*/  ULDC UR4, c[0x0][0x9dc] ;  /* 0x0002770000047ab9 */ /* 0x000fe20000000800 */
[----:B------:R-:W-:Y:S02]  /*9b70*/  IMAD.IADD R224, R212, 0x1, -R213 ;  /* 0x00000001d4e07824 */ /* 0x000fe400078e0ad5 */
[----:B------:R-:W-:-:S04]  /*9b80*/  IMAD.HI R0, R0, 0x2aaaaaab, RZ ;  /* 0x2aaaaaab00007827 */ /* 0x000fc800078e02ff */
[----:B------:R-:W-:Y:S01]  /*9b90*/  IMAD R121, R217, 0x80, R224 ;  /* 0x00000080d9797824 */ /* 0x000fe200078e02e0 */
[----:B------:R-:W-:-:S04]  /*9ba0*/  SHF.R.U32.HI R3, RZ, 0x1f, R0 ;  /* 0x0000001fff037819 */ /* 0x000fc80000011600 */
[----:B------:R-:W-:Y:S01]  /*9bb0*/  LEA.HI.SX32 R3, R0, R3, 0x1b ;  /* 0x0000000300037211 */ /* 0x000fe200078fdaff */
[----:B------:R-:W-:-:S03]  /*9bc0*/  VIADD R0, R121, -UR4 ;  /* 0x8000000479007c36 */ /* 0x000fc60008000000 */
[----:B------:R-:W-:Y:S01]  /*9bd0*/  VIMNMX R120, R70, R3, PT ;  /* 0x0000000346787248 */ /* 0x000fe20003fe0100 */
        /* <DEDUP_REMOVED lines=11> */
.L_x_1243:
[----:B------:R-:W-:-:S13]  /*9c90*/  ISETP.NE.AND P0, PT, R5, 0x1, PT ;  /* 0x000000010500780c */ /* 0x000fda0003f05270 */
[----:B------:R-:W0:Y:S02]  /*9ca0*/  @P0 LDC.64 R2, c[0x0][0x9e8] ;  /* 0x00027a00ff020b82 */ /* 0x000e240000000a00 */
[----:B0-----:R-:W-:-:S04]  /*9cb0*/  @P0 IMAD.HI.U32 R4, R121, R2, RZ ;  /* 0x0000000279040227 */ /* 0x001fc800078e00ff */
[----:B------:R-:W-:Y:S01]  /*9cc0*/  IMAD.MOV.U32 R2, RZ, RZ, R121 ;  /* 0x000000ffff027224 */ /* 0x000fe200078e0079 */
[----:B------:R-:W-:-:S07]  /*9cd0*/  @P0 SHF.R.U32.HI R2, RZ, R3, R4 ;  /* 0x00000003ff020219 */ /* 0x000fce0000011604 */
.L_x_1244:
[----:B------:R-:W-:Y:S05]  /*9ce0*/  BSYNC B0 ;  /* 0x0000000000007941 */ /* 0x000fea0003800000 */
.L_x_1242:
[----:B------:R-:W-:-:S05]  /*9cf0*/  IMAD R3, R2, R5, RZ ;  /* 0x0000000502037224 */ /* 0x000fca00078e02ff */
[----:B------:R-:W-:-:S07]  /*9d00*/  VIMNMX R0, R0, R3, !PT ;  /* 0x0000000300007248 */ /* 0x000fce0007fe0100 */
.L_x_1241:
[----:B------:R-:W-:Y:S01]  /*9d10*/  IMAD.HI R0, R0, 0x2aaaaaab, RZ ;  /* 0x2aaaaaab00007827 */ /* 0x000fe200078e02ff */
[----:B------:R-:W-:Y:S02]  /*9d20*/  PLOP3.LUT P0, PT, PT, PT, PT, 0x80, 0x0 ;  /* 0x000000000000781c */ /* 0x000fe40003f0f070 */
[----:B------:R-:W-:Y:S02]  /*9d30*/  CS2R R182, SRZ ;  /* 0x0000000000b67805 */ /* 0x000fe4000001ff00 */
[----:B------:R-:W-:Y:S01]  /*9d40*/  CS2R R6, SRZ ;  /* 0x0000000000067805 */ /* 0x000fe2000001ff00 */
[----:B------:R-:W-:Y:S01]  /*9d50*/  IMAD.MOV.U32 R60, RZ, RZ, RZ ;  /* 0x000000ffff3c7224 */ /* 0x000fe200078e00ff */
[----:B------:R-:W-:Y:S01]  /*9d60*/  SHF.R.U32.HI R3, RZ, 0x1f, R0 ;  /* 0x0000001fff037819 */ /* 0x000fe20000011600 */
[----:B------:R-:W-:Y:S01]  /*9d70*/  IMAD.MOV.U32 R62, RZ, RZ, RZ ;  /* 0x000000ffff3e7224 */ /* 0x000fe200078e00ff */
[----:B------:R-:W-:Y:S02]  /*9d80*/  CS2R R180, SRZ ;  /* 0x0000000000b47805 */ /* 0x000fe4000001ff00 */
[----:B------:R-:W-:-:S02]  /*9d90*/  CS2R R8, SRZ ;  /* 0x0000000000087805 */ /* 0x000fc4000001ff00 */
[----:B------:R-:W-:Y:S02]  /*9da0*/  LEA.HI.SX32 R3, R0, R3, 0x1b ;  /* 0x0000000300037211 */ /* 0x000fe400078fdaff */
[----:B------:R-:W-:Y:S02]  /*9db0*/  CS2R R4, SRZ ;  /* 0x0000000000047805 */ /* 0x000fe4000001ff00 */
        /* <DEDUP_REMOVED lines=30> */
[----:B------:R-:W0:Y:S01]  /*9fa0*/  S2R R2, SR_TID.X ;  /* 0x0000000000027919 */ /* 0x000e220000002100 */
[----:B------:R-:W-:Y:S01]  /*9fb0*/  UMOV UR4, 0xffffffff ;  /* 0xffffffff00047882 */ /* 0x000fe20000000000 */
[----:B0-----:R-:W-:-:S05]  /*9fc0*/  VIADD R25, R2, 0xffffff80 ;  /* 0xffffff8002197836 */ /* 0x001fca0000000000 */
[----:B------:R-:W-:-:S04]  /*9fd0*/  SHF.R.S32.HI R30, RZ, 0x1f, R25 ;  /* 0x0000001fff1e7819 */ /* 0x000fc80000011419 */
[----:B------:R-:W-:-:S04]  /*9fe0*/  LEA.HI R27, R30, R25, RZ, 0x7 ;  /* 0x000000191e1b7211 */ /* 0x000fc800078f38ff */
[----:B------:R-:W-:Y:S01]  /*9ff0*/  SHF.R.S32.HI R24, RZ, 0x7, R27 ;  /* 0x00000007ff187819 */ /* 0x000fe2000001141b */
[----:B------:R-:W-:Y:S06]  /*a000*/  BRA.DIV UR4, `(.L_x_1246) ;  /* 0x0000022604587947 */ /* 0x000fec000b800000 */
[----:B------:R0:W1:Y:S02]  /*a010*/  SHFL.IDX PT, R216, R24, RZ, 0x1f ;  /* 0x00001fff18d87589 */ /* 0x00006400000e0000 */
.L_x_1532:
[----:B-1----:R-:W-:Y:S01]  /*a020*/  LEA.HI R0, R216, R216, RZ, 0x1 ;  /* 0x000000d8d8007211 */ /* 0x002fe200078f08ff */
[----:B------:R-:W-:Y:S01]  /*a030*/  VIADD R28, R18, 0x18400 ;  /* 0x00018400121c7836 */ /* 0x000fe20000000000 */
[----:B------:R-:W-:Y:S02]  /*a040*/  BSSY B6, `(.L_x_1247) ;  /* 0x0000018000067945 */ /* 0x000fe40003800000 */
[----:B------:R-:W-:Y:S02]  /*a050*/  LOP3.LUT R3, R0, 0x1e, RZ, 0xc0, !PT ;  /* 0x0000001e00037812 */ /* 0x000fe400078ec0ff */
[----:B------:R-:W-:-:S03]  /*a060*/  LOP3.LUT P0, RZ, R28, 0x1bf, RZ, 0xc0, !PT ;  /* 0x000001bf1cff7812 */ /* 0x000fc6000780c0ff */
        /* <DEDUP_REMOVED lines=20> */
[----:B0-2--5:R-:W-:Y:S05]  /*a1b0*/  CALL.ABS.NOINC R2 ;  /* 0x0000000002007343 */ /* 0x025fea0003c00000 */
.L_x_1248:
[----:B------:R-:W-:Y:S05]  /*a1c0*/  BSYNC B6 ;  /* 0x0000000000067941 */ /* 0x000fea0003800000 */
.L_x_1247:
[----:B------:R-:W-:Y:S01]  /*a1d0*/  ULDC.64 UR4, c[0x0][0x990] ;  /* 0x0002640000047ab9 */ /* 0x000fe20000000a00 */
[----:B------:R-:W-:Y:S01]  /*a1e0*/  ULDC.64 UR6, c[0x0][0x998] ;  /* 0x0002660000067ab9 */ /* 0x000fe20000000a00 */
[----:B------:R-:W-:Y:S02]  /*a1f0*/  ISETP.NE.U32.AND P0, PT, RZ, UR4, PT ;  /* 0x00000004ff007c0c */ /* 0x000fe4000bf05070 */
[----:B------:R-:W-:Y:S02]  /*a200*/  ISETP.NE.U32.AND P1, PT, RZ, UR6, PT ;  /* 0x00000006ff007c0c */ /* 0x000fe4000bf25070 */
[----:B------:R-:W-:Y:S02]  /*a210*/  ISETP.NE.AND.EX P0, PT, RZ, UR5, PT, P0 ;  /* 0x00000005ff007c0c */ /* 0x000fe4000bf05300 */
[----:B------:R-:W-:-:S11]  /*a220*/  ISETP.NE.AND.EX P1, PT, RZ, UR7, PT, P1 ;  /* 0x00000007ff007c0c */ /* 0x000fd6000bf25310 */
[----:B------:R-:W1:Y:S01]  /*a230*/  @P0 LDC.64 R8, c[0x0][0x9a8] ;  /* 0x00026a00ff080b82 */ /* 0x000e620000000a00 */
[--C-:B------:R-:W-:Y:S02]  /*a240*/  @P0 SHF.R.S32.HI R3, RZ, 0x1f, R219.reuse ;  /* 0x0000001fff030819 */ /* 0x100fe400000114db */
[----:B------:R-:W-:Y:S02]  /*a250*/  @P1 SHF.R.S32.HI R5, RZ, 0x1f, R219 ;  /* 0x0000001fff051819 */ /* 0x000fe400000114db */
[----:B------:R-:W-:-:S03]  /*a260*/  @P0 SHF.R.S32.HI R7, RZ, 0x1f, R229 ;  /* 0x0000001fff070819 */ /* 0x000fc600000114e5 */
[----:B------:R-:W2:Y:S08]  /*a270*/  @P1 LDC.64 R10, c[0x0][0x9b8] ;  /* 0x00026e00ff0a1b82 */ /* 0x000eb00000000a00 */
[----:B------:R-:W3:Y:S08]  /*a280*/  @P0 LDC.64 R12, c[0x0][0x9b0] ;  /* 0x00026c00ff0c0b82 */ /* 0x000ef00000000a00 */
[----:B------:R-:W4:Y:S01]  /*a290*/  @P1 LDC.64 R14, c[0x0][0x9c0] ;  /* 0x00027000ff0e1b82 */ /* 0x000f220000000a00 */
[----:B-1----:R-:W-:-:S02]  /*a2a0*/  @P0 IMAD R0, R3, R8, RZ ;  /* 0x0000000803000224 */ /* 0x002fc400078e02ff */
[----:B------:R-:W-:-:S04]  /*a2b0*/  @P0 IMAD.WIDE.U32 R2, R219, R8, RZ ;  /* 0x00000008db020225 */ /* 0x000fc800078e00ff */
[----:B------:R-:W-:Y:S02]  /*a2c0*/  @P0 IMAD R9, R219, R9, R0 ;  /* 0x00000009db090224 */ /* 0x000fe400078e0200 */
[-C--:B--2---:R-:W-:Y:S02]  /*a2d0*/  @P1 IMAD R4, R5, R10.reuse, RZ ;  /* 0x0000000a05041224 */ /* 0x084fe400078e02ff */
[----:B------:R-:W-:Y:S01]  /*a2e0*/  @P0 IMAD.IADD R3, R3, 0x1, R9 ;  /* 0x0000000103030824 */ /* 0x000fe200078e0209 */
[----:B------:R-:W-:Y:S01]  /*a2f0*/  @P1 SHF.R.S32.HI R9, RZ, 0x1f, R229 ;  /* 0x0000001fff091819 */ /* 0x000fe200000114e5 */
[C---:B------:R-:W-:Y:S02]  /*a300*/  @P1 IMAD R11, R219.reuse, R11, R4 ;  /* 0x0000000bdb0b1224 */ /* 0x040fe400078e0204 */
[----:B------:R-:W-:-:S04]  /*a310*/  @P1 IMAD.WIDE.U32 R4, R219, R10, RZ ;  /* 0x0000000adb041225 */ /* 0x000fc800078e00ff */
[-C--:B---3--:R-:W-:Y:S02]  /*a320*/  @P0 IMAD R0, R7, R12.reuse, RZ ;  /* 0x0000000c07000224 */ /* 0x088fe400078e02ff */
[----:B------:R-:W-:Y:S02]  /*a330*/  @P1 IMAD.IADD R5, R5, 0x1, R11 ;  /* 0x0000000105051824 */ /* 0x000fe400078e020b */
[----:B------:R-:W-:-:S04]  /*a340*/  @P0 IMAD.WIDE.U32 R2, R229, R12, R2 ;  /* 0x0000000ce5020225 */ /* 0x000fc800078e0002 */
[-C--:B----4-:R-:W-:Y:S02]  /*a350*/  @P1 IMAD R6, R9, R14.reuse, RZ ;  /* 0x0000000e09061224 */ /* 0x090fe400078e02ff */
[C---:B------:R-:W-:Y:S02]  /*a360*/  @P0 IMAD R9, R229.reuse, R13, R0 ;  /* 0x0000000de5090224 */ /* 0x040fe400078e0200 */
[C---:B------:R-:W-:Y:S02]  /*a370*/  @P1 IMAD R11, R229.reuse, R15, R6 ;  /* 0x0000000fe50b1224 */ /* 0x040fe400078e0206 */
[----:B------:R-:W-:Y:S01]  /*a380*/  @P1 IMAD.WIDE.U32 R6, R229, R14, R4 ;  /* 0x0000000ee5061225 */ /* 0x000fe200078e0004 */
[----:B------:R-:W-:Y:S01]  /*a390*/  @P0 LEA R4, P2, R2, UR4, 0x2 ;  /* 0x0000000402040c11 */ /* 0x000fe2000f8410ff */
[----:B------:R-:W-:Y:S02]  /*a3a0*/  ULDC UR4, c[0x0][0x3d4] ;  /* 0x0000f50000047ab9 */ /* 0x000fe40000000800 */
[----:B------:R-:W-:Y:S01]  /*a3b0*/  @P0 IMAD.IADD R5, R3, 0x1, R9 ;  /* 0x0000000103050824 */ /* 0x000fe200078e0209 */
[----:B------:R-:W-:Y:S01]  /*a3c0*/  @P1 LEA R8, P3, R6, UR6, 0x2 ;  /* 0x0000000606081c11 */ /* 0x000fe2000f8610ff */
[----:B------:R-:W-:-:S02]  /*a3d0*/  @P1 IMAD.IADD R3, R7, 0x1, R11 ;  /* 0x0000000107031824 */ /* 0x000fc400078e020b */
[----:B------:R-:W-:Y:S01]  /*a3e0*/  IMAD.MOV.U32 R0, RZ, RZ, 0x3f800000 ;  /* 0x3f800000ff007424 */ /* 0x000fe200078e00ff */
        /* <DEDUP_REMOVED lines=10> */
[----:B------:R-:W-:-:S04]  /*a490*/  ULEA.HI UR4, UR37, UR37, URZ, 0x1 ;  /* 0x0000002525047291 */ /* 0x000fc8000f8f083f */
[----:B------:R-:W-:-:S04]  /*a4a0*/  ULOP3.LUT UR4, UR4, 0xfffffffe, URZ, 0xc0, !UPT ;  /* 0xfffffffe04047892 */ /* 0x000fc8000f8ec03f */
[----:B------:R-:W-:-:S06]  /*a4b0*/  UIADD3 UR4, UR37, -UR4, URZ ;  /* 0x8000000425047290 */ /* 0x000fcc000fffe03f */
[----:B------:R-:W-:-:S05]  /*a4c0*/  IMAD.U32 R3, RZ, RZ, UR4 ;  /* 0x00000004ff037e24 */ /* 0x000fca000f8e00ff */
[----:B------:R-:W-:-:S04]  /*a4d0*/  SHF.L.U32 R3, R3, 0x1f, RZ ;  /* 0x0000001f03037819 */ /* 0x000fc800000006ff */
[----:B------:R1:W2:Y:S03]  /*a4e0*/  SYNCS.PHASECHK.TRANS64.TRYWAIT P0, [R18+URZ+0x28800], R3 ;  /* 0x02880003120075a7 */ /* 0x0002a6000800017f */
[----:B--2---:R-:W-:Y:S05]  /*a4f0*/  @!P0 NANOSLEEP.SYNCS 0x989680 ;  /* 0x009896800000895d */ /* 0x004fea0003900000 */
[----:B------:R-:W2:Y:S01]  /*a500*/  @!P0 SYNCS.PHASECHK.TRANS64 P0, [R18+URZ+0x28800], R3 ;  /* 0x02880003120085a7 */ /* 0x000ea2000800007f */
[----:B------:R-:W-:Y:S04]  /*a510*/  BSSY B0, `(.L_x_1250) ;  /* 0x0000006000007945 */ /* 0x000fe80003800000 */
[----:B--2---:R-:W-:Y:S05]  /*a520*/  @P0 BRA `(.L_x_1251) ;  /* 0x0000000000100947 */ /* 0x004fea0003800000 */
.L_x_1252:
[----:B--2---:R2:W3:Y:S02]  /*a530*/  SYNCS.PHASECHK.TRANS64.TRYWAIT P0, [R18+URZ+0x28800], R3 ;  /* 0x02880003120075a7 */ /* 0x0044e4000800017f */
[----:B---3--:R-:W-:Y:S05]  /*a540*/  @!P0 NANOSLEEP.SYNCS 0x989680 ;  /* 0x009896800000895d */ /* 0x008fea0003900000 */
[----:B------:R-:W3:Y:S02]  /*a550*/  @!P0 SYNCS.PHASECHK.TRANS64 P0, [R18+URZ+0x28800], R3 ;  /* 0x02880003120085a7 */ /* 0x000ee4000800007f */
[----:B---3--:R-:W-:Y:S05]  /*a560*/  @!P0 BRA `(.L_x_1252) ;  /* 0xfffffffc00f08947 */ /* 0x008fea000383ffff */
.L_x_1251:
[----:B------:R-:W-:Y:S05]  /*a570*/  BSYNC B0 ;  /* 0x0000000000007941 */ /* 0x000fea0003800000 */
.L_x_1250:
[----:B------:R-:W-:Y:S05]  /*a580*/  BRA `(.L_x_1253) ;  /* 0x0000005000307947 */ /* 0x000fea0003800000 */
.L_x_1249:
[----:B------:R-:W1:Y:S01]  /*a590*/  LDC.64 R14, c[0x0][0x3e8] ;  /* 0x0000fa00ff0e7b82 */ /* 0x000e620000000a00 */
[----:B------:R-:W-:Y:S01]  /*a5a0*/  LEA.HI R30, R30, R25, RZ, 0x2 ;  /* 0x000000191e1e7211 */ /* 0x000fe200078f10ff */
[----:B------:R-:W-:Y:S01]  /*a5b0*/  IMAD.MOV.U32 R4, RZ, RZ, R22 ;  /* 0x000000ffff047224 */ /* 0x000fe200078e0016 */
[----:B------:R-:W-:Y:S01]  /*a5c0*/  LOP3.LUT P0, RZ, R28, 0x3ff, RZ, 0xc0, !PT ;  /* 0x000003ff1cff7812 */ /* 0x000fe2000780c0ff */
[----:B------:R-:W-:Y:S01]  /*a5d0*/  IMAD.MOV.U32 R5, RZ, RZ, R23 ;  /* 0x000000ffff057224 */ /* 0x000fe200078e0017 */
[----:B------:R-:W-:Y:S01]  /*a5e0*/  LOP3.LUT R30, R30, 0xfffffffc, RZ, 0xc0, !PT ;  /* 0xfffffffc1e1e7812 */ /* 0x000fe200078ec0ff */
[----:B------:R-:W-:Y:S01]  /*a5f0*/  BSSY B6, `(.L_x_1254) ;  /* 0x0000034000067945 */ /* 0x000fe20003800000 */
[----:B-----5:R-:W-:Y:S01]  /*a600*/  SHF.R.S32.HI R3, RZ, 0x1f, R71 ;  /* 0x0000001fff037819 */ /* 0x020fe20000011447 */
[----:B------:R-:W2:Y:S01]  /*a610*/  LDC.64 R12, c[0x0][0x3d8] ;  /* 0x0000f600ff0c7b82 */ /* 0x000ea20000000a00 */
[----:B------:R-:W-:Y:S01]  /*a620*/  SHF.R.S32.HI R7, RZ, 0x1f, R209 ;  /* 0x0000001fff077819 */ /* 0x000fe200000114d1 */
[----:B------:R-:W-:-:S04]  /*a630*/  IMAD.IADD R63, R25, 0x1, -R30 ;  /* 0x00000001193f7824 */ /* 0x000fc800078e0a1e */
[----:B------:R-:W-:-:S05]  /*a640*/  IMAD.SHL.U32 R28, R63, 0x8, RZ ;  /* 0x000000083f1c7824 */ /* 0x000fca00078e00ff */
[----:B------:R-:W-:Y:S01]  /*a650*/  SHF.R.S32.HI R29, RZ, 0x1f, R28 ;  /* 0x0000001fff1d7819 */ /* 0x000fe2000001141c */
[-C--:B-1----:R-:W-:Y:S01]  /*a660*/  IMAD R6, R3, R14.reuse, RZ ;  /* 0x0000000e03067224 */ /* 0x082fe200078e02ff */
[----:B------:R-:W-:Y:S01]  /*a670*/  SHF.L.U64.HI R61, R14, 0x6, R15 ;  /* 0x000000060e3d7819 */ /* 0x000fe2000001020f */
[-C--:B------:R-:W-:Y:S02]  /*a680*/  IMAD R32, R7, R14.reuse, RZ ;  /* 0x0000000e07207224 */ /* 0x080fe400078e02ff */
[----:B------:R-:W-:-:S04]  /*a690*/  IMAD.WIDE.U32 R10, R209, R14, R4 ;  /* 0x0000000ed10a7225 */ /* 0x000fc800078e0004 */
[-C--:B--2---:R-:W-:Y:S01]  /*a6a0*/  IMAD R0, R3, R12.reuse, RZ ;  /* 0x0000000c03007224 */ /* 0x084fe200078e02ff */
[----:B------:R-:W-:Y:S01]  /*a6b0*/  SHF.L.U64.HI R59, R12, 0x6, R13 ;  /* 0x000000060c3b7819 */ /* 0x000fe2000001020d */
[-C--:B------:R-:W-:Y:S02]  /*a6c0*/  IMAD R20, R7, R12.reuse, RZ ;  /* 0x0000000c07147224 */ /* 0x080fe400078e02ff */
[----:B------:R-:W-:-:S04]  /*a6d0*/  IMAD.WIDE.U32 R8, R209, R12, R4 ;  /* 0x0000000cd1087225 */ /* 0x000fc800078e0004 */
[C---:B------:R-:W-:Y:S02]  /*a6e0*/  IMAD R51, R71.reuse, R15, R6 ;  /* 0x0000000f47337224 */ /* 0x040fe400078e0206 */
[----:B------:R-:W-:-:S04]  /*a6f0*/  IMAD.WIDE.U32 R46, R71, R14, RZ ;  /* 0x0000000e472e7225 */ /* 0x000fc800078e00ff */
[----:B------:R-:W-:-:S04]  /*a700*/  IMAD.WIDE.U32 R44, R71, R12, RZ ;  /* 0x0000000c472c7225 */ /* 0x000fc800078e00ff */
[----:B------:R-:W-:Y:S01]  /*a710*/  IMAD R49, R71, R13, R0 ;  /* 0x0000000d47317224 */ /* 0x000fe200078e0200 */
[----:B------:R-:W-:Y:S01]  /*a720*/  IADD3 R30, P3, R8, R44, RZ ;  /* 0x0000002c081e7210 */ /* 0x000fe20007f7e0ff */
[----:B------:R-:W-:-:S04]  /*a730*/  IMAD.WIDE.U32 R4, R209, R12, R28 ;  /* 0x0000000cd1047225 */ /* 0x000fc800078e001c */
[----:B------:R-:W-:Y:S01]  /*a740*/  IMAD.WIDE.U32 R6, R209, R14, R28 ;  /* 0x0000000ed1067225 */ /* 0x000fe200078e001c */
[----:B------:R-:W-:-:S03]  /*a750*/  IADD3 R48, P1, R4, R44, RZ ;  /* 0x0000002c04307210 */ /* 0x000fc60007f3e0ff */
[----:B------:R-:W-:Y:S01]  /*a760*/  IMAD R53, R209, R15, R32 ;  /* 0x0000000fd1357224 */ /* 0x000fe200078e0220 */
[-C--:B------:R-:W-:Y:S01]  /*a770*/  IADD3 R32, P4, R10, R46.reuse, RZ ;  /* 0x0000002e0a207210 */ /* 0x080fe20007f9e0ff */
[----:B------:R-:W-:Y:S01]  /*a780*/  IMAD.IADD R51, R51, 0x1, R47 ;  /* 0x0000000133337824 */ /* 0x000fe200078e022f */
[----:B------:R-:W-:Y:S01]  /*a790*/  IADD3 R52, P2, R6, R46, RZ ;  /* 0x0000002e06347210 */ /* 0x000fe20007f5e0ff */
[----:B------:R-:W-:Y:S02]  /*a7a0*/  IMAD R20, R209, R13, R20 ;  /* 0x0000000dd1147224 */ /* 0x000fe400078e0214 */
[----:B------:R-:W-:Y:S01]  /*a7b0*/  IMAD.IADD R49, R49, 0x1, R45 ;  /* 0x0000000131317824 */ /* 0x000fe200078e022d */
[C---:B------:R-:W-:Y:S01]  /*a7c0*/  IADD3.X R33, R51.reuse, R53, R11, P4, !PT ;  /* 0x0000003533217210 */ /* 0x040fe200027fe40b */
[----:B------:R-:W-:Y:S01]  /*a7d0*/  IMAD.SHL.U32 R60, R12, 0x40, RZ ;  /* 0x000000400c3c7824 */ /* 0x000fe200078e00ff */
[----:B------:R-:W-:Y:S01]  /*a7e0*/  IADD3.X R53, R51, R7, R53, P2, !PT ;  /* 0x0000000733357210 */ /* 0x000fe200017fe435 */
[----:B------:R-:W-:Y:S01]  /*a7f0*/  IMAD.SHL.U32 R62, R14, 0x40, RZ ;  /* 0x000000400e3e7824 */ /* 0x000fe200078e00ff */
[----:B------:R-:W-:-:S02]  /*a800*/  IADD3.X R31, R49, R20, R9, P3, !PT ;  /* 0x00000014311f7210 */ /* 0x000fc40001ffe409 */
[----:B------:R-:W-:Y:S01]  /*a810*/  IADD3.X R50, R49, R5, R20, P1, !PT ;  /* 0x0000000531327210 */ /* 0x000fe20000ffe414 */
        /* <DEDUP_REMOVED lines=16> */
[----:B0-2---:R-:W-:Y:S05]  /*a920*/  CALL.ABS.NOINC R14 ;  /* 0x000000000e007343 */ /* 0x005fea0003c00000 */
.L_x_1255:
[----:B------:R-:W-:Y:S05]  /*a930*/  BSYNC B6 ;  /* 0x0000000000067941 */ /* 0x000fea0003800000 */
.L_x_1254:
[----:B------:R-:W1:Y:S01]  /*a940*/  LDC.64 R6, c[0x0][0x3d8] ;  /* 0x0000f600ff067b82 */ /* 0x000e620000000a00 */
[----:B------:R-:W-:Y:S01]  /*a950*/  SHF.R.S32.HI R3, RZ, 0x1f, R217 ;  /* 0x0000001fff037819 */ /* 0x000fe200000114d9 */
[----:B------:R-:W-:Y:S01]  /*a960*/  ULDC.U8 UR4, c[0x0][0x3f0] ;  /* 0x0000fc0000047ab9 */ /* 0x000fe20000000000 */
[----:B------:R-:W-:Y:S01]  /*a970*/  BSSY B0, `(.L_x_1256) ;  /* 0x00004c5000007945 */ /* 0x000fe20003800000 */
[----:B------:R-:W-:-:S04]  /*a980*/  ISETP.NE.AND P0, PT, RZ, UR4, PT ;  /* 0x00000004ff007c0c */ /* 0x000fc8000bf05270 */
[----:B------:R-:W2:Y:S01]  /*a990*/  LDC.64 R4, c[0x0][0x3e8] ;  /* 0x0000fa00ff047b82 */ /* 0x000ea20000000a00 */
[-C--:B-1----:R-:W-:Y:S02]  /*a9a0*/  IMAD R0, R3, R6.reuse, RZ ;  /* 0x0000000603007224 */ /* 0x082fe400078e02ff */
[----:B------:R-:W-:-:S04]  /*a9b0*/  IMAD.WIDE.U32 R8, R217, R6, RZ ;  /* 0x00000006d9087225 */ /* 0x000fc800078e00ff */
[----:B------:R-:W-:Y:S02]  /*a9c0*/  IMAD.SHL.U32 R55, R8, 0x80, RZ ;  /* 0x0000008008377824 */ /* 0x000fe400078e00ff */
[-C--:B--2---:R-:W-:Y:S02]  /*a9d0*/  IMAD R12, R3, R4.reuse, RZ ;  /* 0x00000004030c7224 */ /* 0x084fe400078e02ff */
[C---:B------:R-:W-:Y:S02]  /*a9e0*/  IMAD R3, R217.reuse, R7, R0 ;  /* 0x00000007d9037224 */ /* 0x040fe400078e0200 */
[----:B------:R-:W-:-:S04]  /*a9f0*/  IMAD.WIDE.U32 R10, R217, R4, RZ ;  /* 0x00000004d90a7225 */ /* 0x000fc800078e00ff */
[----:B------:R-:W-:Y:S02]  /*aa00*/  IMAD R13, R217, R5, R12 ;  /* 0x00000005d90d7224 */ /* 0x000fe400078e020c */
[----:B------:R-:W-:Y:S02]  /*aa10*/  IMAD.IADD R9, R9, 0x1, R3 ;  /* 0x0000000109097824 */ /* 0x000fe400078e0203 */
[----:B------:R-:W-:Y:S02]  /*aa20*/  IMAD R0, R217, -0x80, R213 ;  /* 0xffffff80d9007824 */ /* 0x000fe400078e02d5 */
[----:B------:R-:W-:Y:S01]  /*aa30*/  IMAD.IADD R3, R11, 0x1, R13 ;  /* 0x000000010b037824 */ /* 0x000fe200078e020d */
[----:B------:R-:W-:Y:S01]  /*aa40*/  SHF.L.U64.HI R54, R8, 0x7, R9 ;  /* 0x0000000708367819 */ /* 0x000fe20000010209 */
[----:B------:R-:W-:Y:S01]  /*aa50*/  IMAD.SHL.U32 R57, R10, 0x80, RZ ;  /* 0x000000800a397824 */ /* 0x000fe200078e00ff */
[----:B------:R-:W-:Y:S02]  /*aa60*/  VIMNMX R58, R0, 0x80, PT ;  /* 0x00000080003a7848 */ /* 0x000fe40003fe0100 */
[----:B------:R-:W-:Y:S01]  /*aa70*/  SHF.L.U64.HI R56, R10, 0x7, R3 ;  /* 0x000000070a387819 */ /* 0x000fe20000010203 */
[----:B------:R-:W-:Y:S06]  /*aa80*/  @!P0 BRA `(.L_x_1257) ;  /* 0x0000002400a48947 */ /* 0x000fec0003800000 */
[----:B------:R-:W1:Y:S01]  /*aa90*/  LDC R0, c[0x0][0x428] ;  /* 0x00010a00ff007b82 */ /* 0x000e620000000800 */
[-C--:B------:R-:W-:Y:S01]  /*aaa0*/  ISETP.GE.AND P0, PT, R209, R58.reuse, PT ;  /* 0x0000003ad100720c */ /* 0x080fe20003f06270 */
[----:B------:R-:W-:Y:S01]  /*aab0*/  BSSY B1, `(.L_x_1258) ;  /* 0x0000029000017945 */ /* 0x000fe20003800000 */
[----:B------:R-:W-:Y:S01]  /*aac0*/  ISETP.GE.AND P1, PT, R231, R58, PT ;  /* 0x0000003ae700720c */ /* 0x000fe20003f26270 */
[----:B------:R-:W-:Y:S01]  /*aad0*/  IMAD.MOV.U32 R10, RZ, RZ, R44 ;  /* 0x000000ffff0a7224 */ /* 0x000fe200078e002c */
[----:B------:R-:W-:Y:S01]  /*aae0*/  CS2R R30, SRZ ;  /* 0x00000000001e7805 */ /* 0x000fe2000001ff00 */
[----:B------:R-:W-:Y:S01]  /*aaf0*/  IMAD.MOV.U32 R11, RZ, RZ, R49 ;  /* 0x000000ffff0b7224 */ /* 0x000fe200078e0031 */
[----:B------:R-:W-:Y:S01]  /*ab00*/  CS2R R38, SRZ ;  /* 0x0000000000267805 */ /* 0x000fe2000001ff00 */
[----:B------:R-:W-:Y:S01]  /*ab10*/  IMAD.MOV.U32 R12, RZ, RZ, R46 ;  /* 0x000000ffff0c7224 */ /* 0x000fe200078e002e */
[----:B------:R-:W-:Y:S01]  /*ab20*/  CS2R R34, SRZ ;  /* 0x0000000000227805 */ /* 0x000fe2000001ff00 */
[----:B------:R-:W-:Y:S01]  /*ab30*/  IMAD.MOV.U32 R13, RZ, RZ, R51 ;  /* 0x000000ffff0d7224 */ /* 0x000fe200078e0033 */
[----:B------:R-:W-:-:S02]  /*ab40*/  CS2R R40, SRZ ;  /* 0x0000000000287805 */ /* 0x000fc4000001ff00 */
[----:B------:R-:W-:Y:S02]  /*ab50*/  CS2R R32, SRZ ;  /* 0x0000000000207805 */ /* 0x000fe4000001ff00 */
[----:B------:R-:W-:Y:S02]  /*ab60*/  CS2R R20, SRZ ;  /* 0x0000000000147805 */ /* 0x000fe4000001ff00 */
[----:B------:R-:W-:Y:S02]  /*ab70*/  CS2R R36, SRZ ;  /* 0x0000000000247805 */ /* 0x000fe4000001ff00 */
[----:B-1----:R-:W-:Y:S01]  /*ab80*/  ISETP.NE.AND P2, PT, R0, 0x1, PT ;  /* 0x000000010000780c */ /* 0x002fe20003f45270 */
[----:B------:R-:W-:-:S04]  /*ab90*/  IMAD R0, R217, 0x80, R209 ;  /* 0x00000080d9007824 */ /* 0x000fc800078e02d1 */
[----:B------:R-:W-:-:S08]  /*aba0*/  IMAD R3, R63, 0x40, R0 ;  /* 0x000000403f037824 */ /* 0x000fd000078e0200 */
[----:B------:R-:W1:Y:S08]  /*abb0*/  @P2 LDC R8, c[0x0][0x42c] ;  /* 0x00010b00ff082b82 */ /* 0x000e700000000800 */
[----:B------:R-:W2:Y:S01]  /*abc0*/  @P2 LDC R9, c[0x0][0x430] ;  /* 0x00010c00ff092b82 */ /* 0x000ea20000000800 */
[----:B-1----:R-:W-:-:S05]  /*abd0*/  @P2 IMAD.HI.U32 R0, R3, R8, RZ ;  /* 0x0000000803002227 */ /* 0x002fca00078e00ff */
[----:B--2---:R-:W-:Y:S02]  /*abe0*/  @P2 SHF.R.U32.HI R3, RZ, R9, R0 ;  /* 0x00000009ff032219 */ /* 0x004fe40000011600 */
[----:B------:R-:W-:Y:S02]  /*abf0*/  CS2R R8, SRZ ;  /* 0x0000000000087805 */ /* 0x000fe4000001ff00 */
[----:B------:R-:W-:Y:S01]  /*ac00*/  SHF.R.S32.HI R45, RZ, 0x1f, R3 ;  /* 0x0000001fff2d7819 */ /* 0x000fe20000011403 */
[----:B------:R-:W-:Y:S06]  /*ac10*/  @P0 BRA `(.L_x_1259) ;  /* 0x0000000000480947 */ /* 0x000fec0003800000 */
[----:B------:R-:W-:Y:S01]  /*ac20*/  VIADD R0, R28, 0x20 ;  /* 0x000000201c007836 */ /* 0x000fe20000000000 */
[----:B------:R-:W-:Y:S01]  /*ac30*/  ULDC.64 UR6, c[0x0][0x3c8] ;  /* 0x0000f20000067ab9 */ /* 0x000fe20000000a00 */
[----:B------:R-:W-:Y:S01]  /*ac40*/  ULDC UR4, c[0x0][0x3d4] ;  /* 0x0000f50000047ab9 */ /* 0x000fe20000000800 */
[----:B------:R-:W-:Y:S02]  /*ac50*/  IADD3 R14, P4, P5, R48, UR6, R55 ;  /* 0x00000006300e7c10 */ /* 0x000fe4000fd9e037 */
[----:B------:R-:W-:Y:S02]  /*ac60*/  CS2R R40, SRZ ;  /* 0x0000000000287805 */ /* 0x000fe4000001ff00 */
[----:B------:R-:W-:Y:S02]  /*ac70*/  ISETP.GE.AND P2, PT, R0, UR4, PT ;  /* 0x0000000400007c0c */ /* 0x000fe4000bf46270 */
[----:B------:R-:W-:Y:S02]  /*ac80*/  CS2R R36, SRZ ;  /* 0x0000000000247805 */ /* 0x000fe4000001ff00 */
[----:B------:R-:W-:Y:S01]  /*ac90*/  ISETP.GE.AND P3, PT, R28, UR4, PT ;  /* 0x000000041c007c0c */ /* 0x000fe2000bf66270 */
[----:B------:R-:W-:Y:S01]  /*aca0*/  ULDC.64 UR4, c[0x0][0x3e0] ;  /* 0x0000f80000047ab9 */ /* 0x000fe20000000a00 */
[----:B------:R-:W-:-:S02]  /*acb0*/  IADD3.X R15, R50, UR7, R54, P4, P5 ;  /* 0x00000007320f7c10 */ /* 0x000fc4000a7ea436 */
[----:B------:R-:W-:Y:S02]  /*acc0*/  CS2R R38, SRZ ;  /* 0x0000000000267805 */ /* 0x000fe4000001ff00 */
[----:B------:R-:W-:Y:S02]  /*acd0*/  IADD3 R42, P4, P5, R52, UR4, R57 ;  /* 0x00000004342a7c10 */ /* 0x000fe4000fd9e039 */
[----:B------:R-:W-:Y:S02]  /*ace0*/  CS2R R34, SRZ ;  /* 0x0000000000227805 */ /* 0x000fe4000001ff00 */
[----:B------:R-:W-:Y:S01]  /*acf0*/  IADD3.X R43, R53, UR5, R56, P4, P5 ;  /* 0x00000005352b7c10 */ /* 0x000fe2000a7ea438 */
[----:B------:R1:W5:Y:S04]  /*ad00*/  @!P2 LDG.E.64 R36, desc[UR38][R14.64+0x20] ;  /* 0x000020260e24a981 */ /* 0x000368000c1e1b00 */
[----:B------:R1:W5:Y:S04]  /*ad10*/  @!P3 LDG.E.64 R40, desc[UR38][R14.64] ;  /* 0x000000260e28b981 */ /* 0x000368000c1e1b00 */
[----:B------:R1:W5:Y:S04]  /*ad20*/  @!P3 LDG.E.64 R38, desc[UR38][R42.64] ;  /* 0x000000262a26b981 */ /* 0x000368000c1e1b00 */
[----:B------:R1:W5:Y:S02]  /*ad30*/  @!P2 LDG.E.64 R34, desc[UR38][R42.64+0x20] ;  /* 0x000020262a22a981 */ /* 0x000364000c1e1b00 */
.L_x_1259:
[----:B------:R-:W-:Y:S05]  /*ad40*/  BSYNC B1 ;  /* 0x0000000000017941 */ /* 0x000fea0003800000 */
.L_x_1258:
[----:B------:R-:W-:Y:S04]  /*ad50*/  BSSY B1, `(.L_x_1260) ;  /* 0x0000018000017945 */ /* 0x000fe80003800000 */
[----:B------:R-:W-:Y:S05]  /*ad60*/  @P1 BRA `(.L_x_1261) ;  /* 0x0000000000581947 */ /* 0x000fea0003800000 */
[----:B-1----:R-:W-:Y:S01]  /*ad70*/  IADD3 R42, P4, P5, R52, R62, R57 ;  /* 0x0000003e342a7210 */ /* 0x002fe20007d9e039 */
[----:B------:R-:W-:Y:S01]  /*ad80*/  VIADD R9, R28, 0x20 ;  /* 0x000000201c097836 */ /* 0x000fe20000000000 */
[----:B------:R-:W-:Y:S01]  /*ad90*/  IADD3 R14, P2, P3, R48, R60, R55 ;  /* 0x0000003c300e7210 */ /* 0x000fe20007b5e037 */
[----:B------:R-:W-:Y:S01]  /*ada0*/  ULDC UR4, c[0x0][0x3d4] ;  /* 0x0000f50000047ab9 */ /* 0x000fe20000000800 */
[----:B------:R-:W-:Y:S01]  /*adb0*/  IADD3.X R0, R53, R61, R56, P4, P5 ;  /* 0x0000003d35007210 */ /* 0x000fe200027ea438 */
[----:B------:R-:W-:Y:S01]  /*adc0*/  ULDC.64 UR6, c[0x0][0x3c8] ;  /* 0x0000f20000067ab9 */ /* 0x000fe20000000a00 */
[----:B------:R-:W-:Y:S02]  /*add0*/  ISETP.GE.AND P5, PT, R9, UR4, PT ;  /* 0x0000000409007c0c */ /* 0x000fe4000bfa6270 */
[----:B------:R-:W-:Y:S02]  /*ade0*/  CS2R R32, SRZ ;  /* 0x0000000000207805 */ /* 0x000fe4000001ff00 */
[----:B------:R-:W-:Y:S01]  /*adf0*/  ISETP.GE.AND P4, PT, R28, UR4, PT ;  /* 0x000000041c007c0c */ /* 0x000fe2000bf86270 */
[----:B------:R-:W-:Y:S01]  /*ae00*/  ULDC.64 UR4, c[0x0][0x3e0] ;  /* 0x0000f80000047ab9 */ /* 0x000fe20000000a00 */
[----:B------:R-:W-:-:S02]  /*ae10*/  IADD3.X R8, R50, R59, R54, P2, P3 ;  /* 0x0000003b32087210 */ /* 0x000fc400017e6436 */
[----:B------:R-:W-:Y:S02]  /*ae20*/  CS2R R20, SRZ ;  /* 0x0000000000147805 */ /* 0x000fe4000001ff00 */
[----:B------:R-:W-:Y:S02]  /*ae30*/  IADD3 R14, P2, R14, UR6, RZ ;  /* 0x000000060e0e7c10 */ /* 0x000fe4000ff5e0ff */
[----:B------:R-:W-:Y:S02]  /*ae40*/  CS2R R30, SRZ ;  /* 0x00000000001e7805 */ /* 0x000fe4000001ff00 */
[----:B------:R-:W-:Y:S02]  /*ae50*/  IADD3 R42, P3, R42, UR4, RZ ;  /* 0x000000042a2a7c10 */ /* 0x000fe4000ff7e0ff */
[----:B------:R-:W-:Y:S02]  /*ae60*/  IADD3.X R15, R8, UR7, RZ, P2, !PT ;  /* 0x00000007080f7c10 */ /* 0x000fe400097fe4ff */
[----:B------:R-:W-:-:S02]  /*ae70*/  CS2R R8, SRZ ;  /* 0x0000000000087805 */ /* 0x000fc4000001ff00 */
[----:B------:R-:W-:Y:S01]  /*ae80*/  IADD3.X R43, R0, UR5, RZ, P3, !PT ;  /* 0x00000005002b7c10 */ /* 0x000fe20009ffe4ff */
[----:B------:R2:W5:Y:S04]  /*ae90*/  @!P4 LDG.E.64 R32, desc[UR38][R14.64] ;  /* 0x000000260e20c981 */ /* 0x000568000c1e1b00 */
[----:B------:R2:W5:Y:S04]  /*aea0*/  @!P5 LDG.E.64 R20, desc[UR38][R14.64+0x20] ;  /* 0x000020260e14d981 */ /* 0x000568000c1e1b00 */
[----:B------:R2:W5:Y:S04]  /*aeb0*/  @!P4 LDG.E.64 R30, desc[UR38][R42.64] ;  /* 0x000000262a1ec981 */ /* 0x000568000c1e1b00 */
[----:B------:R2:W5:Y:S02]  /*aec0*/  @!P5 LDG.E.64 R8, desc[UR38][R42.64+0x20] ;  /* 0x000020262a08d981 */ /* 0x000564000c1e1b00 */
.L_x_1261:
[----:B------:R-:W-:Y:S05]  /*aed0*/  BSYNC B1 ;  /* 0x0000000000017941 */ /* 0x000fea0003800000 */
.L_x_1260:
[-C--:B------:R-:W-:Y:S01]  /*aee0*/  IMAD R0, R45, R6.reuse, RZ ;  /* 0x000000062d007224 */ /* 0x080fe200078e02ff */
[----:B------:R-:W-:Y:S01]  /*aef0*/  ULDC.64 UR4, c[0x0][0x3c8] ;  /* 0x0000f20000047ab9 */ /* 0x000fe20000000a00 */
[----:B------:R-:W-:Y:S01]  /*af00*/  IMAD.WIDE.U32 R10, R3, R6, R10 ;  /* 0x00000006030a7225 */ /* 0x000fe200078e000a */
[----:B------:R-:W-:-:S03]  /*af10*/  ULDC.64 UR6, c[0x0][0x3e0] ;  /* 0x0000f80000067ab9 */ /* 0x000fc60000000a00 */
[----:B------:R-:W-:-:S04]  /*af20*/  IMAD.WIDE.U32 R12, R3, R4, R12 ;  /* 0x00000004030c7225 */ /* 0x000fc800078e000c */
[----:B------:R-:W-:Y:S01]  /*af30*/  IMAD R6, R45, R4, RZ ;  /* 0x000000042d067224 */ /* 0x000fe200078e02ff */
[----:B------:R-:W-:Y:S01]  /*af40*/  IADD3 R4, P2, R10, UR4, RZ ;  /* 0x000000040a047c10 */ /* 0x000fe2000ff5e0ff */
[C---:B------:R-:W-:Y:S01]  /*af50*/  IMAD R7, R3.reuse, R7, R0 ;  /* 0x0000000703077224 */ /* 0x040fe200078e0200 */
[----:B------:R-:W-:Y:S01]  /*af60*/  IADD3 R0, P3, R12, UR6, RZ ;  /* 0x000000060c007c10 */ /* 0x000fe2000ff7e0ff */
[----:B------:R-:W-:Y:S01]  /*af70*/  IMAD R3, R3, R5, R6 ;  /* 0x0000000503037224 */ /* 0x000fe200078e0206 */
[----:B------:R-:W-:Y:S02]  /*af80*/  UMOV UR4, 0xffffffff ;  /* 0xffffffff00047882 */ /* 0x000fe40000000000 */
[----:B------:R-:W-:Y:S02]  /*af90*/  IADD3.X R5, R11, UR5, R7, P2, !PT ;  /* 0x000000050b057c10 */ /* 0x000fe400097fe407 */
[----:B------:R-:W-:Y:S01]  /*afa0*/  IADD3.X R3, R13, UR7, R3, P3, !PT ;  /* 0x000000070d037c10 */ /* 0x000fe20009ffe403 */
[----:B------:R-:W-:Y:S06]  /*afb0*/  BRA.DIV UR4, `(.L_x_1262) ;  /* 0x0000021604987947 */ /* 0x000fec000b800000 */
.L_x_1535:
[----:B------:R-:W-:-:S03]  /*afc0*/  UMOV UR4, 0xffffffff ;  /* 0xffffffff00047882 */ /* 0x000fc60000000000 */
[----:B------:R-:W-:Y:S05]  /*afd0*/  BRA.DIV UR4, `(.L_x_1263) ;  /* 0x0000021604b87947 */ /* 0x000fea000b800000 */
.L_x_1538:
[----:B------:R-:W-:-:S03]  /*afe0*/  UMOV UR4, 0xffffffff ;  /* 0xffffffff00047882 */ /* 0x000fc60000000000 */
[----:B------:R-:W-:Y:S05]  /*aff0*/  BRA.DIV UR4, `(.L_x_1264) ;  /* 0x0000021604d87947 */ /* 0x000fea000b800000 */
.L_x_1541:
[----:B------:R-:W-:-:S03]  /*b000*/  UMOV UR4, 0xffffffff ;  /* 0xffffffff00047882 */ /* 0x000fc60000000000 */
[----:B------:R-:W-:Y:S05]  /*b010*/  BRA.DIV UR4, `(.L_x_1265) ;  /* 0x0000021604f87947 */ /* 0x000fea000b800000 */
.L_x_1544:
[----:B------:R-:W-:-:S03]  /*b020*/  UMOV UR4, 0xffffffff ;  /* 0xffffffff00047882 */ /* 0x000fc60000000000 */
[----:B------:R-:W-:Y:S05]  /*b030*/  BRA.DIV UR4, `(.L_x_1266) ;  /* 0x0000021a04187947 */ /* 0x000fea000b800000 */
.L_x_1547:
[----:B------:R-:W-:-:S03]  /*b040*/  UMOV UR4, 0xffffffff ;  /* 0xffffffff00047882 */ /* 0x000fc60000000000 */
[----:B------:R-:W-:Y:S05]  /*b050*/  BRA.DIV UR4, `(.L_x_1267) ;  /* 0x0000021a04387947 */ /* 0x000fea000b800000 */
.L_x_1550:
[----:B------:R-:W-:-:S03]  /*b060*/  UMOV UR4, 0xffffffff ;  /* 0xffffffff00047882 */ /* 0x000fc60000000000 */
[----:B------:R-:W-:Y:S05]  /*b070*/  BRA.DIV UR4, `(.L_x_1268) ;  /* 0x0000021a04587947 */ /* 0x000fea000b800000 */
.L_x_1553:
[----:B------:R-:W-:-:S03]  /*b080*/  UMOV UR4, 0xffffffff ;  /* 0xffffffff00047882 */ /* 0x000fc60000000000 */
[----:B------:R-:W-:Y:S05]  /*b090*/  BRA.DIV UR4, `(.L_x_1269) ;  /* 0x0000021a04787947 */ /* 0x000fea000b800000 */
.L_x_1556:
[----:B------:R-:W-:Y:S01]  /*b0a0*/  ULEA.HI UR4, UR37, UR37, URZ, 0x1 ;  /* 0x0000002525047291 */ /* 0x000fe2000f8f083f */
[C---:B------:R-:W-:Y:S01]  /*b0b0*/  IMAD.SHL.U32 R0, R211.reuse, 0x80, RZ ;  /* 0x00000080d3007824 */ /* 0x040fe200078e00ff */
[----:B------:R-:W-:Y:S01]  /*b0c0*/  BSSY B1, `(.L_x_1270) ;  /* 0x000000f000017945 */ /* 0x000fe20003800000 */
[----:B------:R-:W-:Y:S01]  /*b0d0*/  LOP3.LUT P3, RZ, R211, 0x4, RZ, 0xc0, !PT ;  /* 0x00000004d3ff7812 */ /* 0x000fe2000786c0ff */
[----:B------:R-:W-:Y:S02]  /*b0e0*/  ULOP3.LUT UR4, UR4, 0xfffffffe, URZ, 0xc0, !UPT ;  /* 0xfffffffe04047892 */ /* 0x000fe4000f8ec03f */
[----:B------:R-:W-:Y:S02]  /*b0f0*/  LOP3.LUT R3, R0, 0x380, RZ, 0xc0, !PT ;  /* 0x0000038000037812 */ /* 0x000fe400078ec0ff */
[----:B------:R-:W-:Y:S02]  /*b100*/  UIADD3 UR4, UR37, -UR4, URZ ;  /* 0x8000000425047290 */ /* 0x000fe4000fffe03f */
[----:B------:R-:W-:-:S02]  /*b110*/  LOP3.LUT R0, R3, 0x30, R22, 0xf8, !PT ;  /* 0x0000003003007812 */ /* 0x000fc400078ef816 */
[----:B------:R-:W-:Y:S02]  /*b120*/  SHF.R.U32.HI R3, RZ, 0x3, R3 ;  /* 0x00000003ff037819 */ /* 0x000fe40000011603 */
[----:B------:R-:W-:Y:S02]  /*b130*/  IMAD.U32 R5, RZ, RZ, UR4 ;  /* 0x00000004ff057e24 */ /* 0x000fe4000f8e00ff */
[----:B------:R-:W-:-:S03]  /*b140*/  LOP3.LUT R3, R0, R3, RZ, 0x3c, !PT ;  /* 0x0000000300037212 */ /* 0x000fc600078e3cff */
[----:B------:R-:W-:Y:S02]  /*b150*/  SHF.L.U32 R5, R5, 0x1f, RZ ;  /* 0x0000001f05057819 */ /* 0x000fe400000006ff */
[----:B------:R-:W-:Y:S02]  /*b160*/  IADD3 R3, R18, R3, R220 ;  /* 0x0000000312037210 */ /* 0x000fe40007ffe0dc */
[----:B------:R-:W3:Y:S03]  /*b170*/  SYNCS.PHASECHK.TRANS64.TRYWAIT P2, [R18+URZ+0x28800], R5 ;  /* 0x02880005120075a7 */ /* 0x000ee6000804017f */
[C---:B------:R-:W-:Y:S02]  /*b180*/  VIADD R4, R3.reuse, 0x18400 ;  /* 0x0001840003047836 */ /* 0x040fe40000000000 */
[----:B------:R-:W-:Y:S01]  /*b190*/  VIADD R0, R3, 0x18440 ;  /* 0x0001844003007836 */ /* 0x000fe20000000000 */
[----:B---3--:R-:W-:Y:S06]  /*b1a0*/  @!P2 BRA `(.L_x_1271) ;  /* 0x00000218005ca947 */ /* 0x008fec0003800000 */
.L_x_1557:
[----:B------:R-:W-:Y:S05]  /*b1b0*/  BSYNC B1 ;  /* 0x0000000000017941 */ /* 0x000fea0003800000 */
.L_x_1270:
[----:B------:R-:W-:Y:S01]  /*b1c0*/  BSSY B1, `(.L_x_1272) ;  /* 0x00000fb000017945 */ /* 0x000fe20003800000 */
[----:B------:R-:W-:-:S03]  /*b1d0*/  @P3 VIADD R0, R4, 0xffffffc0 ;  /* 0xffffffc004003836 */ /* 0x000fc60000000000 */
[----:B------:R-:W-:Y:S05]  /*b1e0*/  @P0 BRA `(.L_x_1273) ;  /* 0x0000000c00e00947 */ /* 0x000fea0003800000 */
[----:B---3--:R-:W3:Y:S01]  /*b1f0*/  LDC R5, c[0x0][0x3d4] ;  /* 0x0000f500ff057b82 */ /* 0x008ee20000000800 */
[C---:B------:R-:W-:Y:S01]  /*b200*/  VIADD R4, R28.reuse, 0x20 ;  /* 0x000000201c047836 */ /* 0x040fe20000000000 */
[----:B------:R-:W-:Y:S01]  /*b210*/  BSSY B2, `(.L_x_1274) ;  /* 0x000007a000027945 */ /* 0x000fe20003800000 */
[----:B---3--:R-:W-:-:S03]  /*b220*/  ISETP.GE.AND P0, PT, R28, R5, PT ;  /* 0x000000051c00720c */ /* 0x008fc60003f06270 */
[----:B------:R-:W-:-:S10]  /*b230*/  ISETP.GE.AND P2, PT, R4, R5, PT ;  /* 0x000000050400720c */ /* 0x000fd40003f46270 */
[----:B------:R-:W-:Y:S05]  /*b240*/  @P0 BRA `(.L_x_1275) ;  /* 0x0000000400d80947 */ /* 0x000fea0003800000 */
[----:B------:R-:W3:Y:S01]  /*b250*/  LDS.128 R4, [R3+0x18400] ;  /* 0x0184000003047984 */ /* 0x000ee20000000c00 */
[----:B-----5:R-:W-:Y:S02]  /*b260*/  SHF.R.U32.HI R10, RZ, 0x8, R40 ;  /* 0x00000008ff0a7819 */ /* 0x020fe40000011628 */
[----:B------:R-:W-:Y:S02]  /*b270*/  SHF.R.U32.HI R12, RZ, 0x8, R41 ;  /* 0x00000008ff0c7819 */ /* 0x000fe40000011629 */
[----:B------:R-:W-:Y:S02]  /*b280*/  LOP3.LUT R11, R40, 0xff, RZ, 0xc0, !PT ;  /* 0x000000ff280b7812 */ /* 0x000fe400078ec0ff */
[----:B------:R-:W-:Y:S02]  /*b290*/  LOP3.LUT R13, R41, 0xff, RZ, 0xc0, !PT ;  /* 0x000000ff290d7812 */ /* 0x000fe400078ec0ff */
[----:B------:R-:W-:Y:S02]  /*b2a0*/  LOP3.LUT R10, R10, 0xff, RZ, 0xc0, !PT ;  /* 0x000000ff0a0a7812 */ /* 0x000fe400078ec0ff */
[----:B------:R-:W-:-:S02]  /*b2b0*/  LOP3.LUT R12, R12, 0xff, RZ, 0xc0, !PT ;  /* 0x000000ff0c0c7812 */ /* 0x000fc400078ec0ff */
[----:B-12---:R-:W-:Y:S02]  /*b2c0*/  SHF.R.U32.HI R14, RZ, 0x8, R39 ;  /* 0x00000008ff0e7819 */ /* 0x006fe40000011627 */
[----:B------:R-:W-:Y:S02]  /*b2d0*/  PRMT R11, R10, 0x7604, R11 ;  /* 0x000076040a0b7816 */ /* 0x000fe4000000000b */
[----:B------:R-:W-:Y:S02]  /*b2e0*/  PRMT R12, R12, 0x7604, R13 ;  /* 0x000076040c0c7816 */ /* 0x000fe4000000000d */
[----:B------:R-:W-:Y:S02]  /*b2f0*/  SHF.R.U32.HI R13, RZ, 0x10, R41 ;  /* 0x00000010ff0d7819 */ /* 0x000fe40000011629 */
[----:B------:R-:W-:Y:S02]  /*b300*/  SHF.R.U32.HI R10, RZ, 0x8, R38 ;  /* 0x00000008ff0a7819 */ /* 0x000fe40000011626 */
[----:B------:R-:W-:Y:S01]  /*b310*/  LOP3.LUT R43, R39, 0xff, RZ, 0xc0, !PT ;  /* 0x000000ff272b7812 */ /* 0x000fe200078ec0ff */
[----:B------:R-:W-:Y:S01]  /*b320*/  IMAD.U32 R13, R13, 0x10000, RZ ;  /* 0x000100000d0d7824 */ /* 0x000fe200078e00ff */
[----:B------:R-:W-:-:S02]  /*b330*/  LOP3.LUT R14, R14, 0xff, RZ, 0xc0, !PT ;  /* 0x000000ff0e0e7812 */ /* 0x000fc400078ec0ff */
[----:B------:R-:W-:Y:S02]  /*b340*/  SHF.R.U32.HI R42, RZ, 0x10, R39 ;  /* 0x00000010ff2a7819 */ /* 0x000fe40000011627 */
[----:B------:R-:W-:Y:S02]  /*b350*/  LOP3.LUT R15, R38, 0xff, RZ, 0xc0, !PT ;  /* 0x000000ff260f7812 */ /* 0x000fe400078ec0ff */
[----:B------:R-:W-:Y:S02]  /*b360*/  LOP3.LUT R10, R10, 0xff, RZ, 0xc0, !PT ;  /* 0x000000ff0a0a7812 */ /* 0x000fe400078ec0ff */
[----:B------:R-:W-:Y:S01]  /*b370*/  PRMT R14, R14, 0x7604, R43 ;  /* 0x000076040e0e7816 */ /* 0x000fe2000000002b */
[----:B------:R-:W-:Y:S01]  /*b380*/  IMAD.U32 R43, R42, 0x10000, RZ ;  /* 0x000100002a2b7824 */ /* 0x000fe200078e00ff */
[----:B------:R-:W-:Y:S02]  /*b390*/  PRMT R15, R10, 0x7604, R15 ;  /* 0x000076040a0f7816 */ /* 0x000fe4000000000f */
[----:B------:R-:W-:-:S02]  /*b3a0*/  LOP3.LUT R11, R11, 0xff0000, R40, 0xf8, !PT ;  /* 0x00ff00000b0b7812 */ /* 0x000fc400078ef828 */
[----:B------:R-:W-:Y:S02]  /*b3b0*/  LOP3.LUT R13, R12, 0xff0000, R13, 0xf8, !PT ;  /* 0x00ff00000c0d7812 */ /* 0x000fe400078ef80d */
[----:B------:R-:W-:Y:S02]  /*b3c0*/  LOP3.LUT R45, R14, 0xff0000, R43, 0xf8, !PT ;  /* 0x00ff00000e2d7812 */ /* 0x000fe400078ef82b */
[----:B------:R-:W-:Y:S02]  /*b3d0*/  LOP3.LUT R43, R15, 0xff0000, R38, 0xf8, !PT ;  /* 0x00ff00000f2b7812 */ /* 0x000fe400078ef826 */
[----:B------:R-:W-:Y:S02]  /*b3e0*/  LOP3.LUT R15, R11, 0xff000000, R40, 0xf8, !PT ;  /* 0xff0000000b0f7812 */ /* 0x000fe400078ef828 */
[----:B------:R-:W-:Y:S02]  /*b3f0*/  LOP3.LUT R45, R45, 0xff000000, R39, 0xf8, !PT ;  /* 0xff0000002d2d7812 */ /* 0x000fe400078ef827 */
[----:B------:R-:W-:-:S02]  /*b400*/  LOP3.LUT R40, R13, 0xff000000, R41, 0xf8, !PT ;  /* 0xff0000000d287812 */ /* 0x000fc400078ef829 */
[----:B---3--:R-:W-:Y:S02]  /*b410*/  F2FP.F16.E4M3.UNPACK_B R10, R6.H1 ;  /* 0x00000006ff0a723e */ /* 0x008fe400030006ff */
[----:B------:R-:W-:Y:S02]  /*b420*/  LOP3.LUT R43, R43, 0xff000000, R38, 0xf8, !PT ;  /* 0xff0000002b2b7812 */ /* 0x000fe400078ef826 */
[----:B------:R-:W-:Y:S01]  /*b430*/  F2FP.F16.E4M3.UNPACK_B R41, R45 ;  /* 0x0000002dff29723e */ /* 0x000fe200020006ff */
[--C-:B------:R-:W-:Y:S01]  /*b440*/  HADD2.F32 R13, -RZ, R10.reuse.H0_H0 ;  /* 0x2000000aff0d7230 */ /* 0x100fe20000004100 */
[----:B------:R-:W-:Y:S01]  /*b450*/  F2FP.F16.E4M3.UNPACK_B R38, R40 ;  /* 0x00000028ff26723e */ /* 0x000fe200020006ff */
[----:B------:R-:W-:Y:S01]  /*b460*/  HADD2.F32 R10, -RZ, R10.H1_H1 ;  /* 0x3000000aff0a7230 */ /* 0x000fe20000004100 */
[----:B------:R-:W-:Y:S01]  /*b470*/  F2FP.F16.E4M3.UNPACK_B R12, R6 ;  /* 0x00000006ff0c723e */ /* 0x000fe200020006ff */
[--C-:B------:R-:W-:Y:S01]  /*b480*/  HADD2.F32 R42, -RZ, R41.reuse.H1_H1 ;  /* 0x30000029ff2a7230 */ /* 0x100fe20000004100 */
[----:B------:R-:W-:Y:S01]  /*b490*/  F2FP.F16.E4M3.UNPACK_B R11, R5.H1 ;  /* 0x00000005ff0b723e */ /* 0x000fe200030006ff */
[----:B------:R-:W-:Y:S01]  /*b4a0*/  HADD2.F32 R39, -RZ, R38.H1_H1 ;  /* 0x30000026ff277230 */ /* 0x000fe20000004100 */
[----:B------:R-:W-:Y:S01]  /*b4b0*/  F2FP.F16.E4M3.UNPACK_B R14, R7 ;  /* 0x00000007ff0e723e */ /* 0x000fe200020006ff */
[----:B------:R-:W-:-:S02]  /*b4c0*/  HADD2.F32 R41, -RZ, R41.H0_H0 ;  /* 0x20000029ff297230 */ /* 0x000fc40000004100 */
[CC--:B------:R-:W-:Y:S01]  /*b4d0*/  FMUL.FTZ R44, R10.reuse, R42.reuse ;  /* 0x0000002a0a2c7220 */ /* 0x0c0fe20000410000 */
[----:B------:R-:W-:Y:S02]  /*b4e0*/  HADD2.F32 R38, -RZ, R38.H0_H0 ;  /* 0x20000026ff267230 */ /* 0x000fe40000004100 */
[----:B------:R-:W-:Y:S01]  /*b4f0*/  FMUL.FTZ R47, R10, R39 ;  /* 0x000000270a2f7220 */ /* 0x000fe20000410000 */
[----:B------:R-:W-:Y:S01]  /*b500*/  F2FP.F16.E4M3.UNPACK_B R10, R5 ;  /* 0x00000005ff0a723e */ /* 0x000fe200020006ff */
[--C-:B------:R-:W-:Y:S02]  /*b510*/  HADD2.F32 R5, -RZ, R12.reuse.H1_H1 ;  /* 0x3000000cff057230 */ /* 0x100fe40000004100 */
[C---:B------:R-:W-:Y:S01]  /*b520*/  FFMA.FTZ R46, R13.reuse, R39, -R44 ;  /* 0x000000270d2e7223 */ /* 0x040fe2000001082c */
[----:B------:R-:W-:Y:S01]  /*b530*/  FFMA.FTZ R49, R13, R42, R47 ;  /* 0x0000002a0d317223 */ /* 0x000fe2000001002f */
[----:B------:R-:W-:Y:S01]  /*b540*/  HADD2.F32 R12, -RZ, R12.H0_H0 ;  /* 0x2000000cff0c7230 */ /* 0x000fe20000004100 */
[----:B------:R-:W-:Y:S01]  /*b550*/  F2FP.F16.E4M3.UNPACK_B R45, R45.H1 ;  /* 0x0000002dff2d723e */ /* 0x000fe200030006ff */
[C---:B------:R-:W-:Y:S01]  /*b560*/  FMUL.FTZ R13, R5.reuse, R41 ;  /* 0x00000029050d7220 */ /* 0x040fe20000410000 */
[----:B------:R-:W-:Y:S01]  /*b570*/  F2FP.F16.E4M3.UNPACK_B R40, R40.H1 ;  /* 0x00000028ff28723e */ /* 0x000fe200030006ff */
[-C--:B------:R-:W-:Y:S01]  /*b580*/  FMUL.FTZ R44, R5, R38.reuse ;  /* 0x00000026052c7220 */ /* 0x080fe20000410000 */
[----:B------:R-:W-:Y:S01]  /*b590*/  F2FP.F16.E4M3.UNPACK_B R7, R7.H1 ;  /* 0x00000007ff07723e */ /* 0x000fe200030006ff */
[----:B------:R-:W-:Y:S01]  /*b5a0*/  FFMA.FTZ R42, R12, R38, -R13 ;  /* 0x000000260c2a7223 */ /* 0x000fe2000001080d */
[----:B------:R-:W-:-:S02]  /*b5b0*/  HADD2.F32 R5, -RZ, R14.H1_H1 ;  /* 0x3000000eff057230 */ /* 0x000fc40000004100 */
[----:B------:R-:W-:Y:S01]  /*b5c0*/  FFMA.FTZ R47, R12, R41, R44 ;  /* 0x000000290c2f7223 */ /* 0x000fe2000001002c */
[--C-:B------:R-:W-:Y:S01]  /*b5d0*/  HADD2.F32 R39, -RZ, R45.reuse.H0_H0 ;  /* 0x2000002dff277230 */ /* 0x100fe20000004100 */
[-C--:B------:R-:W-:Y:S01]  /*b5e0*/  F2FP.F16.E4M3.UNPACK_B R6, R4.reuse ;  /* 0x00000004ff06723e */ /* 0x080fe200020006ff */
[----:B------:R-:W-:Y:S01]  /*b5f0*/  HADD2.F32 R13, -RZ, R40.H0_H0 ;  /* 0x20000028ff0d7230 */ /* 0x000fe20000004100 */
[----:B------:R-:W-:Y:S01]  /*b600*/  F2FP.F16.E4M3.UNPACK_B R4, R4.H1 ;  /* 0x00000004ff04723e */ /* 0x000fe200030006ff */
[----:B------:R-:W-:Y:S02]  /*b610*/  HADD2.F32 R14, -RZ, R14.H0_H0 ;  /* 0x2000000eff0e7230 */ /* 0x000fe40000004100 */
[C---:B------:R-:W-:Y:S01]  /*b620*/  FMUL.FTZ R41, R5.reuse, R39 ;  /* 0x0000002705297220 */ /* 0x040fe20000410000 */
[----:B------:R-:W-:Y:S02]  /*b630*/  HADD2.F32 R45, -RZ, R45.H1_H1 ;  /* 0x3000002dff2d7230 */ /* 0x000fe40000004100 */
[----:B------:R-:W-:Y:S01]  /*b640*/  FMUL.FTZ R51, R5, R13 ;  /* 0x0000000d05337220 */ /* 0x000fe20000410000 */
[----:B------:R-:W-:-:S02]  /*b650*/  HADD2.F32 R12, -RZ, R7.H1_H1 ;  /* 0x30000007ff0c7230 */ /* 0x000fc40000004100 */
[C---:B------:R-:W-:Y:S01]  /*b660*/  FFMA.FTZ R44, R14.reuse, R13, -R41 ;  /* 0x0000000d0e2c7223 */ /* 0x040fe20000010829 */
[----:B------:R-:W-:Y:S02]  /*b670*/  HADD2.F32 R40, -RZ, R40.H1_H1 ;  /* 0x30000028ff287230 */ /* 0x000fe40000004100 */
[----:B------:R-:W-:Y:S01]  /*b680*/  FFMA.FTZ R51, R14, R39, R51 ;  /* 0x000000270e337223 */ /* 0x000fe20000010033 */
[----:B------:R-:W-:Y:S02]  /*b690*/  HADD2.F32 R5, -RZ, R7.H0_H0 ;  /* 0x20000007ff057230 */ /* 0x000fe40000004100 */
[C---:B------:R-:W-:Y:S01]  /*b6a0*/  FMUL.FTZ R38, R12.reuse, R45 ;  /* 0x0000002d0c267220 */ /* 0x040fe20000410000 */
[----:B------:R-:W-:Y:S01]  /*b6b0*/  F2FP.F16.E4M3.UNPACK_B R13, R43 ;  /* 0x0000002bff0d723e */ /* 0x000fe200020006ff */
[-C--:B------:R-:W-:Y:S01]  /*b6c0*/  FMUL.FTZ R14, R12, R40.reuse ;  /* 0x000000280c0e7220 */ /* 0x080fe20000410000 */
[----:B------:R-:W-:Y:S01]  /*b6d0*/  F2FP.F16.E4M3.UNPACK_B R12, R15 ;  /* 0x0000000fff0c723e */ /* 0x000fe200020006ff */
[----:B------:R-:W-:Y:S01]  /*b6e0*/  FFMA.FTZ R48, R5, R40, -R38 ;  /* 0x0000002805307223 */ /* 0x000fe20000010826 */
[----:B------:R-:W-:-:S02]  /*b6f0*/  HADD2.F32 R7, -RZ, R4.H1_H1 ;  /* 0x30000004ff077230 */ /* 0x000fc40000004100 */
[----:B------:R-:W-:Y:S01]  /*b700*/  FFMA.FTZ R45, R5, R45, R14 ;  /* 0x0000002d052d7223 */ /* 0x000fe2000001000e */
[--C-:B------:R-:W-:Y:S01]  /*b710*/  HADD2.F32 R38, -RZ, R13.reuse.H1_H1 ;  /* 0x3000000dff267230 */ /* 0x100fe20000004100 */
[----:B------:R-:W-:Y:S01]  /*b720*/  F2FP.F16.E4M3.UNPACK_B R15, R15.H1 ;  /* 0x0000000fff0f723e */ /* 0x000fe200030006ff */
[----:B------:R-:W-:Y:S01]  /*b730*/  HADD2.F32 R14, -RZ, R12.H1_H1 ;  /* 0x3000000cff0e7230 */ /* 0x000fe20000004100 */
[----:B------:R-:W-:Y:S01]  /*b740*/  F2FP.F16.E4M3.UNPACK_B R43, R43.H1 ;  /* 0x0000002bff2b723e */ /* 0x000fe200030006ff */
[----:B------:R-:W-:Y:S02]  /*b750*/  HADD2.F32 R5, -RZ, R4.H0_H0 ;  /* 0x20000004ff057230 */ /* 0x000fe40000004100 */
[----:B------:R-:W-:Y:S01]  /*b760*/  FMUL.FTZ R40, R7, R38 ;  /* 0x0000002607287220 */ /* 0x000fe20000410000 */
[----:B------:R-:W-:Y:S01]  /*b770*/  HADD2.F32 R39, -RZ, R13.H0_H0 ;  /* 0x2000000dff277230 */ /* 0x000fe20000004100 */
[----:B------:R-:W-:Y:S01]  /*b780*/  F2FP.SATFINITE.E4M3.F32.PACK_AB_MERGE_C R46, R49, R46, RZ ;  /* 0x0000002e312e723e */ /* 0x000fe200048070ff */
[----:B------:R-:W-:-:S02]  /*b790*/  HADD2.F32 R4, -RZ, R6.H1_H1 ;  /* 0x30000006ff047230 */ /* 0x000fc40000004100 */
[-C--:B------:R-:W-:Y:S01]  /*b7a0*/  FFMA.FTZ R40, R5, R14.reuse, -R40 ;  /* 0x0000000e05287223 */ /* 0x080fe20000010828 */
[----:B------:R-:W-:Y:S02]  /*b7b0*/  HADD2.F32 R13, -RZ, R12.H0_H0 ;  /* 0x2000000cff0d7230 */ /* 0x000fe40000004100 */
[----:B------:R-:W-:Y:S01]  /*b7c0*/  FMUL.FTZ R12, R7, R14 ;  /* 0x0000000e070c7220 */ /* 0x000fe20000410000 */
[----:B------:R-:W-:Y:S02]  /*b7d0*/  HADD2.F32 R6, -RZ, R6.H0_H0 ;  /* 0x20000006ff067230 */ /* 0x000fe40000004100 */
[C---:B------:R-:W-:Y:S01]  /*b7e0*/  FMUL.FTZ R7, R4.reuse, R39 ;  /* 0x0000002704077220 */ /* 0x040fe20000410000 */
[----:B------:R-:W-:Y:S01]  /*b7f0*/  F2FP.SATFINITE.E4M3.F32.PACK_AB_MERGE_C R42, R47, R42, R46 ;  /* 0x0000002a2f2a723e */ /* 0x000fe2000480702e */
[-C--:B------:R-:W-:Y:S01]  /*b800*/  FMUL.FTZ R4, R4, R13.reuse ;  /* 0x0000000d04047220 */ /* 0x080fe20000410000 */
[----:B------:R-:W-:Y:S01]  /*b810*/  FFMA.FTZ R41, R5, R38, R12 ;  /* 0x0000002605297223 */ /* 0x000fe2000001000c */
[----:B------:R-:W-:Y:S01]  /*b820*/  FFMA.FTZ R7, R6, R13, -R7 ;  /* 0x0000000d06077223 */ /* 0x000fe20000010807 */
[----:B------:R-:W-:-:S02]  /*b830*/  HADD2.F32 R5, -RZ, R11.H1_H1 ;  /* 0x3000000bff057230 */ /* 0x000fc40000004100 */
[----:B------:R-:W-:Y:S01]  /*b840*/  FFMA.FTZ R14, R6, R39, R4 ;  /* 0x00000027060e7223 */ /* 0x000fe20000010004 */
[----:B------:R-:W-:Y:S01]  /*b850*/  HADD2.F32 R6, -RZ, R15.H1_H1 ;  /* 0x3000000fff067230 */ /* 0x000fe20000004100 */
[----:B------:R-:W-:Y:S01]  /*b860*/  F2FP.SATFINITE.E4M3.F32.PACK_AB_MERGE_C R40, R41, R40, RZ ;  /* 0x000000282928723e */ /* 0x000fe200048070ff */
[--C-:B------:R-:W-:Y:S02]  /*b870*/  HADD2.F32 R12, -RZ, R43.reuse.H1_H1 ;  /* 0x3000002bff0c7230 */ /* 0x100fe40000004100 */
[----:B------:R-:W-:Y:S02]  /*b880*/  HADD2.F32 R43, -RZ, R43.H0_H0 ;  /* 0x2000002bff2b7230 */ /* 0x000fe40000004100 */
[C---:B------:R-:W-:Y:S01]  /*b890*/  FMUL.FTZ R13, R5.reuse, R6 ;  /* 0x00000006050d7220 */ /* 0x040fe20000410000 */
[----:B------:R-:W-:Y:S02]  /*b8a0*/  HADD2.F32 R4, -RZ, R10.H1_H1 ;  /* 0x3000000aff047230 */ /* 0x000fe40000004100 */
[----:B------:R-:W-:Y:S01]  /*b8b0*/  FMUL.FTZ R38, R5, R12 ;  /* 0x0000000c05267220 */ /* 0x000fe20000410000 */
[----:B------:R-:W-:Y:S01]  /*b8c0*/  HADD2.F32 R15, -RZ, R15.H0_H0 ;  /* 0x2000000fff0f7230 */ /* 0x000fe20000004100 */
[----:B------:R-:W-:Y:S01]  /*b8d0*/  F2FP.SATFINITE.E4M3.F32.PACK_AB_MERGE_C R40, R14, R7, R40 ;  /* 0x000000070e28723e */ /* 0x000fe20004807028 */
[----:B------:R-:W-:-:S02]  /*b8e0*/  HADD2.F32 R11, -RZ, R11.H0_H0 ;  /* 0x2000000bff0b7230 */ /* 0x000fc40000004100 */
[C---:B------:R-:W-:Y:S01]  /*b8f0*/  FMUL.FTZ R5, R4.reuse, R43 ;  /* 0x0000002b04057220 */ /* 0x040fe20000410000 */
[----:B------:R-:W-:Y:S02]  /*b900*/  HADD2.F32 R10, -RZ, R10.H0_H0 ;  /* 0x2000000aff0a7230 */ /* 0x000fe40000004100 */
[-C--:B------:R-:W-:Y:S01]  /*b910*/  FMUL.FTZ R4, R4, R15.reuse ;  /* 0x0000000f04047220 */ /* 0x080fe20000410000 */
[C---:B------:R-:W-:Y:S01]  /*b920*/  FFMA.FTZ R38, R11.reuse, R6, -R38 ;  /* 0x000000060b267223 */ /* 0x040fe20000010826 */
[----:B------:R-:W-:Y:S01]  /*b930*/  FFMA.FTZ R13, R11, R12, R13 ;  /* 0x0000000c0b0d7223 */ /* 0x000fe2000001000d */
[C---:B------:R-:W-:Y:S01]  /*b940*/  FFMA.FTZ R5, R10.reuse, R15, -R5 ;  /* 0x0000000f0a057223 */ /* 0x040fe20000010805 */
[----:B------:R-:W-:Y:S01]  /*b950*/  FFMA.FTZ R4, R10, R43, R4 ;  /* 0x0000002b0a047223 */ /* 0x000fe20000010004 */
[----:B------:R-:W-:Y:S02]  /*b960*/  F2FP.SATFINITE.E4M3.F32.PACK_AB_MERGE_C R43, R45, R48, RZ ;  /* 0x000000302d2b723e */ /* 0x000fe400048070ff */
[----:B------:R-:W-:-:S02]  /*b970*/  F2FP.SATFINITE.E4M3.F32.PACK_AB_MERGE_C R13, R13, R38, RZ ;  /* 0x000000260d0d723e */ /* 0x000fc400048070ff */
[----:B------:R-:W-:Y:S02]  /*b980*/  F2FP.SATFINITE.E4M3.F32.PACK_AB_MERGE_C R43, R51, R44, R43 ;  /* 0x0000002c332b723e */ /* 0x000fe4000480702b */
[----:B------:R-:W-:-:S05]  /*b990*/  F2FP.SATFINITE.E4M3.F32.PACK_AB_MERGE_C R41, R4, R5, R13 ;  /* 0x000000050429723e */ /* 0x000fca000480700d */
[----:B------:R3:W-:Y:S02]  /*b9a0*/  STS.128 [R3+0x18400], R40 ;  /* 0x0184002803007388 */ /* 0x0007e40000000c00 */
.L_x_1275:
[----:B------:R-:W-:Y:S05]  /*b9b0*/  BSYNC B2 ;  /* 0x0000000000027941 */ /* 0x000fea0003800000 */
.L_x_1274:
[----:B------:R-:W-:Y:S05]  /*b9c0*/  @P2 BRA `(.L_x_1273) ;  /* 0x0000000400e82947 */ /* 0x000fea0003800000 */
[----:B------:R-:W4:Y:S01]  /*b9d0*/  LDS.128 R4, [R0] ;  /* 0x0000000000047984 */ /* 0x000f220000000c00 */
[----:B-----5:R-:W-:Y:S02]  /*b9e0*/  SHF.R.U32.HI R11, RZ, 0x8, R36 ;  /* 0x00000008ff0b7819 */ /* 0x020fe40000011624 */
[----:B------:R-:W-:Y:S02]  /*b9f0*/  SHF.R.U32.HI R13, RZ, 0x8, R37 ;  /* 0x00000008ff0d7819 */ /* 0x000fe40000011625 */
[----:B------:R-:W-:Y:S02]  /*ba00*/  SHF.R.U32.HI R39, RZ, 0x8, R35 ;  /* 0x00000008ff277819 */ /* 0x000fe40000011623 */
[----:B-12---:R-:W-:Y:S02]  /*ba10*/  SHF.R.U32.HI R15, RZ, 0x8, R34 ;  /* 0x00000008ff0f7819 */ /* 0x006fe40000011622 */
[----:B------:R-:W-:Y:S02]  /*ba20*/  LOP3.LUT R10, R36, 0xff, RZ, 0xc0, !PT ;  /* 0x000000ff240a7812 */ /* 0x000fe400078ec0ff */
[----:B------:R-:W-:-:S02]  /*ba30*/  LOP3.LUT R11, R11, 0xff, RZ, 0xc0, !PT ;  /* 0x000000ff0b0b7812 */ /* 0x000fc400078ec0ff */
[----:B------:R-:W-:Y:S02]  /*ba40*/  LOP3.LUT R12, R37, 0xff, RZ, 0xc0, !PT ;  /* 0x000000ff250c7812 */ /* 0x000fe400078ec0ff */
[----:B------:R-:W-:Y:S02]  /*ba50*/  LOP3.LUT R38, R35, 0xff, RZ, 0xc0, !PT ;  /* 0x000000ff23267812 */ /* 0x000fe400078ec0ff */
[----:B------:R-:W-:Y:S02]  /*ba60*/  LOP3.LUT R13, R13, 0xff, RZ, 0xc0, !PT ;  /* 0x000000ff0d0d7812 */ /* 0x000fe400078ec0ff */
[----:B------:R-:W-:Y:S02]  /*ba70*/  LOP3.LUT R39, R39, 0xff, RZ, 0xc0, !PT ;  /* 0x000000ff27277812 */ /* 0x000fe400078ec0ff */
[----:B------:R-:W-:Y:S02]  /*ba80*/  LOP3.LUT R14, R34, 0xff, RZ, 0xc0, !PT ;  /* 0x000000ff220e7812 */ /* 0x000fe400078ec0ff */
[----:B------:R-:W-:-:S02]  /*ba90*/  LOP3.LUT R15, R15, 0xff, RZ, 0xc0, !PT ;  /* 0x000000ff0f0f7812 */ /* 0x000fc400078ec0ff */
[----:B------:R-:W-:Y:S02]  /*baa0*/  PRMT R11, R11, 0x7604, R10 ;  /* 0x000076040b0b7816 */ /* 0x000fe4000000000a */
[----:B------:R-:W-:Y:S02]  /*bab0*/  PRMT R13, R13, 0x7604, R12 ;  /* 0x000076040d0d7816 */ /* 0x000fe4000000000c */
[----:B------:R-:W-:Y:S02]  /*bac0*/  PRMT R39, R39, 0x7604, R38 ;  /* 0x0000760427277816 */ /* 0x000fe40000000026 */
[----:B------:R-:W-:Y:S02]  /*bad0*/  SHF.R.U32.HI R10, RZ, 0x10, R36 ;  /* 0x00000010ff0a7819 */ /* 0x000fe40000011624 */
[----:B------:R-:W-:Y:S02]  /*bae0*/  SHF.R.U32.HI R12, RZ, 0x10, R37 ;  /* 0x00000010ff0c7819 */ /* 0x000fe40000011625 */
[----:B------:R-:W-:-:S02]  /*baf0*/  SHF.R.U32.HI R38, RZ, 0x10, R35 ;  /* 0x00000010ff267819 */ /* 0x000fc40000011623 */
[----:B------:R-:W-:Y:S02]  /*bb00*/  PRMT R15, R15, 0x7604, R14 ;  /* 0x000076040f0f7816 */ /* 0x000fe4000000000e */
[----:B------:R-:W-:Y:S02]  /*bb10*/  SHF.R.U32.HI R14, RZ, 0x10, R34 ;  /* 0x00000010ff0e7819 */ /* 0x000fe40000011622 */
[----:B------:R-:W-:Y:S02]  /*bb20*/  LOP3.LUT R10, R10, 0xff, RZ, 0xc0, !PT ;  /* 0x000000ff0a0a7812 */ /* 0x000fe400078ec0ff */
[----:B------:R-:W-:Y:S02]  /*bb30*/  LOP3.LUT R12, R12, 0xff, RZ, 0xc0, !PT ;  /* 0x000000ff0c0c7812 */ /* 0x000fe400078ec0ff */
[----:B------:R-:W-:Y:S02]  /*bb40*/  LOP3.LUT R38, R38, 0xff, RZ, 0xc0, !PT ;  /* 0x000000ff26267812 */ /* 0x000fe400078ec0ff */
[----:B------:R-:W-:-:S02]  /*bb50*/  LOP3.LUT R14, R14, 0xff, RZ, 0xc0, !PT ;  /* 0x000000ff0e0e7812 */ /* 0x000fc400078ec0ff */
[----:B------:R-:W-:Y:S02]  /*bb60*/  PRMT R11, R10, 0x7054, R11 ;  /* 0x000070540a0b7816 */ /* 0x000fe4000000000b */
[----:B------:R-:W-:Y:S02]  /*bb70*/  PRMT R13, R12, 0x7054, R13 ;  /* 0x000070540c0d7816 */ /* 0x000fe4000000000d */
[----:B---3--:R-:W-:Y:S02]  /*bb80*/  PRMT R41, R38, 0x7054, R39 ;  /* 0x0000705426297816 */ /* 0x008fe40000000027 */
[----:B------:R-:W-:Y:S02]  /*bb90*/  PRMT R39, R14, 0x7054, R15 ;  /* 0x000070540e277816 */ /* 0x000fe4000000000f */
[----:B------:R-:W-:Y:S02]  /*bba0*/  LOP3.LUT R15, R11, 0xff000000, R36, 0xf8, !PT ;  /* 0xff0000000b0f7812 */ /* 0x000fe400078ef824 */
[----:B------:R-:W-:-:S02]  /*bbb0*/  LOP3.LUT R41, R41, 0xff000000, R35, 0xf8, !PT ;  /* 0xff00000029297812 */ /* 0x000fc400078ef823 */
[----:B------:R-:W-:Y:S02]  /*bbc0*/  LOP3.LUT R36, R13, 0xff000000, R37, 0xf8, !PT ;  /* 0xff0000000d247812 */ /* 0x000fe400078ef825 */
[----:B----4-:R-:W-:Y:S02]  /*bbd0*/  F2FP.F16.E4M3.UNPACK_B R10, R6.H1 ;  /* 0x00000006ff0a723e */ /* 0x010fe400030006ff */
        /* <DEDUP_REMOVED lines=88> */
[----:B------:R4:W-:Y:S02]  /*c160*/  STS.128 [R0], R36 ;  /* 0x0000002400007388 */ /* 0x0009e40000000c00 */
.L_x_1273:
[----:B------:R-:W-:Y:S05]  /*c170*/  BSYNC B1 ;  /* 0x0000000000017941 */ /* 0x000fea0003800000 */
.L_x_1272:
        /* <DEDUP_REMOVED lines=34> */
[----:B------:R-:W-:Y:S02]  /*c3a0*/  PRMT R35, R28, 0x7054, R29 ;  /* 0x000070541c237816 */ /* 0x000fe4000000001d */
[----:B------:R-:W-:Y:S02]  /*c3b0*/  PRMT R29, R14, 0x7054, R15 ;  /* 0x000070540e1d7816 */ /* 0x000fe4000000000f */
[----:B------:R-:W-:Y:S02]  /*c3c0*/  LOP3.LUT R15, R11, 0xff000000, R32, 0xf8, !PT ;  /* 0xff0000000b0f7812 */ /* 0x000fe400078ef820 */
[----:B------:R-:W-:-:S02]  /*c3d0*/  LOP3.LUT R35, R35, 0xff000000, R31, 0xf8, !PT ;  /* 0xff00000023237812 */ /* 0x000fc400078ef81f */
[----:B------:R-:W-:Y:S02]  /*c3e0*/  LOP3.LUT R32, R13, 0xff000000, R33, 0xf8, !PT ;  /* 0xff0000000d207812 */ /* 0x000fe400078ef821 */
[----:B---3--:R-:W-:Y:S02]  /*c3f0*/  F2FP.F16.E4M3.UNPACK_B R10, R6.H1 ;  /* 0x00000006ff0a723e */ /* 0x008fe400030006ff */
[----:B------:R-:W-:Y:S02]  /*c400*/  F2FP.F16.E4M3.UNPACK_B R31, R35 ;  /* 0x00000023ff1f723e */ /* 0x000fe400020006ff */
[----:B------:R-:W-:Y:S01]  /*c410*/  F2FP.F16.E4M3.UNPACK_B R28, R32 ;  /* 0x00000020ff1c723e */ /* 0x000fe200020006ff */
[--C-:B------:R-:W-:Y:S01]  /*c420*/  HADD2.F32 R13, -RZ, R10.reuse.H0_H0 ;  /* 0x2000000aff0d7230 */ /* 0x100fe20000004100 */
[----:B------:R-:W-:Y:S01]  /*c430*/  LOP3.LUT R30, R29, 0xff000000, R30, 0xf8, !PT ;  /* 0xff0000001d1e7812 */ /* 0x000fe200078ef81e */
[----:B------:R-:W-:Y:S01]  /*c440*/  HADD2.F32 R10, -RZ, R10.H1_H1 ;  /* 0x3000000aff0a7230 */ /* 0x000fe20000004100 */
[----:B------:R-:W-:Y:S01]  /*c450*/  F2FP.F16.E4M3.UNPACK_B R12, R6 ;  /* 0x00000006ff0c723e */ /* 0x000fe200020006ff */
[--C-:B------:R-:W-:Y:S01]  /*c460*/  HADD2.F32 R33, -RZ, R31.reuse.H1_H1 ;  /* 0x3000001fff217230 */ /* 0x100fe20000004100 */
[----:B------:R-:W-:Y:S01]  /*c470*/  F2FP.F16.E4M3.UNPACK_B R11, R5.H1 ;  /* 0x00000005ff0b723e */ /* 0x000fe200030006ff */
[----:B------:R-:W-:Y:S01]  /*c480*/  HADD2.F32 R29, -RZ, R28.H1_H1 ;  /* 0x3000001cff1d7230 */ /* 0x000fe20000004100 */
[----:B------:R-:W-:Y:S01]  /*c490*/  F2FP.F16.E4M3.UNPACK_B R14, R7 ;  /* 0x00000007ff0e723e */ /* 0x000fe200020006ff */
[----:B------:R-:W-:-:S02]  /*c4a0*/  HADD2.F32 R31, -RZ, R31.H0_H0 ;  /* 0x2000001fff1f7230 */ /* 0x000fc40000004100 */
[C---:B------:R-:W-:Y:S01]  /*c4b0*/  FMUL.FTZ R34, R10.reuse, R33 ;  /* 0x000000210a227220 */ /* 0x040fe20000410000 */
[----:B------:R-:W-:Y:S02]  /*c4c0*/  HADD2.F32 R28, -RZ, R28.H0_H0 ;  /* 0x2000001cff1c7230 */ /* 0x000fe40000004100 */
[----:B----4-:R-:W-:Y:S01]  /*c4d0*/  FMUL.FTZ R38, R10, R29 ;  /* 0x0000001d0a267220 */ /* 0x010fe20000410000 */
        /* <DEDUP_REMOVED lines=47> */
[----:B------:R-:W-:Y:S01]  /*c7d0*/  F2FP.SATFINITE.E4M3.F32.PACK_AB_MERGE_C R35, R35, R40, RZ ;  /* 0x000000282323723e */ /* 0x000fe200048070ff */
[-C--:B------:R-:W-:Y:S01]  /*c7e0*/  FMUL.FTZ R4, R4, R13.reuse ;  /* 0x0000000d04047220 */ /* 0x080fe20000410000 */
[----:B------:R-:W-:Y:S01]  /*c7f0*/  FFMA.FTZ R31, R5, R28, R12 ;  /* 0x0000001c051f7223 */ /* 0x000fe2000001000c */
[----:B------:R-:W-:Y:S01]  /*c800*/  FFMA.FTZ R13, R6, R13, -R7 ;  /* 0x0000000d060d7223 */ /* 0x000fe20000010807 */
[----:B------:R-:W-:-:S02]  /*c810*/  HADD2.F32 R5, -RZ, R11.H1_H1 ;  /* 0x3000000bff057230 */ /* 0x000fc40000004100 */
[----:B------:R-:W-:Y:S01]  /*c820*/  FFMA.FTZ R14, R6, R29, R4 ;  /* 0x0000001d060e7223 */ /* 0x000fe20000010004 */
[--C-:B------:R-:W-:Y:S01]  /*c830*/  HADD2.F32 R6, -RZ, R15.reuse.H1_H1 ;  /* 0x3000000fff067230 */ /* 0x100fe20000004100 */
[----:B------:R-:W-:Y:S01]  /*c840*/  F2FP.SATFINITE.E4M3.F32.PACK_AB_MERGE_C R31, R31, R32, RZ ;  /* 0x000000201f1f723e */ /* 0x000fe200048070ff */
[--C-:B------:R-:W-:Y:S01]  /*c850*/  HADD2.F32 R12, -RZ, R30.reuse.H1_H1 ;  /* 0x3000001eff0c7230 */ /* 0x100fe20000004100 */
[----:B------:R-:W-:Y:S01]  /*c860*/  F2FP.SATFINITE.E4M3.F32.PACK_AB_MERGE_C R34, R34, R33, R36 ;  /* 0x000000212222723e */ /* 0x000fe20004807024 */
        /* <DEDUP_REMOVED lines=9> */
[----:B------:R-:W-:Y:S01]  /*c900*/  FMUL.FTZ R4, R4, R15 ;  /* 0x0000000f04047220 */ /* 0x000fe20000410000 */
[----:B------:R-:W-:Y:S01]  /*c910*/  F2FP.SATFINITE.E4M3.F32.PACK_AB_MERGE_C R32, R14, R13, R31 ;  /* 0x0000000d0e20723e */ /* 0x000fe2000480701f */
[C---:B------:R-:W-:Y:S01]  /*c920*/  FFMA.FTZ R28, R11.reuse, R6, -R28 ;  /* 0x000000060b1c7223 */ /* 0x040fe2000001081c */
[----:B------:R-:W-:Y:S01]  /*c930*/  FFMA.FTZ R29, R11, R12, R29 ;  /* 0x0000000c0b1d7223 */ /* 0x000fe2000001001d */
[C---:B------:R-:W-:Y:S01]  /*c940*/  FFMA.FTZ R5, R10.reuse, R15, -R5 ;  /* 0x0000000f0a057223 */ /* 0x040fe20000010805 */
[----:B------:R-:W-:-:S03]  /*c950*/  FFMA.FTZ R4, R10, R7, R4 ;  /* 0x000000070a047223 */ /* 0x000fc60000010004 */
[----:B------:R-:W-:-:S04]  /*c960*/  F2FP.SATFINITE.E4M3.F32.PACK_AB_MERGE_C R28, R29, R28, RZ ;  /* 0x0000001c1d1c723e */ /* 0x000fc800048070ff */
[----:B------:R-:W-:-:S05]  /*c970*/  F2FP.SATFINITE.E4M3.F32.PACK_AB_MERGE_C R33, R4, R5, R28 ;  /* 0x000000050421723e */ /* 0x000fca000480701c */
[----:B------:R3:W-:Y:S02]  /*c980*/  STS.128 [R3+0x1a400], R32 ;  /* 0x01a4002003007388 */ /* 0x0007e40000000c00 */
.L_x_1278:
[----:B------:R-:W-:Y:S05]  /*c990*/  BSYNC B1 ;  /* 0x0000000000017941 */ /* 0x000fea0003800000 */
.L_x_1277:
[----:B------:R-:W-:Y:S05]  /*c9a0*/  @P1 BRA `(.L_x_1276) ;  /* 0x0000002c00041947 */ /* 0x000fea0003800000 */
[----:B------:R-:W0:Y:S01]  /*c9b0*/  LDS.128 R4, [R0+0x2000] ;  /* 0x0020000000047984 */ /* 0x000e220000000c00 */
[----:B---3-5:R-:W-:Y:S02]  /*c9c0*/  SHF.R.U32.HI R3, RZ, 0x8, R20 ;  /* 0x00000008ff037819 */ /* 0x028fe40000011614 */
[----:B------:R-:W-:Y:S02]  /*c9d0*/  SHF.R.U32.HI R11, RZ, 0x8, R21 ;  /* 0x00000008ff0b7819 */ /* 0x000fe40000011615 */
[----:B------:R-:W-:Y:S02]  /*c9e0*/  LOP3.LUT R10, R20, 0xff, RZ, 0xc0, !PT ;  /* 0x000000ff140a7812 */ /* 0x000fe400078ec0ff */
[----:B------:R-:W-:Y:S02]  /*c9f0*/  LOP3.LUT R3, R3, 0xff, RZ, 0xc0, !PT ;  /* 0x000000ff03037812 */ /* 0x000fe400078ec0ff */
[----:B-12---:R-:W-:Y:S02]  /*ca00*/  SHF.R.U32.HI R14, RZ, 0x8, R9 ;  /* 0x00000008ff0e7819 */ /* 0x006fe40000011609 */
[----:B------:R-:W-:-:S02]  /*ca10*/  LOP3.LUT R12, R21, 0xff, RZ, 0xc0, !PT ;  /* 0x000000ff150c7812 */ /* 0x000fc400078ec0ff */
[----:B------:R-:W-:Y:S02]  /*ca20*/  LOP3.LUT R11, R11, 0xff, RZ, 0xc0, !PT ;  /* 0x000000ff0b0b7812 */ /* 0x000fe400078ec0ff */
[----:B------:R-:W-:Y:S02]  /*ca30*/  PRMT R3, R3, 0x7604, R10 ;  /* 0x0000760403037816 */ /* 0x000fe4000000000a */
[----:B------:R-:W-:Y:S02]  /*ca40*/  SHF.R.U32.HI R28, RZ, 0x10, R21 ;  /* 0x00000010ff1c7819 */ /* 0x000fe40000011615 */
[----:B------:R-:W-:Y:S02]  /*ca50*/  SHF.R.U32.HI R10, RZ, 0x8, R8 ;  /* 0x00000008ff0a7819 */ /* 0x000fe40000011608 */
[----:B------:R-:W-:Y:S02]  /*ca60*/  SHF.R.U32.HI R29, RZ, 0x10, R9 ;  /* 0x00000010ff1d7819 */ /* 0x000fe40000011609 */
[----:B------:R-:W-:-:S02]  /*ca70*/  LOP3.LUT R15, R9, 0xff, RZ, 0xc0, !PT ;  /* 0x000000ff090f7812 */ /* 0x000fc400078ec0ff */
[----:B------:R-:W-:Y:S01]  /*ca80*/  LOP3.LUT R14, R14, 0xff, RZ, 0xc0, !PT ;  /* 0x000000ff0e0e7812 */ /* 0x000fe200078ec0ff */
[----:B------:R-:W-:Y:S01]  /*ca90*/  IMAD.U32 R29, R29, 0x10000, RZ ;  /* 0x000100001d1d7824 */ /* 0x000fe200078e00ff */
[----:B------:R-:W-:Y:S02]  /*caa0*/  PRMT R11, R11, 0x7604, R12 ;  /* 0x000076040b0b7816 */ /* 0x000fe4000000000c */
[----:B------:R-:W-:Y:S01]  /*cab0*/  LOP3.LUT R12, R10, 0xff, RZ, 0xc0, !PT ;  /* 0x000000ff0a0c7812 */ /* 0x000fe200078ec0ff */
[----:B------:R-:W-:Y:S01]  /*cac0*/  IMAD.U32 R10, R28, 0x10000, RZ ;  /* 0x000100001c0a7824 */ /* 0x000fe200078e00ff */
[----:B------:R-:W-:Y:S02]  /*cad0*/  LOP3.LUT R13, R8, 0xff, RZ, 0xc0, !PT ;  /* 0x000000ff080d7812 */ /* 0x000fe400078ec0ff */
[----:B------:R-:W-:Y:S02]  /*cae0*/  PRMT R14, R14, 0x7604, R15 ;  /* 0x000076040e0e7816 */ /* 0x000fe4000000000f */
[----:B------:R-:W-:-:S02]  /*caf0*/  PRMT R15, R12, 0x7604, R13 ;  /* 0x000076040c0f7816 */ /* 0x000fc4000000000d */
[----:B------:R-:W-:Y:S02]  /*cb00*/  LOP3.LUT R13, R11, 0xff0000, R10, 0xf8, !PT ;  /* 0x00ff00000b0d7812 */ /* 0x000fe400078ef80a */
[----:B------:R-:W-:Y:S02]  /*cb10*/  LOP3.LUT R29, R14, 0xff0000, R29, 0xf8, !PT ;  /* 0x00ff00000e1d7812 */ /* 0x000fe400078ef81d */
[----:B------:R-:W-:Y:S02]  /*cb20*/  LOP3.LUT R13, R13, 0xff000000, R21, 0xf8, !PT ;  /* 0xff0000000d0d7812 */ /* 0x000fe400078ef815 */
[----:B------:R-:W-:Y:S02]  /*cb30*/  LOP3.LUT R29, R29, 0xff000000, R9, 0xf8, !PT ;  /* 0xff0000001d1d7812 */ /* 0x000fe400078ef809 */
[----:B------:R-:W-:Y:S02]  /*cb40*/  LOP3.LUT R11, R3, 0xff0000, R20, 0xf8, !PT ;  /* 0x00ff0000030b7812 */ /* 0x000fe400078ef814 */
[----:B0-----:R-:W-:-:S02]  /*cb50*/  F2FP.F16.E4M3.UNPACK_B R3, R6.H1 ;  /* 0x00000006ff03723e */ /* 0x001fc400030006ff */
[----:B------:R-:W-:Y:S02]  /*cb60*/  LOP3.LUT R15, R15, 0xff0000, R8, 0xf8, !PT ;  /* 0x00ff00000f0f7812 */ /* 0x000fe400078ef808 */
[----:B------:R-:W-:Y:S01]  /*cb70*/  F2FP.F16.E4M3.UNPACK_B R21, R29 ;  /* 0x0000001dff15723e */ /* 0x000fe200020006ff */
[----:B------:R-:W-:Y:S01]  /*cb80*/  HADD2.F32 R9, -RZ, R3.H0_H0 ;  /* 0x20000003ff097230 */ /* 0x000fe20000004100 */
[----:B------:R-:W-:Y:S02]  /*cb90*/  F2FP.F16.E4M3.UNPACK_B R14, R13 ;  /* 0x0000000dff0e723e */ /* 0x000fe400020006ff */
[----:B------:R-:W-:Y:S01]  /*cba0*/  LOP3.LUT R12, R11, 0xff000000, R20, 0xf8, !PT ;  /* 0xff0000000b0c7812 */ /* 0x000fe200078ef814 */
[----:B------:R-:W-:Y:S01]  /*cbb0*/  HADD2.F32 R28, -RZ, R21.H1_H1 ;  /* 0x30000015ff1c7230 */ /* 0x000fe20000004100 */
[----:B------:R-:W-:Y:S01]  /*cbc0*/  LOP3.LUT R20, R15, 0xff000000, R8, 0xf8, !PT ;  /* 0xff0000000f147812 */ /* 0x000fe200078ef808 */
[----:B------:R-:W-:Y:S01]  /*cbd0*/  HADD2.F32 R8, -RZ, R3.H1_H1 ;  /* 0x30000003ff087230 */ /* 0x000fe20000004100 */
[----:B------:R-:W-:Y:S01]  /*cbe0*/  F2FP.F16.E4M3.UNPACK_B R6, R6 ;  /* 0x00000006ff06723e */ /* 0x000fe200020006ff */
[--C-:B------:R-:W-:Y:S01]  /*cbf0*/  HADD2.F32 R15, -RZ, R14.reuse.H1_H1 ;  /* 0x3000000eff0f7230 */ /* 0x100fe20000004100 */
[-C--:B------:R-:W-:Y:S01]  /*cc00*/  F2FP.F16.E4M3.UNPACK_B R10, R7.reuse ;  /* 0x00000007ff0a723e */ /* 0x080fe200020006ff */
[----:B------:R-:W-:Y:S01]  /*cc10*/  HADD2.F32 R21, -RZ, R21.H0_H0 ;  /* 0x20000015ff157230 */ /* 0x000fe20000004100 */
[----:B------:R-:W-:Y:S01]  /*cc20*/  F2FP.F16.E4M3.UNPACK_B R11, R7.H1 ;  /* 0x00000007ff0b723e */ /* 0x000fe200030006ff */
[C---:B------:R-:W-:Y:S01]  /*cc30*/  FMUL.FTZ R30, R8.reuse, R28 ;  /* 0x0000001c081e7220 */ /* 0x040fe20000410000 */
[----:B------:R-:W-:Y:S01]  /*cc40*/  FMUL.FTZ R33, R8, R15 ;  /* 0x0000000f08217220 */ /* 0x000fe20000410000 */
[-C--:B------:R-:W-:Y:S01]  /*cc50*/  F2FP.F16.E4M3.UNPACK_B R7, R5.reuse ;  /* 0x00000005ff07723e */ /* 0x080fe200020006ff */
[----:B------:R-:W-:Y:S01]  /*cc60*/  HADD2.F32 R14, -RZ, R14.H0_H0 ;  /* 0x2000000eff0e7230 */ /* 0x000fe20000004100 */
[----:B------:R-:W-:Y:S01]  /*cc70*/  F2FP.F16.E4M3.UNPACK_B R8, R5.H1 ;  /* 0x00000005ff08723e */ /* 0x000fe200030006ff */
[----:B------:R-:W-:-:S02]  /*cc80*/  HADD2.F32 R5, -RZ, R6.H1_H1 ;  /* 0x30000006ff057230 */ /* 0x000fc40000004100 */
[C---:B------:R-:W-:Y:S01]  /*cc90*/  FFMA.FTZ R31, R9.reuse, R15, -R30 ;  /* 0x0000000f091f7223 */ /* 0x040fe2000001081e */
[----:B------:R-:W-:Y:S01]  /*cca0*/  FFMA.FTZ R32, R9, R28, R33 ;  /* 0x0000001c09207223 */ /* 0x000fe20000010021 */
[----:B------:R-:W-:Y:S01]  /*ccb0*/  HADD2.F32 R6, -RZ, R6.H0_H0 ;  /* 0x20000006ff067230 */ /* 0x000fe20000004100 */
[----:B------:R-:W-:Y:S01]  /*ccc0*/  F2FP.F16.E4M3.UNPACK_B R29, R29.H1 ;  /* 0x0000001dff1d723e */ /* 0x000fe200030006ff */
[C---:B------:R-:W-:Y:S01]  /*ccd0*/  FMUL.FTZ R9, R5.reuse, R21 ;  /* 0x0000001505097220 */ /* 0x040fe20000410000 */
[----:B------:R-:W-:Y:S01]  /*cce0*/  F2FP.F16.E4M3.UNPACK_B R13, R13.H1 ;  /* 0x0000000dff0d723e */ /* 0x000fe200030006ff */
[-C--:B------:R-:W-:Y:S01]  /*ccf0*/  FMUL.FTZ R28, R5, R14.reuse ;  /* 0x0000000e051c7220 */ /* 0x080fe20000410000 */
[----:B------:R-:W-:Y:S02]  /*cd00*/  HADD2.F32 R5, -RZ, R10.H1_H1 ;  /* 0x3000000aff057230 */ /* 0x000fe40000004100 */
[----:B------:R-:W-:Y:S01]  /*cd10*/  FFMA.FTZ R30, R6, R14, -R9 ;  /* 0x0000000e061e7223 */ /* 0x000fe20000010809 */
[----:B------:R-:W-:-:S02]  /*cd20*/  HADD2.F32 R15, -RZ, R29.H0_H0 ;  /* 0x2000001dff0f7230 */ /* 0x000fc40000004100 */
[----:B------:R-:W-:Y:S01]  /*cd30*/  FFMA.FTZ R21, R6, R21, R28 ;  /* 0x0000001506157223 */ /* 0x000fe2000001001c */
[----:B------:R-:W-:Y:S01]  /*cd40*/  HADD2.F32 R9, -RZ, R13.H0_H0 ;  /* 0x2000000dff097230 */ /* 0x000fe20000004100 */
[----:B------:R-:W-:Y:S01]  /*cd50*/  F2FP.F16.E4M3.UNPACK_B R3, R4 ;  /* 0x00000004ff03723e */ /* 0x000fe200020006ff */
[----:B------:R-:W-:Y:S02]  /*cd60*/  HADD2.F32 R10, -RZ, R10.H0_H0 ;  /* 0x2000000aff0a7230 */ /* 0x000fe40000004100 */
[C---:B------:R-:W-:Y:S01]  /*cd70*/  FMUL.FTZ R33, R5.reuse, R15 ;  /* 0x0000000f05217220 */ /* 0x040fe20000410000 */
[----:B------:R-:W-:Y:S02]  /*cd80*/  HADD2.F32 R29, -RZ, R29.H1_H1 ;  /* 0x3000001dff1d7230 */ /* 0x000fe40000004100 */
[-C--:B------:R-:W-:Y:S01]  /*cd90*/  FMUL.FTZ R5, R5, R9.reuse ;  /* 0x0000000905057220 */ /* 0x080fe20000410000 */
[----:B------:R-:W-:Y:S02]  /*cda0*/  HADD2.F32 R6, -RZ, R11.H1_H1 ;  /* 0x3000000bff067230 */ /* 0x000fe40000004100 */
[----:B------:R-:W-:Y:S01]  /*cdb0*/  FFMA.FTZ R33, R10, R9, -R33 ;  /* 0x000000090a217223 */ /* 0x000fe20000010821 */
[----:B------:R-:W-:-:S02]  /*cdc0*/  HADD2.F32 R13, -RZ, R13.H1_H1 ;  /* 0x3000000dff0d7230 */ /* 0x000fc40000004100 */
[----:B------:R-:W-:Y:S01]  /*cdd0*/  FFMA.FTZ R34, R10, R15, R5 ;  /* 0x0000000f0a227223 */ /* 0x000fe20000010005 */
[----:B------:R-:W-:Y:S02]  /*cde0*/  HADD2.F32 R11, -RZ, R11.H0_H0 ;  /* 0x2000000bff0b7230 */ /* 0x000fe40000004100 */
[C---:B------:R-:W-:Y:S01]  /*cdf0*/  FMUL.FTZ R14, R6.reuse, R29 ;  /* 0x0000001d060e7220 */ /* 0x040fe20000410000 */
[----:B------:R-:W-:Y:S01]  /*ce00*/  F2FP.F16.E4M3.UNPACK_B R5, R20 ;  /* 0x00000014ff05723e */ /* 0x000fe200020006ff */
[-C--:B------:R-:W-:Y:S01]  /*ce10*/  FMUL.FTZ R10, R6, R13.reuse ;  /* 0x0000000d060a7220 */ /* 0x080fe20000410000 */
[----:B------:R-:W-:Y:S01]  /*ce20*/  F2FP.F16.E4M3.UNPACK_B R4, R4.H1 ;  /* 0x00000004ff04723e */ /* 0x000fe200030006ff */
[C---:B------:R-:W-:Y:S01]  /*ce30*/  FFMA.FTZ R35, R11.reuse, R13, -R14 ;  /* 0x0000000d0b237223 */ /* 0x040fe2000001080e */
[-C--:B------:R-:W-:Y:S01]  /*ce40*/  F2FP.F16.E4M3.UNPACK_B R9, R12.reuse ;  /* 0x0000000cff09723e */ /* 0x080fe200020006ff */
[----:B----4-:R-:W-:Y:S01]  /*ce50*/  FFMA.FTZ R36, R11, R29, R10 ;  /* 0x0000001d0b247223 */ /* 0x010fe2000001000a */
[--C-:B------:R-:W-:Y:S01]  /*ce60*/  HADD2.F32 R13, -RZ, R5.reuse.H1_H1 ;  /* 0x30000005ff0d7230 */ /* 0x100fe20000004100 */
[----:B------:R-:W-:Y:S01]  /*ce70*/  F2FP.F16.E4M3.UNPACK_B R12, R12.H1 ;  /* 0x0000000cff0c723e */ /* 0x000fe200030006ff */
[----:B------:R-:W-:Y:S01]  /*ce80*/  HADD2.F32 R11, -RZ, R5.H0_H0 ;  /* 0x20000005ff0b7230 */ /* 0x000fe20000004100 */
[----:B------:R-:W-:Y:S01]  /*ce90*/  F2FP.F16.E4M3.UNPACK_B R20, R20.H1 ;  /* 0x00000014ff14723e */ /* 0x000fe200030006ff */
[--C-:B------:R-:W-:Y:S01]  /*cea0*/  HADD2.F32 R6, -RZ, R4.reuse.H1_H1 ;  /* 0x30000004ff067230 */ /* 0x100fe20000004100 */
[----:B------:R-:W-:Y:S01]  /*ceb0*/  F2FP.SATFINITE.E4M3.F32.PACK_AB_MERGE_C R31, R32, R31, RZ ;  /* 0x0000001f201f723e */ /* 0x000fe200048070ff */
[----:B------:R-:W-:Y:S01]  /*cec0*/  HADD2.F32 R10, -RZ, R9.H1_H1 ;  /* 0x30000009ff0a7230 */ /* 0x000fe20000004100 */
[----:B------:R-:W-:Y:S01]  /*ced0*/  F2FP.SATFINITE.E4M3.F32.PACK_AB_MERGE_C R35, R36, R35, RZ ;  /* 0x000000232423723e */ /* 0x000fe200048070ff */
[----:B------:R-:W-:-:S02]  /*cee0*/  HADD2.F32 R5, -RZ, R4.H0_H0 ;  /* 0x20000004ff057230 */ /* 0x000fc40000004100 */
[C---:B------:R-:W-:Y:S01]  /*cef0*/  FMUL.FTZ R14, R6.reuse, R13 ;  /* 0x0000000d060e7220 */ /* 0x040fe20000410000 */
[----:B------:R-:W-:Y:S02]  /*cf00*/  HADD2.F32 R4, -RZ, R3.H1_H1 ;  /* 0x30000003ff047230 */ /* 0x000fe40000004100 */
[-C--:B------:R-:W-:Y:S01]  /*cf10*/  FMUL.FTZ R28, R6, R10.reuse ;  /* 0x0000000a061c7220 */ /* 0x080fe20000410000 */
[----:B------:R-:W-:Y:S02]  /*cf20*/  HADD2.F32 R9, -RZ, R9.H0_H0 ;  /* 0x20000009ff097230 */ /* 0x000fe40000004100 */
[C---:B------:R-:W-:Y:S01]  /*cf30*/  FFMA.FTZ R14, R5.reuse, R10, -R14 ;  /* 0x0000000a050e7223 */ /* 0x040fe2000001080e */
[----:B------:R-:W-:Y:S02]  /*cf40*/  HADD2.F32 R3, -RZ, R3.H0_H0 ;  /* 0x20000003ff037230 */ /* 0x000fe40000004100 */
[C---:B------:R-:W-:Y:S01]  /*cf50*/  FMUL.FTZ R6, R4.reuse, R11 ;  /* 0x0000000b04067220 */ /* 0x040fe20000410000 */
[----:B------:R-:W-:Y:S01]  /*cf60*/  FFMA.FTZ R13, R5, R13, R28 ;  /* 0x0000000d050d7223 */ /* 0x000fe2000001001c */
[----:B------:R-:W-:Y:S01]  /*cf70*/  FMUL.FTZ R4, R4, R9 ;  /* 0x0000000904047220 */ /* 0x000fe20000410000 */
[----:B------:R-:W-:-:S02]  /*cf80*/  HADD2.F32 R5, -RZ, R12.H1_H1 ;  /* 0x3000000cff057230 */ /* 0x000fc40000004100 */
[C---:B------:R-:W-:Y:S01]  /*cf90*/  FFMA.FTZ R6, R3.reuse, R9, -R6 ;  /* 0x0000000903067223 */ /* 0x040fe20000010806 */
[----:B------:R-:W-:Y:S02]  /*cfa0*/  HADD2.F32 R9, -RZ, R20.H1_H1 ;  /* 0x30000014ff097230 */ /* 0x000fe40000004100 */
[----:B------:R-:W-:Y:S01]  /*cfb0*/  FFMA.FTZ R11, R3, R11, R4 ;  /* 0x0000000b030b7223 */ /* 0x000fe20000010004 */
[----:B------:R-:W-:Y:S01]  /*cfc0*/  HADD2.F32 R4, -RZ, R8.H1_H1 ;  /* 0x30000008ff047230 */ /* 0x000fe20000004100 */
[----:B------:R-:W-:Y:S01]  /*cfd0*/  F2FP.SATFINITE.E4M3.F32.PACK_AB_MERGE_C R13, R13, R14, RZ ;  /* 0x0000000e0d0d723e */ /* 0x000fe200048070ff */
[----:B------:R-:W-:Y:S01]  /*cfe0*/  HADD2.F32 R20, -RZ, R20.H0_H0 ;  /* 0x20000014ff147230 */ /* 0x000fe20000004100 */
[----:B------:R-:W-:Y:S01]  /*cff0*/  F2FP.SATFINITE.E4M3.F32.PACK_AB_MERGE_C R30, R21, R30, R31 ;  /* 0x0000001e151e723e */ /* 0x000fe2000480701f */
[----:B------:R-:W-:Y:S02]  /*d000*/  HADD2.F32 R3, -RZ, R7.H1_H1 ;  /* 0x30000007ff037230 */ /* 0x000fe40000004100 */
[----:B------:R-:W-:Y:S01]  /*d010*/  FMUL.FTZ R15, R4, R9 ;  /* 0x00000009040f7220 */ /* 0x000fe20000410000 */
[----:B------:R-:W-:-:S02]  /*d020*/  HADD2.F32 R12, -RZ, R12.H0_H0 ;  /* 0x2000000cff0c7230 */ /* 0x000fc40000004100 */
[----:B------:R-:W-:Y:S01]  /*d030*/  FMUL.FTZ R10, R4, R5 ;  /* 0x00000005040a7220 */ /* 0x000fe20000410000 */
[----:B------:R-:W-:Y:S02]  /*d040*/  HADD2.F32 R8, -RZ, R8.H0_H0 ;  /* 0x20000008ff087230 */ /* 0x000fe40000004100 */
[C---:B------:R-:W-:Y:S01]  /*d050*/  FMUL.FTZ R4, R3.reuse, R20 ;  /* 0x0000001403047220 */ /* 0x040fe20000410000 */
[----:B------:R-:W-:Y:S02]  /*d060*/  HADD2.F32 R7, -RZ, R7.H0_H0 ;  /* 0x20000007ff077230 */ /* 0x000fe40000004100 */
[-C--:B------:R-:W-:Y:S01]  /*d070*/  FMUL.FTZ R3, R3, R12.reuse ;  /* 0x0000000c03037220 */ /* 0x080fe20000410000 */
[----:B------:R-:W-:Y:S01]  /*d080*/  F2FP.SATFINITE.E4M3.F32.PACK_AB_MERGE_C R31, R34, R33, R35 ;  /* 0x00000021221f723e */ /* 0x000fe20004807023 */
[C---:B------:R-:W-:Y:S01]  /*d090*/  FFMA.FTZ R15, R8.reuse, R5, -R15 ;  /* 0x00000005080f7223 */ /* 0x040fe2000001080f */
[----:B------:R-:W-:Y:S01]  /*d0a0*/  FFMA.FTZ R10, R8, R9, R10 ;  /* 0x00000009080a7223 */ /* 0x000fe2000001000a */
[C---:B------:R-:W-:Y:S01]  /*d0b0*/  FFMA.FTZ R4, R7.reuse, R12, -R4 ;  /* 0x0000000c07047223 */ /* 0x040fe20000010804 */
[----:B------:R-:W-:Y:S01]  /*d0c0*/  FFMA.FTZ R3, R7, R20, R3 ;  /* 0x0000001407037223 */ /* 0x000fe20000010003 */
[----:B------:R-:W-:-:S02]  /*d0d0*/  F2FP.SATFINITE.E4M3.F32.PACK_AB_MERGE_C R28, R11, R6, R13 ;  /* 0x000000060b1c723e */ /* 0x000fc4000480700d */
[----:B------:R-:W-:-:S04]  /*d0e0*/  F2FP.SATFINITE.E4M3.F32.PACK_AB_MERGE_C R10, R10, R15, RZ ;  /* 0x0000000f0a0a723e */ /* 0x000fc800048070ff */
[----:B------:R-:W-:-:S05]  /*d0f0*/  F2FP.SATFINITE.E4M3.F32.PACK_AB_MERGE_C R29, R3, R4, R10 ;  /* 0x00000004031d723e */ /* 0x000fca000480700a */
[----:B------:R0:W-:Y:S01]  /*d100*/  STS.128 [R0+0x2000], R28 ;  /* 0x0020001c00007388 */ /* 0x0001e20000000c00 */
[----:B------:R-:W-:Y:S05]  /*d110*/  BRA `(.L_x_1276) ;  /* 0x0000002400287947 */ /* 0x000fea0003800000 */
.L_x_1257:
[----:B------:R-:W1:Y:S01]  /*d120*/  LDC R21, c[0x0][0x3d4] ;  /* 0x0000f500ff157b82 */ /* 0x000e620000000800 */
[-C--:B------:R-:W-:Y:S01]  /*d130*/  ISETP.GE.AND P0, PT, R231, R58.reuse, PT ;  /* 0x0000003ae700720c */ /* 0x080fe20003f06270 */
[----:B------:R-:W-:Y:S01]  /*d140*/  ULDC.64 UR4, c[0x0][0x3c8] ;  /* 0x0000f20000047ab9 */ /* 0x000fe20000000a00 */
[----:B------:R-:W-:Y:S01]  /*d150*/  ISETP.GE.AND P1, PT, R209, R58, PT ;  /* 0x0000003ad100720c */ /* 0x000fe20003f26270 */
[----:B------:R-:W-:Y:S01]  /*d160*/  ULDC.64 UR6, c[0x0][0x3e0] ;  /* 0x0000f80000067ab9 */ /* 0x000fe20000000a00 */
[----:B------:R-:W-:Y:S02]  /*d170*/  CS2R R36, SRZ ;  /* 0x0000000000247805 */ /* 0x000fe4000001ff00 */
[----:B------:R-:W-:Y:S02]  /*d180*/  CS2R R38, SRZ ;  /* 0x0000000000267805 */ /* 0x000fe4000001ff00 */
[CC--:B-1----:R-:W-:Y:S02]  /*d190*/  ISETP.GE.OR P0, PT, R22.reuse, R21.reuse, P0 ;  /* 0x000000151600720c */ /* 0x0c2fe40000706670 */
[----:B------:R-:W-:-:S11]  /*d1a0*/  ISETP.GE.OR P1, PT, R22, R21, P1 ;  /* 0x000000151600720c */ /* 0x000fd60000f26670 */
[----:B------:R-:W1:Y:S01]  /*d1b0*/  @!P0 LDC.64 R34, c[0x0][0x3e0] ;  /* 0x0000f800ff228b82 */ /* 0x000e620000000a00 */
[C-C-:B------:R-:W-:Y:S02]  /*d1c0*/  @!P0 IADD3 R13, P4, P5, R30.reuse, R60, R55.reuse ;  /* 0x0000003c1e0d8210 */ /* 0x140fe40007d9e037 */
[----:B------:R-:W-:Y:S02]  /*d1d0*/  @!P1 IADD3 R8, P2, P3, R30, UR4, R55 ;  /* 0x000000041e089c10 */ /* 0x000fe4000fb5e037 */
[C-C-:B------:R-:W-:Y:S02]  /*d1e0*/  @!P0 IADD3.X R20, R31.reuse, R59, R54.reuse, P4, P5 ;  /* 0x0000003b1f148210 */ /* 0x140fe400027ea436 */
[----:B------:R-:W-:Y:S01]  /*d1f0*/  @!P1 IADD3.X R9, R31, UR5, R54, P2, P3 ;  /* 0x000000051f099c10 */ /* 0x000fe200097e6436 */
[----:B------:R-:W2:Y:S01]  /*d200*/  @!P0 LDC.64 R28, c[0x0][0x3c8] ;  /* 0x0000f200ff1c8b82 */ /* 0x000ea20000000a00 */
[C-C-:B------:R-:W-:Y:S02]  /*d210*/  @!P1 IADD3 R10, P2, P3, R32.reuse, UR6, R57.reuse ;  /* 0x00000006200a9c10 */ /* 0x140fe4000fb5e039 */
[----:B------:R-:W-:-:S02]  /*d220*/  @!P0 IADD3 R15, P4, P5, R32, R62, R57 ;  /* 0x0000003e200f8210 */ /* 0x000fc40007d9e039 */
[----:B------:R-:W-:Y:S02]  /*d230*/  CS2R R30, SRZ ;  /* 0x00000000001e7805 */ /* 0x000fe4000001ff00 */
[C-C-:B------:R-:W-:Y:S01]  /*d240*/  @!P1 IADD3.X R11, R33.reuse, UR7, R56.reuse, P2, P3 ;  /* 0x00000007210b9c10 */ /* 0x140fe200097e6438 */
[----:B------:R3:W5:Y:S01]  /*d250*/  @!P1 LDG.E.128 R36, desc[UR38][R8.64] ;  /* 0x0000002608249981 */ /* 0x000762000c1e1d00 */
[----:B------:R-:W-:Y:S02]  /*d260*/  @!P0 IADD3.X R0, R33, R61, R56, P4, P5 ;  /* 0x0000003d21008210 */ /* 0x000fe400027ea438 */
[----:B-1----:R-:W-:-:S05]  /*d270*/  @!P0 IADD3 R14, P3, R15, R34, RZ ;  /* 0x000000220f0e8210 */ /* 0x002fca0007f7e0ff */
[----:B------:R-:W-:Y:S02]  /*d280*/  @!P0 IMAD.X R15, R0, 0x1, R35, P3 ;  /* 0x00000001000f8824 */ /* 0x000fe400018e0623 */
[----:B------:R-:W1:Y:S01]  /*d290*/  LDC R0, c[0x0][0x428] ;  /* 0x00010a00ff007b82 */ /* 0x000e620000000800 */
[----:B--2---:R-:W-:Y:S02]  /*d2a0*/  @!P0 IADD3 R12, P2, R13, R28, RZ ;  /* 0x0000001c0d0c8210 */ /* 0x004fe40007f5e0ff */
[----:B------:R-:W-:Y:S02]  /*d2b0*/  CS2R R32, SRZ ;  /* 0x0000000000207805 */ /* 0x000fe4000001ff00 */
[----:B------:R-:W-:Y:S01]  /*d2c0*/  CS2R R34, SRZ ;  /* 0x0000000000227805 */ /* 0x000fe2000001ff00 */
[----:B------:R-:W-:Y:S01]  /*d2d0*/  @!P0 IMAD.X R13, R20, 0x1, R29, P2 ;  /* 0x00000001140d8824 */ /* 0x000fe200010e061d */
[----:B------:R-:W-:-:S04]  /*d2e0*/  CS2R R28, SRZ ;  /* 0x00000000001c7805 */ /* 0x000fc8000001ff00 */
[----:B------:R-:W5:Y:S04]  /*d2f0*/  @!P0 LDG.E.128 R32, desc[UR38][R12.64] ;  /* 0x000000260c208981 */ /* 0x000f68000c1e1d00 */
[----:B------:R-:W5:Y:S01]  /*d300*/  @!P0 LDG.E.128 R28, desc[UR38][R14.64] ;  /* 0x000000260e1c8981 */ /* 0x000f62000c1e1d00 */
[----:B-1----:R-:W-:-:S13]  /*d310*/  ISETP.NE.AND P0, PT, R0, 0x1, PT ;  /* 0x000000010000780c */ /* 0x002fda0003f05270 */
[----:B------:R-:W1:Y:S08]  /*d320*/  @P0 LDC R0, c[0x0][0x42c] ;  /* 0x00010b00ff000b82 */ /* 0x000e700000000800 */
[----:B---3--:R-:W2:Y:S01]  /*d330*/  @P0 LDC R9, c[0x0][0x430] ;  /* 0x00010c00ff090b82 */ /* 0x008ea20000000800 */
[----:B------:R-:W-:-:S04]  /*d340*/  IMAD R3, R217, 0x80, R209 ;  /* 0x00000080d9037824 */ /* 0x000fc800078e02d1 */
[----:B------:R-:W-:Y:S01]  /*d350*/  IMAD R3, R63, 0x40, R3 ;  /* 0x000000403f037824 */ /* 0x000fe200078e0203 */
[----:B------:R-:W-:Y:S02]  /*d360*/  CS2R R40, SRZ ;  /* 0x0000000000287805 */ /* 0x000fe4000001ff00 */
[----:B------:R-:W-:Y:S01]  /*d370*/  CS2R R42, SRZ ;  /* 0x00000000002a7805 */ /* 0x000fe2000001ff00 */
[----:B------:R-:W-:-:S05]  /*d380*/  IMAD.MOV.U32 R8, RZ, RZ, R44 ;  /* 0x000000ffff087224 */ /* 0x000fca00078e002c */
[----:B------:R3:W5:Y:S01]  /*d390*/  @!P1 LDG.E.128 R40, desc[UR38][R10.64] ;  /* 0x000000260a289981 */ /* 0x000762000c1e1d00 */
[----:B-1----:R-:W-:-:S05]  /*d3a0*/  @P0 IMAD.HI.U32 R0, R3, R0, RZ ;  /* 0x0000000003000227 */ /* 0x002fca00078e00ff */
[----:B--2---:R-:W-:Y:S01]  /*d3b0*/  @P0 SHF.R.U32.HI R3, RZ, R9, R0 ;  /* 0x00000009ff030219 */ /* 0x004fe20000011600 */
[----:B------:R-:W-:-:S03]  /*d3c0*/  IMAD.MOV.U32 R9, RZ, RZ, R49 ;  /* 0x000000ffff097224 */ /* 0x000fc600078e0031 */
[----:B------:R-:W-:Y:S01]  /*d3d0*/  SHF.R.S32.HI R45, RZ, 0x1f, R3 ;  /* 0x0000001fff2d7819 */ /* 0x000fe20000011403 */
[----:B---3--:R-:W-:Y:S02]  /*d3e0*/  IMAD.MOV.U32 R10, RZ, RZ, R46 ;  /* 0x000000ffff0a7224 */ /* 0x008fe400078e002e */
[----:B------:R-:W-:Y:S02]  /*d3f0*/  IMAD.MOV.U32 R11, RZ, RZ, R51 ;  /* 0x000000ffff0b7224 */ /* 0x000fe400078e0033 */
[----:B------:R-:W-:-:S04]  /*d400*/  IMAD.WIDE.U32 R8, R3, R6, R8 ;  /* 0x0000000603087225 */ /* 0x000fc800078e0008 */
[C---:B------:R-:W-:Y:S02]  /*d410*/  IMAD R6, R45.reuse, R6, RZ ;  /* 0x000000062d067224 */ /* 0x040fe400078e02ff */
[-C--:B------:R-:W-:Y:S02]  /*d420*/  IMAD R0, R45, R4.reuse, RZ ;  /* 0x000000042d007224 */ /* 0x080fe400078e02ff */
[----:B------:R-:W-:Y:S01]  /*d430*/  IMAD.WIDE.U32 R10, R3, R4, R10 ;  /* 0x00000004030a7225 */ /* 0x000fe200078e000a */
[----:B------:R-:W-:-:S03]  /*d440*/  IADD3 R4, P0, R8, UR4, RZ ;  /* 0x0000000408047c10 */ /* 0x000fc6000ff1e0ff */
[C---:B------:R-:W-:Y:S02]  /*d450*/  IMAD R7, R3.reuse, R7, R6 ;  /* 0x0000000703077224 */ /* 0x040fe400078e0206 */
[----:B------:R-:W-:Y:S01]  /*d460*/  IMAD R3, R3, R5, R0 ;  /* 0x0000000503037224 */ /* 0x000fe200078e0200 */
[----:B------:R-:W-:Y:S01]  /*d470*/  IADD3 R0, P1, R10, UR6, RZ ;  /* 0x000000060a007c10 */ /* 0x000fe2000ff3e0ff */
[----:B------:R-:W-:Y:S01]  /*d480*/  UMOV UR4, 0xffffffff ;  /* 0xffffffff00047882 */ /* 0x000fe20000000000 */
[----:B------:R-:W-:Y:S02]  /*d490*/  IADD3.X R5, R9, UR5, R7, P0, !PT ;  /* 0x0000000509057c10 */ /* 0x000fe400087fe407 */
[----:B------:R-:W-:Y:S01]  /*d4a0*/  IADD3.X R3, R11, UR7, R3, P1, !PT ;  /* 0x000000070b037c10 */ /* 0x000fe20008ffe403 */
[----:B------:R-:W-:Y:S08]  /*d4b0*/  BRA.DIV UR4, `(.L_x_1279) ;  /* 0x000001f604ac7947 */ /* 0x000ff0000b800000 */
.L_x_1560:
[----:B------:R-:W-:-:S03]  /*d4c0*/  UMOV UR4, 0xffffffff ;  /* 0xffffffff00047882 */ /* 0x000fc60000000000 */
[----:B------:R-:W-:Y:S05]  /*d4d0*/  BRA.DIV UR4, `(.L_x_1280) ;  /* 0x000001f604cc7947 */ /* 0x000fea000b800000 */
.L_x_1563:
[----:B------:R-:W-:-:S03]  /*d4e0*/  UMOV UR4, 0xffffffff ;  /* 0xffffffff00047882 */ /* 0x000fc60000000000 */
[----:B------:R-:W-:Y:S05]  /*d4f0*/  BRA.DIV UR4, `(.L_x_1281) ;  /* 0x000001f604ec7947 */ /* 0x000fea000b800000 */
.L_x_1566:
[----:B------:R-:W-:-:S03]  /*d500*/  UMOV UR4, 0xffffffff ;  /* 0xffffffff00047882 */ /* 0x000fc60000000000 */
[----:B------:R-:W-:Y:S05]  /*d510*/  BRA.DIV UR4, `(.L_x_1282) ;  /* 0x000001fa040c7947 */ /* 0x000fea000b800000 */
.L_x_1569:
[----:B------:R-:W-:-:S03]  /*d520*/  UMOV UR4, 0xffffffff ;  /* 0xffffffff00047882 */ /* 0x000fc60000000000 */
[----:B------:R-:W-:Y:S05]  /*d530*/  BRA.DIV UR4, `(.L_x_1283) ;  /* 0x000001fa042c7947 */ /* 0x000fea000b800000 */
.L_x_1572:
[----:B------:R-:W-:-:S03]  /*d540*/  UMOV UR4, 0xffffffff ;  /* 0xffffffff00047882 */ /* 0x000fc60000000000 */
[----:B------:R-:W-:Y:S05]  /*d550*/  BRA.DIV UR4, `(.L_x_1284) ;  /* 0x000001fa044c7947 */ /* 0x000fea000b800000 */
.L_x_1575:
[----:B------:R-:W-:-:S03]  /*d560*/  UMOV UR4, 0xffffffff ;  /* 0xffffffff00047882 */ /* 0x000fc60000000000 */
[----:B------:R-:W-:Y:S05]  /*d570*/  BRA.DIV UR4, `(.L_x_1285) ;  /* 0x000001fa046c7947 */ /* 0x000fea000b800000 */
.L_x_1578:
[----:B------:R-:W-:-:S03]  /*d580*/  UMOV UR4, 0xffffffff ;  /* 0xffffffff00047882 */ /* 0x000fc60000000000 */
[----:B------:R-:W-:Y:S05]  /*d590*/  BRA.DIV UR4, `(.L_x_1286) ;  /* 0x000001fa048c7947 */ /* 0x000fea000b800000 */
.L_x_1581:
[----:B------:R-:W-:Y:S01]  /*d5a0*/  ULEA.HI UR4, UR37, UR37, URZ, 0x1 ;  /* 0x0000002525047291 */ /* 0x000fe2000f8f083f */
[----:B------:R-:W-:Y:S01]  /*d5b0*/  ISETP.GE.AND P0, PT, R22, R21, PT ;  /* 0x000000151600720c */ /* 0x000fe20003f06270 */
[----:B------:R-:W-:Y:S02]  /*d5c0*/  BSSY B1, `(.L_x_1287) ;  /* 0x0000009000017945 */ /* 0x000fe40003800000 */
[----:B------:R-:W-:Y:S01]  /*d5d0*/  ULOP3.LUT UR4, UR4, 0xfffffffe, URZ, 0xc0, !UPT ;  /* 0xfffffffe04047892 */ /* 0x000fe2000f8ec03f */
[-C--:B------:R-:W-:Y:S02]  /*d5e0*/  ISETP.GE.OR P2, PT, R209, R58.reuse, P0 ;  /* 0x0000003ad100720c */ /* 0x080fe40000746670 */
[----:B------:R-:W-:Y:S01]  /*d5f0*/  ISETP.GE.OR P0, PT, R231, R58, P0 ;  /* 0x0000003ae700720c */ /* 0x000fe20000706670 */
[----:B------:R-:W-:-:S06]  /*d600*/  UIADD3 UR4, UR37, -UR4, URZ ;  /* 0x8000000425047290 */ /* 0x000fcc000fffe03f */
[----:B------:R-:W-:-:S05]  /*d610*/  IMAD.U32 R3, RZ, RZ, UR4 ;  /* 0x00000004ff037e24 */ /* 0x000fca000f8e00ff */
[----:B------:R-:W-:-:S04]  /*d620*/  SHF.L.U32 R3, R3, 0x1f, RZ ;  /* 0x0000001f03037819 */ /* 0x000fc800000006ff */
[----:B------:R-:W1:Y:S02]  /*d630*/  SYNCS.PHASECHK.TRANS64.TRYWAIT P1, [R18+URZ+0x28800], R3 ;  /* 0x02880003120075a7 */ /* 0x000e64000802017f */
[----:B-1----:R-:W-:Y:S05]  /*d640*/  @!P1 BRA `(.L_x_1288) ;  /* 0x000001f800889947 */ /* 0x002fea0003800000 */
.L_x_1582:
[----:B------:R-:W-:Y:S05]  /*d650*/  BSYNC B1 ;  /* 0x0000000000017941 */ /* 0x000fea0003800000 */
.L_x_1287:
[----:B------:R-:W-:Y:S04]  /*d660*/  BSSY B1, `(.L_x_1289) ;  /* 0x0000100000017945 */ /* 0x000fe80003800000 */
[----:B------:R-:W-:Y:S05]  /*d670*/  @P2 BRA `(.L_x_1290) ;  /* 0x0000000c00f82947 */ /* 0x000fea0003800000 */
[----:B-1---5:R-:W-:Y:S02]  /*d680*/  SHF.R.U32.HI R3, RZ, 0x8, R36 ;  /* 0x00000008ff037819 */ /* 0x022fe40000011624 */
[----:B------:R-:W-:Y:S02]  /*d690*/  LOP3.LUT R0, R36, 0xff, RZ, 0xc0, !PT ;  /* 0x000000ff24007812 */ /* 0x000fe400078ec0ff */
[----:B------:R-:W-:Y:S02]  /*d6a0*/  LOP3.LUT R3, R3, 0xff, RZ, 0xc0, !PT ;  /* 0x000000ff03037812 */ /* 0x000fe400078ec0ff */
[----:B------:R-:W-:Y:S02]  /*d6b0*/  SHF.R.U32.HI R5, RZ, 0x8, R37 ;  /* 0x00000008ff057819 */ /* 0x000fe40000011625 */
[----:B------:R-:W-:Y:S02]  /*d6c0*/  SHF.R.U32.HI R7, RZ, 0x8, R38 ;  /* 0x00000008ff077819 */ /* 0x000fe40000011626 */
[----:B------:R-:W-:Y:S01]  /*d6d0*/  PRMT R13, R3, 0x7604, R0 ;  /* 0x00007604030d7816 */ /* 0x000fe20000000000 */
[----:B------:R-:W-:Y:S01]  /*d6e0*/  IMAD.SHL.U32 R3, R211, 0x80, RZ ;  /* 0x00000080d3037824 */ /* 0x000fe200078e00ff */
[----:B------:R-:W-:-:S02]  /*d6f0*/  LOP3.LUT R4, R37, 0xff, RZ, 0xc0, !PT ;  /* 0x000000ff25047812 */ /* 0x000fc400078ec0ff */
[----:B------:R-:W-:Y:S02]  /*d700*/  LOP3.LUT R5, R5, 0xff, RZ, 0xc0, !PT ;  /* 0x000000ff05057812 */ /* 0x000fe400078ec0ff */
[----:B------:R-:W-:Y:S02]  /*d710*/  LOP3.LUT R6, R38, 0xff, RZ, 0xc0, !PT ;  /* 0x000000ff26067812 */ /* 0x000fe400078ec0ff */
[----:B------:R-:W-:Y:S02]  /*d720*/  LOP3.LUT R7, R7, 0xff, RZ, 0xc0, !PT ;  /* 0x000000ff07077812 */ /* 0x000fe400078ec0ff */
[----:B------:R-:W-:Y:S02]  /*d730*/  PRMT R15, R5, 0x7604, R4 ;  /* 0x00007604050f7816 */ /* 0x000fe40000000004 */
[----:B------:R-:W-:Y:S02]  /*d740*/  SHF.R.U32.HI R0, RZ, 0x8, R40 ;  /* 0x00000008ff007819 */ /* 0x000fe40000011628 */
[----:B------:R-:W-:Y:S01]  /*d750*/  LOP3.LUT R4, R3, 0x380, RZ, 0xc0, !PT ;  /* 0x0000038003047812 */ /* 0x000fe200078ec0ff */
[----:B------:R-:W-:Y:S01]  /*d760*/  IMAD.IADD R3, R22, 0x1, R21 ;  /* 0x0000000116037824 */ /* 0x000fe200078e0215 */
[----:B------:R-:W-:-:S02]  /*d770*/  PRMT R45, R7, 0x7604, R6 ;  /* 0x00007604072d7816 */ /* 0x000fc40000000006 */
[----:B------:R-:W-:Y:S02]  /*d780*/  SHF.R.U32.HI R6, RZ, 0x8, R39 ;  /* 0x00000008ff067819 */ /* 0x000fe40000011627 */
[----:B------:R-:W-:Y:S02]  /*d790*/  LOP3.LUT R8, R0, 0xff, RZ, 0xc0, !PT ;  /* 0x000000ff00087812 */ /* 0x000fe400078ec0ff */
[----:B------:R-:W-:Y:S02]  /*d7a0*/  LOP3.LUT R7, R40, 0xff, RZ, 0xc0, !PT ;  /* 0x000000ff28077812 */ /* 0x000fe400078ec0ff */
[----:B------:R-:W-:Y:S02]  /*d7b0*/  LOP3.LUT R0, R4, 0x70, R22, 0xf8, !PT ;  /* 0x0000007004007812 */ /* 0x000fe400078ef816 */
[----:B------:R-:W-:Y:S02]  /*d7c0*/  SHF.R.U32.HI R9, RZ, 0x3, R4 ;  /* 0x00000003ff097819 */ /* 0x000fe40000011604 */
[----:B------:R-:W-:-:S02]  /*d7d0*/  LOP3.LUT R5, R39, 0xff, RZ, 0xc0, !PT ;  /* 0x000000ff27057812 */ /* 0x000fc400078ec0ff */
[----:B------:R-:W-:Y:S02]  /*d7e0*/  LOP3.LUT R6, R6, 0xff, RZ, 0xc0, !PT ;  /* 0x000000ff06067812 */ /* 0x000fe400078ec0ff */
[----:B------:R-:W-:Y:S02]  /*d7f0*/  LOP3.LUT R4, R4, 0x70, R3, 0xf8, !PT ;  /* 0x0000007004047812 */ /* 0x000fe400078ef803 */
[----:B------:R-:W-:Y:S02]  /*d800*/  PRMT R51, R8, 0x7604, R7 ;  /* 0x0000760408337816 */ /* 0x000fe40000000007 */
[----:B------:R-:W-:Y:S02]  /*d810*/  LOP3.LUT R3, R0, R9, RZ, 0x3c, !PT ;  /* 0x0000000900037212 */ /* 0x000fe400078e3cff */
[----:B------:R-:W-:Y:S02]  /*d820*/  SHF.R.U32.HI R8, RZ, 0x8, R41 ;  /* 0x00000008ff087819 */ /* 0x000fe40000011629 */
[----:B------:R-:W-:-:S02]  /*d830*/  PRMT R49, R6, 0x7604, R5 ;  /* 0x0000760406317816 */ /* 0x000fc40000000005 */
[----:B------:R-:W-:Y:S02]  /*d840*/  LOP3.LUT R5, R4, R9, RZ, 0x3c, !PT ;  /* 0x0000000904057212 */ /* 0x000fe400078e3cff */
[----:B------:R-:W-:Y:S02]  /*d850*/  IADD3 R0, R18, R3, R220 ;  /* 0x0000000312007210 */ /* 0x000fe40007ffe0dc */
[----:B------:R-:W-:Y:S02]  /*d860*/  LOP3.LUT R4, R41, 0xff, RZ, 0xc0, !PT ;  /* 0x000000ff29047812 */ /* 0x000fe400078ec0ff */
[----:B------:R-:W-:Y:S02]  /*d870*/  SHF.R.U32.HI R7, RZ, 0x8, R42 ;  /* 0x00000008ff077819 */ /* 0x000fe4000001162a */
[----:B------:R-:W-:Y:S02]  /*d880*/  LOP3.LUT R3, R8, 0xff, RZ, 0xc0, !PT ;  /* 0x000000ff08037812 */ /* 0x000fe400078ec0ff */
[----:B------:R-:W-:Y:S01]  /*d890*/  LOP3.LUT R6, R42, 0xff, RZ, 0xc0, !PT ;  /* 0x000000ff2a067812 */ /* 0x000fe200078ec0ff */
[----:B------:R-:W-:Y:S01]  /*d8a0*/  LDS.128 R8, [R0+0x18400] ;  /* 0x0184000000087984 */ /* 0x000fe20000000c00 */
[----:B------:R-:W-:-:S02]  /*d8b0*/  LOP3.LUT R7, R7, 0xff, RZ, 0xc0, !PT ;  /* 0x000000ff07077812 */ /* 0x000fc400078ec0ff */
[----:B------:R-:W-:Y:S02]  /*d8c0*/  PRMT R53, R3, 0x7604, R4 ;  /* 0x0000760403357816 */ /* 0x000fe40000000004 */
[----:B------:R-:W-:Y:S02]  /*d8d0*/  IADD3 R3, R18, R5, R220 ;  /* 0x0000000512037210 */ /* 0x000fe40007ffe0dc */
[----:B------:R-:W-:Y:S02]  /*d8e0*/  PRMT R55, R7, 0x7604, R6 ;  /* 0x0000760407377816 */ /* 0x000fe40000000006 */
[----:B------:R-:W-:Y:S01]  /*d8f0*/  SHF.R.U32.HI R14, RZ, 0x10, R37 ;  /* 0x00000010ff0e7819 */ /* 0x000fe20000011625 */
[----:B------:R-:W1:Y:S01]  /*d900*/  LDS.128 R4, [R3+0x18400] ;  /* 0x0184000003047984 */ /* 0x000e620000000c00 */
[----:B------:R-:W-:Y:S02]  /*d910*/  SHF.R.U32.HI R47, RZ, 0x8, R43 ;  /* 0x00000008ff2f7819 */ /* 0x000fe4000001162b */
[----:B------:R-:W-:-:S02]  /*d920*/  SHF.R.U32.HI R44, RZ, 0x10, R39 ;  /* 0x00000010ff2c7819 */ /* 0x000fc40000011627 */
[----:B------:R-:W-:Y:S02]  /*d930*/  LOP3.LUT R14, R14, 0xff, RZ, 0xc0, !PT ;  /* 0x000000ff0e0e7812 */ /* 0x000fe400078ec0ff */
[----:B------:R-:W-:Y:S02]  /*d940*/  LOP3.LUT R12, R43, 0xff, RZ, 0xc0, !PT ;  /* 0x000000ff2b0c7812 */ /* 0x000fe400078ec0ff */
[----:B------:R-:W-:Y:S02]  /*d950*/  LOP3.LUT R47, R47, 0xff, RZ, 0xc0, !PT ;  /* 0x000000ff2f2f7812 */ /* 0x000fe400078ec0ff */
[----:B------:R-:W-:Y:S02]  /*d960*/  LOP3.LUT R44, R44, 0xff, RZ, 0xc0, !PT ;  /* 0x000000ff2c2c7812 */ /* 0x000fe400078ec0ff */
[----:B------:R-:W-:Y:S02]  /*d970*/  SHF.R.U32.HI R20, RZ, 0x10, R38 ;  /* 0x00000010ff147819 */ /* 0x000fe40000011626 */
[----:B------:R-:W-:-:S02]  /*d980*/  PRMT R15, R14, 0x7054, R15 ;  /* 0x000070540e0f7816 */ /* 0x000fc4000000000f */
[----:B------:R-:W-:Y:S02]  /*d990*/  PRMT R57, R47, 0x7604, R12 ;  /* 0x000076042f397816 */ /* 0x000fe4000000000c */
[----:B------:R-:W-:Y:S02]  /*d9a0*/  SHF.R.U32.HI R14, RZ, 0x10, R41 ;  /* 0x00000010ff0e7819 */ /* 0x000fe40000011629 */
[----:B------:R-:W-:Y:S02]  /*d9b0*/  SHF.R.U32.HI R12, RZ, 0x10, R36 ;  /* 0x00000010ff0c7819 */ /* 0x000fe40000011624 */
[----:B------:R-:W-:Y:S02]  /*d9c0*/  PRMT R49, R44, 0x7054, R49 ;  /* 0x000070542c317816 */ /* 0x000fe40000000031 */
[----:B------:R-:W-:Y:S02]  /*d9d0*/  LOP3.LUT R20, R20, 0xff, RZ, 0xc0, !PT ;  /* 0x000000ff14147812 */ /* 0x000fe400078ec0ff */
[----:B------:R-:W-:-:S02]  /*d9e0*/  SHF.R.U32.HI R44, RZ, 0x10, R43 ;  /* 0x00000010ff2c7819 */ /* 0x000fc4000001162b */
[----:B------:R-:W-:Y:S02]  /*d9f0*/  LOP3.LUT R14, R14, 0xff, RZ, 0xc0, !PT ;  /* 0x000000ff0e0e7812 */ /* 0x000fe400078ec0ff */
[----:B------:R-:W-:Y:S02]  /*da00*/  LOP3.LUT R12, R12, 0xff, RZ, 0xc0, !PT ;  /* 0x000000ff0c0c7812 */ /* 0x000fe400078ec0ff */
[----:B------:R-:W-:Y:S02]  /*da10*/  PRMT R47, R20, 0x7054, R45 ;  /* 0x00007054142f7816 */ /* 0x000fe4000000002d */
[----:B------:R-:W-:Y:S02]  /*da20*/  LOP3.LUT R44, R44, 0xff, RZ, 0xc0, !PT ;  /* 0x000000ff2c2c7812 */ /* 0x000fe400078ec0ff */
[----:B------:R-:W-:Y:S02]  /*da30*/  SHF.R.U32.HI R20, RZ, 0x10, R42 ;  /* 0x00000010ff147819 */ /* 0x000fe4000001162a */
[----:B------:R-:W-:-:S02]  /*da40*/  PRMT R53, R14, 0x7054, R53 ;  /* 0x000070540e357816 */ /* 0x000fc40000000035 */
[----:B------:R-:W-:Y:S02]  /*da50*/  PRMT R13, R12, 0x7054, R13 ;  /* 0x000070540c0d7816 */ /* 0x000fe4000000000d */
[----:B------:R-:W-:Y:S02]  /*da60*/  SHF.R.U32.HI R12, RZ, 0x10, R40 ;  /* 0x00000010ff0c7819 */ /* 0x000fe40000011628 */
[----:B------:R-:W-:Y:S02]  /*da70*/  PRMT R57, R44, 0x7054, R57 ;  /* 0x000070542c397816 */ /* 0x000fe40000000039 */
[----:B------:R-:W-:Y:S02]  /*da80*/  LOP3.LUT R20, R20, 0xff, RZ, 0xc0, !PT ;  /* 0x000000ff14147812 */ /* 0x000fe400078ec0ff */
[----:B------:R-:W-:Y:S02]  /*da90*/  LOP3.LUT R45, R15, 0xff000000, R37, 0xf8, !PT ;  /* 0xff0000000f2d7812 */ /* 0x000fe400078ef825 */
[----:B------:R-:W-:-:S02]  /*daa0*/  LOP3.LUT R53, R53, 0xff000000, R41, 0xf8, !PT ;  /* 0xff00000035357812 */ /* 0x000fc400078ef829 */
[----:B------:R-:W-:Y:S02]  /*dab0*/  LOP3.LUT R12, R12, 0xff, RZ, 0xc0, !PT ;  /* 0x000000ff0c0c7812 */ /* 0x000fe400078ec0ff */
[----:B------:R-:W-:Y:S02]  /*dac0*/  LOP3.LUT R44, R13, 0xff000000, R36, 0xf8, !PT ;  /* 0xff0000000d2c7812 */ /* 0x000fe400078ef824 */
[----:B------:R-:W-:Y:S02]  /*dad0*/  LOP3.LUT R57, R57, 0xff000000, R43, 0xf8, !PT ;  /* 0xff00000039397812 */ /* 0x000fe400078ef82b */
[----:B------:R-:W-:Y:S02]  /*dae0*/  PRMT R55, R20, 0x7054, R55 ;  /* 0x0000705414377816 */ /* 0x000fe40000000037 */
[----:B------:R-:W-:Y:S02]  /*daf0*/  F2FP.F16.E4M3.UNPACK_B R41, R45.H1 ;  /* 0x0000002dff29723e */ /* 0x000fe400030006ff */
[----:B------:R-:W-:-:S02]  /*db00*/  F2FP.F16.E4M3.UNPACK_B R43, R53.H1 ;  /* 0x00000035ff2b723e */ /* 0x000fc400030006ff */
[----:B-1----:R-:W-:Y:S02]  /*db10*/  F2FP.F16.E4M3.UNPACK_B R36, R5.H1 ;  /* 0x00000005ff24723e */ /* 0x002fe400030006ff */
[----:B------:R-:W-:Y:S01]  /*db20*/  PRMT R51, R12, 0x7054, R51 ;  /* 0x000070540c337816 */ /* 0x000fe20000000033 */
[----:B------:R-:W-:Y:S01]  /*db30*/  HADD2.F32 R46, -RZ, R43.H0_H0 ;  /* 0x2000002bff2e7230 */ /* 0x000fe20000004100 */
[----:B------:R-:W-:Y:S01]  /*db40*/  LOP3.LUT R55, R55, 0xff000000, R42, 0xf8, !PT ;  /* 0xff00000037377812 */ /* 0x000fe200078ef82a */
[----:B------:R-:W-:Y:S01]  /*db50*/  HADD2.F32 R42, -RZ, R41.H0_H0 ;  /* 0x20000029ff2a7230 */ /* 0x000fe20000004100 */
[----:B------:R-:W-:Y:S01]  /*db60*/  F2FP.F16.E4M3.UNPACK_B R13, R9.H1 ;  /* 0x00000009ff0d723e */ /* 0x000fe200030006ff */
[--C-:B------:R-:W-:Y:S01]  /*db70*/  HADD2.F32 R37, -RZ, R36.reuse.H0_H0 ;  /* 0x20000024ff257230 */ /* 0x100fe20000004100 */
[----:B------:R-:W-:Y:S01]  /*db80*/  LOP3.LUT R49, R49, 0xff000000, R39, 0xf8, !PT ;  /* 0xff00000031317812 */ /* 0x000fe200078ef827 */
[----:B------:R-:W-:Y:S01]  /*db90*/  HADD2.F32 R36, -RZ, R36.H1_H1 ;  /* 0x30000024ff247230 */ /* 0x000fe20000004100 */
[----:B------:R-:W-:-:S02]  /*dba0*/  LOP3.LUT R51, R51, 0xff000000, R40, 0xf8, !PT ;  /* 0xff00000033337812 */ /* 0x000fc400078ef828 */
[----:B------:R-:W-:Y:S01]  /*dbb0*/  F2FP.F16.E4M3.UNPACK_B R20, R5 ;  /* 0x00000005ff14723e */ /* 0x000fe200020006ff */
[C---:B------:R-:W-:Y:S01]  /*dbc0*/  FMUL.FTZ R59, R37.reuse, R46 ;  /* 0x0000002e253b7220 */ /* 0x040fe20000410000 */
[-C--:B------:R-:W-:Y:S01]  /*dbd0*/  F2FP.F16.E4M3.UNPACK_B R39, R7.reuse ;  /* 0x00000007ff27723e */ /* 0x080fe200020006ff */
[----:B------:R-:W-:Y:S01]  /*dbe0*/  FMUL.FTZ R61, R37, R42 ;  /* 0x0000002a253d7220 */ /* 0x000fe20000410000 */
[----:B------:R-:W-:Y:S02]  /*dbf0*/  F2FP.F16.E4M3.UNPACK_B R40, R7.H1 ;  /* 0x00000007ff28723e */ /* 0x000fe400030006ff */
[-C--:B------:R-:W-:Y:S02]  /*dc00*/  F2FP.F16.E4M3.UNPACK_B R5, R4.reuse ;  /* 0x00000004ff05723e */ /* 0x080fe400020006ff */
[----:B------:R-:W-:Y:S01]  /*dc10*/  F2FP.F16.E4M3.UNPACK_B R7, R4.H1 ;  /* 0x00000004ff07723e */ /* 0x000fe200030006ff */
[--C-:B------:R-:W-:Y:S01]  /*dc20*/  HADD2.F32 R4, -RZ, R13.reuse.H0_H0 ;  /* 0x2000000dff047230 */ /* 0x100fe20000004100 */
[----:B------:R-:W-:Y:S01]  /*dc30*/  F2FP.F16.E4M3.UNPACK_B R53, R53 ;  /* 0x00000035ff35723e */ /* 0x000fe200020006ff */
[----:B------:R-:W-:Y:S01]  /*dc40*/  HADD2.F32 R13, -RZ, R13.H1_H1 ;  /* 0x3000000dff0d7230 */ /* 0x000fe20000004100 */
[----:B------:R-:W-:-:S02]  /*dc50*/  F2FP.F16.E4M3.UNPACK_B R45, R45 ;  /* 0x0000002dff2d723e */ /* 0x000fc400020006ff */
[C---:B------:R-:W-:Y:S01]  /*dc60*/  FFMA.FTZ R48, R4.reuse, R42, -R59 ;  /* 0x0000002a04307223 */ /* 0x040fe2000001083b */
[----:B------:R-:W-:Y:S01]  /*dc70*/  FFMA.FTZ R50, R4, R46, R61 ;  /* 0x0000002e04327223 */ /* 0x000fe2000001003d */
[----:B------:R-:W-:Y:S01]  /*dc80*/  HADD2.F32 R42, -RZ, R41.H1_H1 ;  /* 0x30000029ff2a7230 */ /* 0x000fe20000004100 */
[----:B------:R-:W-:Y:S01]  /*dc90*/  LOP3.LUT R47, R47, 0xff000000, R38, 0xf8, !PT ;  /* 0xff0000002f2f7812 */ /* 0x000fe200078ef826 */
[----:B------:R-:W-:Y:S01]  /*dca0*/  HADD2.F32 R46, -RZ, R43.H1_H1 ;  /* 0x3000002bff2e7230 */ /* 0x000fe20000004100 */
[-C--:B------:R-:W-:Y:S01]  /*dcb0*/  F2FP.F16.E4M3.UNPACK_B R37, R6.reuse ;  /* 0x00000006ff25723e */ /* 0x080fe200020006ff */
[----:B------:R-:W-:Y:S01]  /*dcc0*/  HADD2.F32 R43, -RZ, R53.H0_H0 ;  /* 0x20000035ff2b7230 */ /* 0x000fe20000004100 */
[----:B------:R-:W-:Y:S01]  /*dcd0*/  F2FP.F16.E4M3.UNPACK_B R38, R6.H1 ;  /* 0x00000006ff26723e */ /* 0x000fe200030006ff */
[----:B------:R-:W-:Y:S01]  /*dce0*/  HADD2.F32 R6, -RZ, R20.H0_H0 ;  /* 0x20000014ff067230 */ /* 0x000fe20000004100 */
[----:B------:R-:W-:Y:S01]  /*dcf0*/  F2FP.F16.E4M3.UNPACK_B R12, R9 ;  /* 0x00000009ff0c723e */ /* 0x000fe200020006ff */
[----:B------:R-:W-:-:S02]  /*dd00*/  HADD2.F32 R41, -RZ, R45.H0_H0 ;  /* 0x2000002dff297230 */ /* 0x000fc40000004100 */
[C---:B------:R-:W-:Y:S01]  /*dd10*/  FMUL.FTZ R52, R36.reuse, R46 ;  /* 0x0000002e24347220 */ /* 0x040fe20000410000 */
[-C--:B------:R-:W-:Y:S01]  /*dd20*/  FMUL.FTZ R61, R36, R42.reuse ;  /* 0x0000002a243d7220 */ /* 0x080fe20000410000 */
[C---:B------:R-:W-:Y:S01]  /*dd30*/  FMUL.FTZ R59, R6.reuse, R43 ;  /* 0x0000002b063b7220 */ /* 0x040fe20000410000 */
[----:B------:R-:W-:Y:S02]  /*dd40*/  HADD2.F32 R4, -RZ, R12.H0_H0 ;  /* 0x2000000cff047230 */ /* 0x000fe40000004100 */
[----:B------:R-:W-:Y:S01]  /*dd50*/  FMUL.FTZ R6, R6, R41 ;  /* 0x0000002906067220 */ /* 0x000fe20000410000 */
[C---:B------:R-:W-:Y:S01]  /*dd60*/  FFMA.FTZ R63, R13.reuse, R42, -R52 ;  /* 0x0000002a0d3f7223 */ /* 0x040fe20000010834 */
[----:B------:R-:W-:Y:S01]  /*dd70*/  FFMA.FTZ R65, R13, R46, R61 ;  /* 0x0000002e0d417223 */ /* 0x000fe2000001003d */
[----:B------:R-:W-:Y:S01]  /*dd80*/  F2FP.F16.E4M3.UNPACK_B R36, R57.H1 ;  /* 0x00000039ff24723e */ /* 0x000fe200030006ff */
[----:B------:R-:W-:Y:S01]  /*dd90*/  HADD2.F32 R53, -RZ, R53.H1_H1 ;  /* 0x30000035ff357230 */ /* 0x000fe20000004100 */
[----:B------:R-:W-:Y:S01]  /*dda0*/  F2FP.F16.E4M3.UNPACK_B R13, R49.H1 ;  /* 0x00000031ff0d723e */ /* 0x000fe200030006ff */
[----:B------:R-:W-:-:S02]  /*ddb0*/  HADD2.F32 R20, -RZ, R20.H1_H1 ;  /* 0x30000014ff147230 */ /* 0x000fc40000004100 */
[C---:B------:R-:W-:Y:S01]  /*ddc0*/  FFMA.FTZ R42, R4.reuse, R43, R6 ;  /* 0x0000002b042a7223 */ /* 0x040fe20000010006 */
[----:B------:R-:W-:Y:S01]  /*ddd0*/  HADD2.F32 R45, -RZ, R45.H1_H1 ;  /* 0x3000002dff2d7230 */ /* 0x000fe20000004100 */
[----:B------:R-:W-:Y:S01]  /*dde0*/  F2FP.F16.E4M3.UNPACK_B R15, R11.H1 ;  /* 0x0000000bff0f723e */ /* 0x000fe200030006ff */
[----:B------:R-:W-:Y:S01]  /*ddf0*/  FFMA.FTZ R59, R4, R41, -R59 ;  /* 0x00000029043b7223 */ /* 0x000fe2000001083b */
[----:B------:R-:W-:Y:S02]  /*de00*/  HADD2.F32 R43, -RZ, R36.H0_H0 ;  /* 0x20000024ff2b7230 */ /* 0x000fe40000004100 */
[C---:B------:R-:W-:Y:S01]  /*de10*/  FMUL.FTZ R61, R20.reuse, R53 ;  /* 0x00000035143d7220 */ /* 0x040fe20000410000 */
[----:B------:R-:W-:Y:S02]  /*de20*/  HADD2.F32 R6, -RZ, R40.H0_H0 ;  /* 0x20000028ff067230 */ /* 0x000fe40000004100 */
[----:B------:R-:W-:Y:S01]  /*de30*/  FMUL.FTZ R20, R20, R45 ;  /* 0x0000002d14147220 */ /* 0x000fe20000410000 */
[----:B------:R-:W-:Y:S01]  /*de40*/  HADD2.F32 R12, -RZ, R12.H1_H1 ;  /* 0x3000000cff0c7230 */ /* 0x000fe20000004100 */
[----:B------:R-:W-:Y:S01]  /*de50*/  F2FP.F16.E4M3.UNPACK_B R57, R57 ;  /* 0x00000039ff39723e */ /* 0x000fe200020006ff */
[----:B------:R-:W-:-:S02]  /*de60*/  HADD2.F32 R41, -RZ, R13.H0_H0 ;  /* 0x2000000dff297230 */ /* 0x000fc40000004100 */
[----:B------:R-:W-:Y:S01]  /*de70*/  FMUL.FTZ R67, R6, R43 ;  /* 0x0000002b06437220 */ /* 0x000fe20000410000 */
[----:B------:R-:W-:Y:S02]  /*de80*/  HADD2.F32 R4, -RZ, R15.H0_H0 ;  /* 0x2000000fff047230 */ /* 0x000fe40000004100 */
[C---:B------:R-:W-:Y:S01]  /*de90*/  FFMA.FTZ R46, R12.reuse, R45, -R61 ;  /* 0x0000002d0c2e7223 */ /* 0x040fe2000001083d */
[----:B------:R-:W-:Y:S01]  /*dea0*/  FFMA.FTZ R53, R12, R53, R20 ;  /* 0x000000350c357223 */ /* 0x000fe20000010014 */
[----:B------:R-:W-:Y:S01]  /*deb0*/  FMUL.FTZ R6, R6, R41 ;  /* 0x0000002906067220 */ /* 0x000fe20000410000 */
[----:B------:R-:W-:Y:S01]  /*dec0*/  HADD2.F32 R12, -RZ, R13.H1_H1 ;  /* 0x3000000dff0c7230 */ /* 0x000fe20000004100 */
[----:B------:R-:W-:Y:S01]  /*ded0*/  F2FP.F16.E4M3.UNPACK_B R49, R49 ;  /* 0x00000031ff31723e */ /* 0x000fe200020006ff */
[----:B------:R-:W-:Y:S02]  /*dee0*/  HADD2.F32 R36, -RZ, R36.H1_H1 ;  /* 0x30000024ff247230 */ /* 0x000fe40000004100 */
[----:B------:R-:W-:Y:S01]  /*def0*/  FFMA.FTZ R67, R4, R41, -R67 ;  /* 0x0000002904437223 */ /* 0x000fe20000010843 */
[----:B------:R-:W-:-:S02]  /*df00*/  HADD2.F32 R40, -RZ, R40.H1_H1 ;  /* 0x30000028ff287230 */ /* 0x000fc40000004100 */
[----:B------:R-:W-:Y:S01]  /*df10*/  FFMA.FTZ R58, R4, R43, R6 ;  /* 0x0000002b043a7223 */ /* 0x000fe20000010006 */
[----:B------:R-:W-:Y:S01]  /*df20*/  F2FP.F16.E4M3.UNPACK_B R14, R11 ;  /* 0x0000000bff0e723e */ /* 0x000fe200020006ff */
[----:B------:R-:W-:Y:S01]  /*df30*/  HADD2.F32 R15, -RZ, R15.H1_H1 ;  /* 0x3000000fff0f7230 */ /* 0x000fe20000004100 */
[----:B------:R-:W-:Y:S01]  /*df40*/  F2FP.F16.E4M3.UNPACK_B R9, R8 ;  /* 0x00000008ff09723e */ /* 0x000fe200020006ff */
[----:B------:R-:W-:Y:S02]  /*df50*/  HADD2.F32 R41, -RZ, R57.H0_H0 ;  /* 0x20000039ff297230 */ /* 0x000fe40000004100 */
[C---:B------:R-:W-:Y:S01]  /*df60*/  FMUL.FTZ R20, R40.reuse, R36 ;  /* 0x0000002428147220 */ /* 0x040fe20000410000 */
[----:B------:R-:W-:Y:S02]  /*df70*/  HADD2.F32 R6, -RZ, R39.H0_H0 ;  /* 0x20000027ff067230 */ /* 0x000fe40000004100 */
[----:B------:R-:W-:Y:S01]  /*df80*/  FMUL.FTZ R45, R40, R12 ;  /* 0x0000000c282d7220 */ /* 0x000fe20000410000 */
[----:B------:R-:W-:-:S02]  /*df90*/  HADD2.F32 R13, -RZ, R49.H0_H0 ;  /* 0x20000031ff0d7230 */ /* 0x000fc40000004100 */
[C---:B------:R-:W-:Y:S01]  /*dfa0*/  FFMA.FTZ R60, R15.reuse, R12, -R20 ;  /* 0x0000000c0f3c7223 */ /* 0x040fe20000010814 */
[----:B------:R-:W-:Y:S02]  /*dfb0*/  HADD2.F32 R4, -RZ, R14.H0_H0 ;  /* 0x2000000eff047230 */ /* 0x000fe40000004100 */
[C---:B------:R-:W-:Y:S01]  /*dfc0*/  FMUL.FTZ R43, R6.reuse, R41 ;  /* 0x00000029062b7220 */ /* 0x040fe20000410000 */
[----:B------:R-:W-:Y:S01]  /*dfd0*/  FFMA.FTZ R69, R15, R36, R45 ;  /* 0x000000240f457223 */ /* 0x000fe2000001002d */
[----:B------:R-:W-:Y:S01]  /*dfe0*/  FMUL.FTZ R6, R6, R13 ;  /* 0x0000000d06067220 */ /* 0x000fe20000410000 */
[----:B------:R-:W-:Y:S01]  /*dff0*/  F2FP.F16.E4M3.UNPACK_B R15, R51.H1 ;  /* 0x00000033ff0f723e */ /* 0x000fe200030006ff */
[----:B------:R-:W-:Y:S01]  /*e000*/  HADD2.F32 R49, -RZ, R49.H1_H1 ;  /* 0x30000031ff317230 */ /* 0x000fe20000004100 */
[----:B------:R-:W-:Y:S01]  /*e010*/  F2FP.F16.E4M3.UNPACK_B R12, R44.H1 ;  /* 0x0000002cff0c723e */ /* 0x000fe200030006ff */
[----:B------:R-:W-:Y:S01]  /*e020*/  FFMA.FTZ R56, R4, R41, R6 ;  /* 0x0000002904387223 */ /* 0x000fe20000010006 */
[----:B------:R-:W-:Y:S01]  /*e030*/  HADD2.F32 R57, -RZ, R57.H1_H1 ;  /* 0x30000039ff397230 */ /* 0x000fe20000004100 */
[----:B------:R-:W-:Y:S01]  /*e040*/  F2FP.F16.E4M3.UNPACK_B R8, R8.H1 ;  /* 0x00000008ff08723e */ /* 0x000fe200030006ff */
[----:B------:R-:W-:-:S02]  /*e050*/  HADD2.F32 R39, -RZ, R39.H1_H1 ;  /* 0x30000027ff277230 */ /* 0x000fc40000004100 */
[----:B------:R-:W-:Y:S01]  /*e060*/  FFMA.FTZ R54, R4, R13, -R43 ;  /* 0x0000000d04367223 */ /* 0x000fe2000001082b */
[----:B------:R-:W-:Y:S01]  /*e070*/  HADD2.F32 R41, -RZ, R15.H0_H0 ;  /* 0x2000000fff297230 */ /* 0x000fe20000004100 */
[----:B------:R-:W-:Y:S01]  /*e080*/  F2FP.F16.E4M3.UNPACK_B R51, R51 ;  /* 0x00000033ff33723e */ /* 0x000fe200020006ff */
[----:B------:R-:W-:Y:S02]  /*e090*/  HADD2.F32 R6, -RZ, R7.H0_H0 ;  /* 0x20000007ff067230 */ /* 0x000fe40000004100 */
[C---:B------:R-:W-:Y:S01]  /*e0a0*/  FMUL.FTZ R43, R39.reuse, R57 ;  /* 0x00000039272b7220 */ /* 0x040fe20000410000 */
[----:B------:R-:W-:Y:S02]  /*e0b0*/  HADD2.F32 R13, -RZ, R12.H0_H0 ;  /* 0x2000000cff0d7230 */ /* 0x000fe40000004100 */
[----:B------:R-:W-:Y:S01]  /*e0c0*/  FMUL.FTZ R20, R39, R49 ;  /* 0x0000003127147220 */ /* 0x000fe20000410000 */
[----:B------:R-:W-:Y:S02]  /*e0d0*/  HADD2.F32 R14, -RZ, R14.H1_H1 ;  /* 0x3000000eff0e7230 */ /* 0x000fe40000004100 */
[----:B------:R-:W-:Y:S01]  /*e0e0*/  FMUL.FTZ R39, R6, R41 ;  /* 0x0000002906277220 */ /* 0x000fe20000410000 */
[----:B------:R-:W-:-:S02]  /*e0f0*/  HADD2.F32 R4, -RZ, R8.H0_H0 ;  /* 0x20000008ff047230 */ /* 0x000fc40000004100 */
[----:B------:R-:W-:Y:S01]  /*e100*/  FMUL.FTZ R6, R6, R13 ;  /* 0x0000000d06067220 */ /* 0x000fe20000410000 */
[----:B------:R-:W-:Y:S01]  /*e110*/  HADD2.F32 R15, -RZ, R15.H1_H1 ;  /* 0x3000000fff0f7230 */ /* 0x000fe20000004100 */
[----:B------:R-:W-:Y:S01]  /*e120*/  F2FP.F16.E4M3.UNPACK_B R44, R44 ;  /* 0x0000002cff2c723e */ /* 0x000fe200020006ff */
[----:B------:R-:W-:Y:S02]  /*e130*/  HADD2.F32 R7, -RZ, R7.H1_H1 ;  /* 0x30000007ff077230 */ /* 0x000fe40000004100 */
[----:B------:R-:W-:Y:S01]  /*e140*/  FFMA.FTZ R57, R14, R57, R20 ;  /* 0x000000390e397223 */ /* 0x000fe20000010014 */
[----:B------:R-:W-:Y:S02]  /*e150*/  HADD2.F32 R12, -RZ, R12.H1_H1 ;  /* 0x3000000cff0c7230 */ /* 0x000fe40000004100 */
[C---:B------:R-:W-:Y:S01]  /*e160*/  FFMA.FTZ R20, R4.reuse, R13, -R39 ;  /* 0x0000000d04147223 */ /* 0x040fe20000010827 */
[----:B------:R-:W-:Y:S01]  /*e170*/  FFMA.FTZ R41, R4, R41, R6 ;  /* 0x0000002904297223 */ /* 0x000fe20000010006 */
[----:B------:R-:W-:-:S02]  /*e180*/  HADD2.F32 R8, -RZ, R8.H1_H1 ;  /* 0x30000008ff087230 */ /* 0x000fc40000004100 */
[C---:B------:R-:W-:Y:S01]  /*e190*/  FMUL.FTZ R39, R7.reuse, R15 ;  /* 0x0000000f07277220 */ /* 0x040fe20000410000 */
[-C--:B------:R-:W-:Y:S01]  /*e1a0*/  FMUL.FTZ R4, R7, R12.reuse ;  /* 0x0000000c07047220 */ /* 0x080fe20000410000 */
[----:B------:R-:W-:Y:S02]  /*e1b0*/  HADD2.F32 R13, -RZ, R51.H0_H0 ;  /* 0x20000033ff0d7230 */ /* 0x000fe40000004100 */
[----:B------:R-:W-:Y:S01]  /*e1c0*/  FFMA.FTZ R61, R14, R49, -R43 ;  /* 0x000000310e3d7223 */ /* 0x000fe2000001082b */
[----:B------:R-:W-:Y:S02]  /*e1d0*/  HADD2.F32 R6, -RZ, R5.H0_H0 ;  /* 0x20000005ff067230 */ /* 0x000fe40000004100 */
[C---:B------:R-:W-:Y:S01]  /*e1e0*/  FFMA.FTZ R36, R8.reuse, R15, R4 ;  /* 0x0000000f08247223 */ /* 0x040fe20000010004 */
[----:B------:R-:W-:Y:S02]  /*e1f0*/  HADD2.F32 R7, -RZ, R44.H0_H0 ;  /* 0x2000002cff077230 */ /* 0x000fe40000004100 */
[----:B------:R-:W-:Y:S01]  /*e200*/  FFMA.FTZ R43, R8, R12, -R39 ;  /* 0x0000000c082b7223 */ /* 0x000fe20000010827 */
[----:B------:R-:W-:-:S02]  /*e210*/  HADD2.F32 R4, -RZ, R9.H0_H0 ;  /* 0x20000009ff047230 */ /* 0x000fc40000004100 */
[C---:B------:R-:W-:Y:S01]  /*e220*/  FMUL.FTZ R15, R6.reuse, R13 ;  /* 0x0000000d060f7220 */ /* 0x040fe20000410000 */
[----:B------:R-:W-:Y:S02]  /*e230*/  HADD2.F32 R8, -RZ, R51.H1_H1 ;  /* 0x30000033ff087230 */ /* 0x000fe40000004100 */
[-C--:B------:R-:W-:Y:S01]  /*e240*/  FMUL.FTZ R39, R6, R7.reuse ;  /* 0x0000000706277220 */ /* 0x080fe20000410000 */
[----:B------:R-:W-:Y:S02]  /*e250*/  HADD2.F32 R5, -RZ, R5.H1_H1 ;  /* 0x30000005ff057230 */ /* 0x000fe40000004100 */
[C---:B------:R-:W-:Y:S01]  /*e260*/  FFMA.FTZ R15, R4.reuse, R7, -R15 ;  /* 0x00000007040f7223 */ /* 0x040fe2000001080f */
[----:B------:R-:W-:Y:S01]  /*e270*/  HADD2.F32 R44, -RZ, R44.H1_H1 ;  /* 0x3000002cff2c7230 */ /* 0x000fe20000004100 */
[----:B------:R-:W-:Y:S01]  /*e280*/  F2FP.F16.E4M3.UNPACK_B R12, R55.H1 ;  /* 0x00000037ff0c723e */ /* 0x000fe200030006ff */
[----:B------:R-:W-:Y:S02]  /*e290*/  HADD2.F32 R9, -RZ, R9.H1_H1 ;  /* 0x30000009ff097230 */ /* 0x000fe40000004100 */
[----:B------:R-:W-:Y:S01]  /*e2a0*/  FFMA.FTZ R39, R4, R13, R39 ;  /* 0x0000000d04277223 */ /* 0x000fe20000010027 */
[C---:B------:R-:W-:Y:S01]  /*e2b0*/  FMUL.FTZ R6, R5.reuse, R8 ;  /* 0x0000000805067220 */ /* 0x040fe20000410000 */
[----:B------:R-:W-:Y:S01]  /*e2c0*/  F2FP.F16.E4M3.UNPACK_B R4, R47.H1 ;  /* 0x0000002fff04723e */ /* 0x000fe200030006ff */
[----:B------:R-:W-:Y:S01]  /*e2d0*/  FMUL.FTZ R7, R5, R44 ;  /* 0x0000002c05077220 */ /* 0x000fe20000410000 */
[----:B------:R-:W-:Y:S01]  /*e2e0*/  F2FP.F16.E4M3.UNPACK_B R11, R10 ;  /* 0x0000000aff0b723e */ /* 0x000fe200020006ff */
        /* <DEDUP_REMOVED lines=9> */
[C---:B------:R-:W-:Y:S01]  /*e380*/  FMUL.FTZ R45, R5.reuse, R13 ;  /* 0x0000000d052d7220 */ /* 0x040fe20000410000 */
[----:B------:R-:W-:Y:S02]  /*e390*/  HADD2.F32 R38, -RZ, R38.H1_H1 ;  /* 0x30000026ff267230 */ /* 0x000fe40000004100 */
[----:B------:R-:W-:Y:S01]  /*e3a0*/  FMUL.FTZ R5, R5, R6 ;  /* 0x0000000605057220 */ /* 0x000fe20000410000 */
[----:B------:R-:W-:-:S02]  /*e3b0*/  HADD2.F32 R7, -RZ, R4.H1_H1 ;  /* 0x30000004ff077230 */ /* 0x000fc40000004100 */
[--C-:B------:R-:W-:Y:S02]  /*e3c0*/  HADD2.F32 R4, -RZ, R10.reuse.H0_H0 ;  /* 0x2000000aff047230 */ /* 0x100fe40000004100 */
[C---:B------:R-:W-:Y:S01]  /*e3d0*/  FMUL.FTZ R49, R38.reuse, R9 ;  /* 0x0000000926317220 */ /* 0x040fe20000410000 */
[----:B------:R-:W-:Y:S02]  /*e3e0*/  HADD2.F32 R10, -RZ, R10.H1_H1 ;  /* 0x3000000aff0a7230 */ /* 0x000fe40000004100 */
[----:B------:R-:W-:Y:S01]  /*e3f0*/  FMUL.FTZ R38, R38, R7 ;  /* 0x0000000726267220 */ /* 0x000fe20000410000 */
[----:B------:R-:W-:Y:S02]  /*e400*/  HADD2.F32 R8, -RZ, R47.H1_H1 ;  /* 0x3000002fff087230 */ /* 0x000fe40000004100 */
[C---:B------:R-:W-:Y:S01]  /*e410*/  FFMA.FTZ R40, R4.reuse, R13, R5 ;  /* 0x0000000d04287223 */ /* 0x040fe20000010005 */
[----:B------:R-:W-:Y:S01]  /*e420*/  FFMA.FTZ R45, R4, R6, -R45 ;  /* 0x00000006042d7223 */ /* 0x000fe2000001082d */
[C---:B------:R-:W-:Y:S01]  /*e430*/  FFMA.FTZ R52, R10.reuse, R7, -R49 ;  /* 0x000000070a347223 */ /* 0x040fe20000010831 */
[----:B------:R-:W-:Y:S01]  /*e440*/  FFMA.FTZ R49, R10, R9, R38 ;  /* 0x000000090a317223 */ /* 0x000fe20000010026 */
[----:B------:R-:W-:-:S02]  /*e450*/  HADD2.F32 R5, -RZ, R37.H0_H0 ;  /* 0x20000025ff057230 */ /* 0x000fc40000004100 */
[----:B------:R-:W-:Y:S01]  /*e460*/  HADD2.F32 R6, -RZ, R47.H0_H0 ;  /* 0x2000002fff067230 */ /* 0x000fe20000004100 */
[----:B------:R-:W-:Y:S01]  /*e470*/  F2FP.SATFINITE.E4M3.F32.PACK_AB_MERGE_C R45, R52, R45, RZ ;  /* 0x0000002d342d723e */ /* 0x000fe200048070ff */
[--C-:B------:R-:W-:Y:S02]  /*e480*/  HADD2.F32 R7, -RZ, R55.reuse.H0_H0 ;  /* 0x20000037ff077230 */ /* 0x100fe40000004100 */
[----:B------:R-:W-:Y:S02]  /*e490*/  HADD2.F32 R10, -RZ, R55.H1_H1 ;  /* 0x30000037ff0a7230 */ /* 0x000fe40000004100 */
[C---:B------:R-:W-:Y:S01]  /*e4a0*/  FMUL.FTZ R12, R5.reuse, R6 ;  /* 0x00000006050c7220 */ /* 0x040fe20000410000 */
[----:B------:R-:W-:Y:S02]  /*e4b0*/  HADD2.F32 R37, -RZ, R37.H1_H1 ;  /* 0x30000025ff257230 */ /* 0x000fe40000004100 */
[----:B------:R-:W-:Y:S01]  /*e4c0*/  FMUL.FTZ R9, R5, R7 ;  /* 0x0000000705097220 */ /* 0x000fe20000410000 */
[--C-:B------:R-:W-:Y:S01]  /*e4d0*/  HADD2.F32 R4, -RZ, R11.reuse.H0_H0 ;  /* 0x2000000bff047230 */ /* 0x100fe20000004100 */
[----:B------:R-:W-:Y:S01]  /*e4e0*/  F2FP.SATFINITE.E4M3.F32.PACK_AB_MERGE_C R5, R63, R48, RZ ;  /* 0x000000303f05723e */ /* 0x000fe200048070ff */
[----:B------:R-:W-:-:S02]  /*e4f0*/  HADD2.F32 R11, -RZ, R11.H1_H1 ;  /* 0x3000000bff0b7230 */ /* 0x000fc40000004100 */
[C---:B------:R-:W-:Y:S01]  /*e500*/  FMUL.FTZ R38, R37.reuse, R10 ;  /* 0x0000000a25267220 */ /* 0x040fe20000410000 */
        /* <DEDUP_REMOVED lines=8> */
[----:B------:R-:W-:Y:S02]  /*e590*/  F2FP.SATFINITE.E4M3.F32.PACK_AB_MERGE_C R11, R69, R58, RZ ;  /* 0x0000003a450b723e */ /* 0x000fe400048070ff */
[----:B------:R-:W-:Y:S02]  /*e5a0*/  F2FP.SATFINITE.E4M3.F32.PACK_AB_MERGE_C R8, R36, R41, RZ ;  /* 0x000000292408723e */ /* 0x000fe400048070ff */
[----:B------:R-:W-:Y:S02]  /*e5b0*/  F2FP.SATFINITE.E4M3.F32.PACK_AB_MERGE_C R10, R49, R40, RZ ;  /* 0x00000028310a723e */ /* 0x000fe400048070ff */
[----:B------:R-:W-:Y:S02]  /*e5c0*/  F2FP.SATFINITE.E4M3.F32.PACK_AB_MERGE_C R5, R46, R59, R5 ;  /* 0x0000003b2e05723e */ /* 0x000fe40004807005 */
[----:B------:R-:W-:Y:S02]  /*e5d0*/  F2FP.SATFINITE.E4M3.F32.PACK_AB_MERGE_C R7, R61, R54, R7 ;  /* 0x000000363d07723e */ /* 0x000fe40004807007 */
[----:B------:R-:W-:-:S02]  /*e5e0*/  F2FP.SATFINITE.E4M3.F32.PACK_AB_MERGE_C R4, R44, R15, R4 ;  /* 0x0000000f2c04723e */ /* 0x000fc40004807004 */
[----:B------:R-:W-:Y:S02]  /*e5f0*/  F2FP.SATFINITE.E4M3.F32.PACK_AB_MERGE_C R6, R13, R6, R45 ;  /* 0x000000060d06723e */ /* 0x000fe4000480702d */
[----:B------:R-:W-:Y:S02]  /*e600*/  F2FP.SATFINITE.E4M3.F32.PACK_AB_MERGE_C R9, R53, R42, R9 ;  /* 0x0000002a3509723e */ /* 0x000fe40004807009 */
[----:B------:R-:W-:Y:S01]  /*e610*/  F2FP.SATFINITE.E4M3.F32.PACK_AB_MERGE_C R11, R57, R56, R11 ;  /* 0x00000038390b723e */ /* 0x000fe2000480700b */
[----:B------:R2:W-:Y:S01]  /*e620*/  STS.128 [R0+0x18400], R4 ;  /* 0x0184000400007388 */ /* 0x0005e20000000c00 */
[----:B------:R-:W-:Y:S02]  /*e630*/  F2FP.SATFINITE.E4M3.F32.PACK_AB_MERGE_C R8, R14, R39, R8 ;  /* 0x000000270e08723e */ /* 0x000fe40004807008 */
[----:B------:R-:W-:-:S05]  /*e640*/  F2FP.SATFINITE.E4M3.F32.PACK_AB_MERGE_C R10, R37, R12, R10 ;  /* 0x0000000c250a723e */ /* 0x000fca000480700a */
[----:B------:R2:W-:Y:S02]  /*e650*/  STS.128 [R3+0x18400], R8 ;  /* 0x0184000803007388 */ /* 0x0005e40000000c00 */
.L_x_1290:
[----:B------:R-:W-:Y:S05]  /*e660*/  BSYNC B1 ;  /* 0x0000000000017941 */ /* 0x000fea0003800000 */
.L_x_1289:
[----:B------:R-:W-:Y:S05]  /*e670*/  @P0 BRA `(.L_x_1276) ;  /* 0x0000000c00d00947 */ /* 0x000fea0003800000 */
[----:B------:R-:W3:Y:S01]  /*e680*/  LDL R54, [R1+0x4] ;  /* 0x0000040001367983 */ /* 0x000ee20000100800 */
[----:B--2--5:R-:W-:Y:S01]  /*e690*/  SHF.R.U32.HI R6, RZ, 0x8, R34 ;  /* 0x00000008ff067819 */ /* 0x024fe20000011622 */
[----:B------:R-:W-:Y:S01]  /*e6a0*/  IMAD.IADD R21, R22, 0x1, R21 ;  /* 0x0000000116157824 */ /* 0x000fe200078e0215 */
[----:B------:R-:W-:Y:S02]  /*e6b0*/  SHF.R.U32.HI R0, RZ, 0x8, R32 ;  /* 0x00000008ff007819 */ /* 0x000fe40000011620 */
[----:B------:R-:W-:Y:S02]  /*e6c0*/  LOP3.LUT R7, R34, 0xff, RZ, 0xc0, !PT ;  /* 0x000000ff22077812 */ /* 0x000fe400078ec0ff */
[----:B------:R-:W-:Y:S02]  /*e6d0*/  LOP3.LUT R6, R6, 0xff, RZ, 0xc0, !PT ;  /* 0x000000ff06067812 */ /* 0x000fe400078ec0ff */
[----:B-1----:R-:W-:Y:S02]  /*e6e0*/  LOP3.LUT R3, R32, 0xff, RZ, 0xc0, !PT ;  /* 0x000000ff20037812 */ /* 0x002fe400078ec0ff */
[----:B------:R-:W-:-:S02]  /*e6f0*/  LOP3.LUT R0, R0, 0xff, RZ, 0xc0, !PT ;  /* 0x000000ff00007812 */ /* 0x000fc400078ec0ff */
[----:B------:R-:W-:Y:S01]  /*e700*/  PRMT R15, R6, 0x7604, R7 ;  /* 0x00007604060f7816 */ /* 0x000fe20000000007 */
[----:B------:R-:W-:Y:S01]  /*e710*/  IMAD.SHL.U32 R6, R231, 0x80, RZ ;  /* 0x00000080e7067824 */ /* 0x000fe200078e00ff */
[----:B------:R-:W-:Y:S02]  /*e720*/  SHF.R.U32.HI R4, RZ, 0x8, R33 ;  /* 0x00000008ff047819 */ /* 0x000fe40000011621 */
[----:B------:R-:W-:Y:S02]  /*e730*/  PRMT R3, R0, 0x7604, R3 ;  /* 0x0000760400037816 */ /* 0x000fe40000000003 */
[----:B------:R-:W-:Y:S02]  /*e740*/  SHF.R.U32.HI R0, RZ, 0x8, R28 ;  /* 0x00000008ff007819 */ /* 0x000fe4000001161c */
[----:B------:R-:W-:Y:S02]  /*e750*/  LOP3.LUT R8, R6, 0x380, RZ, 0xc0, !PT ;  /* 0x0000038006087812 */ /* 0x000fe400078ec0ff */
[----:B------:R-:W-:-:S02]  /*e760*/  LOP3.LUT R5, R33, 0xff, RZ, 0xc0, !PT ;  /* 0x000000ff21057812 */ /* 0x000fc400078ec0ff */
[----:B------:R-:W-:Y:S02]  /*e770*/  LOP3.LUT R4, R4, 0xff, RZ, 0xc0, !PT ;  /* 0x000000ff04047812 */ /* 0x000fe400078ec0ff */
[----:B------:R-:W-:Y:S02]  /*e780*/  LOP3.LUT R6, R0, 0xff, RZ, 0xc0, !PT ;  /* 0x000000ff00067812 */ /* 0x000fe400078ec0ff */
[----:B------:R-:W-:Y:S02]  /*e790*/  LOP3.LUT R0, R8, 0x70, R21, 0xf8, !PT ;  /* 0x0000007008007812 */ /* 0x000fe400078ef815 */
[----:B------:R-:W-:Y:S02]  /*e7a0*/  SHF.R.U32.HI R13, RZ, 0x3, R8 ;  /* 0x00000003ff0d7819 */ /* 0x000fe40000011608 */
[----:B------:R-:W-:Y:S02]  /*e7b0*/  PRMT R12, R4, 0x7604, R5 ;  /* 0x00007604040c7816 */ /* 0x000fe40000000005 */
[----:B------:R-:W-:-:S02]  /*e7c0*/  SHF.R.U32.HI R4, RZ, 0x8, R35 ;  /* 0x00000008ff047819 */ /* 0x000fc40000011623 */
[----:B------:R-:W-:Y:S02]  /*e7d0*/  LOP3.LUT R0, R0, R13, RZ, 0x3c, !PT ;  /* 0x0000000d00007212 */ /* 0x000fe400078e3cff */
[----:B------:R-:W-:Y:S02]  /*e7e0*/  LOP3.LUT R5, R35, 0xff, RZ, 0xc0, !PT ;  /* 0x000000ff23057812 */ /* 0x000fe400078ec0ff */
[----:B------:R-:W-:Y:S02]  /*e7f0*/  LOP3.LUT R7, R28, 0xff, RZ, 0xc0, !PT ;  /* 0x000000ff1c077812 */ /* 0x000fe400078ec0ff */
[----:B------:R-:W-:Y:S02]  /*e800*/  LOP3.LUT R4, R4, 0xff, RZ, 0xc0, !PT ;  /* 0x000000ff04047812 */ /* 0x000fe400078ec0ff */
[----:B------:R-:W-:Y:S02]  /*e810*/  IADD3 R0, R18, R0, R223 ;  /* 0x0000000012007210 */ /* 0x000fe40007ffe0df */
[----:B------:R-:W-:-:S02]  /*e820*/  PRMT R14, R4, 0x7604, R5 ;  /* 0x00007604040e7816 */ /* 0x000fc40000000005 */
[----:B------:R-:W-:Y:S02]  /*e830*/  PRMT R37, R6, 0x7604, R7 ;  /* 0x0000760406257816 */ /* 0x000fe40000000007 */
[----:B------:R-:W1:Y:S01]  /*e840*/  LDS.128 R4, [R0+0x18400] ;  /* 0x0184000000047984 */ /* 0x000e620000000c00 */
[----:B------:R-:W-:Y:S02]  /*e850*/  SHF.R.U32.HI R13, RZ, 0x8, R29 ;  /* 0x00000008ff0d7819 */ /* 0x000fe4000001161d */
[----:B------:R-:W-:Y:S02]  /*e860*/  SHF.R.U32.HI R38, RZ, 0x8, R31 ;  /* 0x00000008ff267819 */ /* 0x000fe4000001161f */
[----:B------:R-:W-:Y:S02]  /*e870*/  LOP3.LUT R20, R29, 0xff, RZ, 0xc0, !PT ;  /* 0x000000ff1d147812 */ /* 0x000fe400078ec0ff */
[----:B------:R-:W-:Y:S02]  /*e880*/  LOP3.LUT R13, R13, 0xff, RZ, 0xc0, !PT ;  /* 0x000000ff0d0d7812 */ /* 0x000fe400078ec0ff */
[----:B------:R-:W-:-:S02]  /*e890*/  LOP3.LUT R39, R31, 0xff, RZ, 0xc0, !PT ;  /* 0x000000ff1f277812 */ /* 0x000fc400078ec0ff */
[----:B------:R-:W-:Y:S02]  /*e8a0*/  LOP3.LUT R38, R38, 0xff, RZ, 0xc0, !PT ;  /* 0x000000ff26267812 */ /* 0x000fe400078ec0ff */
[----:B------:R-:W-:Y:S02]  /*e8b0*/  SHF.R.U32.HI R21, RZ, 0x8, R30 ;  /* 0x00000008ff157819 */ /* 0x000fe4000001161e */
[----:B------:R-:W-:Y:S02]  /*e8c0*/  PRMT R20, R13, 0x7604, R20 ;  /* 0x000076040d147816 */ /* 0x000fe40000000014 */
[----:B------:R-:W-:Y:S02]  /*e8d0*/  SHF.R.U32.HI R13, RZ, 0x10, R33 ;  /* 0x00000010ff0d7819 */ /* 0x000fe40000011621 */
[----:B------:R-:W-:Y:S02]  /*e8e0*/  PRMT R38, R38, 0x7604, R39 ;  /* 0x0000760426267816 */ /* 0x000fe40000000027 */
[----:B------:R-:W-:Y:S01]  /*e8f0*/  SHF.R.U32.HI R39, RZ, 0x10, R29 ;  /* 0x00000010ff277819 */ /* 0x000fe2000001161d */
[----:B------:R-:W-:Y:S01]  /*e900*/  IMAD.U32 R13, R13, 0x10000, RZ ;  /* 0x000100000d0d7824 */ /* 0x000fe200078e00ff */
[----:B------:R-:W-:-:S02]  /*e910*/  LOP3.LUT R36, R30, 0xff, RZ, 0xc0, !PT ;  /* 0x000000ff1e247812 */ /* 0x000fc400078ec0ff */
[----:B------:R-:W-:Y:S01]  /*e920*/  LOP3.LUT R21, R21, 0xff, RZ, 0xc0, !PT ;  /* 0x000000ff15157812 */ /* 0x000fe200078ec0ff */
[----:B------:R-:W-:Y:S01]  /*e930*/  IMAD.U32 R39, R39, 0x10000, RZ ;  /* 0x0001000027277824 */ /* 0x000fe200078e00ff */
[----:B------:R-:W-:Y:S02]  /*e940*/  LOP3.LUT R13, R12, 0xff0000, R13, 0xf8, !PT ;  /* 0x00ff00000c0d7812 */ /* 0x000fe400078ef80d */
[----:B------:R-:W-:Y:S02]  /*e950*/  PRMT R43, R21, 0x7604, R36 ;  /* 0x00007604152b7816 */ /* 0x000fe40000000024 */
[----:B------:R-:W-:Y:S02]  /*e960*/  SHF.R.U32.HI R21, RZ, 0x10, R35 ;  /* 0x00000010ff157819 */ /* 0x000fe40000011623 */
[----:B------:R-:W-:Y:S02]  /*e970*/  SHF.R.U32.HI R45, RZ, 0x10, R31 ;  /* 0x00000010ff2d7819 */ /* 0x000fe4000001161f */
[----:B------:R-:W-:Y:S01]  /*e980*/  LOP3.LUT R41, R20, 0xff0000, R39, 0xf8, !PT ;  /* 0x00ff000014297812 */ /* 0x000fe200078ef827 */
[----:B------:R-:W-:Y:S01]  /*e990*/  IMAD.U32 R21, R21, 0x10000, RZ ;  /* 0x0001000015157824 */ /* 0x000fe200078e00ff */
[----:B------:R-:W-:Y:S01]  /*e9a0*/  LOP3.LUT R15, R15, 0xff0000, R34, 0xf8, !PT ;  /* 0x00ff00000f0f7812 */ /* 0x000fe200078ef822 */
[----:B------:R-:W-:Y:S01]  /*e9b0*/  IMAD.U32 R45, R45, 0x10000, RZ ;  /* 0x000100002d2d7824 */ /* 0x000fe200078e00ff */
[----:B------:R-:W-:-:S02]  /*e9c0*/  LOP3.LUT R33, R13, 0xff000000, R33, 0xf8, !PT ;  /* 0xff0000000d217812 */ /* 0x000fc400078ef821 */
[----:B------:R-:W-:Y:S02]  /*e9d0*/  LOP3.LUT R37, R37, 0xff0000, R28, 0xf8, !PT ;  /* 0x00ff000025257812 */ /* 0x000fe400078ef81c */
[----:B------:R-:W-:Y:S02]  /*e9e0*/  LOP3.LUT R41, R41, 0xff000000, R29, 0xf8, !PT ;  /* 0xff00000029297812 */ /* 0x000fe400078ef81d */
[----:B------:R-:W-:Y:S02]  /*e9f0*/  LOP3.LUT R36, R15, 0xff000000, R34, 0xf8, !PT ;  /* 0xff0000000f247812 */ /* 0x000fe400078ef822 */
[----:B------:R-:W-:Y:S02]  /*ea00*/  LOP3.LUT R21, R14, 0xff0000, R21, 0xf8, !PT ;  /* 0x00ff00000e157812 */ /* 0x000fe400078ef815 */
[----:B------:R-:W-:Y:S02]  /*ea10*/  LOP3.LUT R39, R37, 0xff000000, R28, 0xf8, !PT ;  /* 0xff00000025277812 */ /* 0x000fe400078ef81c */
[----:B------:R-:W-:-:S02]  /*ea20*/  F2FP.F16.E4M3.UNPACK_B R34, R33 ;  /* 0x00000021ff22723e */ /* 0x000fc400020006ff */
[----:B-1----:R-:W-:Y:S02]  /*ea30*/  F2FP.F16.E4M3.UNPACK_B R20, R5 ;  /* 0x00000005ff14723e */ /* 0x002fe400020006ff */
[--C-:B------:R-:W-:Y:S02]  /*ea40*/  LOP3.LUT R43, R43, 0xff0000, R30.reuse, 0xf8, !PT ;  /* 0x00ff00002b2b7812 */ /* 0x100fe400078ef81e */
[----:B------:R-:W-:Y:S01]  /*ea50*/  F2FP.F16.E4M3.UNPACK_B R37, R41 ;  /* 0x00000029ff25723e */ /* 0x000fe200020006ff */
[--C-:B------:R-:W-:Y:S01]  /*ea60*/  HADD2.F32 R28, -RZ, R20.reuse.H0_H0 ;  /* 0x20000014ff1c7230 */ /* 0x100fe20000004100 */
[----:B------:R-:W-:Y:S01]  /*ea70*/  LOP3.LUT R45, R38, 0xff0000, R45, 0xf8, !PT ;  /* 0x00ff0000262d7812 */ /* 0x000fe200078ef82d */
[----:B------:R-:W-:Y:S01]  /*ea80*/  HADD2.F32 R20, -RZ, R20.H1_H1 ;  /* 0x30000014ff147230 */ /* 0x000fe20000004100 */
[----:B------:R-:W-:Y:S01]  /*ea90*/  LOP3.LUT R38, R21, 0xff000000, R35, 0xf8, !PT ;  /* 0xff00000015267812 */ /* 0x000fe200078ef823 */
[----:B------:R-:W-:Y:S01]  /*eaa0*/  HADD2.F32 R35, -RZ, R34.H0_H0 ;  /* 0x20000022ff237230 */ /* 0x000fe20000004100 */
[----:B------:R-:W-:Y:S01]  /*eab0*/  LOP3.LUT R40, R43, 0xff000000, R30, 0xf8, !PT ;  /* 0xff0000002b287812 */ /* 0x000fe200078ef81e */
[----:B------:R-:W-:Y:S01]  /*eac0*/  HADD2.F32 R43, -RZ, R37.H0_H0 ;  /* 0x20000025ff2b7230 */ /* 0x000fe20000004100 */
[----:B------:R-:W-:-:S02]  /*ead0*/  LOP3.LUT R42, R45, 0xff000000, R31, 0xf8, !PT ;  /* 0xff0000002d2a7812 */ /* 0x000fc400078ef81f */
[----:B------:R-:W-:Y:S02]  /*eae0*/  F2FP.F16.E4M3.UNPACK_B R21, R5.H1 ;  /* 0x00000005ff15723e */ /* 0x000fe400030006ff */
[----:B------:R-:W-:Y:S01]  /*eaf0*/  F2FP.F16.E4M3.UNPACK_B R30, R7 ;  /* 0x00000007ff1e723e */ /* 0x000fe200020006ff */
[C---:B------:R-:W-:Y:S01]  /*eb00*/  FMUL.FTZ R45, R28.reuse, R43 ;  /* 0x0000002b1c2d7220 */ /* 0x040fe20000410000 */
[----:B------:R-:W-:Y:S02]  /*eb10*/  F2FP.F16.E4M3.UNPACK_B R31, R7.H1 ;  /* 0x00000007ff1f723e */ /* 0x000fe400030006ff */
[-C--:B------:R-:W-:Y:S02]  /*eb20*/  F2FP.F16.E4M3.UNPACK_B R5, R4.reuse ;  /* 0x00000004ff05723e */ /* 0x080fe400020006ff */
[----:B------:R-:W-:Y:S01]  /*eb30*/  F2FP.F16.E4M3.UNPACK_B R7, R4.H1 ;  /* 0x00000004ff07723e */ /* 0x000fe200030006ff */
[----:B------:R-:W-:Y:S01]  /*eb40*/  FMUL.FTZ R4, R28, R35 ;  /* 0x000000231c047220 */ /* 0x000fe20000410000 */
[----:B------:R-:W-:-:S02]  /*eb50*/  F2FP.F16.E4M3.UNPACK_B R41, R41.H1 ;  /* 0x00000029ff29723e */ /* 0x000fc400030006ff */
[----:B------:R-:W-:Y:S02]  /*eb60*/  F2FP.F16.E4M3.UNPACK_B R33, R33.H1 ;  /* 0x00000021ff21723e */ /* 0x000fe400030006ff */
[-C--:B------:R-:W-:Y:S02]  /*eb70*/  F2FP.F16.E4M3.UNPACK_B R28, R6.reuse ;  /* 0x00000006ff1c723e */ /* 0x080fe400020006ff */
[----:B------:R-:W-:Y:S01]  /*eb80*/  F2FP.F16.E4M3.UNPACK_B R29, R6.H1 ;  /* 0x00000006ff1d723e */ /* 0x000fe200030006ff */
[--C-:B------:R-:W-:Y:S01]  /*eb90*/  HADD2.F32 R6, -RZ, R21.reuse.H0_H0 ;  /* 0x20000015ff067230 */ /* 0x100fe20000004100 */
[----:B------:R-:W-:Y:S01]  /*eba0*/  LOP3.LUT R3, R3, 0xff0000, R32, 0xf8, !PT ;  /* 0x00ff000003037812 */ /* 0x000fe200078ef820 */
[----:B------:R-:W-:-:S03]  /*ebb0*/  HADD2.F32 R21, -RZ, R21.H1_H1 ;  /* 0x30000015ff157230 */ /* 0x000fc60000004100 */
[----:B------:R-:W-:Y:S01]  /*ebc0*/  LOP3.LUT R32, R3, 0xff000000, R32, 0xf8, !PT ;  /* 0xff00000003207812 */ /* 0x000fe200078ef820 */
[----:B---3--:R-:W1:Y:S02]  /*ebd0*/  LDS.128 R8, [R54+0x18400] ;  /* 0x0184000036087984 */ /* 0x008e640000000c00 */
[----:B-1----:R-:W-:Y:S02]  /*ebe0*/  F2FP.F16.E4M3.UNPACK_B R12, R9 ;  /* 0x00000009ff0c723e */ /* 0x002fe400020006ff */
[-C--:B------:R-:W-:Y:S02]  /*ebf0*/  F2FP.F16.E4M3.UNPACK_B R14, R11.reuse ;  /* 0x0000000bff0e723e */ /* 0x080fe400020006ff */
[----:B------:R-:W-:Y:S02]  /*ec00*/  F2FP.F16.E4M3.UNPACK_B R15, R11.H1 ;  /* 0x0000000bff0f723e */ /* 0x000fe400030006ff */
[-C--:B------:R-:W-:Y:S02]  /*ec10*/  F2FP.F16.E4M3.UNPACK_B R11, R10.reuse ;  /* 0x0000000aff0b723e */ /* 0x080fe400020006ff */
[----:B------:R-:W-:Y:S01]  /*ec20*/  F2FP.F16.E4M3.UNPACK_B R13, R10.H1 ;  /* 0x0000000aff0d723e */ /* 0x000fe200030006ff */
[--C-:B------:R-:W-:Y:S01]  /*ec30*/  HADD2.F32 R10, -RZ, R12.reuse.H0_H0 ;  /* 0x2000000cff0a7230 */ /* 0x100fe20000004100 */
[----:B------:R-:W-:Y:S01]  /*ec40*/  F2FP.F16.E4M3.UNPACK_B R9, R9.H1 ;  /* 0x00000009ff09723e */ /* 0x000fe200030006ff */
[----:B------:R-:W-:Y:S01]  /*ec50*/  HADD2.F32 R12, -RZ, R12.H1_H1 ;  /* 0x3000000cff0c7230 */ /* 0x000fe20000004100 */
[----:B------:R-:W-:-:S02]  /*ec60*/  F2FP.F16.E4M3.UNPACK_B R3, R8 ;  /* 0x00000008ff03723e */ /* 0x000fc400020006ff */
[C---:B------:R-:W-:Y:S01]  /*ec70*/  FFMA.FTZ R46, R10.reuse, R43, R4 ;  /* 0x0000002b0a2e7223 */ /* 0x040fe20000010004 */
[----:B------:R-:W-:Y:S01]  /*ec80*/  FFMA.FTZ R44, R10, R35, -R45 ;  /* 0x000000230a2c7223 */ /* 0x000fe2000001082d */
[----:B------:R-:W-:Y:S01]  /*ec90*/  HADD2.F32 R43, -RZ, R37.H1_H1 ;  /* 0x30000025ff2b7230 */ /* 0x000fe20000004100 */
[----:B------:R-:W-:Y:S01]  /*eca0*/  F2FP.F16.E4M3.UNPACK_B R8, R8.H1 ;  /* 0x00000008ff08723e */ /* 0x000fe200030006ff */
[----:B------:R-:W-:Y:S01]  /*ecb0*/  HADD2.F32 R35, -RZ, R34.H1_H1 ;  /* 0x30000022ff237230 */ /* 0x000fe20000004100 */
[----:B------:R-:W-:Y:S01]  /*ecc0*/  F2FP.F16.E4M3.UNPACK_B R34, R42 ;  /* 0x0000002aff22723e */ /* 0x000fe200020006ff */
[----:B------:R-:W-:Y:S02]  /*ecd0*/  HADD2.F32 R45, -RZ, R41.H0_H0 ;  /* 0x20000029ff2d7230 */ /* 0x000fe40000004100 */
[C---:B------:R-:W-:Y:S01]  /*ece0*/  FMUL.FTZ R47, R20.reuse, R43 ;  /* 0x0000002b142f7220 */ /* 0x040fe20000410000 */
[----:B------:R-:W-:Y:S02]  /*ecf0*/  HADD2.F32 R37, -RZ, R33.H0_H0 ;  /* 0x20000021ff257230 */ /* 0x000fe40000004100 */
[----:B------:R-:W-:Y:S01]  /*ed00*/  FMUL.FTZ R20, R20, R35 ;  /* 0x0000002314147220 */ /* 0x000fe20000410000 */
[----:B------:R-:W-:-:S02]  /*ed10*/  HADD2.F32 R4, -RZ, R9.H0_H0 ;  /* 0x20000009ff047230 */ /* 0x000fc40000004100 */
[----:B------:R-:W-:Y:S01]  /*ed20*/  FMUL.FTZ R49, R6, R45 ;  /* 0x0000002d06317220 */ /* 0x000fe20000410000 */
[----:B------:R-:W-:Y:S01]  /*ed30*/  FFMA.FTZ R47, R12, R35, -R47 ;  /* 0x000000230c2f7223 */ /* 0x000fe2000001082f */
[----:B------:R-:W-:Y:S01]  /*ed40*/  FMUL.FTZ R6, R6, R37 ;  /* 0x0000002506067220 */ /* 0x000fe20000410000 */
[----:B------:R-:W-:Y:S01]  /*ed50*/  FFMA.FTZ R43, R12, R43, R20 ;  /* 0x0000002b0c2b7223 */ /* 0x000fe20000010014 */
[----:B------:R-:W-:Y:S01]  /*ed60*/  F2FP.F16.E4M3.UNPACK_B R12, R38 ;  /* 0x00000026ff0c723e */ /* 0x000fe200020006ff */
[----:B------:R-:W-:Y:S02]  /*ed70*/  HADD2.F32 R35, -RZ, R34.H0_H0 ;  /* 0x20000022ff237230 */ /* 0x000fe40000004100 */
[C---:B------:R-:W-:Y:S01]  /*ed80*/  FFMA.FTZ R45, R4.reuse, R45, R6 ;  /* 0x0000002d042d7223 */ /* 0x040fe20000010006 */
[----:B------:R-:W-:Y:S02]  /*ed90*/  HADD2.F32 R6, -RZ, R30.H0_H0 ;  /* 0x2000001eff067230 */ /* 0x000fe40000004100 */
[----:B------:R-:W-:Y:S01]  /*eda0*/  FFMA.FTZ R49, R4, R37, -R49 ;  /* 0x0000002504317223 */ /* 0x000fe20000010831 */
[----:B------:R-:W-:Y:S01]  /*edb0*/  HADD2.F32 R10, -RZ, R33.H1_H1 ;  /* 0x30000021ff0a7230 */ /* 0x000fe20000004100 */
[----:B------:R-:W-:Y:S01]  /*edc0*/  F2FP.F16.E4M3.UNPACK_B R42, R42.H1 ;  /* 0x0000002aff2a723e */ /* 0x000fe200030006ff */
[----:B------:R-:W-:-:S02]  /*edd0*/  HADD2.F32 R20, -RZ, R41.H1_H1 ;  /* 0x30000029ff147230 */ /* 0x000fc40000004100 */
[C---:B------:R-:W-:Y:S01]  /*ede0*/  FMUL.FTZ R37, R6.reuse, R35 ;  /* 0x0000002306257220 */ /* 0x040fe20000410000 */
[----:B------:R-:W-:Y:S01]  /*edf0*/  HADD2.F32 R33, -RZ, R12.H0_H0 ;  /* 0x2000000cff217230 */ /* 0x000fe20000004100 */
[----:B------:R-:W-:Y:S01]  /*ee00*/  F2FP.F16.E4M3.UNPACK_B R38, R38.H1 ;  /* 0x00000026ff26723e */ /* 0x000fe200030006ff */
[----:B------:R-:W-:Y:S02]  /*ee10*/  HADD2.F32 R4, -RZ, R14.H0_H0 ;  /* 0x2000000eff047230 */ /* 0x000fe40000004100 */
[C---:B------:R-:W-:Y:S01]  /*ee20*/  FMUL.FTZ R48, R21.reuse, R20 ;  /* 0x0000001415307220 */ /* 0x040fe20000410000 */
[----:B------:R-:W-:Y:S02]  /*ee30*/  HADD2.F32 R9, -RZ, R9.H1_H1 ;  /* 0x30000009ff097230 */ /* 0x000fe40000004100 */
[-C--:B------:R-:W-:Y:S01]  /*ee40*/  FMUL.FTZ R6, R6, R33.reuse ;  /* 0x0000002106067220 */ /* 0x080fe20000410000 */
[----:B------:R-:W-:Y:S01]  /*ee50*/  FMUL.FTZ R21, R21, R10 ;  /* 0x0000000a15157220 */ /* 0x000fe20000410000 */
[----:B------:R-:W-:Y:S01]  /*ee60*/  FFMA.FTZ R37, R4, R33, -R37 ;  /* 0x0000002104257223 */ /* 0x000fe20000010825 */
[----:B------:R-:W-:-:S02]  /*ee70*/  HADD2.F32 R33, -RZ, R34.H1_H1 ;  /* 0x30000022ff217230 */ /* 0x000fc40000004100 */
[----:B------:R-:W-:Y:S01]  /*ee80*/  FFMA.FTZ R41, R4, R35, R6 ;  /* 0x0000002304297223 */ /* 0x000fe20000010006 */
[----:B------:R-:W-:Y:S02]  /*ee90*/  HADD2.F32 R30, -RZ, R30.H1_H1 ;  /* 0x3000001eff1e7230 */ /* 0x000fe40000004100 */
[C---:B------:R-:W-:Y:S01]  /*eea0*/  FFMA.FTZ R48, R9.reuse, R10, -R48 ;  /* 0x0000000a09307223 */ /* 0x040fe20000010830 */
[----:B------:R-:W-:Y:S01]  /*eeb0*/  FFMA.FTZ R50, R9, R20, R21 ;  /* 0x0000001409327223 */ /* 0x000fe20000010015 */
[----:B------:R-:W-:Y:S01]  /*eec0*/  HADD2.F32 R35, -RZ, R42.H0_H0 ;  /* 0x2000002aff237230 */ /* 0x000fe20000004100 */
[----:B------:R-:W-:Y:S01]  /*eed0*/  F2FP.F16.E4M3.UNPACK_B R10, R39.H1 ;  /* 0x00000027ff0a723e */ /* 0x000fe200030006ff */
[----:B------:R-:W-:Y:S02]  /*eee0*/  HADD2.F32 R6, -RZ, R31.H0_H0 ;  /* 0x2000001fff067230 */ /* 0x000fe40000004100 */
[----:B------:R-:W-:Y:S01]  /*eef0*/  FMUL.FTZ R51, R30, R33 ;  /* 0x000000211e337220 */ /* 0x000fe20000410000 */
[----:B------:R-:W-:Y:S01]  /*ef00*/  HADD2.F32 R9, -RZ, R12.H1_H1 ;  /* 0x3000000cff097230 */ /* 0x000fe20000004100 */
[----:B------:R-:W-:Y:S01]  /*ef10*/  F2FP.F16.E4M3.UNPACK_B R39, R39 ;  /* 0x00000027ff27723e */ /* 0x000fe200020006ff */
[----:B------:R-:W-:-:S02]  /*ef20*/  HADD2.F32 R21, -RZ, R38.H0_H0 ;  /* 0x20000026ff157230 */ /* 0x000fc40000004100 */
[----:B------:R-:W-:Y:S01]  /*ef30*/  FMUL.FTZ R53, R6, R35 ;  /* 0x0000002306357220 */ /* 0x000fe20000410000 */
[----:B------:R-:W-:Y:S02]  /*ef40*/  HADD2.F32 R14, -RZ, R14.H1_H1 ;  /* 0x3000000eff0e7230 */ /* 0x000fe40000004100 */
[----:B------:R-:W-:Y:S01]  /*ef50*/  FMUL.FTZ R30, R30, R9 ;  /* 0x000000091e1e7220 */ /* 0x000fe20000410000 */
[----:B------:R-:W-:Y:S02]  /*ef60*/  HADD2.F32 R4, -RZ, R15.H0_H0 ;  /* 0x2000000fff047230 */ /* 0x000fe40000004100 */
[----:B------:R-:W-:Y:S01]  /*ef70*/  FMUL.FTZ R6, R6, R21 ;  /* 0x0000001506067220 */ /* 0x000fe20000410000 */
[----:B------:R-:W-:Y:S02]  /*ef80*/  HADD2.F32 R38, -RZ, R38.H1_H1 ;  /* 0x30000026ff267230 */ /* 0x000fe40000004100 */
[C---:B------:R-:W-:Y:S01]  /*ef90*/  FFMA.FTZ R34, R14.reuse, R9, -R51 ;  /* 0x000000090e227223 */ /* 0x040fe20000010833 */
[----:B------:R-:W-:Y:S01]  /*efa0*/  F2FP.F16.E4M3.UNPACK_B R9, R32.H1 ;  /* 0x00000020ff09723e */ /* 0x000fe200030006ff */
[----:B------:R-:W-:Y:S01]  /*efb0*/  FFMA.FTZ R52, R14, R33, R30 ;  /* 0x000000210e347223 */ /* 0x000fe2000001001e */
[----:B------:R-:W-:Y:S01]  /*efc0*/  FFMA.FTZ R51, R4, R35, R6 ;  /* 0x0000002304337223 */ /* 0x000fe20000010006 */
[----:B------:R-:W-:-:S02]  /*efd0*/  HADD2.F32 R42, -RZ, R42.H1_H1 ;  /* 0x3000002aff2a7230 */ /* 0x000fc40000004100 */
[----:B------:R-:W-:Y:S01]  /*efe0*/  FFMA.FTZ R53, R4, R21, -R53 ;  /* 0x0000001504357223 */ /* 0x000fe20000010835 */
[----:B------:R-:W-:Y:S01]  /*eff0*/  HADD2.F32 R31, -RZ, R31.H1_H1 ;  /* 0x3000001fff1f7230 */ /* 0x000fe20000004100 */
[----:B------:R-:W-:Y:S01]  /*f000*/  F2FP.F16.E4M3.UNPACK_B R32, R32 ;  /* 0x00000020ff20723e */ /* 0x000fe200020006ff */
[----:B------:R-:W-:Y:S01]  /*f010*/  HADD2.F32 R33, -RZ, R10.H0_H0 ;  /* 0x2000000aff217230 */ /* 0x000fe20000004100 */
[----:B------:R-:W-:Y:S01]  /*f020*/  F2FP.SATFINITE.E4M3.F32.PACK_AB_MERGE_C R45, R50, R45, RZ ;  /* 0x0000002d322d723e */ /* 0x000fe200048070ff */
[----:B------:R-:W-:Y:S02]  /*f030*/  HADD2.F32 R6, -RZ, R7.H0_H0 ;  /* 0x20000007ff067230 */ /* 0x000fe40000004100 */
[C---:B------:R-:W-:Y:S01]  /*f040*/  FMUL.FTZ R12, R31.reuse, R42 ;  /* 0x0000002a1f0c7220 */ /* 0x040fe20000410000 */
[----:B------:R-:W-:Y:S02]  /*f050*/  HADD2.F32 R21, -RZ, R9.H0_H0 ;  /* 0x20000009ff157230 */ /* 0x000fe40000004100 */
[----:B------:R-:W-:Y:S01]  /*f060*/  FMUL.FTZ R35, R31, R38 ;  /* 0x000000261f237220 */ /* 0x000fe20000410000 */
[----:B------:R-:W-:-:S02]  /*f070*/  HADD2.F32 R4, -RZ, R8.H0_H0 ;  /* 0x20000008ff047230 */ /* 0x000fc40000004100 */
[C---:B------:R-:W-:Y:S01]  /*f080*/  FMUL.FTZ R31, R6.reuse, R33 ;  /* 0x00000021061f7220 */ /* 0x040fe20000410000 */
[----:B------:R-:W-:Y:S02]  /*f090*/  HADD2.F32 R10, -RZ, R10.H1_H1 ;  /* 0x3000000aff0a7230 */ /* 0x000fe40000004100 */
[-C--:B------:R-:W-:Y:S01]  /*f0a0*/  FMUL.FTZ R6, R6, R21.reuse ;  /* 0x0000001506067220 */ /* 0x080fe20000410000 */
[----:B------:R-:W-:Y:S02]  /*f0b0*/  HADD2.F32 R7, -RZ, R7.H1_H1 ;  /* 0x30000007ff077230 */ /* 0x000fe40000004100 */
[C---:B------:R-:W-:Y:S01]  /*f0c0*/  FFMA.FTZ R31, R4.reuse, R21, -R31 ;  /* 0x00000015041f7223 */ /* 0x040fe2000001081f */
[----:B------:R-:W-:Y:S02]  /*f0d0*/  HADD2.F32 R15, -RZ, R15.H1_H1 ;  /* 0x3000000fff0f7230 */ /* 0x000fe40000004100 */
[----:B------:R-:W-:Y:S01]  /*f0e0*/  FFMA.FTZ R33, R4, R33, R6 ;  /* 0x0000002104217223 */ /* 0x000fe20000010006 */
[----:B------:R-:W-:-:S02]  /*f0f0*/  HADD2.F32 R9, -RZ, R9.H1_H1 ;  /* 0x30000009ff097230 */ /* 0x000fc40000004100 */
[----:B------:R-:W-:Y:S01]  /*f100*/  FMUL.FTZ R21, R7, R10 ;  /* 0x0000000a07157220 */ /* 0x000fe20000410000 */
[----:B------:R-:W-:Y:S02]  /*f110*/  HADD2.F32 R8, -RZ, R8.H1_H1 ;  /* 0x30000008ff087230 */ /* 0x000fe40000004100 */
[C---:B------:R-:W-:Y:S01]  /*f120*/  FFMA.FTZ R38, R15.reuse, R38, -R12 ;  /* 0x000000260f267223 */ /* 0x040fe2000001080c */
[----:B------:R-:W-:Y:S01]  /*f130*/  FFMA.FTZ R42, R15, R42, R35 ;  /* 0x0000002a0f2a7223 */ /* 0x000fe20000010023 */
[-C--:B------:R-:W-:Y:S01]  /*f140*/  FMUL.FTZ R7, R7, R9.reuse ;  /* 0x0000000907077220 */ /* 0x080fe20000410000 */
[----:B------:R-:W-:Y:S02]  /*f150*/  HADD2.F32 R15, -RZ, R39.H0_H0 ;  /* 0x20000027ff0f7230 */ /* 0x000fe40000004100 */
[C---:B------:R-:W-:Y:S01]  /*f160*/  FFMA.FTZ R14, R8.reuse, R9, -R21 ;  /* 0x00000009080e7223 */ /* 0x040fe20000010815 */
[----:B------:R-:W-:Y:S02]  /*f170*/  HADD2.F32 R6, -RZ, R5.H0_H0 ;  /* 0x20000005ff067230 */ /* 0x000fe40000004100 */
[----:B------:R-:W-:Y:S01]  /*f180*/  FFMA.FTZ R20, R8, R10, R7 ;  /* 0x0000000a08147223 */ /* 0x000fe20000010007 */
[----:B------:R-:W-:Y:S01]  /*f190*/  HADD2.F32 R7, -RZ, R32.H0_H0 ;  /* 0x20000020ff077230 */ /* 0x000fe20000004100 */
[----:B------:R-:W-:Y:S01]  /*f1a0*/  F2FP.SATFINITE.E4M3.F32.PACK_AB_MERGE_C R42, R42, R51, RZ ;  /* 0x000000332a2a723e */ /* 0x000fe200048070ff */
        /* <DEDUP_REMOVED lines=9> */
[C---:B------:R-:W-:Y:S01]  /*f240*/  FMUL.FTZ R12, R5.reuse, R8 ;  /* 0x00000008050c7220 */ /* 0x040fe20000410000 */
[----:B------:R-:W-:Y:S01]  /*f250*/  FFMA.FTZ R21, R4, R15, R21 ;  /* 0x0000000f04157223 */ /* 0x000fe20000010015 */
[----:B------:R-:W-:Y:S01]  /*f260*/  F2FP.F16.E4M3.UNPACK_B R6, R36.H1 ;  /* 0x00000024ff06723e */ /* 0x000fe200030006ff */
[----:B------:R-:W-:Y:S01]  /*f270*/  FMUL.FTZ R5, R5, R32 ;  /* 0x0000002005057220 */ /* 0x000fe20000410000 */
[----:B------:R-:W-:-:S02]  /*f280*/  HADD2.F32 R9, -RZ, R7.H0_H0 ;  /* 0x20000007ff097230 */ /* 0x000fc40000004100 */
[C---:B------:R-:W-:Y:S01]  /*f290*/  FFMA.FTZ R15, R3.reuse, R32, -R12 ;  /* 0x00000020030f7223 */ /* 0x040fe2000001080c */
[----:B------:R-:W-:Y:S02]  /*f2a0*/  HADD2.F32 R4, -RZ, R29.H0_H0 ;  /* 0x2000001dff047230 */ /* 0x000fe40000004100 */
[----:B------:R-:W-:Y:S01]  /*f2b0*/  FFMA.FTZ R12, R3, R8, R5 ;  /* 0x00000008030c7223 */ /* 0x000fe20000010005 */
[----:B------:R-:W-:Y:S01]  /*f2c0*/  HADD2.F32 R5, -RZ, R6.H0_H0 ;  /* 0x20000006ff057230 */ /* 0x000fe20000004100 */
[----:B------:R-:W-:Y:S01]  /*f2d0*/  F2FP.F16.E4M3.UNPACK_B R36, R36 ;  /* 0x00000024ff24723e */ /* 0x000fe200020006ff */
[----:B------:R-:W-:Y:S02]  /*f2e0*/  HADD2.F32 R3, -RZ, R13.H0_H0 ;  /* 0x2000000dff037230 */ /* 0x000fe40000004100 */
[C---:B------:R-:W-:Y:S01]  /*f2f0*/  FMUL.FTZ R30, R4.reuse, R9 ;  /* 0x00000009041e7220 */ /* 0x040fe20000410000 */
[----:B------:R-:W-:Y:S02]  /*f300*/  HADD2.F32 R8, -RZ, R7.H1_H1 ;  /* 0x30000007ff087230 */ /* 0x000fe40000004100 */
[----:B------:R-:W-:Y:S01]  /*f310*/  FMUL.FTZ R4, R4, R5 ;  /* 0x0000000504047220 */ /* 0x000fe20000410000 */
[----:B------:R-:W-:-:S02]  /*f320*/  HADD2.F32 R29, -RZ, R29.H1_H1 ;  /* 0x3000001dff1d7230 */ /* 0x000fc40000004100 */
[----:B------:R-:W-:Y:S01]  /*f330*/  FFMA.FTZ R30, R3, R5, -R30 ;  /* 0x00000005031e7223 */ /* 0x000fe2000001081e */
[----:B------:R-:W-:Y:S01]  /*f340*/  HADD2.F32 R6, -RZ, R6.H1_H1 ;  /* 0x30000006ff067230 */ /* 0x000fe20000004100 */
[----:B------:R-:W-:Y:S01]  /*f350*/  F2FP.F16.E4M3.UNPACK_B R40, R40 ;  /* 0x00000028ff28723e */ /* 0x000fe200020006ff */
[----:B------:R-:W-:Y:S02]  /*f360*/  HADD2.F32 R13, -RZ, R13.H1_H1 ;  /* 0x3000000dff0d7230 */ /* 0x000fe40000004100 */
[C---:B------:R-:W-:Y:S01]  /*f370*/  FMUL.FTZ R32, R29.reuse, R8 ;  /* 0x000000081d207220 */ /* 0x040fe20000410000 */
[----:B------:R-:W-:Y:S01]  /*f380*/  F2FP.SATFINITE.E4M3.F32.PACK_AB_MERGE_C R20, R20, R33, RZ ;  /* 0x000000211414723e */ /* 0x000fe200048070ff */
[-C--:B------:R-:W-:Y:S01]  /*f390*/  FMUL.FTZ R5, R29, R6.reuse ;  /* 0x000000061d057220 */ /* 0x080fe20000410000 */
[----:B------:R-:W-:Y:S01]  /*f3a0*/  FFMA.FTZ R29, R3, R9, R4 ;  /* 0x00000009031d7223 */ /* 0x000fe20000010004 */
        /* <DEDUP_REMOVED lines=11> */
[C---:B------:R-:W-:Y:S01]  /*f460*/  FMUL.FTZ R4, R28.reuse, R40 ;  /* 0x000000281c047220 */ /* 0x040fe20000410000 */
[----:B------:R-:W-:Y:S02]  /*f470*/  HADD2.F32 R11, -RZ, R11.H1_H1 ;  /* 0x3000000bff0b7230 */ /* 0x000fe40000004100 */
[----:B------:R-:W-:Y:S01]  /*f480*/  FMUL.FTZ R13, R28, R36 ;  /* 0x000000241c0d7220 */ /* 0x000fe20000410000 */
[----:B------:R-:W-:Y:S01]  /*f490*/  F2FP.SATFINITE.E4M3.F32.PACK_AB_MERGE_C R28, R12, R21, R20 ;  /* 0x000000150c1c723e */ /* 0x000fe20004807014 */
        /* <DEDUP_REMOVED lines=9> */
[----:B------:R-:W-:Y:S02]  /*f530*/  F2FP.SATFINITE.E4M3.F32.PACK_AB_MERGE_C R5, R47, R44, R5 ;  /* 0x0000002c2f05723e */ /* 0x000fe40004807005 */
[----:B------:R-:W-:-:S02]  /*f540*/  F2FP.SATFINITE.E4M3.F32.PACK_AB_MERGE_C R7, R34, R37, R7 ;  /* 0x000000252207723e */ /* 0x000fc40004807007 */
[----:B------:R-:W-:Y:S02]  /*f550*/  F2FP.SATFINITE.E4M3.F32.PACK_AB_MERGE_C R4, R15, R10, R4 ;  /* 0x0000000a0f04723e */ /* 0x000fe40004807004 */
[----:B------:R-:W-:Y:S02]  /*f560*/  F2FP.SATFINITE.E4M3.F32.PACK_AB_MERGE_C R6, R9, R8, R6 ;  /* 0x000000080906723e */ /* 0x000fe40004807006 */
[----:B------:R-:W-:Y:S02]  /*f570*/  F2FP.SATFINITE.E4M3.F32.PACK_AB_MERGE_C R29, R43, R46, R45 ;  /* 0x0000002e2b1d723e */ /* 0x000fe4000480702d */
[----:B------:R-:W-:Y:S01]  /*f580*/  F2FP.SATFINITE.E4M3.F32.PACK_AB_MERGE_C R31, R52, R41, R42 ;  /* 0x00000029341f723e */ /* 0x000fe2000480702a */
[----:B------:R3:W-:Y:S01]  /*f590*/  STS.128 [R54+0x18400], R4 ;  /* 0x0184000436007388 */ /* 0x0007e20000000c00 */
[----:B------:R-:W-:-:S05]  /*f5a0*/  F2FP.SATFINITE.E4M3.F32.PACK_AB_MERGE_C R30, R40, R3, R30 ;  /* 0x00000003281e723e */ /* 0x000fca000480701e */
[----:B------:R3:W-:Y:S02]  /*f5b0*/  STS.128 [R0+0x18400], R28 ;  /* 0x0184001c00007388 */ /* 0x0007e40000000c00 */
.L_x_1276:
[----:B------:R-:W-:Y:S05]  /*f5c0*/  BSYNC B0 ;  /* 0x0000000000007941 */ /* 0x000fea0003800000 */
.L_x_1256:
[----:B------:R-:W-:Y:S01]  /*f5d0*/  @!PT LDS RZ, [RZ] ;  /* 0x00000000fffff984 */ /* 0x000fe20000000800 */
[----:B------:R-:W-:Y:S01]  /*f5e0*/  @!PT LDS RZ, [RZ] ;  /* 0x00000000fffff984 */ /* 0x000fe20000000800 */
[----:B------:R-:W-:Y:S01]  /*f5f0*/  @!PT LDS RZ, [RZ] ;  /* 0x00000000fffff984 */ /* 0x000fe20000000800 */
[----:B------:R-:W-:Y:S01]  /*f600*/  @!PT LDS RZ, [RZ] ;  /* 0x00000000fffff984 */ /* 0x000fe20000000800 */
[----:B------:R1:W-:Y:S06]  /*f610*/  MEMBAR.ALL.CTA ;  /* 0x0000000000007992 */ /* 0x0003ec0000008000 */
[----:B-1----:R-:W1:Y:S01]  /*f620*/  FENCE.VIEW.ASYNC.S ;  /* 0x00000000000073c6 */ /* 0x002e620000000000 */
[----:B------:R-:W-:Y:S05]  /*f630*/  WARPSYNC.ALL ;  /* 0x0000000000007948 */ /* 0x000fea0003800000 */
[----:B-1----:R-:W-:Y:S06]  /*f640*/  BAR.SYNC.DEFER_BLOCKING 0xd, 0x100 ;  /* 0x0344000000007b1d */ /* 0x002fec0000010000 */
.L_x_1253:
[----:B------:R-:W-:Y:S01]  /*f650*/  IMAD.U32 R237, RZ, RZ, UR41 ;  /* 0x00000029ffed7e24 */ /* 0x000fe2000f8e00ff */
[----:B------:R-:W-:-:S04]  /*f660*/  LOP3.LUT R17, R17, 0xfffff7ff, RZ, 0xc0, !PT ;  /* 0xfffff7ff11117812 */ /* 0x000fc800078ec0ff */
[----:B------:R-:W-:-:S13]  /*f670*/  ISETP.NE.AND P0, PT, R237, 0x3, PT ;  /* 0x00000003ed00780c */ /* 0x000fda0003f05270 */
[----:B------:R-:W-:Y:S01]  /*f680*/  @P0 LOP3.LUT R17, R17, 0x800, RZ, 0xfc, !PT ;  /* 0x0000080011110812 */ /* 0x000fe200078efcff */
[----:B------:R-:W-:Y:S06]  /*f690*/  @!P0 BRA `(.L_x_1291) ;  /* 0x0000000000048947 */ /* 0x000fec0003800000 */
[----:B------:R-:W-:Y:S01]  /*f6a0*/  BPT.TRAP 0x1 ;  /* 0x000000040000795c */ /* 0x000fe20000300000 */
.L_x_1291:
[----:B------:R-:W-:Y:S01]  /*f6b0*/  IMAD R127, R208, 0x8, R18 ;  /* 0x00000008d07f7824 */ /* 0x000fe200078e0212 */
[----:B0-234-:R-:W-:-:S04]  /*f6c0*/  SHF.L.U32 R0, R210, 0x1f, RZ ;  /* 0x0000001fd2007819 */ /* 0x01dfc800000006ff */
[----:B------:R0:W2:Y:S01]  /*f6d0*/  SYNCS.PHASECHK.TRANS64.TRYWAIT P1, [R127+URZ+0x28830], R0 ;  /* 0x028830007f0075a7 */ /* 0x0000a2000802017f */
[----:B------:R-:W-:Y:S05]  /*f6e0*/  @!P0 BRA `(.L_x_1292) ;  /* 0x0000000000048947 */ /* 0x000fea0003800000 */
[----:B------:R-:W-:Y:S01]  /*f6f0*/  BPT.TRAP 0x1 ;  /* 0x000000040000795c */ /* 0x000fe20000300000 */
.L_x_1292:
[C---:B------:R-:W-:Y:S01]  /*f700*/  LOP3.LUT R4, R27.reuse, 0xffffff80, RZ, 0xc0, !PT ;  /* 0xffffff801b047812 */ /* 0x040fe200078ec0ff */
[----:B------:R-:W3:Y:S01]  /*f710*/  S2R R7, SR_TID.X ;  /* 0x0000000000077919 */ /* 0x000ee20000002100 */
[----:B------:R-:W-:-:S03]  /*f720*/  LEA.HI R27, R27, R24, RZ, 0x1 ;  /* 0x000000181b1b7211 */ /* 0x000fc600078f08ff */
[----:B------:R-:W-:Y:S01]  /*f730*/  IMAD.IADD R4, R25, 0x1, -R4 ;  /* 0x0000000119047824 */ /* 0x000fe200078e0a04 */
[----:B------:R-:W-:-:S04]  /*f740*/  LOP3.LUT R27, R27, 0x3fffffe, RZ, 0xc0, !PT ;  /* 0x03fffffe1b1b7812 */ /* 0x000fc800078ec0ff */
[----:B-1----:R-:W-:Y:S01]  /*f750*/  SHF.R.S32.HI R3, RZ, 0x1f, R4 ;  /* 0x0000001fff037819 */ /* 0x002fe20000011404 */
[----:B------:R-:W-:-:S03]  /*f760*/  IMAD.IADD R27, R24, 0x1, -R27 ;  /* 0x00000001181b7824 */ /* 0x000fc600078e0a1b */
[CC--:B------:R-:W-:Y:S02]  /*f770*/  LEA.HI R5, R3.reuse, R4.reuse, RZ, 0x2 ;  /* 0x0000000403057211 */ /* 0x0c0fe400078f10ff */
[----:B------:R-:W-:Y:S02]  /*f780*/  LEA.HI R3, R3, R4, RZ, 0x5 ;  /* 0x0000000403037211 */ /* 0x000fe400078f28ff */
[--C-:B------:R-:W-:Y:S02]  /*f790*/  SHF.R.S32.HI R6, RZ, 0x2, R5.reuse ;  /* 0x00000002ff067819 */ /* 0x100fe40000011405 */
[----:B------:R-:W-:Y:S02]  /*f7a0*/  SHF.R.S32.HI R5, RZ, 0x1f, R5 ;  /* 0x0000001fff057819 */ /* 0x000fe40000011405 */
[----:B------:R-:W-:Y:S02]  /*f7b0*/  SHF.R.S32.HI R3, RZ, 0x5, R3 ;  /* 0x00000005ff037819 */ /* 0x000fe40000011403 */
[----:B------:R-:W-:-:S04]  /*f7c0*/  LEA.HI R5, R5, R6, RZ, 0x3 ;  /* 0x0000000605057211 */ /* 0x000fc800078f18ff */
[----:B------:R-:W-:Y:S02]  /*f7d0*/  LOP3.LUT R5, R5, 0xfffffff8, RZ, 0xc0, !PT ;  /* 0xfffffff805057812 */ /* 0x000fe400078ec0ff */
[----:B---3--:R-:W-:-:S03]  /*f7e0*/  LOP3.LUT R7, R7, 0x7f, RZ, 0xc0, !PT ;  /* 0x0000007f07077812 */ /* 0x008fc600078ec0ff */
[----:B------:R-:W-:Y:S01]  /*f7f0*/  IMAD.IADD R6, R6, 0x1, -R5 ;  /* 0x0000000106067824 */ /* 0x000fe200078e0a05 */
[----:B------:R-:W-:-:S03]  /*f800*/  ISETP.NE.AND P0, PT, R7, RZ, PT ;  /* 0x000000ff0700720c */ /* 0x000fc60003f05270 */
[----:B------:R-:W-:Y:S01]  /*f810*/  IMAD R6, R3, 0x10, R6 ;  /* 0x0000001003067824 */ /* 0x000fe200078e0206 */
[----:B--2---:R-:W-:Y:S09]  /*f820*/  @P1 BRA `(.L_x_1293) ;  /* 0x0000000000081947 */ /* 0x004ff20003800000 */
[----:B------:R-:W1:Y:S02]  /*f830*/  SYNCS.PHASECHK.TRANS64.TRYWAIT P1, [R127+URZ+0x28830], R0 ;  /* 0x028830007f0075a7 */ /* 0x000e64000802017f */
[----:B-1----:R-:W-:Y:S05]  /*f840*/  @!P1 BRA `(.L_x_1294) ;  /* 0x000001d8001c9947 */ /* 0x002fea0003800000 */
.L_x_1293:
[----:B------:R-:W-:Y:S05]  /*f850*/  WARPSYNC.ALL ;  /* 0x0000000000007948 */ /* 0x000fea0003800000 */
[----:B01----:R-:W-:Y:S02]  /*f860*/  IMAD R0, R27, 0x40, R6 ;  /* 0x000000401b007824 */ /* 0x003fe400078e0206 */
[----:B------:R-:W-:Y:S01]  /*f870*/  VIADD R3, R18, 0x1c400 ;  /* 0x0001c40012037836 */ /* 0x000fe20000000000 */
[----:B------:R-:W-:Y:S01]  /*f880*/  LOP3.LUT R6, R26, 0x10000, RZ, 0xfc, !PT ;  /* 0x000100001a067812 */ /* 0x000fe200078efcff */
[----:B------:R-:W-:Y:S01]  /*f890*/  IMAD.MOV.U32 R7, RZ, RZ, 0x40000040 ;  /* 0x40000040ff077424 */ /* 0x000fe200078e00ff */
[----:B-----5:R-:W-:Y:S01]  /*f8a0*/  WARPGROUP.ARRIVE ;  /* 0x00000000000079c5 */ /* 0x020fe20000000000 */
[----:B------:R-:W-:Y:S01]  /*f8b0*/  IMAD.MOV.U32 R5, RZ, RZ, 0x40000040 ;  /* 0x40000040ff057424 */ /* 0x000fe200078e00ff */
[----:B------:R-:W-:Y:S01]  /*f8c0*/  SHF.R.U32.HI R3, RZ, 0x4, R3 ;  /* 0x00000004ff037819 */ /* 0x000fe20000011603 */
[C---:B------:R-:W-:Y:S01]  /*f8d0*/  VIADD R12, R6.reuse, 0x2 ;  /* 0x00000002060c7836 */ /* 0x040fe20000000000 */
[C---:B------:R-:W-:Y:S01]  /*f8e0*/  R2UR UR4, R6.reuse ;  /* 0x00000000060472ca */ /* 0x040fe200000e0000 */
[----:B------:R-:W-:Y:S01]  /*f8f0*/  IMAD.MOV.U32 R13, RZ, RZ, 0x40000040 ;  /* 0x40000040ff0d7424 */ /* 0x000fe200078e00ff */
[----:B------:R-:W-:Y:S01]  /*f900*/  LOP3.LUT R3, R3, 0x3fff, RZ, 0xc0, !PT ;  /* 0x00003fff03037812 */ /* 0x000fe200078ec0ff */
[----:B------:R-:W-:Y:S01]  /*f910*/  IMAD.MOV.U32 R9, RZ, RZ, 0x40000040 ;  /* 0x40000040ff097424 */ /* 0x000fe200078e00ff */
[----:B------:R-:W-:Y:S01]  /*f920*/  R2UR UR5, R7 ;  /* 0x00000000070572ca */ /* 0x000fe200000e0000 */
[----:B------:R-:W-:Y:S01]  /*f930*/  VIADD R10, R6, 0x4 ;  /* 0x00000004060a7836 */ /* 0x000fe20000000000 */
[----:B------:R-:W-:Y:S01]  /*f940*/  LOP3.LUT R218, R3, 0x10000, RZ, 0xfc, !PT ;  /* 0x0001000003da7812 */ /* 0x000fe200078efcff */
[----:B------:R-:W-:Y:S01]  /*f950*/  IMAD.MOV.U32 R11, RZ, RZ, 0x40000040 ;  /* 0x40000040ff0b7424 */ /* 0x000fe200078e00ff */
[----:B------:R-:W-:Y:S01]  /*f960*/  R2UR UR7, R5 ;  /* 0x00000000050772ca */ /* 0x000fe200000e0000 */
[----:B------:R-:W-:Y:S01]  /*f970*/  IMAD.MOV.U32 R5, RZ, RZ, 0x40000040 ;  /* 0x40000040ff057424 */ /* 0x000fe200078e00ff */
[----:B------:R-:W0:Y:S01]  /*f980*/  LDC.64 R14, c[0x0][0x9e0] ;  /* 0x00027800ff0e7b82 */ /* 0x000e220000000a00 */
[----:B------:R-:W-:Y:S01]  /*f990*/  IMAD R4, R208, 0x600, R218 ;  /* 0x00000600d0047824 */ /* 0x000fe200078e02da */
[----:B------:R-:W-:Y:S01]  /*f9a0*/  ULDC UR27, c[0x0][0x9dc] ;  /* 0x00027700001b7ab9 */ /* 0x000fe20000000800 */
[----:B------:R-:W-:Y:S01]  /*f9b0*/  @!P0 VIADD R127, R127, 0x28840 ;  /* 0x000288407f7f8836 */ /* 0x000fe20000000000 */
[----:B------:R-:W-:Y:S01]  /*f9c0*/  ULOP3.LUT UR27, URZ, UR27, URZ, 0x33, !UPT ;  /* 0x0000001b3f1b7292 */ /* 0x000fe2000f8e333f */
[C---:B------:R-:W-:Y:S01]  /*f9d0*/  VIADD R8, R4.reuse, 0x2 ;  /* 0x0000000204087836 */ /* 0x040fe20000000000 */
[----:B------:R-:W-:Y:S01]  /*f9e0*/  R2UR UR6, R4 ;  /* 0x00000000040672ca */ /* 0x000fe200000e0000 */
[----:B------:R-:W-:Y:S01]  /*f9f0*/  IMAD R0, R217, 0x80, R0 ;  /* 0x00000080d9007824 */ /* 0x000fe200078e0200 */
[----:B------:R-:W-:-:S02]  /*fa00*/  @!P0 PRMT R127, RZ, 0x654, R127 ;  /* 0x00000654ff7f8816 */ /* 0x000fc4000000007f */
[----:B------:R-:W-:-:S09]  /*fa10*/  LOP3.LUT R17, R17, 0xffffefff, RZ, 0xc0, !PT ;  /* 0xffffefff11117812 */ /* 0x000fd200078ec0ff */
[----:B------:R-:W-:Y:S01]  /*fa20*/  QGMMA.64x192x32.F32.E4M3.E4M3 R24, gdesc[UR4], RZ, !UPT, gsb0 ;  /* 0x02e00000041879f3 */ /* 0x000fe2000c0008ff */
[----:B------:R-:W-:Y:S02]  /*fa30*/  R2UR UR4, R12 ;  /* 0x000000000c0472ca */ /* 0x000fe400000e0000 */
[----:B------:R-:W-:Y:S02]  /*fa40*/  R2UR UR5, R13 ;  /* 0x000000000d0572ca */ /* 0x000fe400000e0000 */
[----:B------:R-:W-:Y:S01]  /*fa50*/  R2UR UR6, R8 ;  /* 0x00000000080672ca */ /* 0x000fe200000e0000 */
[C---:B------:R-:W-:Y:S01]  /*fa60*/  VIADD R8, R4.reuse, 0x4 ;  /* 0x0000000404087836 */ /* 0x040fe20000000000 */
[----:B------:R-:W-:Y:S01]  /*fa70*/  R2UR UR7, R9 ;  /* 0x00000000090772ca */ /* 0x000fe200000e0000 */
[----:B------:R-:W-:Y:S01]  /*fa80*/  IMAD.MOV.U32 R9, RZ, RZ, 0x40000040 ;  /* 0x40000040ff097424 */ /* 0x000fe200078e00ff */
[----:B0-----:R-:W-:Y:S01]  /*fa90*/  ISETP.GE.AND P1, PT, R15, 0x1, PT ;  /* 0x000000010f00780c */ /* 0x001fe20003f26270 */
[----:B------:R-:W-:-:S12]  /*faa0*/  VIADD R4, R4, 0x6 ;  /* 0x0000000604047836 */ /* 0x000fd80000000000 */
[----:B------:R-:W-:Y:S01]  /*fab0*/  @P1 LOP3.LUT R17, R17, 0x1000, RZ, 0xfc, !PT ;  /* 0x0000100011111812 */ /* 0x000fe200078efcff */
[----:B------:R-:W-:Y:S02]  /*fac0*/  WARPGROUP.DEPBAR.LE gsb0, 0x0 ;  /* 0x00008000000079c5 */ /* 0x000fe40000010000 */
[----:B------:R-:W-:-:S06]  /*fad0*/  WARPGROUP.ARRIVE ;  /* 0x00000000000079c5 */ /* 0x000fcc0000000000 */
[----:B------:R-:W-:Y:S01]  /*fae0*/  QGMMA.64x192x32.F32.E4M3.E4M3 R24, gdesc[UR4], R24, gsb0 ;  /* 0x02e00000041879f3 */ /* 0x000fe20008000818 */
[----:B------:R-:W-:Y:S02]  /*faf0*/  R2UR UR4, R10 ;  /* 0x000000000a0472ca */ /* 0x000fe400000e0000 */
[----:B------:R-:W-:Y:S02]  /*fb00*/  R2UR UR5, R11 ;  /* 0x000000000b0572ca */ /* 0x000fe400000e0000 */
[----:B------:R-:W-:Y:S01]  /*fb10*/  R2UR UR6, R8 ;  /* 0x00000000080672ca */ /* 0x000fe200000e0000 */
[----:B------:R-:W-:Y:S01]  /*fb20*/  VIADD R8, R6, 0x6 ;  /* 0x0000000606087836 */ /* 0x000fe20000000000 */
[----:B------:R-:W-:Y:S01]  /*fb30*/  R2UR UR7, R9 ;  /* 0x00000000090772ca */ /* 0x000fe200000e0000 */
[----:B------:R-:W-:Y:S01]  /*fb40*/  IMAD.MOV.U32 R9, RZ, RZ, 0x40000040 ;  /* 0x40000040ff097424 */ /* 0x000fe200078e00ff */
[----:B------:R-:W-:Y:S02]  /*fb50*/  WARPGROUP.DEPBAR.LE gsb0, 0x0 ;  /* 0x00008000000079c5 */ /* 0x000fe40000010000 */
[----:B------:R-:W-:-:S09]  /*fb60*/  WARPGROUP.ARRIVE ;  /* 0x00000000000079c5 */ /* 0x000fd20000000000 */
[----:B------:R-:W-:Y:S01]  /*fb70*/  QGMMA.64x192x32.F32.E4M3.E4M3 R24, gdesc[UR4], R24, gsb0 ;  /* 0x02e00000041879f3 */ /* 0x000fe20008000818 */
[----:B------:R-:W-:Y:S02]  /*fb80*/  R2UR UR4, R8 ;  /* 0x00000000080472ca */ /* 0x000fe400000e0000 */
[----:B------:R-:W-:Y:S02]  /*fb90*/  R2UR UR5, R9 ;  /* 0x00000000090572ca */ /* 0x000fe400000e0000 */
[----:B------:R-:W-:Y:S02]  /*fba0*/  R2UR UR6, R4 ;  /* 0x00000000040672ca */ /* 0x000fe400000e0000 */
[----:B------:R-:W-:Y:S01]  /*fbb0*/  R2UR UR7, R5 ;  /* 0x00000000050772ca */ /* 0x000fe200000e0000 */
[----:B------:R-:W-:Y:S02]  /*fbc0*/  WARPGROUP.DEPBAR.LE gsb0, 0x0 ;  /* 0x00008000000079c5 */ /* 0x000fe40000010000 */
[----:B------:R-:W-:-:S10]  /*fbd0*/  WARPGROUP.ARRIVE ;  /* 0x00000000000079c5 */ /* 0x000fd40000000000 */
[----:B------:R-:W-:Y:S03]  /*fbe0*/  QGMMA.64x192x32.F32.E4M3.E4M3 R24, gdesc[UR4], R24, gsb0 ;  /* 0x02e00000041879f3 */ /* 0x000fe60008000818 */
[----:B------:R-:W-:Y:S02]  /*fbf0*/  WARPGROUP.DEPBAR.LE gsb0, 0x0 ;  /* 0x00008000000079c5 */ /* 0x000fe40000010000 */
[C---:B------:R-:W-:Y:S01]  /*fc00*/  FMUL.FTZ R125, R2.reuse, R33 ;  /* 0x00000021027d7220 */ /* 0x040fe20000410000 */
[C---:B------:R-:W-:Y:S01]  /*fc10*/  FMUL.FTZ R33, R2.reuse, R47 ;  /* 0x0000002f02217220 */ /* 0x040fe20000410000 */
[C---:B------:R-:W-:Y:S01]  /*fc20*/  FMUL.FTZ R47, R2.reuse, R75 ;  /* 0x0000004b022f7220 */ /* 0x040fe20000410000 */
[C---:B------:R-:W-:Y:S01]  /*fc30*/  FMUL.FTZ R75, R2.reuse, R80 ;  /* 0x00000050024b7220 */ /* 0x040fe20000410000 */
[----:B------:R-:W-:Y:S01]  /*fc40*/  FMUL.FTZ R80, R2, R93 ;  /* 0x0000005d02507220 */ /* 0x000fe20000410000 */
[----:B------:R-:W-:-:S02]  /*fc50*/  IMAD.MOV.U32 R93, RZ, RZ, -0xc0 ;  /* 0xffffff40ff5d7424 */ /* 0x000fc400078e00ff */
[C---:B------:R-:W-:Y:S01]  /*fc60*/  FMUL.FTZ R126, R2.reuse, R32 ;  /* 0x00000020027e7220 */ /* 0x040fe20000410000 */
[C---:B------:R-:W-:Y:S01]  /*fc70*/  FMUL.FTZ R133, R2.reuse, R44 ;  /* 0x0000002c02857220 */ /* 0x040fe20000410000 */
[----:B------:R-:W-:Y:S01]  /*fc80*/  FMUL.FTZ R132, R2, R45 ;  /* 0x0000002d02847220 */ /* 0x000fe20000410000 */
[----:B------:R-:W-:Y:S02]  /*fc90*/  IMAD R93, R120, R93, 0xc0 ;  /* 0x000000c0785d7424 */ /* 0x000fe400078e025d */
        /* <DEDUP_REMOVED lines=89> */
[--C-:B------:R-:W-:Y:S01]  /*10230*/  IADD3 R90, -R213, 0x1, R28.reuse ;  /* 0x00000001d55a7810 */ /* 0x100fe20007ffe11c */
[----:B------:R-:W0:Y:S01]  /*10240*/  MUFU.TANH R5, R5 ;  /* 0x0000000500057308 */ /* 0x000e220000002400 */
[C---:B------:R-:W-:Y:S01]  /*10250*/  IMAD R99, R215.reuse, -0x2, R28 ;  /* 0xfffffffed7637824 */ /* 0x040fe200078e021c */
[----:B------:R1:W-:Y:S02]  /*10260*/  @!P0 SYNCS.ARRIVE.TRANS64.RED.A1T0 RZ, [R127+URZ], RZ ;  /* 0x000000ff7fff89a7 */ /* 0x0003e4000810043f */
[----:B------:R-:W-:-:S02]  /*10270*/  IMAD R29, R215, -0x2, R90 ;  /* 0xfffffffed71d7824 */ /* 0x000fc400078e025a */
[----:B------:R-:W-:Y:S02]  /*10280*/  IMAD R90, R215, -0x2, R93 ;  /* 0xfffffffed75a7824 */ /* 0x000fe400078e025d */
[----:B------:R-:W2:Y:S01]  /*10290*/  MUFU.TANH R122, R122 ;  /* 0x0000007a007a7308 */ /* 0x000ea20000002400 */
[C---:B------:R-:W-:Y:S02]  /*102a0*/  IMAD.IADD R96, R29.reuse, 0x1, R14 ;  /* 0x000000011d607824 */ /* 0x040fe400078e020e */
[----:B------:R-:W-:-:S03]  /*102b0*/  VIADD R97, R29, UR27 ;  /* 0x0000001b1d617c36 */ /* 0x000fc60008000000 */
[----:B------:R-:W-:Y:S01]  /*102c0*/  VIADDMNMX R160, R0, R96, R99, PT ;  /* 0x0000006000a07246 */ /* 0x000fe20003800163 */
[----:B------:R-:W-:Y:S01]  /*102d0*/  IMAD.IADD R98, R97, 0x1, R0 ;  /* 0x0000000161627824 */ /* 0x000fe200078e0200 */
        /* <DEDUP_REMOVED lines=106> */
.L_x_1297:
[----:B------:R-:W-:-:S13]  /*10980*/  ISETP.NE.AND P1, PT, R15, 0x1, PT ;  /* 0x000000010f00780c */ /* 0x000fda0003f25270 */
[----:B------:R-:W1:Y:S02]  /*10990*/  @P1 LDC.64 R28, c[0x0][0x9e8] ;  /* 0x00027a00ff1c1b82 */ /* 0x000e640000000a00 */
[----:B-1----:R-:W-:-:S05]  /*109a0*/  @P1 IMAD.HI.U32 R28, R101, R28, RZ ;  /* 0x0000001c651c1227 */ /* 0x002fca00078e00ff */
[----:B------:R-:W-:-:S07]  /*109b0*/  @P1 SHF.R.U32.HI R101, RZ, R29, R28 ;  /* 0x0000001dff651219 */ /* 0x000fce000001161c */
.L_x_1298:
[----:B------:R-:W-:Y:S05]  /*109c0*/  BSYNC B0 ;  /* 0x0000000000007941 */ /* 0x000fea0003800000 */
.L_x_1296:
[----:B------:R-:W-:-:S05]  /*109d0*/  IMAD R101, R101, R15, R90 ;  /* 0x0000000f65657224 */ /* 0x000fca00078e025a */
[----:B------:R-:W-:Y:S02]  /*109e0*/  VIMNMX R98, R98, R101, !PT ;  /* 0x0000006562627248 */ /* 0x000fe40007fe0100 */
[----:B------:R-:W-:-:S07]  /*109f0*/  VIADDMNMX R160, R101, R15, R160, PT ;  /* 0x0000000f65a07246 */ /* 0x000fce00038001a0 */
.L_x_1295:
[C---:B------:R-:W-:Y:S01]  /*10a00*/  ISETP.GE.AND P1, PT, R93.reuse, 0x2, PT ;  /* 0x000000025d00780c */ /* 0x040fe20003f26270 */
[----:B------:R-:W-:Y:S01]  /*10a10*/  VIADD R28, R0, 0x8 ;  /* 0x00000008001c7836 */ /* 0x000fe20000000000 */
[C---:B------:R-:W-:Y:S02]  /*10a20*/  ISETP.GE.AND P3, PT, R93.reuse, 0x9, PT ;  /* 0x000000095d00780c */ /* 0x040fe40003f66270 */
        /* <DEDUP_REMOVED lines=8> */
[----:B------:R-:W-:Y:S02]  /*10ab0*/  VIADDMNMX R96, R28, R96, R99, PT ;  /* 0x000000601c607246 */ /* 0x000fe40003800163 */
[----:B0-----:R-:W-:-:S02]  /*10ac0*/  FSEL R124, R124, -INF , !P2 ;  /* 0xff8000007c7c7808 */ /* 0x001fc40005000000 */
[----:B------:R-:W-:Y:S02]  /*10ad0*/  ISETP.GE.AND P2, PT, R93, 0xa, PT ;  /* 0x0000000a5d00780c */ /* 0x000fe40003f46270 */
[----:B------:R-:W-:Y:S02]  /*10ae0*/  IADD3 R97, R97, 0x8, R0 ;  /* 0x0000000861617810 */ /* 0x000fe40007ffe000 */
[----:B------:R-:W-:-:S04]  /*10af0*/  ISETP.GT.AND P3, PT, R98, 0x9, !P2 ;  /* 0x000000096200780c */ /* 0x000fc80005764270 */
[----:B------:R-:W-:-:S04]  /*10b00*/  ISETP.LT.OR P3, PT, R160, 0xa, P3 ;  /* 0x0000000aa000780c */ /* 0x000fc80001f61670 */
        /* <DEDUP_REMOVED lines=213> */
[----:B------:R-:W-:-:S04]  /*11860*/  ISETP.GT.AND P6, PT, R98, RZ, !P5 ;  /* 0x000000ff6200720c */ /* 0x000fc80006fc4270 */
[----:B------:R-:W-:-:S04]  /*11870*/  ISETP.LT.OR P6, PT, R160, 0x1, P6 ;  /* 0x00000001a000780c */ /* 0x000fc800037c1670 */
[----:B------:R-:W-:Y:S02]  /*11880*/  FSEL R5, R5, -INF , !P6 ;  /* 0xff80000005057808 */ /* 0x000fe40007000000 */
[----:B------:R-:W-:-:S04]  /*11890*/  ISETP.GE.AND P6, PT, R93, 0xba, PT ;  /* 0x000000ba5d00780c */ /* 0x000fc80003fc6270 */
[----:B------:R-:W-:Y:S02]  /*118a0*/  P2R R93, PR, RZ, 0x40 ;  /* 0x00000040ff5d7803 */ /* 0x000fe40000000000 */
[----:B------:R-:W-:-:S04]  /*118b0*/  ISETP.GT.AND P6, PT, R98, 0xb9, !P6 ;  /* 0x000000b96200780c */ /* 0x000fc800077c4270 */
        /* <DEDUP_REMOVED lines=16> */
.L_x_1301:
[----:B------:R-:W-:-:S13]  /*119c0*/  ISETP.NE.AND P6, PT, R15, 0x1, PT ;  /* 0x000000010f00780c */ /* 0x000fda0003fc5270 */
[----:B------:R-:W0:Y:S02]  /*119d0*/  @P6 LDC.64 R28, c[0x0][0x9e8] ;  /* 0x00027a00ff1c6b82 */ /* 0x000e240000000a00 */
[----:B0-----:R-:W-:-:S05]  /*119e0*/  @P6 IMAD.HI.U32 R28, R99, R28, RZ ;  /* 0x0000001c631c6227 */ /* 0x001fca00078e00ff */
[----:B------:R-:W-:-:S07]  /*119f0*/  @P6 SHF.R.U32.HI R99, RZ, R29, R28 ;  /* 0x0000001dff636219 */ /* 0x000fce000001161c */
.L_x_1302:
[----:B------:R-:W-:Y:S05]  /*11a00*/  BSYNC B0 ;  /* 0x0000000000007941 */ /* 0x000fea0003800000 */
.L_x_1300:
[----:B------:R-:W-:-:S05]  /*11a10*/  IMAD R90, R99, R15, R90 ;  /* 0x0000000f635a7224 */ /* 0x000fca00078e025a */
[----:B------:R-:W-:Y:S02]  /*11a20*/  VIMNMX R97, R97, R90, !PT ;  /* 0x0000005a61617248 */ /* 0x000fe40007fe0100 */
[----:B------:R-:W-:-:S07]  /*11a30*/  VIADDMNMX R96, R90, R15, R96, PT ;  /* 0x0000000f5a607246 */ /* 0x000fce0003800160 */
.L_x_1299:
[C---:B------:R-:W-:Y:S01]  /*11a40*/  ISETP.GT.AND P1, PT, R97.reuse, 0x1, !P1 ;  /* 0x000000016100780c */ /* 0x040fe20004f24270 */
[----:B------:R-:W-:Y:S01]  /*11a50*/  ULDC UR28, c[0x0][0x988] ;  /* 0x00026200001c7ab9 */ /* 0x000fe20000000800 */
[----:B------:R-:W-:Y:S01]  /*11a60*/  ISETP.GT.AND P2, PT, R97, 0x9, !P2 ;  /* 0x000000096100780c */ /* 0x000fe20005744270 */
[----:B------:R-:W-:Y:S01]  /*11a70*/  IMAD.IADD R14, R121, 0x1, R14 ;  /* 0x00000001790e7824 */ /* 0x000fe200078e020e */
[C---:B------:R-:W-:Y:S02]  /*11a80*/  ISETP.LT.OR P1, PT, R96.reuse, 0x2, P1 ;  /* 0x000000026000780c */ /* 0x040fe40000f21670 */
[----:B------:R-:W-:Y:S02]  /*11a90*/  ISETP.LT.OR P2, PT, R96, 0xa, P2 ;  /* 0x0000000a6000780c */ /* 0x000fe40001741670 */
[----:B------:R-:W-:Y:S02]  /*11aa0*/  FSEL R4, R4, -INF , !P1 ;  /* 0xff80000004047808 */ /* 0x000fe40004800000 */
[----:B------:R-:W-:-:S02]  /*11ab0*/  ISETP.NE.AND P1, PT, R100, RZ, PT ;  /* 0x000000ff6400720c */ /* 0x000fc40003f25270 */
[----:B------:R-:W-:Y:S02]  /*11ac0*/  FSEL R21, R21, -INF , !P2 ;  /* 0xff80000015157808 */ /* 0x000fe40005000000 */
[----:B------:R-:W-:Y:S02]  /*11ad0*/  ISETP.GT.AND P1, PT, R97, 0x8, !P1 ;  /* 0x000000086100780c */ /* 0x000fe40004f24270 */
[----:B------:R-:W-:Y:S02]  /*11ae0*/  ISETP.NE.AND P2, PT, R159, RZ, PT ;  /* 0x000000ff9f00720c */ /* 0x000fe40003f45270 */
[----:B------:R-:W-:Y:S02]  /*11af0*/  ISETP.LT.OR P1, PT, R96, 0x9, P1 ;  /* 0x000000096000780c */ /* 0x000fe40000f21670 */
[----:B------:R-:W-:Y:S02]  /*11b00*/  ISETP.NE.AND P6, PT, R164, RZ, PT ;  /* 0x000000ffa400720c */ /* 0x000fe40003fc5270 */
        /* <DEDUP_REMOVED lines=43> */
[----:B------:R-:W-:Y:S02]  /*11dc0*/  ISETP.GT.AND P1, PT, R97, 0x28, !P2 ;  /* 0x000000286100780c */ /* 0x000fe40005724270 */
[----:B------:R-:W-:Y:S02]  /*11dd0*/  ISETP.NE.AND P2, PT, R163, RZ, PT ;  /* 0x000000ffa300720c */ /* 0x000fe40003f45270 */
        /* <DEDUP_REMOVED lines=52> */
[C---:B------:R-:W-:Y:S02]  /*12120*/  ISETP.GT.AND P1, PT, R97.reuse, 0x48, !P1 ;  /* 0x000000486100780c */ /* 0x040fe40004f24270 */
[----:B------:R-:W-:Y:S02]  /*12130*/  ISETP.GT.AND P5, PT, R97, RZ, !P5 ;  /* 0x000000ff6100720c */ /* 0x000fe40006fa4270 */
[----:B------:R-:W-:Y:S02]  /*12140*/  ISETP.LT.OR P1, PT, R96, 0x49, P1 ;  /* 0x000000496000780c */ /* 0x000fe40000f21670 */
[----:B------:R-:W-:Y:S02]  /*12150*/  FMNMX.FTZ R29, R87, R28, !PT ;  /* 0x0000001c571d7209 */ /* 0x000fe40007810000 */
[----:B------:R-:W-:Y:S02]  /*12160*/  FSEL R40, R40, -INF , !P1 ;  /* 0xff80000028287808 */ /* 0x000fe40004800000 */
[----:B------:R-:W-:-:S02]  /*12170*/  ISETP.NE.AND P1, PT, R113, RZ, PT ;  /* 0x000000ff7100720c */ /* 0x000fc40003f25270 */
[----:B------:R-:W-:Y:S02]  /*12180*/  ISETP.LT.OR P5, PT, R96, 0x1, P5 ;  /* 0x000000016000780c */ /* 0x000fe40002fa1670 */
[----:B------:R-:W-:Y:S02]  /*12190*/  ISETP.GT.AND P1, PT, R97, 0x49, !P1 ;  /* 0x000000496100780c */ /* 0x000fe40004f24270 */
[----:B------:R-:W-:Y:S02]  /*121a0*/  FMNMX.FTZ R28, R86, R29, !PT ;  /* 0x0000001d561c7209 */ /* 0x000fe40007810000 */
[----:B------:R-:W-:Y:S02]  /*121b0*/  ISETP.LT.OR P1, PT, R96, 0x4a, P1 ;  /* 0x0000004a6000780c */ /* 0x000fe40000f21670 */
[----:B------:R-:W-:Y:S02]  /*121c0*/  FSEL R113, R3, -INF , !P5 ;  /* 0xff80000003717808 */ /* 0x000fe40006800000 */
        /* <DEDUP_REMOVED lines=32> */
[----:B------:R-:W-:Y:S01]  /*123d0*/  ISETP.NE.AND P1, PT, R117, RZ, PT ;  /* 0x000000ff7500720c */ /* 0x000fe20003f25270 */
[----:B------:R-:W0:Y:S01]  /*123e0*/  SHFL.BFLY PT, R28, R29, 0x2, 0x1f ;  /* 0x0c401f001d1c7f89 */ /* 0x000e2200000e0000 */
        /* <DEDUP_REMOVED lines=16> */
[----:B0-----:R-:W-:Y:S02]  /*124f0*/  FMNMX.FTZ R28, R29, R28, !PT ;  /* 0x0000001c1d1c7209 */ /* 0x001fe40007810000 */
        /* <DEDUP_REMOVED lines=26> */
[C---:B------:R-:W-:Y:S02]  /*126a0*/  ISETP.GT.AND P1, PT, R97.reuse, 0x79, !P1 ;  /* 0x000000796100780c */ /* 0x040fe40004f24270 */
[----:B------:R-:W-:Y:S02]  /*126b0*/  ISETP.GT.AND P3, PT, R97, 0xb1, !P3 ;  /* 0x000000b16100780c */ /* 0x000fe40005f64270 */
[----:B------:R-:W-:-:S02]  /*126c0*/  ISETP.LT.OR P1, PT, R96, 0x7a, P1 ;  /* 0x0000007a6000780c */ /* 0x000fc40000f21670 */
[----:B------:R-:W-:Y:S02]  /*126d0*/  ISETP.GT.AND P4, PT, R97, 0xb8, !P4 ;  /* 0x000000b86100780c */ /* 0x000fe40006784270 */
[----:B------:R-:W-:Y:S02]  /*126e0*/  FSEL R53, R53, -INF , !P1 ;  /* 0xff80000035357808 */ /* 0x000fe40004800000 */
[----:B------:R-:W-:Y:S02]  /*126f0*/  ISETP.GT.AND P1, PT, R97, 0x80, !P2 ;  /* 0x000000806100780c */ /* 0x000fe40005724270 */
[----:B------:R-:W-:Y:S02]  /*12700*/  ISETP.NE.AND P2, PT, R161, RZ, PT ;  /* 0x000000ffa100720c */ /* 0x000fe40003f45270 */
[C---:B------:R-:W-:Y:S02]  /*12710*/  ISETP.LT.OR P1, PT, R96.reuse, 0x81, P1 ;  /* 0x000000816000780c */ /* 0x040fe40000f21670 */
[----:B------:R-:W-:-:S02]  /*12720*/  ISETP.LT.OR P3, PT, R96, 0xb2, P3 ;  /* 0x000000b26000780c */ /* 0x000fc40001f61670 */
[----:B------:R-:W-:Y:S02]  /*12730*/  FSEL R54, R54, -INF , !P1 ;  /* 0xff80000036367808 */ /* 0x000fe40004800000 */
[----:B------:R-:W-:Y:S02]  /*12740*/  ISETP.GT.AND P1, PT, R97, 0x81, !P6 ;  /* 0x000000816100780c */ /* 0x000fe40007724270 */
[----:B------:R-:W-:Y:S02]  /*12750*/  ISETP.NE.AND P6, PT, R167, RZ, PT ;  /* 0x000000ffa700720c */ /* 0x000fe40003fc5270 */
[C---:B------:R-:W-:Y:S02]  /*12760*/  ISETP.LT.OR P1, PT, R96.reuse, 0x82, P1 ;  /* 0x000000826000780c */ /* 0x040fe40000f21670 */
[----:B------:R-:W-:Y:S02]  /*12770*/  ISETP.LT.OR P4, PT, R96, 0xb9, P4 ;  /* 0x000000b96000780c */ /* 0x000fe40002781670 */
[----:B------:R-:W-:-:S02]  /*12780*/  FSEL R55, R55, -INF , !P1 ;  /* 0xff80000037377808 */ /* 0x000fc40004800000 */
[----:B------:R-:W-:Y:S02]  /*12790*/  ISETP.NE.AND P1, PT, R149, RZ, PT ;  /* 0x000000ff9500720c */ /* 0x000fe40003f25270 */
[----:B------:R-:W-:Y:S02]  /*127a0*/  FSEL R66, R66, -INF , !P3 ;  /* 0xff80000042427808 */ /* 0x000fe40005800000 */
[----:B------:R-:W-:Y:S02]  /*127b0*/  ISETP.GT.AND P1, PT, R97, 0x88, !P1 ;  /* 0x000000886100780c */ /* 0x000fe40004f24270 */
[----:B------:R-:W-:Y:S02]  /*127c0*/  FSEL R68, R68, -INF , !P4 ;  /* 0xff80000044447808 */ /* 0x000fe40006000000 */
        /* <DEDUP_REMOVED lines=39> */
[----:B------:R-:W0:Y:S01]  /*12a40*/  SHFL.BFLY PT, R93, R28, 0x1, 0x1f ;  /* 0x0c201f001c5d7f89 */ /* 0x000e2200000e0000 */
[----:B------:R-:W-:-:S04]  /*12a50*/  ISETP.LT.OR P1, PT, R96, 0xb1, P1 ;  /* 0x000000b16000780c */ /* 0x000fc80000f21670 */
[----:B------:R-:W-:Y:S02]  /*12a60*/  FSEL R67, R67, -INF , !P1 ;  /* 0xff80000043437808 */ /* 0x000fe40004800000 */
[----:B0-----:R-:W-:Y:S01]  /*12a70*/  FMNMX.FTZ R226, R28, R93, !PT ;  /* 0x0000005d1ce27209 */ /* 0x001fe20007810000 */
[----:B------:R-:W-:-:S03]  /*12a80*/  IMAD.U32 R93, RZ, RZ, UR28 ;  /* 0x0000001cff5d7e24 */ /* 0x000fc6000f8e00ff */
[C---:B------:R-:W-:Y:S01]  /*12a90*/  FSETP.NEU.FTZ.AND P1, PT, R226.reuse, -INF , PT ;  /* 0xff800000e200780b */ /* 0x040fe20003f3d000 */
[----:B------:R-:W-:-:S05]  /*12aa0*/  FFMA.FTZ R114, R226, R93, -8 ;  /* 0xc1000000e2727423 */ /* 0x000fca000001005d */
[----:B------:R-:W-:Y:S02]  /*12ab0*/  FSEL R114, R114, RZ, P1 ;  /* 0x000000ff72727208 */ /* 0x000fe40000800000 */
[----:B------:R-:W-:Y:S02]  /*12ac0*/  ISETP.GT.AND P1, PT, R97, 0xb9, !P6 ;  /* 0x000000b96100780c */ /* 0x000fe40007724270 */
[----:B------:R-:W-:Y:S01]  /*12ad0*/  ISETP.GE.AND P6, PT, R15, 0x1, PT ;  /* 0x000000010f00780c */ /* 0x000fe20003fc6270 */
[----:B------:R-:W-:-:S01]  /*12ae0*/  FFMA.FTZ R28, R122, UR28, -R114 ;  /* 0x0000001c7a1c7c23 */ /* 0x000fc20008010872 */
[----:B------:R-:W-:Y:S01]  /*12af0*/  FMNMX.FTZ R122, R46, R117, !PT ;  /* 0x000000752e7a7209 */ /* 0x000fe20007810000 */
[----:B------:R-:W-:-:S01]  /*12b00*/  FFMA.FTZ R3, R5, UR28, -R114 ;  /* 0x0000001c05037c23 */ /* 0x000fc20008010872 */
[----:B------:R-:W-:Y:S01]  /*12b10*/  ISETP.LT.OR P1, PT, R96, 0xba, P1 ;  /* 0x000000ba6000780c */ /* 0x000fe20000f21670 */
[----:B------:R-:W-:-:S01]  /*12b20*/  FFMA.FTZ R29, R124, UR28, -R114 ;  /* 0x0000001c7c1d7c23 */ /* 0x000fc20008010872 */
[----:B------:R-:W-:Y:S01]  /*12b30*/  FMNMX.FTZ R117, R47, R122, !PT ;  /* 0x0000007a2f757209 */ /* 0x000fe20007810000 */
[----:B------:R-:W-:Y:S01]  /*12b40*/  MUFU.EX2 R28, R28 ;  /* 0x0000001c001c7308 */ /* 0x000fe20000000800 */
[----:B------:R-:W-:Y:S01]  /*12b50*/  FSEL R69, R69, -INF , !P1 ;  /* 0xff80000045457808 */ /* 0x000fe20004800000 */
[--C-:B------:R-:W-:Y:S01]  /*12b60*/  FFMA.FTZ R98, R123, UR28, -R114.reuse ;  /* 0x0000001c7b627c23 */ /* 0x100fe20008010872 */
[----:B------:R-:W-:Y:S01]  /*12b70*/  FMNMX.FTZ R122, R48, R117, !PT ;  /* 0x00000075307a7209 */ /* 0x000fe20007810000 */
[--C-:B------:R-:W-:Y:S01]  /*12b80*/  FFMA.FTZ R5, R126, UR28, -R114.reuse ;  /* 0x0000001c7e057c23 */ /* 0x100fe20008010872 */
[----:B------:R-:W-:-:S01]  /*12b90*/  FFMA.FTZ R90, R125, UR28, -R114 ;  /* 0x0000001c7d5a7c23 */ /* 0x000fc20008010872 */
[--C-:B------:R-:W-:Y:S01]  /*12ba0*/  FFMA.FTZ R99, R129, UR28, -R114.reuse ;  /* 0x0000001c81637c23 */ /* 0x100fe20008010872 */
[----:B------:R-:W-:Y:S01]  /*12bb0*/  FMNMX.FTZ R117, R49, R122, !PT ;  /* 0x0000007a31757209 */ /* 0x000fe20007810000 */
[----:B------:R-:W-:Y:S01]  /*12bc0*/  MUFU.EX2 R3, R3 ;  /* 0x0000000300037308 */ /* 0x000fe20000000800 */
[----:B------:R-:W-:-:S01]  /*12bd0*/  FFMA.FTZ R102, R128, UR28, -R114 ;  /* 0x0000001c80667c23 */ /* 0x000fc20008010872 */
[--C-:B------:R-:W-:Y:S01]  /*12be0*/  FFMA.FTZ R93, R131, UR28, -R114.reuse ;  /* 0x0000001c835d7c23 */ /* 0x100fe20008010872 */
[----:B------:R-:W-:Y:S01]  /*12bf0*/  FMNMX.FTZ R122, R50, R117, !PT ;  /* 0x00000075327a7209 */ /* 0x000fe20007810000 */
[--C-:B------:R-:W-:Y:S01]  /*12c00*/  FFMA.FTZ R100, R130, UR28, -R114.reuse ;  /* 0x0000001c82647c23 */ /* 0x100fe20008010872 */
        /* <DEDUP_REMOVED lines=49> */
[----:B------:R-:W-:Y:S01]  /*12f20*/  MUFU.EX2 R29, R29 ;  /* 0x0000001d001d7308 */ /* 0x000fe20000000800 */
[----:B------:R-:W-:-:S04]  /*12f30*/  FMNMX.FTZ R117, R63, R122, !PT ;  /* 0x0000007a3f757209 */ /* 0x000fc80007810000 */
[----:B------:R-:W-:-:S03]  /*12f40*/  FMNMX.FTZ R122, R64, R117, !PT ;  /* 0x00000075407a7209 */ /* 0x000fc60007810000 */
[----:B------:R-:W0:Y:S01]  /*12f50*/  MUFU.EX2 R98, R98 ;  /* 0x0000006200627308 */ /* 0x000e220000000800 */
[----:B------:R-:W-:-:S04]  /*12f60*/  FMNMX.FTZ R122, R65, R122, !PT ;  /* 0x0000007a417a7209 */ /* 0x000fc80007810000 */
[----:B------:R-:W-:-:S03]  /*12f70*/  FMNMX.FTZ R97, R67, R122, !PT ;  /* 0x0000007a43617209 */ /* 0x000fc60007810000 */
[----:B------:R-:W-:Y:S01]  /*12f80*/  MUFU.EX2 R5, R5 ;  /* 0x0000000500057308 */ /* 0x000fe20000000800 */
[----:B------:R-:W-:-:S04]  /*12f90*/  FMNMX.FTZ R97, R66, R97, !PT ;  /* 0x0000006142617209 */ /* 0x000fc80007810000 */
[----:B------:R-:W-:-:S03]  /*12fa0*/  FMNMX.FTZ R96, R68, R97, !PT ;  /* 0x0000006144607209 */ /* 0x000fc60007810000 */
[----:B------:R-:W-:Y:S01]  /*12fb0*/  MUFU.EX2 R90, R90 ;  /* 0x0000005a005a7308 */ /* 0x000fe20000000800 */
[----:B------:R-:W-:Y:S02]  /*12fc0*/  FMNMX.FTZ R96, R69, R96, !PT ;  /* 0x0000006045607209 */ /* 0x000fe40007810000 */
[----:B0-----:R-:W-:-:S03]  /*12fd0*/  F2FP.SATFINITE.E4M3.F32.PACK_AB_MERGE_C R204, R98, R29, RZ ;  /* 0x0000001d62cc723e */ /* 0x001fc600048070ff */
[----:B------:R-:W0:Y:S01]  /*12fe0*/  SHFL.BFLY PT, R97, R96, 0x2, 0x1f ;  /* 0x0c401f0060617f89 */ /* 0x000e2200000e0000 */
[----:B------:R-:W-:Y:S01]  /*12ff0*/  F2FP.SATFINITE.E4M3.F32.PACK_AB_MERGE_C R204, R28, R3, R204 ;  /* 0x000000031ccc723e */ /* 0x000fe200048070cc */
[----:B------:R-:W-:Y:S08]  /*13000*/  MUFU.EX2 R99, R99 ;  /* 0x0000006300637308 */ /* 0x000ff00000000800 */
[----:B------:R-:W1:Y:S08]  /*13010*/  MUFU.EX2 R102, R102 ;  /* 0x0000006600667308 */ /* 0x000e700000000800 */
[----:B------:R-:W-:Y:S01]  /*13020*/  MUFU.EX2 R93, R93 ;  /* 0x0000005d005d7308 */ /* 0x000fe20000000800 */
[----:B0-----:R-:W-:-:S07]  /*13030*/  FMNMX.FTZ R97, R96, R97, !PT ;  /* 0x0000006160617209 */ /* 0x001fce0007810000 */
[----:B------:R-:W-:Y:S01]  /*13040*/  MUFU.EX2 R100, R100 ;  /* 0x0000006400647308 */ /* 0x000fe20000000800 */
[----:B-1----:R-:W-:Y:S01]  /*13050*/  F2FP.SATFINITE.E4M3.F32.PACK_AB_MERGE_C R206, R102, R99, RZ ;  /* 0x0000006366ce723e */ /* 0x002fe200048070ff */
[----:B------:R-:W0:Y:S03]  /*13060*/  SHFL.BFLY PT, R96, R97, 0x1, 0x1f ;  /* 0x0c201f0061607f89 */ /* 0x000e2600000e0000 */
[----:B------:R-:W-:-:S03]  /*13070*/  F2FP.SATFINITE.E4M3.F32.PACK_AB_MERGE_C R206, R90, R5, R206 ;  /* 0x000000055ace723e */ /* 0x000fc600048070ce */
[----:B------:R-:W-:Y:S08]  /*13080*/  MUFU.EX2 R103, R103 ;  /* 0x0000006700677308 */ /* 0x000ff00000000800 */
[----:B------:R-:W1:Y:S08]  /*13090*/  MUFU.EX2 R106, R106 ;  /* 0x0000006a006a7308 */ /* 0x000e700000000800 */
[----:B------:R-:W-:Y:S01]  /*130a0*/  MUFU.EX2 R101, R135 ;  /* 0x0000008700657308 */ /* 0x000fe20000000800 */
[----:B0-----:R-:W-:Y:S01]  /*130b0*/  FMNMX.FTZ R227, R97, R96, !PT ;  /* 0x0000006061e37209 */ /* 0x001fe20007810000 */
[----:B------:R-:W-:-:S03]  /*130c0*/  IMAD.U32 R96, RZ, RZ, UR28 ;  /* 0x0000001cff607e24 */ /* 0x000fc6000f8e00ff */
[C---:B------:R-:W-:Y:S01]  /*130d0*/  FSETP.NEU.FTZ.AND P1, PT, R227.reuse, -INF , PT ;  /* 0xff800000e300780b */ /* 0x040fe20003f3d000 */
[----:B------:R-:W-:-:S01]  /*130e0*/  FFMA.FTZ R97, R227, R96, -8 ;  /* 0xc1000000e3617423 */ /* 0x000fc20000010060 */
[----:B------:R-:W-:Y:S01]  /*130f0*/  FFMA.FTZ R96, R94, UR28, -R114 ;  /* 0x0000001c5e607c23 */ /* 0x000fe20008010872 */
[----:B------:R-:W-:Y:S01]  /*13100*/  MUFU.EX2 R104, R104 ;  /* 0x0000006800687308 */ /* 0x000fe20000000800 */
[----:B-1----:R-:W-:Y:S02]  /*13110*/  F2FP.SATFINITE.E4M3.F32.PACK_AB_MERGE_C R200, R106, R103, RZ ;  /* 0x000000676ac8723e */ /* 0x002fe400048070ff */
[----:B------:R-:W-:Y:S02]  /*13120*/  FSEL R94, R97, RZ, P1 ;  /* 0x000000ff615e7208 */ /* 0x000fe40000800000 */
[----:B------:R-:W-:-:S03]  /*13130*/  F2FP.SATFINITE.E4M3.F32.PACK_AB_MERGE_C R200, R100, R93, R200 ;  /* 0x0000005d64c8723e */ /* 0x000fc600048070c8 */
[--C-:B------:R-:W-:Y:S01]  /*13140*/  FFMA.FTZ R114, R21, UR28, -R94.reuse ;  /* 0x0000001c15727c23 */ /* 0x100fe2000801085e */
[----:B------:R-:W-:-:S01]  /*13150*/  FFMA.FTZ R21, R25, UR28, -R94 ;  /* 0x0000001c19157c23 */ /* 0x000fc2000801085e */
        /* <DEDUP_REMOVED lines=19> */
[----:B------:R-:W-:Y:S01]  /*13290*/  MUFU.EX2 R97, R97 ;  /* 0x0000006100617308 */ /* 0x000fe20000000800 */
[----:B------:R-:W-:-:S01]  /*132a0*/  FFMA.FTZ R34, R38, UR28, -R94 ;  /* 0x0000001c26227c23 */ /* 0x000fc2000801085e */
[----:B------:R-:W-:Y:S01]  /*132b0*/  FADD.FTZ R46, R3, R28 ;  /* 0x0000001c032e7221 */ /* 0x000fe20000010000 */
[----:B------:R-:W-:-:S01]  /*132c0*/  FFMA.FTZ R38, R42, UR28, -R94 ;  /* 0x0000001c2a267c23 */ /* 0x000fc2000801085e */
[--C-:B------:R-:W-:Y:S01]  /*132d0*/  FFMA.FTZ R42, R44, UR28, -R94.reuse ;  /* 0x0000001c2c2a7c23 */ /* 0x100fe2000801085e */
[----:B------:R-:W-:-:S01]  /*132e0*/  FFMA.FTZ R44, R47, UR28, -R94 ;  /* 0x0000001c2f2c7c23 */ /* 0x000fc2000801085e */
[----:B------:R-:W-:Y:S01]  /*132f0*/  FADD.FTZ R47, R29, R46 ;  /* 0x0000002e1d2f7221 */ /* 0x000fe20000010000 */
[----:B------:R-:W-:-:S01]  /*13300*/  FFMA.FTZ R46, R48, UR28, -R94 ;  /* 0x0000001c302e7c23 */ /* 0x000fc2000801085e */
[----:B------:R-:W0:Y:S01]  /*13310*/  MUFU.EX2 R4, R4 ;  /* 0x0000000400047308 */ /* 0x000e220000000800 */
[----:B------:R-:W-:-:S01]  /*13320*/  FFMA.FTZ R29, R54, UR28, -R94 ;  /* 0x0000001c361d7c23 */ /* 0x000fc2000801085e */
[----:B------:R-:W-:Y:S01]  /*13330*/  FADD.FTZ R48, R98, R47 ;  /* 0x0000002f62307221 */ /* 0x000fe20000010000 */
[----:B------:R-:W-:-:S01]  /*13340*/  FFMA.FTZ R47, R49, UR28, -R94 ;  /* 0x0000001c312f7c23 */ /* 0x000fc2000801085e */
[--C-:B------:R-:W-:Y:S01]  /*13350*/  FFMA.FTZ R45, R45, UR28, -R94.reuse ;  /* 0x0000001c2d2d7c23 */ /* 0x100fe2000801085e */
[----:B------:R-:W-:-:S01]  /*13360*/  FFMA.FTZ R55, R55, UR28, -R94 ;  /* 0x0000001c37377c23 */ /* 0x000fc2000801085e */
[----:B------:R-:W-:Y:S01]  /*13370*/  FADD.FTZ R117, R5, R48 ;  /* 0x0000003005757221 */ /* 0x000fe20000010000 */
[----:B------:R-:W-:-:S01]  /*13380*/  FFMA.FTZ R56, R56, UR28, -R94 ;  /* 0x0000001c38387c23 */ /* 0x000fc2000801085e */
[----:B------:R-:W1:Y:S01]  /*13390*/  MUFU.EX2 R113, R113 ;  /* 0x0000007100717308 */ /* 0x000e620000000800 */
[----:B------:R-:W-:-:S01]  /*133a0*/  FFMA.FTZ R57, R57, UR28, -R94 ;  /* 0x0000001c39397c23 */ /* 0x000fc2000801085e */
[----:B------:R-:W-:Y:S01]  /*133b0*/  FADD.FTZ R122, R90, R117 ;  /* 0x000000755a7a7221 */ /* 0x000fe20000010000 */
[----:B------:R-:W-:-:S01]  /*133c0*/  FFMA.FTZ R58, R58, UR28, -R94 ;  /* 0x0000001c3a3a7c23 */ /* 0x000fc2000801085e */
[--C-:B------:R-:W-:Y:S01]  /*133d0*/  FFMA.FTZ R59, R59, UR28, -R94.reuse ;  /* 0x0000001c3b3b7c23 */ /* 0x100fe2000801085e */
[----:B------:R-:W-:-:S01]  /*133e0*/  FFMA.FTZ R60, R60, UR28, -R94 ;  /* 0x0000001c3c3c7c23 */ /* 0x000fc2000801085e */
[----:B------:R-:W-:Y:S01]  /*133f0*/  FADD.FTZ R117, R99, R122 ;  /* 0x0000007a63757221 */ /* 0x000fe20000010000 */
        /* <DEDUP_REMOVED lines=11> */
[----:B------:R-:W-:Y:S01]  /*134b0*/  FFMA.FTZ R48, R50, UR28, -R94 ;  /* 0x0000001c32307c23 */ /* 0x000fe2000801085e */
[----:B------:R-:W-:-:S01]  /*134c0*/  FADD.FTZ R50, R102, R117 ;  /* 0x0000007566327221 */ /* 0x000fc20000010000 */
[--C-:B------:R-:W-:Y:S01]  /*134d0*/  FFMA.FTZ R68, R68, UR28, -R94.reuse ;  /* 0x0000001c44447c23 */ /* 0x100fe2000801085e */
[----:B------:R-:W-:-:S02]  /*134e0*/  FFMA.FTZ R69, R69, UR28, -R94 ;  /* 0x0000001c45457c23 */ /* 0x000fc4000801085e */
[----:B------:R-:W-:Y:S01]  /*134f0*/  FADD.FTZ R117, R93, R50 ;  /* 0x000000325d757221 */ /* 0x000fe20000010000 */
[----:B------:R-:W1:Y:S01]  /*13500*/  MUFU.EX2 R21, R21 ;  /* 0x0000001500157308 */ /* 0x000e620000000800 */
[----:B--2---:R-:W-:-:S01]  /*13510*/  FADD.FTZ R49, R114, R49 ;  /* 0x0000003172317221 */ /* 0x004fc20000010000 */
[----:B------:R-:W-:Y:S01]  /*13520*/  F2FP.SATFINITE.E4M3.F32.PACK_AB_MERGE_C R113, R114, R113, RZ ;  /* 0x000000717271723e */ /* 0x000fe200048070ff */
[----:B------:R-:W-:-:S03]  /*13530*/  FADD.FTZ R122, R100, R117 ;  /* 0x00000075647a7221 */ /* 0x000fc60000010000 */
[----:B------:R-:W-:Y:S01]  /*13540*/  F2FP.SATFINITE.E4M3.F32.PACK_AB_MERGE_C R205, R4, R97, R113 ;  /* 0x0000006104cd723e */ /* 0x000fe20004807071 */
[----:B------:R-:W-:-:S01]  /*13550*/  FADD.FTZ R117, R103, R122 ;  /* 0x0000007a67757221 */ /* 0x000fc20000010000 */
[----:B------:R-:W2:Y:S01]  /*13560*/  MUFU.EX2 R25, R25 ;  /* 0x0000001900197308 */ /* 0x000ea20000000800 */
[----:B0-----:R-:W-:-:S01]  /*13570*/  FADD.FTZ R50, R20, R49 ;  /* 0x0000003114327221 */ /* 0x001fc20000010000 */
[----:B------:R-:W-:-:S06]  /*13580*/  FFMA.FTZ R49, R51, UR28, -R94 ;  /* 0x0000001c33317c23 */ /* 0x000fcc000801085e */
[----:B------:R-:W0:Y:S01]  /*13590*/  MUFU.EX2 R26, R26 ;  /* 0x0000001a001a7308 */ /* 0x000e220000000800 */
[----:B-1----:R-:W-:-:S07]  /*135a0*/  FADD.FTZ R50, R21, R50 ;  /* 0x0000003215327221 */ /* 0x002fce0000010000 */
[----:B------:R-:W1:Y:S01]  /*135b0*/  MUFU.EX2 R24, R24 ;  /* 0x0000001800187308 */ /* 0x000e620000000800 */
[----:B--2---:R-:W-:-:S01]  /*135c0*/  FADD.FTZ R51, R25, R50 ;  /* 0x0000003219337221 */ /* 0x004fc20000010000 */
[----:B------:R-:W-:Y:S01]  /*135d0*/  FFMA.FTZ R50, R52, UR28, -R94 ;  /* 0x0000001c34327c23 */ /* 0x000fe2000801085e */
[----:B------:R-:W-:-:S04]  /*135e0*/  FADD.FTZ R52, R106, R117 ;  /* 0x000000756a347221 */ /* 0x000fc80000010000 */
[----:B------:R-:W-:Y:S01]  /*135f0*/  FADD.FTZ R117, R101, R52 ;  /* 0x0000003465757221 */ /* 0x000fe20000010000 */
[----:B------:R-:W2:Y:S01]  /*13600*/  MUFU.EX2 R27, R27 ;  /* 0x0000001b001b7308 */ /* 0x000ea20000000800 */
[----:B0-----:R-:W-:-:S01]  /*13610*/  FADD.FTZ R51, R26, R51 ;  /* 0x000000331a337221 */ /* 0x001fc20000010000 */
[----:B------:R-:W-:Y:S01]  /*13620*/  F2FP.SATFINITE.E4M3.F32.PACK_AB_MERGE_C R25, R26, R25, RZ ;  /* 0x000000191a19723e */ /* 0x000fe200048070ff */
[----:B------:R-:W-:-:S03]  /*13630*/  FADD.FTZ R122, R104, R117 ;  /* 0x00000075687a7221 */ /* 0x000fc60000010000 */
[----:B------:R-:W-:Y:S02]  /*13640*/  F2FP.SATFINITE.E4M3.F32.PACK_AB_MERGE_C R207, R21, R20, R25 ;  /* 0x0000001415cf723e */ /* 0x000fe40004807019 */
[----:B------:R-:W0:Y:S01]  /*13650*/  MUFU.EX2 R105, R137 ;  /* 0x0000008900697308 */ /* 0x000e220000000800 */
[----:B-1----:R-:W-:-:S01]  /*13660*/  FADD.FTZ R52, R24, R51 ;  /* 0x0000003318347221 */ /* 0x002fc20000010000 */
[----:B------:R-:W-:-:S06]  /*13670*/  FFMA.FTZ R51, R53, UR28, -R94 ;  /* 0x0000001c35337c23 */ /* 0x000fcc000801085e */
        /* <DEDUP_REMOVED lines=11> */
[----:B0-----:R-:W-:-:S01]  /*13730*/  FADD.FTZ R53, R32, R53 ;  /* 0x0000003520357221 */ /* 0x001fc20000010000 */
[----:B------:R-:W-:-:S04]  /*13740*/  F2FP.SATFINITE.E4M3.F32.PACK_AB_MERGE_C R31, R32, R31, RZ ;  /* 0x0000001f201f723e */ /* 0x000fc800048070ff */
[----:B------:R-:W-:Y:S02]  /*13750*/  F2FP.SATFINITE.E4M3.F32.PACK_AB_MERGE_C R201, R27, R24, R31 ;  /* 0x000000181bc9723e */ /* 0x000fe4000480701f */
        /* <DEDUP_REMOVED lines=23> */
[C---:B--2---:R-:W-:Y:S01]  /*138d0*/  F2FP.SATFINITE.E4M3.F32.PACK_AB_MERGE_C R196, R112.reuse, R109, RZ ;  /* 0x0000006d70c4723e */ /* 0x044fe200048070ff */
[----:B------:R-:W-:-:S03]  /*138e0*/  FADD.FTZ R112, R112, R53 ;  /* 0x0000003570707221 */ /* 0x000fc60000010000 */
[----:B------:R-:W-:-:S03]  /*138f0*/  F2FP.SATFINITE.E4M3.F32.PACK_AB_MERGE_C R196, R110, R107, R196 ;  /* 0x0000006b6ec4723e */ /* 0x000fc600048070c4 */
        /* <DEDUP_REMOVED lines=14> */
[----:B------:R-:W-:Y:S01]  /*139e0*/  MUFU.EX2 R77, R77 ;  /* 0x0000004d004d7308 */ /* 0x000fe20000000800 */
[----:B0-----:R-:W-:-:S07]  /*139f0*/  FADD.FTZ R52, R42, R3 ;  /* 0x000000032a347221 */ /* 0x001fce0000010000 */
[----:B------:R-:W0:Y:S01]  /*13a00*/  MUFU.EX2 R76, R76 ;  /* 0x0000004c004c7308 */ /* 0x000e220000000800 */
[C---:B-1----:R-:W-:Y:S01]  /*13a10*/  F2FP.SATFINITE.E4M3.F32.PACK_AB_MERGE_C R198, R118.reuse, R115, RZ ;  /* 0x0000007376c6723e */ /* 0x042fe200048070ff */
[----:B------:R-:W-:-:S03]  /*13a20*/  FADD.FTZ R118, R118, R5 ;  /* 0x0000000576767221 */ /* 0x000fc60000010000 */
[----:B------:R-:W-:-:S03]  /*13a30*/  F2FP.SATFINITE.E4M3.F32.PACK_AB_MERGE_C R198, R116, R111, R198 ;  /* 0x0000006f74c6723e */ /* 0x000fc600048070c6 */
        /* <DEDUP_REMOVED lines=9> */
[----:B0-----:R-:W-:-:S07]  /*13ad0*/  F2FP.SATFINITE.E4M3.F32.PACK_AB_MERGE_C R194, R74, R75, R3 ;  /* 0x0000004b4ac2723e */ /* 0x001fce0004807003 */
[----:B------:R-:W0:Y:S01]  /*13ae0*/  MUFU.EX2 R70, R70 ;  /* 0x0000004600467308 */ /* 0x000e220000000800 */
[----:B-1----:R-:W-:-:S07]  /*13af0*/  FADD.FTZ R5, R71, R118 ;  /* 0x0000007647057221 */ /* 0x002fce0000010000 */
[----:B------:R-:W1:Y:S01]  /*13b00*/  MUFU.EX2 R44, R44 ;  /* 0x0000002c002c7308 */ /* 0x000e620000000800 */
[----:B--2---:R-:W-:-:S07]  /*13b10*/  FADD.FTZ R3, R43, R52 ;  /* 0x000000342b037221 */ /* 0x004fce0000010000 */
[----:B------:R-:W-:Y:S01]  /*13b20*/  MUFU.EX2 R73, R73 ;  /* 0x0000004900497308 */ /* 0x000fe20000000800 */
[----:B0-----:R-:W-:-:S07]  /*13b30*/  FADD.FTZ R54, R70, R5 ;  /* 0x0000000546367221 */ /* 0x001fce0000010000 */
[----:B------:R-:W0:Y:S01]  /*13b40*/  MUFU.EX2 R72, R72 ;  /* 0x0000004800487308 */ /* 0x000e220000000800 */
[----:B-1----:R-:W-:-:S07]  /*13b50*/  FADD.FTZ R3, R44, R3 ;  /* 0x000000032c037221 */ /* 0x002fce0000010000 */
[----:B------:R-:W1:Y:S08]  /*13b60*/  MUFU.EX2 R46, R46 ;  /* 0x0000002e002e7308 */ /* 0x000e700000000800 */
[----:B------:R-:W2:Y:S01]  /*13b70*/  MUFU.EX2 R47, R47 ;  /* 0x0000002f002f7308 */ /* 0x000ea20000000800 */
[----:B0-----:R-:W-:Y:S01]  /*13b80*/  F2FP.SATFINITE.E4M3.F32.PACK_AB_MERGE_C R192, R72, R73, RZ ;  /* 0x0000004948c0723e */ /* 0x001fe200048070ff */
[----:B------:R-:W-:-:S03]  /*13b90*/  FADD.FTZ R73, R73, R54 ;  /* 0x0000003649497221 */ /* 0x000fc60000010000 */
[----:B------:R-:W-:Y:S01]  /*13ba0*/  F2FP.SATFINITE.E4M3.F32.PACK_AB_MERGE_C R192, R70, R71, R192 ;  /* 0x0000004746c0723e */ /* 0x000fe200048070c0 */
[----:B------:R-:W-:-:S02]  /*13bb0*/  FADD.FTZ R72, R72, R73 ;  /* 0x0000004948487221 */ /* 0x000fc40000010000 */
[----:B------:R-:W0:Y:S01]  /*13bc0*/  MUFU.EX2 R48, R48 ;  /* 0x0000003000307308 */ /* 0x000e220000000800 */
[----:B-1----:R-:W-:-:S01]  /*13bd0*/  FADD.FTZ R52, R46, R3 ;  /* 0x000000032e347221 */ /* 0x002fc20000010000 */
[----:B------:R-:W-:-:S04]  /*13be0*/  FADD.FTZ R5, R75, R72 ;  /* 0x000000484b057221 */ /* 0x000fc80000010000 */
[----:B------:R-:W-:Y:S02]  /*13bf0*/  FADD.FTZ R74, R74, R5 ;  /* 0x000000054a4a7221 */ /* 0x000fe40000010000 */
[----:B------:R-:W1:Y:S01]  /*13c00*/  MUFU.EX2 R49, R49 ;  /* 0x0000003100317308 */ /* 0x000e620000000800 */
[----:B--2---:R-:W-:-:S01]  /*13c10*/  FADD.FTZ R3, R47, R52 ;  /* 0x000000342f037221 */ /* 0x004fc20000010000 */
[----:B------:R-:W-:Y:S01]  /*13c20*/  FADD.FTZ R77, R77, R74 ;  /* 0x0000004a4d4d7221 */ /* 0x000fe20000010000 */
[----:B------:R-:W-:-:S03]  /*13c30*/  F2FP.SATFINITE.E4M3.F32.PACK_AB_MERGE_C R46, R47, R46, RZ ;  /* 0x0000002e2f2e723e */ /* 0x000fc600048070ff */
[----:B------:R-:W-:Y:S01]  /*13c40*/  FADD.FTZ R76, R76, R77 ;  /* 0x0000004d4c4c7221 */ /* 0x000fe20000010000 */
[----:B------:R-:W-:Y:S01]  /*13c50*/  F2FP.SATFINITE.E4M3.F32.PACK_AB_MERGE_C R193, R44, R43, R46 ;  /* 0x0000002b2cc1723e */ /* 0x000fe2000480702e */
        /* <DEDUP_REMOVED lines=51> */
[----:B------:R-:W-:-:S03]  /*13f90*/  FADD.FTZ R61, R61, R4 ;  /* 0x000000043d3d7221 */ /* 0x000fc60000010000 */
        /* <DEDUP_REMOVED lines=30> */
[----:B------:R-:W0:Y:S01]  /*14180*/  MUFU.EX2 R69, R69 ;  /* 0x0000004500457308 */ /* 0x000e220000000800 */
[----:B--2---:R-:W-:-:S04]  /*14190*/  FADD.FTZ R3, R66, R3 ;  /* 0x0000000342037221 */ /* 0x004fc80000010000 */
[----:B-1----:R-:W-:Y:S01]  /*141a0*/  FADD.FTZ R4, R68, R3 ;  /* 0x0000000344047221 */ /* 0x002fe20000010000 */
[----:B------:R-:W-:Y:S01]  /*141b0*/  VIADD R3, R120, 0xfffffffe ;  /* 0xfffffffe78037836 */ /* 0x000fe20000000000 */
[C---:B0-----:R-:W-:Y:S02]  /*141c0*/  F2FP.SATFINITE.E4M3.F32.PACK_AB_MERGE_C R20, R69.reuse, R68, RZ ;  /* 0x000000444514723e */ /* 0x041fe400048070ff */
[----:B------:R-:W-:-:S02]  /*141d0*/  FADD.FTZ R4, R69, R4 ;  /* 0x0000000445047221 */ /* 0x000fc40000010000 */
[----:B------:R-:W-:Y:S01]  /*141e0*/  F2FP.SATFINITE.E4M3.F32.PACK_AB_MERGE_C R187, R66, R67, R20 ;  /* 0x0000004342bb723e */ /* 0x000fe20004807014 */
        /* <DEDUP_REMOVED lines=12> */
.L_x_1305:
[----:B------:R-:W-:-:S13]  /*142b0*/  ISETP.NE.AND P1, PT, R15, 0x1, PT ;  /* 0x000000010f00780c */ /* 0x000fda0003f25270 */
[----:B------:R-:W0:Y:S02]  /*142c0*/  @P1 LDC.64 R24, c[0x0][0x9e8] ;  /* 0x00027a00ff181b82 */ /* 0x000e240000000a00 */
[----:B0-----:R-:W-:-:S05]  /*142d0*/  @P1 IMAD.HI.U32 R24, R20, R24, RZ ;  /* 0x0000001814181227 */ /* 0x001fca00078e00ff */
[----:B------:R-:W-:-:S07]  /*142e0*/  @P1 SHF.R.U32.HI R20, RZ, R25, R24 ;  /* 0x00000019ff141219 */ /* 0x000fce0000011618 */
.L_x_1306:
[----:B------:R-:W-:Y:S05]  /*142f0*/  BSYNC B0 ;  /* 0x0000000000007941 */ /* 0x000fea0003800000 */
.L_x_1304:
[----:B------:R-:W-:-:S05]  /*14300*/  IMAD R15, R20, R15, R15 ;  /* 0x0000000f140f7224 */ /* 0x000fca00078e020f */
[----:B------:R-:W-:-:S07]  /*14310*/  VIMNMX R14, R14, R15, PT ;  /* 0x0000000f0e0e7248 */ /* 0x000fce0003fe0100 */
.L_x_1303:
[----:B------:R-:W-:Y:S01]  /*14320*/  IMAD.HI R14, R14, 0x2aaaaaab, RZ ;  /* 0x2aaaaaab0e0e7827 */ /* 0x000fe200078e02ff */
[----:B------:R-:W-:Y:S01]  /*14330*/  ULDC UR4, c[0x0][0x9e4] ;  /* 0x0002790000047ab9 */ /* 0x000fe20000000800 */
[----:B------:R-:W-:Y:S01]  /*14340*/  ULDC UR5, c[0x0][0x9e4] ;  /* 0x0002790000057ab9 */ /* 0x000fe20000000800 */
[----:B------:R-:W-:Y:S01]  /*14350*/  ULDC UR6, c[0x0][0x988] ;  /* 0x0002620000067ab9 */ /* 0x000fe20000000800 */
[----:B------:R-:W-:Y:S01]  /*14360*/  ULDC UR7, c[0x0][0x988] ;  /* 0x0002620000077ab9 */ /* 0x000fe20000000800 */
[----:B------:R-:W-:Y:S01]  /*14370*/  SHF.R.U32.HI R15, RZ, 0x1f, R14 ;  /* 0x0000001fff0f7819 */ /* 0x000fe2000001160e */
[----:B------:R-:W-:Y:S01]  /*14380*/  ULDC UR24, c[0x0][0x988] ;  /* 0x0002620000187ab9 */ /* 0x000fe20000000800 */
[----:B------:R-:W-:Y:S01]  /*14390*/  ULDC UR26, c[0x0][0x9e0] ;  /* 0x00027800001a7ab9 */ /* 0x000fe20000000800 */
[----:B------:R-:W-:Y:S01]  /*143a0*/  ULDC UR25, c[0x0][0x9e0] ;  /* 0x0002780000197ab9 */ /* 0x000fe20000000800 */
[----:B------:R-:W-:Y:S02]  /*143b0*/  LEA.HI.SX32 R14, R14, R15, 0x1b ;  /* 0x0000000f0e0e7211 */ /* 0x000fe400078fdaff */
[----:B------:R-:W-:-:S02]  /*143c0*/  CS2R R182, SRZ ;  /* 0x0000000000b67805 */ /* 0x000fc4000001ff00 */
[----:B------:R-:W-:Y:S02]  /*143d0*/  CS2R R180, SRZ ;  /* 0x0000000000b47805 */ /* 0x000fe4000001ff00 */
[----:B------:R-:W-:Y:S02]  /*143e0*/  CS2R R178, SRZ ;  /* 0x0000000000b27805 */ /* 0x000fe4000001ff00 */
[----:B------:R-:W-:Y:S02]  /*143f0*/  VIMNMX R217, R221, R14, !PT ;  /* 0x0000000eddd97248 */ /* 0x000fe40007fe0100 */
[----:B------:R-:W-:Y:S02]  /*14400*/  CS2R R176, SRZ ;  /* 0x0000000000b07805 */ /* 0x000fe4000001ff00 */
[----:B------:R-:W-:Y:S02]  /*14410*/  CS2R R174, SRZ ;  /* 0x0000000000ae7805 */ /* 0x000fe4000001ff00 */
[----:B------:R-:W-:-:S02]  /*14420*/  CS2R R172, SRZ ;  /* 0x0000000000ac7805 */ /* 0x000fc4000001ff00 */
[----:B------:R-:W-:Y:S02]  /*14430*/  ISETP.GE.AND P1, PT, R3, R217, PT ;  /* 0x000000d90300720c */ /* 0x000fe40003f26270 */
        /* <DEDUP_REMOVED lines=25> */
[----:B------:R-:W-:Y:S01]  /*145d0*/  CS2R R120, SRZ ;  /* 0x0000000000787805 */ /* 0x000fe2000001ff00 */
[----:B------:R-:W-:Y:S06]  /*145e0*/  @!P1 BRA `(.L_x_1307) ;  /* 0x0000005400a89947 */ /* 0x000fec0003800000 */
[----:B------:R-:W-:Y:S02]  /*145f0*/  IMAD.IADD R224, R224, 0x1, R0 ;  /* 0x00000001e0e07824 */ /* 0x000fe400078e0200 */
[----:B------:R-:W-:Y:S02]  /*14600*/  IMAD.MOV.U32 R183, RZ, RZ, RZ ;  /* 0x000000ffffb77224 */ /* 0x000fe400078e00ff */
[----:B------:R-:W-:-:S07]  /*14610*/  VIADD R225, R224, 0x8 ;  /* 0x00000008e0e17836 */ /* 0x000fce0000000000 */
.L_x_1326:
[----:B------:R-:W-:Y:S01]  /*14620*/  ISETP.NE.AND P1, PT, R216, RZ, PT ;  /* 0x000000ffd800720c */ /* 0x000fe20003f25270 */
[----:B------:R-:W-:Y:S01]  /*14630*/  VIADD R232, R208, 0x1 ;  /* 0x00000001d0e87836 */ /* 0x000fe20000000000 */
[----:B------:R-:W-:Y:S05]  /*14640*/  YIELD ;  /* 0x0000000000007946 */ /* 0x000fea0003800000 */
[----:B------:R-:W-:-:S04]  /*14650*/  ISETP.NE.AND P2, PT, R232, 0x2, PT ;  /* 0x00000002e800780c */ /* 0x000fc80003f45270 */
[----:B------:R-:W-:Y:S02]  /*14660*/  SEL R233, RZ, 0x1, P2 ;  /* 0x00000001ffe97807 */ /* 0x000fe40001000000 */
[----:B------:R-:W-:Y:S02]  /*14670*/  SEL R232, R232, RZ, P2 ;  /* 0x000000ffe8e87207 */ /* 0x000fe40001000000 */
[----:B------:R-:W-:Y:S01]  /*14680*/  LOP3.LUT R233, R210, R233, RZ, 0x3c, !PT ;  /* 0x000000e9d2e97212 */ /* 0x000fe200078e3cff */
[----:B------:R-:W-:Y:S06]  /*14690*/  @P1 BRA `(.L_x_1308) ;  /* 0x0000000000341947 */ /* 0x000fec0003800000 */
[----:B------:R-:W-:-:S13]  /*146a0*/  ISETP.NE.AND P3, PT, R237, 0x3, PT ;  /* 0x00000003ed00780c */ /* 0x000fda0003f65270 */
[----:B------:R-:W-:Y:S05]  /*146b0*/  @!P3 BRA `(.L_x_1309) ;  /* 0x000000000004b947 */ /* 0x000fea0003800000 */
[----:B------:R-:W-:Y:S01]  /*146c0*/  BPT.TRAP 0x1 ;  /* 0x000000040000795c */ /* 0x000fe20000300000 */
.L_x_1309:
[----:B------:R-:W-:Y:S01]  /*146d0*/  IMAD R15, R232, 0x8, R18 ;  /* 0x00000008e80f7824 */ /* 0x000fe200078e0212 */
[----:B------:R-:W-:-:S04]  /*146e0*/  SHF.L.U32 R14, R233, 0x1f, RZ ;  /* 0x0000001fe90e7819 */ /* 0x000fc800000006ff */
[----:B------:R0:W1:Y:S01]  /*146f0*/  SYNCS.PHASECHK.TRANS64.TRYWAIT P2, [R15+URZ+0x28830], R14 ;  /* 0x0288300e0f0075a7 */ /* 0x000062000804017f */
[----:B------:R-:W-:Y:S05]  /*14700*/  @!P3 BRA `(.L_x_1310) ;  /* 0x000000000004b947 */ /* 0x000fea0003800000 */
[----:B------:R-:W-:Y:S01]  /*14710*/  BPT.TRAP 0x1 ;  /* 0x000000040000795c */ /* 0x000fe20000300000 */
.L_x_1310:
[----:B------:R-:W-:Y:S04]  /*14720*/  BSSY B0, `(.L_x_1308) ;  /* 0x0000004000007945 */ /* 0x000fe80003800000 */
[----:B-1----:R-:W-:Y:S05]  /*14730*/  @P2 BRA `(.L_x_1311) ;  /* 0x0000000000082947 */ /* 0x002fea0003800000 */
[----:B------:R-:W1:Y:S02]  /*14740*/  SYNCS.PHASECHK.TRANS64.TRYWAIT P2, [R15+URZ+0x28830], R14 ;  /* 0x0288300e0f0075a7 */ /* 0x000e64000804017f */
[----:B-1----:R-:W-:Y:S05]  /*14750*/  @!P2 BRA `(.L_x_1312) ;  /* 0x00000188006ca947 */ /* 0x002fea0003800000 */
.L_x_1311:
[----:B------:R-:W-:Y:S05]  /*14760*/  BSYNC B0 ;  /* 0x0000000000007941 */ /* 0x000fea0003800000 */
.L_x_1308:
[----:B01----:R-:W0:Y:S01]  /*14770*/  S2R R14, SR_TID.X ;  /* 0x00000000000e7919 */ /* 0x003e220000002100 */
[----:B------:R-:W-:Y:S05]  /*14780*/  WARPSYNC.ALL ;  /* 0x0000000000007948 */ /* 0x000fea0003800000 */
[----:B------:R-:W-:Y:S01]  /*14790*/  IMAD.MOV.U32 R15, RZ, RZ, 0x40000040 ;  /* 0x40000040ff0f7424 */ /* 0x000fe200078e00ff */
[----:B------:R-:W-:Y:S01]  /*147a0*/  R2UR UR8, R6 ;  /* 0x00000000060872ca */ /* 0x000fe200000e0000 */
[----:B------:R-:W-:Y:S01]  /*147b0*/  IMAD.MOV.U32 R25, RZ, RZ, 0x40000040 ;  /* 0x40000040ff197424 */ /* 0x000fe200078e00ff */
[----:B------:R-:W-:Y:S02]  /*147c0*/  R2UR UR9, R7 ;  /* 0x00000000070972ca */ /* 0x000fe400000e0000 */
[----:B------:R-:W-:-:S02]  /*147d0*/  R2UR UR11, R15 ;  /* 0x000000000f0b72ca */ /* 0x000fc400000e0000 */
[----:B------:R-:W-:Y:S02]  /*147e0*/  R2UR UR19, R25 ;  /* 0x00000000191372ca */ /* 0x000fe400000e0000 */
[----:B------:R-:W-:Y:S02]  /*147f0*/  R2UR UR12, R12 ;  /* 0x000000000c0c72ca */ /* 0x000fe400000e0000 */
[----:B------:R-:W-:Y:S02]  /*14800*/  R2UR UR13, R13 ;  /* 0x000000000d0d72ca */ /* 0x000fe400000e0000 */
[----:B------:R-:W-:Y:S02]  /*14810*/  R2UR UR16, R10 ;  /* 0x000000000a1072ca */ /* 0x000fe400000e0000 */
[----:B------:R-:W-:Y:S02]  /*14820*/  R2UR UR17, R11 ;  /* 0x000000000b1172ca */ /* 0x000fe400000e0000 */
[----:B------:R-:W-:-:S02]  /*14830*/  R2UR UR23, R15 ;  /* 0x000000000f1772ca */ /* 0x000fc400000e0000 */
[----:B------:R-:W-:Y:S02]  /*14840*/  R2UR UR20, R8 ;  /* 0x00000000081472ca */ /* 0x000fe400000e0000 */
[----:B------:R-:W-:Y:S02]  /*14850*/  R2UR UR21, R9 ;  /* 0x00000000091572ca */ /* 0x000fe400000e0000 */
[----:B0-----:R-:W-:Y:S01]  /*14860*/  SHF.R.U32.HI R20, RZ, 0x7, R14 ;  /* 0x00000007ff147819 */ /* 0x001fe2000001160e */
[----:B------:R-:W-:-:S04]  /*14870*/  IMAD R14, R232, 0x600, R218 ;  /* 0x00000600e80e7824 */ /* 0x000fc800078e02da */
[----:B------:R-:W-:Y:S01]  /*14880*/  VIADD R21, R20, 0x8 ;  /* 0x0000000814157836 */ /* 0x000fe20000000000 */
[C---:B------:R-:W-:Y:S01]  /*14890*/  R2UR UR10, R14.reuse ;  /* 0x000000000e0a72ca */ /* 0x040fe200000e0000 */
[C---:B------:R-:W-:Y:S02]  /*148a0*/  VIADD R24, R14.reuse, 0x4 ;  /* 0x000000040e187836 */ /* 0x040fe40000000000 */
[C---:B------:R-:W-:Y:S01]  /*148b0*/  VIADD R20, R14.reuse, 0x2 ;  /* 0x000000020e147836 */ /* 0x040fe20000000000 */
[----:B------:R0:W-:Y:S01]  /*148c0*/  BAR.SYNC.DEFER_BLOCKING R21, 0x100 ;  /* 0x000400150000751d */ /* 0x0001e20000010000 */
[----:B------:R-:W-:Y:S01]  /*148d0*/  VIADD R14, R14, 0x6 ;  /* 0x000000060e0e7836 */ /* 0x000fe20000000000 */
[----:B------:R-:W-:Y:S02]  /*148e0*/  R2UR UR18, R24 ;  /* 0x00000000181272ca */ /* 0x000fe400000e0000 */
[----:B------:R-:W-:Y:S02]  /*148f0*/  R2UR UR14, R20 ;  /* 0x00000000140e72ca */ /* 0x000fe400000e0000 */
[----:B------:R-:W-:Y:S01]  /*14900*/  R2UR UR22, R14 ;  /* 0x000000000e1672ca */ /* 0x000fe200000e0000 */
[----:B0-----:R-:W-:-:S05]  /*14910*/  IMAD.MOV.U32 R21, RZ, RZ, 0x40000040 ;  /* 0x40000040ff157424 */ /* 0x001fca00078e00ff */
[----:B------:R-:W-:Y:S01]  /*14920*/  R2UR UR15, R21 ;  /* 0x00000000150f72ca */ /* 0x000fe200000e0000 */
        /* <DEDUP_REMOVED lines=12> */
[----:B------:R-:W-:Y:S05]  /*149f0*/  @P1 BRA `(.L_x_1313) ;  /* 0x00000000002c1947 */ /* 0x000fea0003800000 */
[----:B------:R-:W-:-:S13]  /*14a00*/  ISETP.NE.AND P2, PT, R237, 0x3, PT ;  /* 0x00000003ed00780c */ /* 0x000fda0003f45270 */
[----:B------:R-:W-:Y:S05]  /*14a10*/  @!P2 BRA `(.L_x_1314) ;  /* 0x000000000004a947 */ /* 0x000fea0003800000 */
[----:B------:R-:W-:Y:S01]  /*14a20*/  BPT.TRAP 0x1 ;  /* 0x000000040000795c */ /* 0x000fe20000300000 */
.L_x_1314:
[----:B------:R-:W-:Y:S01]  /*14a30*/  SHF.L.U32 R14, R210, 0x1f, RZ ;  /* 0x0000001fd20e7819 */ /* 0x000fe200000006ff */
[----:B------:R-:W-:-:S04]  /*14a40*/  IMAD R15, R208, 0x8, R18 ;  /* 0x00000008d00f7824 */ /* 0x000fc800078e0212 */
[----:B------:R0:W1:Y:S01]  /*14a50*/  SYNCS.PHASECHK.TRANS64.TRYWAIT P1, [R15+URZ+0x28850], R14 ;  /* 0x0288500e0f0075a7 */ /* 0x000062000802017f */
[----:B------:R-:W-:Y:S05]  /*14a60*/  @!P2 BRA `(.L_x_1315) ;  /* 0x000000000004a947 */ /* 0x000fea0003800000 */
[----:B------:R-:W-:Y:S01]  /*14a70*/  BPT.TRAP 0x1 ;  /* 0x000000040000795c */ /* 0x000fe20000300000 */
.L_x_1315:
[----:B-1----:R-:W-:Y:S05]  /*14a80*/  @P1 BRA `(.L_x_1313) ;  /* 0x0000000000081947 */ /* 0x002fea0003800000 */
[----:B------:R-:W1:Y:S02]  /*14a90*/  SYNCS.PHASECHK.TRANS64.TRYWAIT P1, [R15+URZ+0x28850], R14 ;  /* 0x0288500e0f0075a7 */ /* 0x000e64000802017f */
[----:B-1----:R-:W-:Y:S05]  /*14aa0*/  @!P1 BRA `(.L_x_1316) ;  /* 0x0000018400ac9947 */ /* 0x002fea0003800000 */
.L_x_1313:
[----:B01----:R-:W-:Y:S01]  /*14ab0*/  VIADD R14, R18, 0x400 ;  /* 0x00000400120e7836 */ /* 0x003fe20000000000 */
[----:B------:R-:W-:Y:S05]  /*14ac0*/  WARPSYNC.ALL ;  /* 0x0000000000007948 */ /* 0x000fea0003800000 */
[----:B------:R-:W-:Y:S01]  /*14ad0*/  SHF.R.U32.HI R14, RZ, 0x4, R14 ;  /* 0x00000004ff0e7819 */ /* 0x000fe2000001160e */
[----:B------:R-:W-:Y:S01]  /*14ae0*/  WARPGROUP.ARRIVE ;  /* 0x00000000000079c5 */ /* 0x000fe20000000000 */
[----:B------:R-:W-:-:S05]  /*14af0*/  IMAD.MOV.U32 R21, RZ, RZ, -0x7fffffe0 ;  /* 0x80000020ff157424 */ /* 0x000fca00078e00ff */
[----:B------:R-:W0:Y:S01]  /*14b00*/  S2R R210, SR_TID.X ;  /* 0x0000000000d27919 */ /* 0x000e220000002100 */
[----:B------:R-:W-:Y:S01]  /*14b10*/  LOP3.LUT R14, R14, 0x3fff, RZ, 0xc0, !PT ;  /* 0x00003fff0e0e7812 */ /* 0x000fe200078ec0ff */
[C---:B------:R-:W-:Y:S01]  /*14b20*/  FMUL.FTZ R85, R2.reuse, R85 ;  /* 0x0000005502557220 */ /* 0x040fe20000410000 */
[C---:B------:R-:W-:Y:S01]  /*14b30*/  FMUL.FTZ R88, R2.reuse, R88 ;  /* 0x0000005802587220 */ /* 0x040fe20000410000 */
[----:B------:R-:W-:Y:S01]  /*14b40*/  FMUL.FTZ R89, R2, R89 ;  /* 0x0000005902597220 */ /* 0x000fe20000410000 */
[----:B------:R-:W-:Y:S01]  /*14b50*/  LOP3.LUT R15, R14, 0x10000, RZ, 0xfc, !PT ;  /* 0x000100000e0f7812 */ /* 0x000fe200078efcff */
[C---:B------:R-:W-:Y:S01]  /*14b60*/  FMUL.FTZ R92, R2.reuse, R92 ;  /* 0x0000005c025c7220 */ /* 0x040fe20000410000 */
[C---:B------:R-:W-:Y:S01]  /*14b70*/  FMUL.FTZ R93, R2.reuse, R93 ;  /* 0x0000005d025d7220 */ /* 0x040fe20000410000 */
[C---:B------:R-:W-:Y:S01]  /*14b80*/  FMUL.FTZ R96, R2.reuse, R96 ;  /* 0x0000006002607220 */ /* 0x040fe20000410000 */
[----:B------:R-:W-:Y:S01]  /*14b90*/  FMUL.FTZ R97, R2, R97 ;  /* 0x0000006102617220 */ /* 0x000fe20000410000 */
[----:B------:R-:W-:-:S02]  /*14ba0*/  IMAD R14, R208, 0x600, R15 ;  /* 0x00000600d00e7824 */ /* 0x000fc400078e020f */
[C---:B------:R-:W-:Y:S01]  /*14bb0*/  FMUL.FTZ R101, R2.reuse, R101 ;  /* 0x0000006502657220 */ /* 0x040fe20000410000 */
[----:B------:R-:W-:Y:S02]  /*14bc0*/  IMAD.MOV.U32 R15, RZ, RZ, -0x7fffffe0 ;  /* 0x80000020ff0f7424 */ /* 0x000fe400078e00ff */
[----:B------:R-:W-:Y:S01]  /*14bd0*/  FMUL.FTZ R116, R2, R116 ;  /* 0x0000007402747220 */ /* 0x000fe20000410000 */
[C---:B------:R-:W-:Y:S01]  /*14be0*/  VIADD R20, R14.reuse, 0x2 ;  /* 0x000000020e147836 */ /* 0x040fe20000000000 */
[----:B------:R-:W-:Y:S01]  /*14bf0*/  R2UR UR10, R14 ;  /* 0x000000000e0a72ca */ /* 0x000fe200000e0000 */
[C---:B------:R-:W-:Y:S01]  /*14c00*/  FMUL.FTZ R117, R2.reuse, R117 ;  /* 0x0000007502757220 */ /* 0x040fe20000410000 */
[----:B------:R-:W-:Y:S01]  /*14c10*/  R2UR UR11, R15 ;  /* 0x000000000f0b72ca */ /* 0x000fe200000e0000 */
[----:B------:R-:W-:Y:S01]  /*14c20*/  FMUL.FTZ R15, R2, R24 ;  /* 0x00000018020f7220 */ /* 0x000fe20000410000 */
[----:B------:R-:W-:Y:S01]  /*14c30*/  VIADD R24, R14, 0x400 ;  /* 0x000004000e187836 */ /* 0x000fe20000000000 */
[----:B------:R-:W-:Y:S01]  /*14c40*/  LOP3.LUT P1, RZ, R17, 0x1000, RZ, 0xc0, !PT ;  /* 0x0000100011ff7812 */ /* 0x000fe2000782c0ff */
[----:B------:R-:W1:Y:S08]  /*14c50*/  MUFU.TANH R85, R85 ;  /* 0x0000005500557308 */ /* 0x000e700000002400 */
[----:B------:R-:W2:Y:S01]  /*14c60*/  MUFU.TANH R15, R15 ;  /* 0x0000000f000f7308 */ /* 0x000ea20000002400 */
[----:B------:R-:W-:Y:S01]  /*14c70*/  QGMMA.64x128x32.F32.E4M3.E4M3 R120, R204, gdesc[UR8], R120, gsb0 ;  /* 0x01e00008cc787df3 */ /* 0x000fe20008000878 */
[----:B------:R-:W-:Y:S01]  /*14c80*/  R2UR UR10, R20 ;  /* 0x00000000140a72ca */ /* 0x000fe200000e0000 */
[----:B------:R-:W-:Y:S01]  /*14c90*/  VIADD R20, R14, 0x200 ;  /* 0x000002000e147836 */ /* 0x000fe20000000000 */
[----:B------:R-:W-:Y:S01]  /*14ca0*/  R2UR UR11, R21 ;  /* 0x00000000150b72ca */ /* 0x000fe200000e0000 */
[----:B------:R-:W-:Y:S01]  /*14cb0*/  IMAD.MOV.U32 R21, RZ, RZ, -0x7fffffe0 ;  /* 0x80000020ff157424 */ /* 0x000fe200078e00ff */
[----:B0-----:R-:W-:-:S02]  /*14cc0*/  SHF.R.U32.HI R210, RZ, 0x7, R210 ;  /* 0x00000007ffd27819 */ /* 0x001fc400000116d2 */
[----:B------:R-:W0:Y:S08]  /*14cd0*/  MUFU.TANH R88, R88 ;  /* 0x0000005800587308 */ /* 0x000e300000002400 */
[----:B------:R-:W3:Y:S08]  /*14ce0*/  MUFU.TANH R89, R89 ;  /* 0x0000005900597308 */ /* 0x000ef00000002400 */
[----:B------:R-:W4:Y:S08]  /*14cf0*/  MUFU.TANH R92, R92 ;  /* 0x0000005c005c7308 */ /* 0x000f300000002400 */
[----:B------:R-:W0:Y:S08]  /*14d00*/  MUFU.TANH R93, R93 ;  /* 0x0000005d005d7308 */ /* 0x000e300000002400 */
[----:B------:R-:W0:Y:S08]  /*14d10*/  MUFU.TANH R96, R96 ;  /* 0x0000006000607308 */ /* 0x000e300000002400 */
[----:B------:R-:W0:Y:S08]  /*14d20*/  MUFU.TANH R97, R97 ;  /* 0x0000006100617308 */ /* 0x000e300000002400 */
[----:B------:R-:W0:Y:S08]  /*14d30*/  MUFU.TANH R101, R101 ;  /* 0x0000006500657308 */ /* 0x000e300000002400 */
[----:B------:R-:W0:Y:S08]  /*14d40*/  MUFU.TANH R116, R116 ;  /* 0x0000007400747308 */ /* 0x000e300000002400 */
[----:B------:R-:W0:Y:S01]  /*14d50*/  MUFU.TANH R117, R117 ;  /* 0x0000007500757308 */ /* 0x000e220000002400 */
[----:B------:R-:W-:-:S02]  /*14d60*/  WARPGROUP.DEPBAR.LE gsb0, 0x0 ;  /* 0x00008000000079c5 */ /* 0x000fc40000010000 */
        /* <DEDUP_REMOVED lines=10> */
[C---:B------:R-:W-:Y:S01]  /*14e10*/  FMUL.FTZ R20, R2.reuse, R25 ;  /* 0x0000001902147220 */ /* 0x040fe20000410000 */
[----:B------:R-:W-:Y:S01]  /*14e20*/  R2UR UR11, R21 ;  /* 0x00000000150b72ca */ /* 0x000fe200000e0000 */
[----:B------:R-:W-:Y:S02]  /*14e30*/  IMAD.MOV.U32 R25, RZ, RZ, -0x7fffffe0 ;  /* 0x80000020ff197424 */ /* 0x000fe400078e00ff */
        /* <DEDUP_REMOVED lines=78> */
[----:B------:R-:W-:Y:S01]  /*15320*/  R2UR UR10, R24 ;  /* 0x00000000180a72ca */ /* 0x000fe200000e0000 */
[----:B------:R-:W-:Y:S01]  /*15330*/  VIADD R24, R14, 0x402 ;  /* 0x000004020e187836 */ /* 0x000fe20000000000 */
[----:B------:R-:W-:Y:S01]  /*15340*/  R2UR UR11, R25 ;  /* 0x00000000190b72ca */ /* 0x000fe200000e0000 */
[----:B------:R-:W-:Y:S02]  /*15350*/  IMAD.MOV.U32 R25, RZ, RZ, -0x7fffffe0 ;  /* 0x80000020ff197424 */ /* 0x000fe400078e00ff */
        /* <DEDUP_REMOVED lines=23> */
[----:B------:R-:W-:Y:S01]  /*154d0*/  WARPGROUP.ARRIVE ;  /* 0x00000000000079c5 */ /* 0x000fe20000000000 */
[C---:B------:R-:W-:Y:S01]  /*154e0*/  FMUL.FTZ R192, R2.reuse, R81 ;  /* 0x0000005102c07220 */ /* 0x040fe20000410000 */
[C---:B------:R-:W-:Y:S01]  /*154f0*/  FMUL.FTZ R81, R2.reuse, R83 ;  /* 0x0000005302517220 */ /* 0x040fe20000410000 */
[C---:B------:R-:W-:Y:S01]  /*15500*/  FMUL.FTZ R83, R2.reuse, R84 ;  /* 0x0000005402537220 */ /* 0x040fe20000410000 */
[C---:B------:R-:W-:Y:S01]  /*15510*/  FMUL.FTZ R84, R2.reuse, R87 ;  /* 0x0000005702547220 */ /* 0x040fe20000410000 */
[----:B------:R-:W-:Y:S01]  /*15520*/  FMUL.FTZ R87, R2, R91 ;  /* 0x0000005b02577220 */ /* 0x000fe20000410000 */
[----:B------:R-:W-:Y:S01]  /*15530*/  QGMMA.64x128x32.F32.E4M3.E4M3 R120, R188, gdesc[UR8], R120, gsb0 ;  /* 0x01e00008bc787df3 */ /* 0x000fe20008000878 */
[----:B------:R-:W-:Y:S01]  /*15540*/  R2UR UR10, R24 ;  /* 0x00000000180a72ca */ /* 0x000fe200000e0000 */
[C---:B------:R-:W-:Y:S01]  /*15550*/  FMUL.FTZ R91, R2.reuse, R95 ;  /* 0x0000005f025b7220 */ /* 0x040fe20000410000 */
[----:B------:R-:W-:Y:S01]  /*15560*/  R2UR UR11, R25 ;  /* 0x00000000190b72ca */ /* 0x000fe200000e0000 */
        /* <DEDUP_REMOVED lines=8> */
[----:B------:R-:W-:Y:S01]  /*155f0*/  IMAD R118, R3, -0xc0, RZ ;  /* 0xffffff4003767824 */ /* 0x000fe200078e02ff */
[----:B------:R-:W0:Y:S01]  /*15600*/  MUFU.TANH R51, R51 ;  /* 0x0000003300337308 */ /* 0x000e220000002400 */
[----:B------:R-:W-:Y:S01]  /*15610*/  @!P0 IMAD R25, R232, 0x8, R18 ;  /* 0x00000008e8198824 */ /* 0x000fe200078e0212 */
[----:B------:R-:W-:-:S02]  /*15620*/  IADD3 R24, -R210, 0xb, RZ ;  /* 0x0000000bd2187810 */ /* 0x000fc40007ffe1ff */
[----:B------:R-:W-:Y:S01]  /*15630*/  IADD3 R114, R118, 0x1, R212 ;  /* 0x0000000176727810 */ /* 0x000fe20007ffe0d4 */
[----:B------:R-:W-:-:S03]  /*15640*/  @!P0 VIADD R25, R25, 0x28840 ;  /* 0x0002884019198836 */ /* 0x000fc60000000000 */
[----:B------:R-:W0:Y:S01]  /*15650*/  MUFU.TANH R52, R52 ;  /* 0x0000003400347308 */ /* 0x000e220000002400 */
[----:B------:R-:W-:Y:S01]  /*15660*/  IMAD.IADD R114, R114, 0x1, -R213 ;  /* 0x0000000172727824 */ /* 0x000fe200078e0ad5 */
[----:B------:R-:W-:-:S03]  /*15670*/  @!P0 PRMT R25, RZ, 0x654, R25 ;  /* 0x00000654ff198816 */ /* 0x000fc60000000019 */
[----:B------:R-:W-:-:S03]  /*15680*/  IMAD R114, R215, -0x2, R114 ;  /* 0xfffffffed7727824 */ /* 0x000fc600078e0272 */
        /* <DEDUP_REMOVED lines=36> */
[----:B------:R-:W-:-:S07]  /*158d0*/  WARPGROUP.DEPBAR.LE gsb0, 0x0 ;  /* 0x00008000000079c5 */ /* 0x000fce0000010000 */
[----:B------:R-:W0:Y:S01]  /*158e0*/  MUFU.TANH R86, R86 ;  /* 0x0000005600567308 */ /* 0x000e220000002400 */
[----:B------:R0:W-:Y:S06]  /*158f0*/  BAR.ARV R24, 0x100 ;  /* 0x000400180000751d */ /* 0x0001ec0000002000 */
[C---:B------:R-:W-:Y:S01]  /*15900*/  VIADD R187, R114.reuse, UR26 ;  /* 0x0000001a72bb7c36 */ /* 0x040fe20008000000 */
[----:B------:R-:W0:Y:S01]  /*15910*/  MUFU.TANH R87, R87 ;  /* 0x0000005700577308 */ /* 0x000e220000002400 */
[----:B------:R-:W-:Y:S01]  /*15920*/  VIADD R185, R114, UR27 ;  /* 0x0000001b72b97c36 */ /* 0x000fe20008000000 */
[----:B------:R0:W-:Y:S01]  /*15930*/  @!P0 SYNCS.ARRIVE.TRANS64.RED.A1T0 RZ, [R25+URZ], RZ ;  /* 0x000000ff19ff89a7 */ /* 0x0001e2000810043f */
[----:B------:R-:W-:-:S02]  /*15940*/  IMAD R114, R215, -0x2, R118 ;  /* 0xfffffffed7727824 */ /* 0x000fc400078e0276 */
[C---:B------:R-:W-:Y:S02]  /*15950*/  IMAD.IADD R184, R0.reuse, 0x1, R187 ;  /* 0x0000000100b87824 */ /* 0x040fe400078e02bb */
[----:B------:R-:W-:Y:S01]  /*15960*/  IMAD.IADD R119, R0, 0x1, R185 ;  /* 0x0000000100777824 */ /* 0x000fe200078e02b9 */
        /* <DEDUP_REMOVED lines=22> */
[----:B------:R-:W-:Y:S01]  /*15ad0*/  IADD3 R189, R0, R212, -R213 ;  /* 0x000000d400bd7210 */ /* 0x000fe20007ffe8d5 */
[----:B------:R-:W-:Y:S03]  /*15ae0*/  BSSY B0, `(.L_x_1318) ;  /* 0x0000010000007945 */ /* 0x000fe60003800000 */
[----:B------:R-:W-:-:S13]  /*15af0*/  ISETP.GT.AND P1, PT, R189, -0x1, PT ;  /* 0xffffffffbd00780c */ /* 0x000fda0003f24270 */
[----:B------:R-:W-:Y:S05]  /*15b00*/  @P1 BRA `(.L_x_1319) ;  /* 0x0000000000201947 */ /* 0x000fea0003800000 */
[----:B------:R-:W-:Y:S01]  /*15b10*/  IMAD.U32 R186, RZ, RZ, UR4 ;  /* 0x00000004ffba7e24 */ /* 0x000fe2000f8e00ff */
[----:B------:R-:W-:-:S04]  /*15b20*/  LOP3.LUT R189, RZ, R189, RZ, 0x33, !PT ;  /* 0x000000bdffbd7212 */ /* 0x000fc800078e33ff */
[----:B------:R-:W-:-:S13]  /*15b30*/  ISETP.NE.AND P1, PT, R186, 0x1, PT ;  /* 0x00000001ba00780c */ /* 0x000fda0003f25270 */
[----:B0-----:R-:W0:Y:S02]  /*15b40*/  @P1 LDC.64 R24, c[0x0][0x9e8] ;  /* 0x00027a00ff181b82 */ /* 0x001e240000000a00 */
[----:B0-----:R-:W-:-:S05]  /*15b50*/  @P1 IMAD.HI.U32 R24, R189, R24, RZ ;  /* 0x00000018bd181227 */ /* 0x001fca00078e00ff */
[----:B------:R-:W-:-:S04]  /*15b60*/  @P1 SHF.R.U32.HI R189, RZ, R25, R24 ;  /* 0x00000019ffbd1219 */ /* 0x000fc80000011618 */
[----:B------:R-:W-:Y:S01]  /*15b70*/  LOP3.LUT R189, RZ, R189, RZ, 0x33, !PT ;  /* 0x000000bdffbd7212 */ /* 0x000fe200078e33ff */
[----:B------:R-:W-:Y:S06]  /*15b80*/  BRA `(.L_x_1320) ;  /* 0x0000000000147947 */ /* 0x000fec0003800000 */
.L_x_1319:
[----:B------:R-:W-:-:S05]  /*15b90*/  IMAD.U32 R186, RZ, RZ, UR4 ;  /* 0x00000004ffba7e24 */ /* 0x000fca000f8e00ff */
[----:B------:R-:W-:-:S13]  /*15ba0*/  ISETP.NE.AND P1, PT, R186, 0x1, PT ;  /* 0x00000001ba00780c */ /* 0x000fda0003f25270 */
[----:B0-----:R-:W0:Y:S02]  /*15bb0*/  @P1 LDC.64 R24, c[0x0][0x9e8] ;  /* 0x00027a00ff181b82 */ /* 0x001e240000000a00 */
[----:B0-----:R-:W-:-:S05]  /*15bc0*/  @P1 IMAD.HI.U32 R24, R189, R24, RZ ;  /* 0x00000018bd181227 */ /* 0x001fca00078e00ff */
[----:B------:R-:W-:-:S07]  /*15bd0*/  @P1 SHF.R.U32.HI R189, RZ, R25, R24 ;  /* 0x00000019ffbd1219 */ /* 0x000fce0000011618 */
.L_x_1320:
[----:B------:R-:W-:Y:S05]  /*15be0*/  BSYNC B0 ;  /* 0x0000000000007941 */ /* 0x000fea0003800000 */
.L_x_1318:
[----:B------:R-:W-:-:S05]  /*15bf0*/  IMAD R189, R189, R186, R114 ;  /* 0x000000babdbd7224 */ /* 0x000fca00078e0272 */
[----:B------:R-:W-:Y:S02]  /*15c00*/  VIADDMNMX R184, R189, R186, R184, PT ;  /* 0x000000babdb87246 */ /* 0x000fe400038001b8 */
[----:B------:R-:W-:-:S07]  /*15c10*/  VIMNMX R119, R119, R189, !PT ;  /* 0x000000bd77777248 */ /* 0x000fce0007fe0100 */
.L_x_1317:
[C---:B------:R-:W-:Y:S02]  /*15c20*/  ISETP.GE.AND P1, PT, R118.reuse, 0x2, PT ;  /* 0x000000027600780c */ /* 0x040fe40003f26270 */
[----:B------:R-:W-:Y:S02]  /*15c30*/  ISETP.GE.AND P3, PT, R118, 0x9, PT ;  /* 0x000000097600780c */ /* 0x000fe40003f66270 */
[----:B------:R-:W-:Y:S02]  /*15c40*/  ISETP.GT.AND P2, PT, R119, 0x1, !P1 ;  /* 0x000000017700780c */ /* 0x000fe40004f44270 */
[----:B------:R-:W-:Y:S02]  /*15c50*/  LOP3.LUT R16, R16, 0xfffffffd, RZ, 0xc0, !PT ;  /* 0xfffffffd10107812 */ /* 0x000fe400078ec0ff */
[----:B------:R-:W-:Y:S02]  /*15c60*/  ISETP.LT.OR P2, PT, R184, 0x2, P2 ;  /* 0x00000002b800780c */ /* 0x000fe40001741670 */
[----:B------:R-:W-:-:S02]  /*15c70*/  LOP3.LUT R17, R17, 0xfffffdff, RZ, 0xc0, !PT ;  /* 0xfffffdff11117812 */ /* 0x000fc400078ec0ff */
[----:B0-----:R-:W-:Y:S02]  /*15c80*/  FSEL R20, R20, -INF , !P2 ;  /* 0xff80000014147808 */ /* 0x001fe40005000000 */
[----:B------:R-:W-:Y:S02]  /*15c90*/  ISETP.GT.AND P2, PT, R119, 0x8, !P3 ;  /* 0x000000087700780c */ /* 0x000fe40005f44270 */
[----:B------:R-:W-:Y:S02]  /*15ca0*/  @P3 LOP3.LUT R16, R16, 0x2, RZ, 0xfc, !PT ;  /* 0x0000000210103812 */ /* 0x000fe400078efcff */
        /* <DEDUP_REMOVED lines=9> */
[----:B------:R-:W-:Y:S02]  /*15d40*/  LOP3.LUT R16, R16, 0xfffffff7, RZ, 0xc0, !PT ;  /* 0xfffffff710107812 */ /* 0x000fe400078ec0ff */
[----:B------:R-:W-:Y:S02]  /*15d50*/  FSEL R28, R28, -INF , !P2 ;  /* 0xff8000001c1c7808 */ /* 0x000fe40005000000 */
[----:B------:R-:W-:Y:S02]  /*15d60*/  ISETP.GT.AND P2, PT, R119, 0x10, !P3 ;  /* 0x000000107700780c */ /* 0x000fe40005f44270 */
[----:B------:R-:W-:Y:S02]  /*15d70*/  IADD3 R185, R185, 0x8, R0 ;  /* 0x00000008b9b97810 */ /* 0x000fe40007ffe000 */
[----:B------:R-:W-:-:S03]  /*15d80*/  ISETP.LT.OR P2, PT, R184, 0x11, P2 ;  /* 0x00000011b800780c */ /* 0x000fc60001741670 */
[----:B------:R-:W-:Y:S02]  /*15d90*/  @P3 LOP3.LUT R16, R16, 0x8, RZ, 0xfc, !PT ;  /* 0x0000000810103812 */ /* 0x000fe400078efcff */
[----:B------:R-:W-:Y:S02]  /*15da0*/  ISETP.GE.AND P3, PT, R118, 0x12, PT ;  /* 0x000000127600780c */ /* 0x000fe40003f66270 */
[----:B------:R-:W-:Y:S02]  /*15db0*/  LOP3.LUT R16, R16, 0xffffffef, RZ, 0xc0, !PT ;  /* 0xffffffef10107812 */ /* 0x000fe400078ec0ff */
[----:B------:R-:W-:Y:S02]  /*15dc0*/  FSEL R31, R31, -INF , !P2 ;  /* 0xff8000001f1f7808 */ /* 0x000fe40005000000 */
[----:B------:R-:W-:-:S04]  /*15dd0*/  ISETP.GT.AND P2, PT, R119, 0x11, !P3 ;  /* 0x000000117700780c */ /* 0x000fc80005f44270 */
[----:B------:R-:W-:-:S03]  /*15de0*/  ISETP.LT.OR P2, PT, R184, 0x12, P2 ;  /* 0x00000012b800780c */ /* 0x000fc60001741670 */
[----:B------:R-:W-:Y:S02]  /*15df0*/  @P3 LOP3.LUT R16, R16, 0x10, RZ, 0xfc, !PT ;  /* 0x0000001010103812 */ /* 0x000fe400078efcff */
[----:B------:R-:W-:Y:S02]  /*15e00*/  ISETP.GE.AND P3, PT, R118, 0x19, PT ;  /* 0x000000197600780c */ /* 0x000fe40003f66270 */
[----:B------:R-:W-:Y:S02]  /*15e10*/  FSEL R32, R32, -INF , !P2 ;  /* 0xff80000020207808 */ /* 0x000fe40005000000 */
[----:B------:R-:W-:Y:S02]  /*15e20*/  ISETP.GT.AND P2, PT, R119, 0x18, !P3 ;  /* 0x000000187700780c */ /* 0x000fe40005f44270 */
[----:B------:R-:W-:Y:S02]  /*15e30*/  LOP3.LUT R16, R16, 0x7fffffff, RZ, 0xc0, !PT ;  /* 0x7fffffff10107812 */ /* 0x000fe400078ec0ff */
        /* <DEDUP_REMOVED lines=252> */
[----:B------:R-:W-:-:S03]  /*16e00*/  VIADD R119, R224, 0x8 ;  /* 0x00000008e0777836 */ /* 0x000fc60000000000 */
[----:B------:R-:W-:Y:S02]  /*16e10*/  ISETP.NE.AND P6, PT, R118, 0x1, PT ;  /* 0x000000017600780c */ /* 0x000fe40003fc5270 */
[----:B------:R-:W-:-:S11]  /*16e20*/  LOP3.LUT R119, RZ, R119, RZ, 0x33, !PT ;  /* 0x00000077ff777212 */ /* 0x000fd600078e33ff */
[----:B------:R-:W0:Y:S02]  /*16e30*/  @P6 LDC.64 R14, c[0x0][0x9e8] ;  /* 0x00027a00ff0e6b82 */ /* 0x000e240000000a00 */
[----:B0-----:R-:W-:-:S05]  /*16e40*/  @P6 IMAD.HI.U32 R14, R119, R14, RZ ;  /* 0x0000000e770e6227 */ /* 0x001fca00078e00ff */
[----:B------:R-:W-:-:S04]  /*16e50*/  @P6 SHF.R.U32.HI R119, RZ, R15, R14 ;  /* 0x0000000fff776219 */ /* 0x000fc8000001160e */
[----:B------:R-:W-:Y:S01]  /*16e60*/  LOP3.LUT R119, RZ, R119, RZ, 0x33, !PT ;  /* 0x00000077ff777212 */ /* 0x000fe200078e33ff */
[----:B------:R-:W-:Y:S06]  /*16e70*/  BRA `(.L_x_1324) ;  /* 0x0000000000187947 */ /* 0x000fec0003800000 */
.L_x_1323:
[----:B------:R-:W-:Y:S02]  /*16e80*/  IMAD.U32 R118, RZ, RZ, UR4 ;  /* 0x00000004ff767e24 */ /* 0x000fe4000f8e00ff */
[----:B------:R-:W-:-:S03]  /*16e90*/  IMAD.MOV.U32 R119, RZ, RZ, R225 ;  /* 0x000000ffff777224 */ /* 0x000fc600078e00e1 */
[----:B------:R-:W-:-:S13]  /*16ea0*/  ISETP.NE.AND P6, PT, R118, 0x1, PT ;  /* 0x000000017600780c */ /* 0x000fda0003fc5270 */
[----:B------:R-:W0:Y:S02]  /*16eb0*/  @P6 LDC.64 R14, c[0x0][0x9e8] ;  /* 0x00027a00ff0e6b82 */ /* 0x000e240000000a00 */
[----:B0-----:R-:W-:-:S05]  /*16ec0*/  @P6 IMAD.HI.U32 R14, R225, R14, RZ ;  /* 0x0000000ee10e6227 */ /* 0x001fca00078e00ff */
[----:B------:R-:W-:-:S07]  /*16ed0*/  @P6 SHF.R.U32.HI R119, RZ, R15, R14 ;  /* 0x0000000fff776219 */ /* 0x000fce000001160e */
.L_x_1324:
[----:B------:R-:W-:Y:S05]  /*16ee0*/  BSYNC B0 ;  /* 0x0000000000007941 */ /* 0x000fea0003800000 */
.L_x_1322:
[----:B------:R-:W-:-:S05]  /*16ef0*/  IMAD R114, R119, R118, R114 ;  /* 0x0000007677727224 */ /* 0x000fca00078e0272 */
[----:B------:R-:W-:Y:S02]  /*16f00*/  VIADDMNMX R187, R114, R118, R187, PT ;  /* 0x0000007672bb7246 */ /* 0x000fe400038001bb */
[----:B------:R-:W-:-:S07]  /*16f10*/  VIMNMX R185, R185, R114, !PT ;  /* 0x00000072b9b97248 */ /* 0x000fce0007fe0100 */
.L_x_1321:
[----:B------:R-:W-:Y:S01]  /*16f20*/  ISETP.GT.AND P1, PT, R185, 0x1, !P1 ;  /* 0x00000001b900780c */ /* 0x000fe20004f24270 */
[----:B------:R-:W-:Y:S01]  /*16f30*/  UMOV UR28, UR7 ;  /* 0x00000007001c7c82 */ /* 0x000fe20008000000 */
[----:B------:R-:W-:Y:S01]  /*16f40*/  LOP3.LUT P6, RZ, R17, 0x40, RZ, 0xc0, !PT ;  /* 0x0000004011ff7812 */ /* 0x000fe200078cc0ff */
[----:B------:R-:W-:Y:S01]  /*16f50*/  IMAD.U32 R189, RZ, RZ, UR28 ;  /* 0x0000001cffbd7e24 */ /* 0x000fe2000f8e00ff */
        /* <DEDUP_REMOVED lines=138> */
[C---:B------:R-:W-:Y:S02]  /*17800*/  ISETP.LT.OR P1, PT, R187.reuse, 0x52, P1 ;  /* 0x00000052bb00780c */ /* 0x040fe40000f21670 */
[----:B------:R-:W-:Y:S02]  /*17810*/  ISETP.LT.OR P4, PT, R187, 0xb2, P4 ;  /* 0x000000b2bb00780c */ /* 0x000fe40002781670 */
[----:B------:R-:W-:Y:S02]  /*17820*/  FSEL R66, R66, -INF , !P1 ;  /* 0xff80000042427808 */ /* 0x000fe40004800000 */
[----:B------:R-:W-:Y:S02]  /*17830*/  LOP3.LUT P1, RZ, R16, 0x2000000, RZ, 0xc0, !PT ;  /* 0x0200000010ff7812 */ /* 0x000fe4000782c0ff */
[C---:B------:R-:W-:Y:S02]  /*17840*/  ISETP.GT.AND P5, PT, R185.reuse, 0xb8, !P5 ;  /* 0x000000b8b900780c */ /* 0x040fe40006fa4270 */
[----:B------:R-:W-:-:S02]  /*17850*/  ISETP.GT.AND P1, PT, R185, 0x58, !P1 ;  /* 0x00000058b900780c */ /* 0x000fc40004f24270 */
[----:B------:R-:W-:Y:S02]  /*17860*/  FSEL R110, R110, -INF , !P4 ;  /* 0xff8000006e6e7808 */ /* 0x000fe40006000000 */
[C---:B------:R-:W-:Y:S02]  /*17870*/  ISETP.LT.OR P1, PT, R187.reuse, 0x59, P1 ;  /* 0x00000059bb00780c */ /* 0x040fe40000f21670 */
[----:B------:R-:W-:Y:S02]  /*17880*/  ISETP.LT.OR P5, PT, R187, 0xb9, P5 ;  /* 0x000000b9bb00780c */ /* 0x000fe40002fa1670 */
[----:B------:R-:W-:Y:S02]  /*17890*/  FSEL R69, R69, -INF , !P1 ;  /* 0xff80000045457808 */ /* 0x000fe40004800000 */
[----:B------:R-:W-:Y:S02]  /*178a0*/  LOP3.LUT P1, RZ, R16, 0x1000000, RZ, 0xc0, !PT ;  /* 0x0100000010ff7812 */ /* 0x000fe4000782c0ff */
[----:B0-----:R-:W-:-:S02]  /*178b0*/  FMNMX.FTZ R14, R119, R14, !PT ;  /* 0x0000000e770e7209 */ /* 0x001fc40007810000 */
[----:B------:R-:W-:Y:S02]  /*178c0*/  ISETP.GT.AND P1, PT, R185, 0x59, !P1 ;  /* 0x00000059b900780c */ /* 0x000fe40004f24270 */
[----:B------:R-:W-:Y:S01]  /*178d0*/  FSEL R113, R113, -INF , !P5 ;  /* 0xff80000071717808 */ /* 0x000fe20006800000 */
[----:B------:R-:W-:-:S01]  /*178e0*/  FFMA.FTZ R118, R14, R189, -8 ;  /* 0xc10000000e767423 */ /* 0x000fc200000100bd */
[----:B------:R-:W-:Y:S02]  /*178f0*/  ISETP.LT.OR P1, PT, R187, 0x5a, P1 ;  /* 0x0000005abb00780c */ /* 0x000fe40000f21670 */
[----:B------:R-:W-:Y:S02]  /*17900*/  ISETP.NE.AND P3, PT, R237, 0x3, PT ;  /* 0x00000003ed00780c */ /* 0x000fe40003f65270 */
        /* <DEDUP_REMOVED lines=83> */
[----:B------:R-:W-:Y:S02]  /*17e40*/  ISETP.LT.OR P2, PT, R187, 0xba, P2 ;  /* 0x000000babb00780c */ /* 0x000fe40001741670 */
[----:B------:R-:W-:Y:S02]  /*17e50*/  FSEL R118, R118, RZ, P1 ;  /* 0x000000ff76767208 */ /* 0x000fe40000800000 */
[----:B------:R-:W-:-:S03]  /*17e60*/  FSEL R115, R115, -INF , !P2 ;  /* 0xff80000073737808 */ /* 0x000fc60005000000 */
[--C-:B------:R-:W-:Y:S01]  /*17e70*/  FFMA.FTZ R15, R20, UR28, -R118.reuse ;  /* 0x0000001c140f7c23 */ /* 0x100fe20008010876 */
[----:B------:R-:W-:-:S01]  /*17e80*/  FFMA.FTZ R20, R27, UR28, -R118 ;  /* 0x0000001c1b147c23 */ /* 0x000fc20008010876 */
[--C-:B------:R-:W-:Y:S01]  /*17e90*/  FFMA.FTZ R21, R28, UR28, -R118.reuse ;  /* 0x0000001c1c157c23 */ /* 0x100fe20008010876 */
[----:B------:R-:W-:-:S01]  /*17ea0*/  FFMA.FTZ R27, R35, UR28, -R118 ;  /* 0x0000001c231b7c23 */ /* 0x000fc20008010876 */
        /* <DEDUP_REMOVED lines=25> */
[----:B------:R-:W-:Y:S01]  /*18040*/  MUFU.EX2 R184, R184 ;  /* 0x000000b800b87308 */ /* 0x000fe20000000800 */
[----:B0-----:R-:W-:-:S01]  /*18050*/  FFMA.FTZ R119, R59, UR28, -R118 ;  /* 0x0000001c3b777c23 */ /* 0x001fc20008010876 */
[----:B------:R-:W-:Y:S01]  /*18060*/  FMNMX.FTZ R47, R37, R52, !PT ;  /* 0x00000034252f7209 */ /* 0x000fe20007810000 */
[----:B------:R-:W-:-:S01]  /*18070*/  FFMA.FTZ R108, R108, UR28, -R118 ;  /* 0x0000001c6c6c7c23 */ /* 0x000fc20008010876 */
[----:B------:R-:W-:-:S02]  /*18080*/  FFMA.FTZ R112, R112, UR28, -R118 ;  /* 0x0000001c70707c23 */ /* 0x000fc40008010876 */
[----:B------:R-:W-:Y:S02]  /*18090*/  FMNMX.FTZ R52, R38, R47, !PT ;  /* 0x0000002f26347209 */ /* 0x000fe40007810000 */
[----:B------:R0:W-:Y:S02]  /*180a0*/  MUFU.EX2 R47, R186 ;  /* 0x000000ba002f7308 */ /* 0x0001e40000000800 */
[----:B------:R-:W-:Y:S01]  /*180b0*/  FMNMX.FTZ R51, R41, R52, !PT ;  /* 0x0000003429337209 */ /* 0x000fe20007810000 */
[----:B------:R-:W-:-:S03]  /*180c0*/  FFMA.FTZ R52, R56, UR28, -R118 ;  /* 0x0000001c38347c23 */ /* 0x000fc60008010876 */
[----:B------:R-:W-:Y:S02]  /*180d0*/  FMNMX.FTZ R56, R42, R51, !PT ;  /* 0x000000332a387209 */ /* 0x000fe40007810000 */
[----:B------:R-:W-:Y:S01]  /*180e0*/  MUFU.EX2 R15, R15 ;  /* 0x0000000f000f7308 */ /* 0x000fe20000000800 */
[----:B0-----:R-:W-:-:S01]  /*180f0*/  FFMA.FTZ R186, R63, UR28, -R118 ;  /* 0x0000001c3fba7c23 */ /* 0x001fc20008010876 */
[----:B------:R-:W-:-:S04]  /*18100*/  FMNMX.FTZ R51, R45, R56, !PT ;  /* 0x000000382d337209 */ /* 0x000fc80007810000 */
        /* <DEDUP_REMOVED lines=32> */
[----:B------:R0:W-:Y:S02]  /*18310*/  MUFU.EX2 R67, R119 ;  /* 0x0000007700437308 */ /* 0x0001e40000000800 */
[----:B------:R-:W-:-:S04]  /*18320*/  FMNMX.FTZ R72, R80, R71, !PT ;  /* 0x0000004750487209 */ /* 0x000fc80007810000 */
[----:B------:R-:W-:Y:S02]  /*18330*/  FMNMX.FTZ R71, R81, R72, !PT ;  /* 0x0000004851477209 */ /* 0x000fe40007810000 */
[----:B------:R1:W-:Y:S01]  /*18340*/  MUFU.EX2 R72, R188 ;  /* 0x000000bc00487308 */ /* 0x0003e20000000800 */
[----:B0-----:R-:W-:-:S01]  /*18350*/  FFMA.FTZ R119, R88, UR28, -R118 ;  /* 0x0000001c58777c23 */ /* 0x001fc20008010876 */
[----:B------:R-:W-:-:S04]  /*18360*/  FMNMX.FTZ R71, R82, R71, !PT ;  /* 0x0000004752477209 */ /* 0x000fc80007810000 */
        /* <DEDUP_REMOVED lines=15> */
[----:B------:R-:W-:Y:S01]  /*18460*/  FMNMX.FTZ R83, R103, R88, !PT ;  /* 0x0000005867537209 */ /* 0x000fe20007810000 */
[--C-:B------:R-:W-:Y:S01]  /*18470*/  FFMA.FTZ R88, R89, UR28, -R118.reuse ;  /* 0x0000001c59587c23 */ /* 0x100fe20008010876 */
[----:B------:R-:W-:-:S02]  /*18480*/  FFMA.FTZ R89, R92, UR28, -R118 ;  /* 0x0000001c5c597c23 */ /* 0x000fc40008010876 */
[----:B-1----:R-:W-:Y:S02]  /*18490*/  FMNMX.FTZ R188, R104, R83, !PT ;  /* 0x0000005368bc7209 */ /* 0x002fe40007810000 */
[----:B------:R-:W-:Y:S02]  /*184a0*/  MUFU.EX2 R36, R36 ;  /* 0x0000002400247308 */ /* 0x000fe40000000800 */
[----:B------:R-:W-:-:S04]  /*184b0*/  FMNMX.FTZ R83, R105, R188, !PT ;  /* 0x000000bc69537209 */ /* 0x000fc80007810000 */
[----:B------:R-:W-:Y:S02]  /*184c0*/  FMNMX.FTZ R92, R106, R83, !PT ;  /* 0x000000536a5c7209 */ /* 0x000fe40007810000 */
[----:B------:R1:W-:Y:S02]  /*184d0*/  MUFU.EX2 R83, R89 ;  /* 0x0000005900537308 */ /* 0x0003e40000000800 */
[----:B0-----:R-:W-:Y:S01]  /*184e0*/  FMNMX.FTZ R85, R109, R92, !PT ;  /* 0x0000005c6d557209 */ /* 0x001fe20007810000 */
[--C-:B------:R-:W-:Y:S01]  /*184f0*/  FFMA.FTZ R92, R93, UR28, -R118.reuse ;  /* 0x0000001c5d5c7c23 */ /* 0x100fe20008010876 */
[----:B------:R-:W-:-:S02]  /*18500*/  FFMA.FTZ R93, R24, UR28, -R118 ;  /* 0x0000001c185d7c23 */ /* 0x000fc40008010876 */
[----:B------:R-:W-:Y:S01]  /*18510*/  FMNMX.FTZ R188, R110, R85, !PT ;  /* 0x000000556ebc7209 */ /* 0x000fe20007810000 */
[----:B------:R-:W-:-:S01]  /*18520*/  FFMA.FTZ R85, R96, UR28, -R118 ;  /* 0x0000001c60557c23 */ /* 0x000fc20008010876 */
[--C-:B------:R-:W-:Y:S01]  /*18530*/  FFMA.FTZ R96, R97, UR28, -R118.reuse ;  /* 0x0000001c61607c23 */ /* 0x100fe20008010876 */
[----:B------:R-:W-:-:S01]  /*18540*/  FFMA.FTZ R97, R107, UR28, -R118 ;  /* 0x0000001c6b617c23 */ /* 0x000fc20008010876 */
[----:B------:R-:W-:Y:S01]  /*18550*/  FMNMX.FTZ R188, R113, R188, !PT ;  /* 0x000000bc71bc7209 */ /* 0x000fe20007810000 */
[----:B-1----:R-:W-:-:S01]  /*18560*/  FFMA.FTZ R89, R99, UR28, -R118 ;  /* 0x0000001c63597c23 */ /* 0x002fc20008010876 */
[--C-:B------:R-:W-:Y:S01]  /*18570*/  FFMA.FTZ R99, R111, UR28, -R118.reuse ;  /* 0x0000001c6f637c23 */ /* 0x100fe20008010876 */
[----:B------:R-:W-:Y:S01]  /*18580*/  FSEL R111, R14, RZ, P1 ;  /* 0x000000ff0e6f7208 */ /* 0x000fe20000800000 */
[----:B------:R-:W-:Y:S01]  /*18590*/  MUFU.EX2 R35, R35 ;  /* 0x0000002300237308 */ /* 0x000fe20000000800 */
[----:B------:R-:W-:Y:S01]  /*185a0*/  FMNMX.FTZ R119, R115, R188, !PT ;  /* 0x000000bc73777209 */ /* 0x000fe20007810000 */
[--C-:B------:R-:W-:Y:S01]  /*185b0*/  FFMA.FTZ R188, R101, UR28, -R118.reuse ;  /* 0x0000001c65bc7c23 */ /* 0x100fe20008010876 */
[----:B------:R-:W-:-:S01]  /*185c0*/  FFMA.FTZ R101, R116, UR28, -R118 ;  /* 0x0000001c74657c23 */ /* 0x000fc20008010876 */
[----:B------:R-:W-:Y:S01]  /*185d0*/  FFMA.FTZ R116, R117, UR28, -R118 ;  /* 0x0000001c75747c23 */ /* 0x000fe20008010876 */
[----:B------:R-:W-:Y:S01]  /*185e0*/  IMAD.U32 R117, RZ, RZ, UR28 ;  /* 0x0000001cff757e24 */ /* 0x000fe2000f8e00ff */
[----:B------:R-:W0:Y:S01]  /*185f0*/  SHFL.BFLY PT, R190, R119, 0x2, 0x1f ;  /* 0x0c401f0077be7f89 */ /* 0x000e2200000e0000 */
[----:B------:R-:W-:-:S01]  /*18600*/  FADD.FTZ R111, -R111, R226 ;  /* 0x000000e26f6f7221 */ /* 0x000fc20000010100 */
        /* <DEDUP_REMOVED lines=9> */
[----:B0-----:R-:W-:Y:S01]  /*186a0*/  FMNMX.FTZ R24, R190, R107, !PT ;  /* 0x0000006bbe187209 */ /* 0x001fe20007810000 */
[----:B------:R-:W-:-:S03]  /*186b0*/  FMUL.FTZ R107, R111, UR28 ;  /* 0x0000001c6f6b7c20 */ /* 0x000fc60008410000 */
[C---:B------:R-:W-:Y:S01]  /*186c0*/  FSETP.NEU.FTZ.AND P1, PT, R24.reuse, -INF , PT ;  /* 0xff8000001800780b */ /* 0x040fe20003f3d000 */
[----:B------:R-:W-:-:S02]  /*186d0*/  FFMA.FTZ R117, R24, R117, -8 ;  /* 0xc100000018757423 */ /* 0x000fc40000010075 */
[----:B------:R-:W-:Y:S03]  /*186e0*/  MUFU.EX2 R64, R64 ;  /* 0x0000004000407308 */ /* 0x000fe60000000800 */
[----:B------:R-:W-:-:S05]  /*186f0*/  FSEL R111, R117, RZ, P1 ;  /* 0x000000ff756f7208 */ /* 0x000fca0000800000 */
[----:B------:R-:W0:Y:S01]  /*18700*/  MUFU.EX2 R107, R107 ;  /* 0x0000006b006b7308 */ /* 0x000e220000000800 */
[----:B------:R-:W-:-:S01]  /*18710*/  FFMA.FTZ R117, R114, UR28, -R111 ;  /* 0x0000001c72757c23 */ /* 0x000fc2000801086f */
[----:B------:R-:W-:Y:S01]  /*18720*/  FSEL R114, R24, RZ, P1 ;  /* 0x000000ff18727208 */ /* 0x000fe20000800000 */
[----:B------:R-:W-:-:S01]  /*18730*/  FFMA.FTZ R26, R26, UR28, -R111 ;  /* 0x0000001c1a1a7c23 */ /* 0x000fc2000801086f */
[--C-:B------:R-:W-:Y:S01]  /*18740*/  FFMA.FTZ R29, R29, UR28, -R111.reuse ;  /* 0x0000001c1d1d7c23 */ /* 0x100fe2000801086f */
[----:B------:R-:W-:-:S01]  /*18750*/  FFMA.FTZ R30, R30, UR28, -R111 ;  /* 0x0000001c1e1e7c23 */ /* 0x000fc2000801086f */
[----:B------:R-:W-:Y:S01]  /*18760*/  FFMA.FTZ R33, R33, UR28, -R111 ;  /* 0x0000001c21217c23 */ /* 0x000fe2000801086f */
[----:B------:R-:W-:-:S01]  /*18770*/  FADD.FTZ R114, -R114, R227 ;  /* 0x000000e372727221 */ /* 0x000fc20000010100 */
[----:B------:R-:W-:Y:S01]  /*18780*/  MUFU.EX2 R117, R117 ;  /* 0x0000007500757308 */ /* 0x000fe20000000800 */
[----:B------:R-:W-:-:S01]  /*18790*/  FFMA.FTZ R34, R34, UR28, -R111 ;  /* 0x0000001c22227c23 */ /* 0x000fc2000801086f */
[--C-:B------:R-:W-:Y:S01]  /*187a0*/  FFMA.FTZ R37, R37, UR28, -R111.reuse ;  /* 0x0000001c25257c23 */ /* 0x100fe2000801086f */
[----:B------:R-:W-:Y:S01]  /*187b0*/  FMUL.FTZ R114, R114, UR28 ;  /* 0x0000001c72727c20 */ /* 0x000fe20008410000 */
[--C-:B------:R-:W-:Y:S01]  /*187c0*/  FFMA.FTZ R38, R38, UR28, -R111.reuse ;  /* 0x0000001c26267c23 */ /* 0x100fe2000801086f */
[----:B------:R-:W-:-:S01]  /*187d0*/  FFMA.FTZ R41, R41, UR28, -R111 ;  /* 0x0000001c29297c23 */ /* 0x000fc2000801086f */
[--C-:B------:R-:W-:Y:S01]  /*187e0*/  FFMA.FTZ R42, R42, UR28, -R111.reuse ;  /* 0x0000001c2a2a7c23 */ /* 0x100fe2000801086f */
[----:B------:R-:W-:-:S01]  /*187f0*/  FFMA.FTZ R45, R45, UR28, -R111 ;  /* 0x0000001c2d2d7c23 */ /* 0x000fc2000801086f */
[----:B------:R-:W-:Y:S01]  /*18800*/  MUFU.EX2 R26, R26 ;  /* 0x0000001a001a7308 */ /* 0x000fe20000000800 */
[----:B0-----:R-:W-:-:S01]  /*18810*/  FFMA.FTZ R118, R107, R5, R184 ;  /* 0x000000056b767223 */ /* 0x001fc200000100b8 */
[--C-:B------:R-:W-:Y:S01]  /*18820*/  FFMA.FTZ R46, R46, UR28, -R111.reuse ;  /* 0x0000001c2e2e7c23 */ /* 0x100fe2000801086f */
[----:B------:R-:W-:-:S01]  /*18830*/  FFMA.FTZ R49, R49, UR28, -R111 ;  /* 0x0000001c31317c23 */ /* 0x000fc2000801086f */
[----:B------:R-:W-:Y:S01]  /*18840*/  FFMA.FTZ R50, R50, UR28, -R111 ;  /* 0x0000001c32327c23 */ /* 0x000fe2000801086f */
[----:B------:R-:W-:-:S01]  /*18850*/  FADD.FTZ R119, R15, R118 ;  /* 0x000000760f777221 */ /* 0x000fc20000010000 */
[--C-:B------:R-:W-:Y:S01]  /*18860*/  FFMA.FTZ R53, R53, UR28, -R111.reuse ;  /* 0x0000001c35357c23 */ /* 0x100fe2000801086f */
[----:B------:R-:W-:-:S01]  /*18870*/  FFMA.FTZ R54, R54, UR28, -R111 ;  /* 0x0000001c36367c23 */ /* 0x000fc2000801086f */
[----:B------:R-:W0:Y:S01]  /*18880*/  MUFU.EX2 R114, R114 ;  /* 0x0000007200727308 */ /* 0x000e220000000800 */
[----:B------:R-:W-:-:S01]  /*18890*/  FADD.FTZ R118, R20, R119 ;  /* 0x0000007714767221 */ /* 0x000fc20000010000 */
[--C-:B------:R-:W-:Y:S01]  /*188a0*/  FFMA.FTZ R57, R57, UR28, -R111.reuse ;  /* 0x0000001c39397c23 */ /* 0x100fe2000801086f */
[----:B------:R-:W-:-:S01]  /*188b0*/  FFMA.FTZ R58, R58, UR28, -R111 ;  /* 0x0000001c3a3a7c23 */ /* 0x000fc2000801086f */
[----:B------:R-:W-:Y:S01]  /*188c0*/  FFMA.FTZ R61, R61, UR28, -R111 ;  /* 0x0000001c3d3d7c23 */ /* 0x000fe2000801086f */
[----:B------:R-:W-:-:S01]  /*188d0*/  FADD.FTZ R118, R21, R118 ;  /* 0x0000007615767221 */ /* 0x000fc20000010000 */
        /* <DEDUP_REMOVED lines=19> */
[----:B-1----:R-:W-:-:S01]  /*18a10*/  FADD.FTZ R5, R29, R4 ;  /* 0x000000041d057221 */ /* 0x002fc20000010000 */
[----:B------:R-:W-:-:S06]  /*18a20*/  FFMA.FTZ R95, R95, UR28, -R111 ;  /* 0x0000001c5f5f7c23 */ /* 0x000fcc000801086f */
[----:B------:R-:W1:Y:S01]  /*18a30*/  MUFU.EX2 R34, R34 ;  /* 0x0000002200227308 */ /* 0x000e620000000800 */
[----:B--2---:R-:W-:-:S01]  /*18a40*/  FADD.FTZ R4, R30, R5 ;  /* 0x000000051e047221 */ /* 0x004fc20000010000 */
[----:B------:R-:W-:-:S06]  /*18a50*/  FADD.FTZ R5, R25, R118 ;  /* 0x0000007619057221 */ /* 0x000fcc0000010000 */
        /* <DEDUP_REMOVED lines=22> */
[--C-:B------:R-:W-:Y:S01]  /*18bc0*/  FFMA.FTZ R119, R84, UR28, -R111.reuse ;  /* 0x0000001c54777c23 */ /* 0x100fe2000801086f */
[----:B------:R-:W-:-:S01]  /*18bd0*/  FFMA.FTZ R84, R86, UR28, -R111 ;  /* 0x0000001c56547c23 */ /* 0x000fc2000801086f */
[----:B------:R-:W-:-:S04]  /*18be0*/  FADD.FTZ R4, R48, R5 ;  /* 0x0000000530047221 */ /* 0x000fc80000010000 */
        /* <DEDUP_REMOVED lines=18> */
[----:B------:R-:W-:Y:S01]  /*18d10*/  FFMA.FTZ R86, R90, UR28, -R111 ;  /* 0x0000001c5a567c23 */ /* 0x000fe2000801086f */
[----:B------:R-:W-:-:S05]  /*18d20*/  FADD.FTZ R5, R63, R4 ;  /* 0x000000043f057221 */ /* 0x000fca0000010000 */
        /* <DEDUP_REMOVED lines=17> */
[----:B------:R-:W-:-:S06]  /*18e40*/  FFMA.FTZ R94, R98, UR28, -R111 ;  /* 0x0000001c625e7c23 */ /* 0x000fcc000801086f */
        /* <DEDUP_REMOVED lines=8> */
[----:B-1----:R-:W-:-:S01]  /*18ed0*/  FADD.FTZ R98, R74, R185 ;  /* 0x000000b94a627221 */ /* 0x002fc20000010000 */
[----:B------:R-:W-:Y:S01]  /*18ee0*/  FADD.FTZ R4, R72, R5 ;  /* 0x0000000548047221 */ /* 0x000fe20000010000 */
[----:B------:R-:W-:-:S05]  /*18ef0*/  FFMA.FTZ R185, R100, UR28, -R111 ;  /* 0x0000001c64b97c23 */ /* 0x000fca000801086f */
[----:B------:R-:W1:Y:S01]  /*18f00*/  MUFU.EX2 R71, R189 ;  /* 0x000000bd00477308 */ /* 0x000e620000000800 */
[----:B--2---:R-:W-:-:S01]  /*18f10*/  FADD.FTZ R187, R77, R98 ;  /* 0x000000624dbb7221 */ /* 0x004fc20000010000 */
[--C-:B------:R-:W-:Y:S01]  /*18f20*/  FFMA.FTZ R98, R103, UR28, -R111.reuse ;  /* 0x0000001c67627c23 */ /* 0x100fe2000801086f */
[----:B------:R-:W-:-:S05]  /*18f30*/  FFMA.FTZ R103, R104, UR28, -R111 ;  /* 0x0000001c68677c23 */ /* 0x000fca000801086f */
        /* <DEDUP_REMOVED lines=12> */
[----:B------:R-:W-:-:S03]  /*19000*/  FFMA.FTZ R100, R105, UR28, -R111 ;  /* 0x0000001c69647c23 */ /* 0x000fc6000801086f */
[----:B------:R-:W-:-:S03]  /*19010*/  FADD.FTZ R104, R186, R187 ;  /* 0x000000bbba687221 */ /* 0x000fc60000010000 */
[----:B------:R-:W2:Y:S01]  /*19020*/  MUFU.EX2 R84, R84 ;  /* 0x0000005400547308 */ /* 0x000ea20000000800 */
[----:B0-----:R-:W-:-:S01]  /*19030*/  FADD.FTZ R4, R82, R5 ;  /* 0x0000000552047221 */ /* 0x001fc20000010000 */
[----:B------:R-:W-:-:S06]  /*19040*/  FADD.FTZ R105, R79, R104 ;  /* 0x000000684f697221 */ /* 0x000fcc0000010000 */
[----:B------:R-:W0:Y:S01]  /*19050*/  MUFU.EX2 R88, R88 ;  /* 0x0000005800587308 */ /* 0x000e220000000800 */
[----:B-1----:R-:W-:-:S07]  /*19060*/  FADD.FTZ R5, R119, R4 ;  /* 0x0000000477057221 */ /* 0x002fce0000010000 */
[----:B------:R-:W1:Y:S01]  /*19070*/  MUFU.EX2 R87, R87 ;  /* 0x0000005700577308 */ /* 0x000e620000000800 */
[----:B--2---:R-:W-:-:S07]  /*19080*/  FADD.FTZ R4, R84, R5 ;  /* 0x0000000554047221 */ /* 0x004fce0000010000 */
[----:B------:R-:W2:Y:S01]  /*19090*/  MUFU.EX2 R86, R86 ;  /* 0x0000005600567308 */ /* 0x000ea20000000800 */
[----:B0-----:R-:W-:-:S01]  /*190a0*/  FADD.FTZ R104, R88, R105 ;  /* 0x0000006958687221 */ /* 0x001fc20000010000 */
[----:B------:R-:W-:-:S03]  /*190b0*/  FFMA.FTZ R105, R106, UR28, -R111 ;  /* 0x0000001c6a697c23 */ /* 0x000fc6000801086f */
[----:B------:R-:W-:Y:S01]  /*190c0*/  FADD.FTZ R187, R83, R104 ;  /* 0x0000006853bb7221 */ /* 0x000fe20000010000 */
[----:B------:R-:W-:-:S02]  /*190d0*/  FFMA.FTZ R104, R109, UR28, -R111 ;  /* 0x0000001c6d687c23 */ /* 0x000fc4000801086f */
        /* <DEDUP_REMOVED lines=14> */
[----:B------:R-:W-:-:S06]  /*191c0*/  FFMA.FTZ R109, R110, UR28, -R111 ;  /* 0x0000001c6e6d7c23 */ /* 0x000fcc000801086f */
[----:B------:R-:W1:Y:S01]  /*191d0*/  MUFU.EX2 R94, R94 ;  /* 0x0000005e005e7308 */ /* 0x000e620000000800 */
[----:B--2---:R-:W-:-:S07]  /*191e0*/  FADD.FTZ R5, R95, R4 ;  /* 0x000000045f057221 */ /* 0x004fce0000010000 */
[----:B------:R-:W2:Y:S01]  /*191f0*/  MUFU.EX2 R188, R188 ;  /* 0x000000bc00bc7308 */ /* 0x000ea20000000800 */
[----:B0-----:R-:W-:-:S01]  /*19200*/  FADD.FTZ R187, R89, R106 ;  /* 0x0000006a59bb7221 */ /* 0x001fc20000010000 */
[--C-:B------:R-:W-:Y:S01]  /*19210*/  FFMA.FTZ R106, R113, UR28, -R111.reuse ;  /* 0x0000001c716a7c23 */ /* 0x100fe2000801086f */
[----:B------:R-:W-:-:S05]  /*19220*/  FFMA.FTZ R111, R115, UR28, -R111 ;  /* 0x0000001c736f7c23 */ /* 0x000fca000801086f */
        /* <DEDUP_REMOVED lines=34> */
[----:B0-----:R-:W-:-:S03]  /*19450*/  FADD.FTZ R5, R116, R113 ;  /* 0x0000007174057221 */ /* 0x001fc60000010000 */
[----:B-1----:R-:W-:Y:S01]  /*19460*/  FADD.FTZ R4, R111, R4 ;  /* 0x000000046f047221 */ /* 0x002fe20000010000 */
[----:B------:R-:W-:Y:S06]  /*19470*/  @!P3 BRA `(.L_x_1325) ;  /* 0x000000000004b947 */ /* 0x000fec0003800000 */
[----:B------:R-:W-:Y:S01]  /*19480*/  BPT.TRAP 0x1 ;  /* 0x000000040000795c */ /* 0x000fe20000300000 */
.L_x_1325:
[----:B------:R-:W-:Y:S01]  /*19490*/  F2FP.SATFINITE.E4M3.F32.PACK_AB_MERGE_C R20, R21, R20, RZ ;  /* 0x000000141514723e */ /* 0x000fe200048070ff */
[----:B------:R-:W-:Y:S01]  /*194a0*/  FMUL.FTZ R120, R120, R107 ;  /* 0x0000006b78787220 */ /* 0x000fe20000410000 */
[----:B------:R-:W-:Y:S01]  /*194b0*/  ISETP.GT.AND P1, PT, R3, R217, PT ;  /* 0x000000d90300720c */ /* 0x000fe20003f24270 */
[----:B------:R-:W-:Y:S01]  /*194c0*/  FMUL.FTZ R121, R121, R107 ;  /* 0x0000006b79797220 */ /* 0x000fe20000410000 */
[----:B------:R-:W-:Y:S01]  /*194d0*/  F2FP.SATFINITE.E4M3.F32.PACK_AB_MERGE_C R204, R15, R184, R20 ;  /* 0x000000b80fcc723e */ /* 0x000fe20004807014 */
[----:B------:R-:W-:Y:S01]  /*194e0*/  IMAD R15, R208, 0x8, R18 ;  /* 0x00000008d00f7824 */ /* 0x000fe200078e0212 */
[----:B------:R-:W-:Y:S01]  /*194f0*/  F2FP.SATFINITE.E4M3.F32.PACK_AB_MERGE_C R29, R30, R29, RZ ;  /* 0x0000001d1e1d723e */ /* 0x000fe200048070ff */
[----:B------:R-:W-:Y:S01]  /*19500*/  IMAD.U32 R20, RZ, RZ, UR40 ;  /* 0x00000028ff147e24 */ /* 0x000fe2000f8e00ff */
        /* <DEDUP_REMOVED lines=115> */
[----:B0-----:R-:W-:Y:S06]  /*19c40*/  @P1 BRA `(.L_x_1326) ;  /* 0xffffffa800741947 */ /* 0x001fec000383ffff */
[----:B------:R-:W-:Y:S02]  /*19c50*/  IMAD.MOV.U32 R227, RZ, RZ, R24 ;  /* 0x000000ffffe37224 */ /* 0x000fe400078e0018 */
[----:B------:R-:W-:Y:S02]  /*19c60*/  IMAD.MOV.U32 R226, RZ, RZ, R14 ;  /* 0x000000ffffe27224 */ /* 0x000fe400078e000e */
[----:B------:R-:W-:Y:S02]  /*19c70*/  IMAD.MOV.U32 R208, RZ, RZ, R232 ;  /* 0x000000ffffd07224 */ /* 0x000fe400078e00e8 */
[----:B------:R-:W-:-:S07]  /*19c80*/  IMAD.MOV.U32 R210, RZ, RZ, R233 ;  /* 0x000000ffffd27224 */ /* 0x000fce00078e00e9 */
.L_x_1307:
[----:B------:R-:W0:Y:S01]  /*19c90*/  LDC R233, c[0x0][0x9e4] ;  /* 0x00027900ffe97b82 */ /* 0x000e220000000800 */
[----:B------:R-:W-:Y:S01]  /*19ca0*/  ULDC UR8, c[0x0][0x9dc] ;  /* 0x0002770000087ab9 */ /* 0x000fe20000000800 */
[----:B------:R-:W-:Y:S01]  /*19cb0*/  LOP3.LUT R17, R17, 0xffffefff, RZ, 0xc0, !PT ;  /* 0xffffefff11117812 */ /* 0x000fe200078ec0ff */
[----:B------:R-:W-:Y:S01]  /*19cc0*/  VIADD R14, R222, -UR8 ;  /* 0x80000008de0e7c36 */ /* 0x000fe20008000000 */
[----:B0-----:R-:W-:-:S13]  /*19cd0*/  ISETP.GE.AND P1, PT, R233, 0x1, PT ;  /* 0x00000001e900780c */ /* 0x001fda0003f26270 */
[----:B------:R-:W-:Y:S01]  /*19ce0*/  @P1 LOP3.LUT R17, R17, 0x1000, RZ, 0xfc, !PT ;  /* 0x0000100011111812 */ /* 0x000fe200078efcff */
        /* <DEDUP_REMOVED lines=11> */
.L_x_1329:
[----:B------:R-:W-:-:S13]  /*19da0*/  ISETP.NE.AND P1, PT, R233, 0x1, PT ;  /* 0x00000001e900780c */ /* 0x000fda0003f25270 */
[----:B------:R-:W0:Y:S02]  /*19db0*/  @P1 LDC.64 R20, c[0x0][0x9e8] ;  /* 0x00027a00ff141b82 */ /* 0x000e240000000a00 */
[----:B0-----:R-:W-:-:S05]  /*19dc0*/  @P1 IMAD.HI.U32 R20, R222, R20, RZ ;  /* 0x00000014de141227 */ /* 0x001fca00078e00ff */
[----:B------:R-:W-:-:S07]  /*19dd0*/  @P1 SHF.R.U32.HI R222, RZ, R21, R20 ;  /* 0x00000015ffde1219 */ /* 0x000fce0000011614 */
.L_x_1330:
[----:B------:R-:W-:Y:S05]  /*19de0*/  BSYNC B0 ;  /* 0x0000000000007941 */ /* 0x000fea0003800000 */
.L_x_1328:
[----:B------:R-:W-:-:S05]  /*19df0*/  IMAD R15, R222, R233, RZ ;  /* 0x000000e9de0f7224 */ /* 0x000fca00078e02ff */
[----:B------:R-:W-:-:S07]  /*19e00*/  VIMNMX R14, R14, R15, !PT ;  /* 0x0000000f0e0e7248 */ /* 0x000fce0007fe0100 */
.L_x_1327:
        /* <DEDUP_REMOVED lines=9> */
[----:B------:R-:W-:Y:S02]  /*19ea0*/  IMAD.MOV.U32 R232, RZ, RZ, R210 ;  /* 0x000000ffffe87224 */ /* 0x000fe400078e00d2 */
[----:B------:R-:W-:-:S07]  /*19eb0*/  IMAD.MOV.U32 R225, RZ, RZ, R208 ;  /* 0x000000ffffe17224 */ /* 0x000fce00078e00d0 */
.L_x_1342:
        /* <DEDUP_REMOVED lines=11> */
.L_x_1333:
[----:B------:R-:W-:Y:S01]  /*19f70*/  IMAD R14, R208, 0x8, R18 ;  /* 0x00000008d00e7824 */ /* 0x000fe200078e0212 */
[----:B------:R-:W-:-:S04]  /*19f80*/  SHF.L.U32 R15, R210, 0x1f, RZ ;  /* 0x0000001fd20f7819 */ /* 0x000fc800000006ff */
[----:B------:R0:W1:Y:S01]  /*19f90*/  SYNCS.PHASECHK.TRANS64.TRYWAIT P2, [R14+URZ+0x28830], R15 ;  /* 0x0288300f0e0075a7 */ /* 0x000062000804017f */
[----:B------:R-:W-:Y:S05]  /*19fa0*/  @!P3 BRA `(.L_x_1334) ;  /* 0x000000000004b947 */ /* 0x000fea0003800000 */
[----:B------:R-:W-:Y:S01]  /*19fb0*/  BPT.TRAP 0x1 ;  /* 0x000000040000795c */ /* 0x000fe20000300000 */
.L_x_1334:
[----:B------:R-:W-:Y:S04]  /*19fc0*/  BSSY B0, `(.L_x_1332) ;  /* 0x0000004000007945 */ /* 0x000fe80003800000 */
[----:B-1----:R-:W-:Y:S05]  /*19fd0*/  @P2 BRA `(.L_x_1335) ;  /* 0x0000000000082947 */ /* 0x002fea0003800000 */
[----:B------:R-:W1:Y:S02]  /*19fe0*/  SYNCS.PHASECHK.TRANS64.TRYWAIT P2, [R14+URZ+0x28830], R15 ;  /* 0x0288300f0e0075a7 */ /* 0x000e64000804017f */
[----:B-1----:R-:W-:Y:S05]  /*19ff0*/  @!P2 BRA `(.L_x_1336) ;  /* 0x00000130006ca947 */ /* 0x002fea0003800000 */
.L_x_1335:
[----:B------:R-:W-:Y:S05]  /*1a000*/  BSYNC B0 ;  /* 0x0000000000007941 */ /* 0x000fea0003800000 */
.L_x_1332:
[----:B------:R-:W2:Y:S01]  /*1a010*/  S2R R20, SR_TID.X ;  /* 0x0000000000147919 */ /* 0x000ea20000002100 */
[----:B01----:R-:W-:Y:S01]  /*1a020*/  IMAD.MOV.U32 R15, RZ, RZ, 0x40000040 ;  /* 0x40000040ff0f7424 */ /* 0x003fe200078e00ff */
[----:B------:R-:W-:Y:S05]  /*1a030*/  WARPSYNC.ALL ;  /* 0x0000000000007948 */ /* 0x000fea0003800000 */
[----:B------:R-:W-:Y:S01]  /*1a040*/  R2UR UR11, R15 ;  /* 0x000000000f0b72ca */ /* 0x000fe200000e0000 */
[----:B------:R-:W-:Y:S01]  /*1a050*/  IMAD R14, R208, 0x600, R218 ;  /* 0x00000600d00e7824 */ /* 0x000fe200078e02da */
[----:B------:R-:W-:Y:S01]  /*1a060*/  R2UR UR8, R6 ;  /* 0x00000000060872ca */ /* 0x000fe200000e0000 */
[----:B------:R-:W-:Y:S01]  /*1a070*/  IMAD.MOV.U32 R21, RZ, RZ, 0x40000040 ;  /* 0x40000040ff157424 */ /* 0x000fe200078e00ff */
[----:B------:R-:W-:-:S02]  /*1a080*/  R2UR UR9, R7 ;  /* 0x00000000070972ca */ /* 0x000fc400000e0000 */
[----:B------:R-:W-:Y:S02]  /*1a090*/  R2UR UR10, R14 ;  /* 0x000000000e0a72ca */ /* 0x000fe400000e0000 */
[----:B--2---:R-:W-:-:S05]  /*1a0a0*/  SHF.R.U32.HI R20, RZ, 0x7, R20 ;  /* 0x00000007ff147819 */ /* 0x004fca0000011614 */
[----:B------:R-:W-:Y:S02]  /*1a0b0*/  VIADD R15, R20, 0x8 ;  /* 0x00000008140f7836 */ /* 0x000fe40000000000 */
[----:B------:R-:W-:-:S03]  /*1a0c0*/  VIADD R20, R14, 0x2 ;  /* 0x000000020e147836 */ /* 0x000fc60000000000 */
[----:B------:R0:W-:Y:S02]  /*1a0d0*/  BAR.SYNC.DEFER_BLOCKING R15, 0x100 ;  /* 0x0004000f0000751d */ /* 0x0001e40000010000 */
[----:B0-----:R-:W-:-:S04]  /*1a0e0*/  IMAD.MOV.U32 R15, RZ, RZ, 0x40000040 ;  /* 0x40000040ff0f7424 */ /* 0x001fc800078e00ff */
[----:B------:R-:W-:-:S06]  /*1a0f0*/  WARPGROUP.ARRIVE ;  /* 0x00000000000079c5 */ /* 0x000fcc0000000000 */
[----:B------:R-:W-:Y:S01]  /*1a100*/  QGMMA.64x192x32.F32.E4M3.E4M3 R24, gdesc[UR8], RZ, !UPT, gsb0 ;  /* 0x02e00000081879f3 */ /* 0x000fe2000c0008ff */
[----:B------:R-:W-:Y:S01]  /*1a110*/  R2UR UR10, R20 ;  /* 0x00000000140a72ca */ /* 0x000fe200000e0000 */
[----:B------:R-:W-:Y:S01]  /*1a120*/  VIADD R20, R14, 0x4 ;  /* 0x000000040e147836 */ /* 0x000fe20000000000 */
[----:B------:R-:W-:Y:S01]  /*1a130*/  R2UR UR11, R21 ;  /* 0x00000000150b72ca */ /* 0x000fe200000e0000 */
[----:B------:R-:W-:Y:S01]  /*1a140*/  IMAD.MOV.U32 R21, RZ, RZ, 0x40000040 ;  /* 0x40000040ff157424 */ /* 0x000fe200078e00ff */
[----:B------:R-:W-:Y:S01]  /*1a150*/  R2UR UR8, R12 ;  /* 0x000000000c0872ca */ /* 0x000fe200000e0000 */
[----:B------:R-:W-:Y:S01]  /*1a160*/  VIADD R14, R14, 0x6 ;  /* 0x000000060e0e7836 */ /* 0x000fe20000000000 */
[----:B------:R-:W-:Y:S01]  /*1a170*/  R2UR UR9, R13 ;  /* 0x000000000d0972ca */ /* 0x000fe200000e0000 */
[----:B------:R-:W-:Y:S02]  /*1a180*/  WARPGROUP.DEPBAR.LE gsb0, 0x0 ;  /* 0x00008000000079c5 */ /* 0x000fe40000010000 */
[----:B------:R-:W-:-:S10]  /*1a190*/  WARPGROUP.ARRIVE ;  /* 0x00000000000079c5 */ /* 0x000fd40000000000 */
[----:B------:R-:W-:Y:S01]  /*1a1a0*/  QGMMA.64x192x32.F32.E4M3.E4M3 R24, gdesc[UR8], R24, gsb0 ;  /* 0x02e00000081879f3 */ /* 0x000fe20008000818 */
[----:B------:R-:W-:Y:S02]  /*1a1b0*/  R2UR UR10, R20 ;  /* 0x00000000140a72ca */ /* 0x000fe400000e0000 */
[----:B------:R-:W-:Y:S02]  /*1a1c0*/  R2UR UR11, R21 ;  /* 0x00000000150b72ca */ /* 0x000fe400000e0000 */
[----:B------:R-:W-:Y:S02]  /*1a1d0*/  R2UR UR8, R10 ;  /* 0x000000000a0872ca */ /* 0x000fe400000e0000 */
        /* <DEDUP_REMOVED lines=12> */
[----:B------:R-:W-:Y:S05]  /*1a2a0*/  @P1 BRA `(.L_x_1337) ;  /* 0x00000000002c1947 */ /* 0x000fea0003800000 */
[----:B------:R-:W-:-:S13]  /*1a2b0*/  ISETP.NE.AND P2, PT, R237, 0x3, PT ;  /* 0x00000003ed00780c */ /* 0x000fda0003f45270 */
[----:B------:R-:W-:Y:S05]  /*1a2c0*/  @!P2 BRA `(.L_x_1338) ;  /* 0x000000000004a947 */ /* 0x000fea0003800000 */
[----:B------:R-:W-:Y:S01]  /*1a2d0*/  BPT.TRAP 0x1 ;  /* 0x000000040000795c */ /* 0x000fe20000300000 */
.L_x_1338:
[----:B------:R-:W-:Y:S01]  /*1a2e0*/  SHF.L.U32 R14, R232, 0x1f, RZ ;  /* 0x0000001fe80e7819 */ /* 0x000fe200000006ff */
[----:B------:R-:W-:-:S04]  /*1a2f0*/  IMAD R15, R225, 0x8, R18 ;  /* 0x00000008e10f7824 */ /* 0x000fc800078e0212 */
[----:B------:R0:W1:Y:S01]  /*1a300*/  SYNCS.PHASECHK.TRANS64.TRYWAIT P1, [R15+URZ+0x28850], R14 ;  /* 0x0288500e0f0075a7 */ /* 0x000062000802017f */
[----:B------:R-:W-:Y:S05]  /*1a310*/  @!P2 BRA `(.L_x_1339) ;  /* 0x000000000004a947 */ /* 0x000fea0003800000 */
[----:B------:R-:W-:Y:S01]  /*1a320*/  BPT.TRAP 0x1 ;  /* 0x000000040000795c */ /* 0x000fe20000300000 */
.L_x_1339:
[----:B-1----:R-:W-:Y:S05]  /*1a330*/  @P1 BRA `(.L_x_1337) ;  /* 0x0000000000081947 */ /* 0x002fea0003800000 */
[----:B------:R-:W1:Y:S02]  /*1a340*/  SYNCS.PHASECHK.TRANS64.TRYWAIT P1, [R15+URZ+0x28850], R14 ;  /* 0x0288500e0f0075a7 */ /* 0x000e64000802017f */
[----:B-1----:R-:W-:Y:S05]  /*1a350*/  @!P1 BRA `(.L_x_1340) ;  /* 0x0000012c00a89947 */ /* 0x002fea0003800000 */
.L_x_1337:
[----:B------:R-:W2:Y:S01]  /*1a360*/  S2R R20, SR_TID.X ;  /* 0x0000000000147919 */ /* 0x000ea20000002100 */
[----:B------:R-:W-:Y:S05]  /*1a370*/  WARPSYNC.ALL ;  /* 0x0000000000007948 */ /* 0x000fea0003800000 */
[----:B--2---:R-:W-:-:S04]  /*1a380*/  SHF.R.U32.HI R20, RZ, 0x7, R20 ;  /* 0x00000007ff147819 */ /* 0x004fc80000011614 */
[----:B------:R-:W-:Y:S01]  /*1a390*/  IADD3 R232, -R20, 0xb, RZ ;  /* 0x0000000b14e87810 */ /* 0x000fe20007ffe1ff */
[----:B01----:R-:W-:Y:S01]  /*1a3a0*/  VIADD R14, R18, 0x400 ;  /* 0x00000400120e7836 */ /* 0x003fe20000000000 */
[----:B------:R-:W-:Y:S01]  /*1a3b0*/  WARPGROUP.ARRIVE ;  /* 0x00000000000079c5 */ /* 0x000fe20000000000 */
[----:B------:R-:W-:Y:S01]  /*1a3c0*/  IMAD.MOV.U32 R15, RZ, RZ, -0x7fffffe0 ;  /* 0x80000020ff0f7424 */ /* 0x000fe200078e00ff */
[----:B------:R-:W-:Y:S01]  /*1a3d0*/  UMOV UR28, UR24 ;  /* 0x00000018001c7c82 */ /* 0x000fe20008000000 */
[----:B------:R-:W-:Y:S01]  /*1a3e0*/  IMAD.MOV.U32 R21, RZ, RZ, -0x7fffffe0 ;  /* 0x80000020ff157424 */ /* 0x000fe200078e00ff */
[----:B------:R-:W-:Y:S02]  /*1a3f0*/  SHF.R.U32.HI R14, RZ, 0x4, R14 ;  /* 0x00000004ff0e7819 */ /* 0x000fe4000001160e */
[----:B------:R-:W-:Y:S01]  /*1a400*/  R2UR UR11, R15 ;  /* 0x000000000f0b72ca */ /* 0x000fe200000e0000 */
[----:B------:R-:W-:Y:S01]  /*1a410*/  FMUL.FTZ R15, R2, R25 ;  /* 0x00000019020f7220 */ /* 0x000fe20000410000 */
[----:B------:R-:W-:Y:S01]  /*1a420*/  LOP3.LUT R14, R14, 0x3fff, RZ, 0xc0, !PT ;  /* 0x00003fff0e0e7812 */ /* 0x000fe200078ec0ff */
[C---:B------:R-:W-:Y:S01]  /*1a430*/  FMUL.FTZ R25, R2.reuse, R28 ;  /* 0x0000001c02197220 */ /* 0x040fe20000410000 */
[C---:B------:R-:W-:Y:S01]  /*1a440*/  FMUL.FTZ R28, R2.reuse, R31 ;  /* 0x0000001f021c7220 */ /* 0x040fe20000410000 */
[----:B------:R-:W-:Y:S01]  /*1a450*/  FMUL.FTZ R31, R2, R34 ;  /* 0x00000022021f7220 */ /* 0x000fe20000410000 */
[----:B------:R-:W-:Y:S01]  /*1a460*/  LOP3.LUT R14, R14, 0x10000, RZ, 0xfc, !PT ;  /* 0x000100000e0e7812 */ /* 0x000fe200078efcff */
[----:B------:R-:W-:Y:S01]  /*1a470*/  MUFU.TANH R15, R15 ;  /* 0x0000000f000f7308 */ /* 0x000fe20000002400 */
[C---:B------:R-:W-:Y:S01]  /*1a480*/  FMUL.FTZ R34, R2.reuse, R37 ;  /* 0x0000002502227220 */ /* 0x040fe20000410000 */
[C---:B------:R-:W-:Y:S01]  /*1a490*/  FMUL.FTZ R37, R2.reuse, R40 ;  /* 0x0000002802257220 */ /* 0x040fe20000410000 */
[----:B------:R-:W-:Y:S01]  /*1a4a0*/  FMUL.FTZ R40, R2, R43 ;  /* 0x0000002b02287220 */ /* 0x000fe20000410000 */
[----:B------:R-:W-:-:S02]  /*1a4b0*/  IMAD R14, R225, 0x600, R14 ;  /* 0x00000600e10e7824 */ /* 0x000fc400078e020e */
[C---:B------:R-:W-:Y:S01]  /*1a4c0*/  FMUL.FTZ R43, R2.reuse, R46 ;  /* 0x0000002e022b7220 */ /* 0x040fe20000410000 */
[----:B------:R-:W-:Y:S01]  /*1a4d0*/  FMUL.FTZ R46, R2, R49 ;  /* 0x00000031022e7220 */ /* 0x000fe20000410000 */
[----:B------:R-:W-:Y:S01]  /*1a4e0*/  ISETP.NE.AND P1, PT, R237, 0x3, PT ;  /* 0x00000003ed00780c */ /* 0x000fe20003f25270 */
[C---:B------:R-:W-:Y:S01]  /*1a4f0*/  VIADD R20, R14.reuse, 0x2 ;  /* 0x000000020e147836 */ /* 0x040fe20000000000 */
[----:B------:R-:W-:Y:S01]  /*1a500*/  R2UR UR10, R14 ;  /* 0x000000000e0a72ca */ /* 0x000fe200000e0000 */
[----:B------:R-:W-:Y:S08]  /*1a510*/  MUFU.TANH R25, R25 ;  /* 0x0000001900197308 */ /* 0x000ff00000002400 */
[----:B------:R-:W-:Y:S04]  /*1a520*/  MUFU.TANH R28, R28 ;  /* 0x0000001c001c7308 */ /* 0x000fe80000002400 */
[----:B------:R-:W-:Y:S01]  /*1a530*/  QGMMA.64x128x32.F32.E4M3.E4M3 R120, R204, gdesc[UR8], R120, gsb0 ;  /* 0x01e00008cc787df3 */ /* 0x000fe20008000878 */
[----:B------:R-:W-:Y:S01]  /*1a540*/  R2UR UR10, R20 ;  /* 0x00000000140a72ca */ /* 0x000fe200000e0000 */
[----:B------:R-:W-:Y:S01]  /*1a550*/  VIADD R20, R14, 0x200 ;  /* 0x000002000e147836 */ /* 0x000fe20000000000 */
[----:B------:R-:W-:Y:S01]  /*1a560*/  R2UR UR11, R21 ;  /* 0x00000000150b72ca */ /* 0x000fe200000e0000 */
[----:B------:R-:W-:Y:S01]  /*1a570*/  IMAD.MOV.U32 R21, RZ, RZ, -0x7fffffe0 ;  /* 0x80000020ff157424 */ /* 0x000fe200078e00ff */
        /* <DEDUP_REMOVED lines=59> */
[C---:B------:R-:W-:Y:S01]  /*1a930*/  FMUL.FTZ R39, R2.reuse, R42 ;  /* 0x0000002a02277220 */ /* 0x040fe20000410000 */
[C---:B------:R-:W-:Y:S01]  /*1a940*/  FMUL.FTZ R80, R2.reuse, R81 ;  /* 0x0000005102507220 */ /* 0x040fe20000410000 */
[C---:B------:R-:W-:Y:S01]  /*1a950*/  FMUL.FTZ R42, R2.reuse, R45 ;  /* 0x0000002d022a7220 */ /* 0x040fe20000410000 */
[----:B------:R-:W3:Y:S01]  /*1a960*/  MUFU.TANH R26, R26 ;  /* 0x0000001a001a7308 */ /* 0x000ee20000002400 */
[C---:B------:R-:W-:Y:S01]  /*1a970*/  FMUL.FTZ R81, R2.reuse, R82 ;  /* 0x0000005202517220 */ /* 0x040fe20000410000 */
[C---:B------:R-:W-:Y:S01]  /*1a980*/  FMUL.FTZ R45, R2.reuse, R48 ;  /* 0x00000030022d7220 */ /* 0x040fe20000410000 */
[C---:B------:R-:W-:Y:S01]  /*1a990*/  FMUL.FTZ R82, R2.reuse, R83 ;  /* 0x0000005302527220 */ /* 0x040fe20000410000 */
[----:B------:R-:W-:Y:S01]  /*1a9a0*/  FMUL.FTZ R83, R2, R84 ;  /* 0x0000005402537220 */ /* 0x000fe20000410000 */
[----:B0-----:R-:W-:Y:S01]  /*1a9b0*/  FMNMX.FTZ R48, R20, R217, !PT ;  /* 0x000000d914307209 */ /* 0x001fe20007810000 */
[C---:B------:R-:W-:Y:S01]  /*1a9c0*/  FMUL.FTZ R84, R2.reuse, R85 ;  /* 0x0000005502547220 */ /* 0x040fe20000410000 */
[C---:B------:R-:W-:Y:S01]  /*1a9d0*/  FMUL.FTZ R85, R2.reuse, R86 ;  /* 0x0000005602557220 */ /* 0x040fe20000410000 */
[----:B------:R-:W0:Y:S01]  /*1a9e0*/  MUFU.TANH R27, R27 ;  /* 0x0000001b001b7308 */ /* 0x000e220000002400 */
[C---:B------:R-:W-:Y:S01]  /*1a9f0*/  FMUL.FTZ R86, R2.reuse, R87 ;  /* 0x0000005702567220 */ /* 0x040fe20000410000 */
[C---:B------:R-:W-:Y:S01]  /*1aa00*/  FMUL.FTZ R87, R2.reuse, R88 ;  /* 0x0000005802577220 */ /* 0x040fe20000410000 */
[----:B------:R-:W-:Y:S01]  /*1aa10*/  FMNMX.FTZ R48, R15, R48, !PT ;  /* 0x000000300f307209 */ /* 0x000fe20007810000 */
[C---:B------:R-:W-:Y:S01]  /*1aa20*/  FMUL.FTZ R88, R2.reuse, R89 ;  /* 0x0000005902587220 */ /* 0x040fe20000410000 */
[C---:B------:R-:W-:Y:S01]  /*1aa30*/  FMUL.FTZ R89, R2.reuse, R90 ;  /* 0x0000005a02597220 */ /* 0x040fe20000410000 */
[C---:B------:R-:W-:Y:S01]  /*1aa40*/  FMUL.FTZ R90, R2.reuse, R91 ;  /* 0x0000005b025a7220 */ /* 0x040fe20000410000 */
[----:B-1----:R-:W-:Y:S01]  /*1aa50*/  FMNMX.FTZ R49, R21, R222, !PT ;  /* 0x000000de15317209 */ /* 0x002fe20007810000 */
        /* <DEDUP_REMOVED lines=8> */
[----:B------:R-:W4:Y:S01]  /*1aae0*/  MUFU.TANH R30, R30 ;  /* 0x0000001e001e7308 */ /* 0x000f220000002400 */
[----:B------:R-:W-:-:S07]  /*1aaf0*/  FMUL.FTZ R98, R2, R99 ;  /* 0x0000006302627220 */ /* 0x000fce0000410000 */
[----:B------:R-:W5:Y:S08]  /*1ab00*/  MUFU.TANH R33, R33 ;  /* 0x0000002100217308 */ /* 0x000f700000002400 */
[----:B------:R-:W5:Y:S08]  /*1ab10*/  MUFU.TANH R32, R32 ;  /* 0x0000002000207308 */ /* 0x000f700000002400 */
[----:B------:R-:W5:Y:S08]  /*1ab20*/  MUFU.TANH R35, R35 ;  /* 0x0000002300237308 */ /* 0x000f700000002400 */
[----:B------:R-:W5:Y:S08]  /*1ab30*/  MUFU.TANH R36, R36 ;  /* 0x0000002400247308 */ /* 0x000f700000002400 */
[----:B------:R-:W5:Y:S08]  /*1ab40*/  MUFU.TANH R38, R38 ;  /* 0x0000002600267308 */ /* 0x000f700000002400 */
[----:B------:R-:W5:Y:S08]  /*1ab50*/  MUFU.TANH R39, R39 ;  /* 0x0000002700277308 */ /* 0x000f700000002400 */
[----:B------:R-:W5:Y:S01]  /*1ab60*/  MUFU.TANH R41, R41 ;  /* 0x0000002900297308 */ /* 0x000f620000002400 */
[----:B------:R-:W-:-:S02]  /*1ab70*/  WARPGROUP.DEPBAR.LE gsb0, 0x0 ;  /* 0x00008000000079c5 */ /* 0x000fc40000010000 */
[----:B------:R-:W-:-:S05]  /*1ab80*/  WARPGROUP.ARRIVE ;  /* 0x00000000000079c5 */ /* 0x000fca0000000000 */
[----:B------:R-:W5:Y:S01]  /*1ab90*/  MUFU.TANH R42, R42 ;  /* 0x0000002a002a7308 */ /* 0x000f620000002400 */
[----:B------:R-:W-:Y:S07]  /*1aba0*/  QGMMA.64x128x32.F32.E4M3.E4M3 R120, R196, gdesc[UR8], R120, gsb0 ;  /* 0x01e00008c4787df3 */ /* 0x000fee0008000878 */
[----:B------:R-:W5:Y:S08]  /*1abb0*/  MUFU.TANH R45, R45 ;  /* 0x0000002d002d7308 */ /* 0x000f700000002400 */
        /* <DEDUP_REMOVED lines=18> */
[----:B------:R-:W-:Y:S01]  /*1ace0*/  FMNMX.FTZ R197, R25, R48, !PT ;  /* 0x0000003019c57209 */ /* 0x000fe20007810000 */
[----:B------:R-:W-:Y:S01]  /*1acf0*/  WARPGROUP.ARRIVE ;  /* 0x00000000000079c5 */ /* 0x000fe20000000000 */
[----:B--2---:R-:W-:-:S03]  /*1ad00*/  FMNMX.FTZ R48, R24, R49, !PT ;  /* 0x0000003118307209 */ /* 0x004fc60007810000 */
[----:B------:R-:W2:Y:S01]  /*1ad10*/  MUFU.TANH R65, R65 ;  /* 0x0000004100417308 */ /* 0x000ea20000002400 */
[----:B---3--:R-:W-:Y:S02]  /*1ad20*/  FMNMX.FTZ R196, R26, R197, !PT ;  /* 0x000000c51ac47209 */ /* 0x008fe40007810000 */
[----:B0-----:R-:W-:Y:S02]  /*1ad30*/  FMNMX.FTZ R49, R27, R48, !PT ;  /* 0x000000301b317209 */ /* 0x001fe40007810000 */
[----:B-1----:R-:W-:Y:S02]  /*1ad40*/  FMNMX.FTZ R99, R29, R196, !PT ;  /* 0x000000c41d637209 */ /* 0x002fe40007810000 */
[----:B------:R-:W-:Y:S01]  /*1ad50*/  FMNMX.FTZ R48, R28, R49, !PT ;  /* 0x000000311c307209 */ /* 0x000fe20007810000 */
[----:B------:R-:W0:Y:S01]  /*1ad60*/  MUFU.TANH R67, R67 ;  /* 0x0000004300437308 */ /* 0x000e220000002400 */
[----:B----4-:R-:W-:Y:S01]  /*1ad70*/  FMNMX.FTZ R196, R30, R99, !PT ;  /* 0x000000631ec47209 */ /* 0x010fe20007810000 */
[C---:B------:R-:W-:Y:S01]  /*1ad80*/  FMUL.FTZ R99, R2.reuse, R100 ;  /* 0x0000006402637220 */ /* 0x040fe20000410000 */
[----:B------:R-:W-:Y:S01]  /*1ad90*/  FMNMX.FTZ R49, R31, R48, !PT ;  /* 0x000000301f317209 */ /* 0x000fe20007810000 */
[----:B------:R-:W-:Y:S01]  /*1ada0*/  FMUL.FTZ R100, R2, R101 ;  /* 0x0000006502647220 */ /* 0x000fe20000410000 */
[----:B-----5:R-:W-:-:S02]  /*1adb0*/  FMNMX.FTZ R197, R33, R196, !PT ;  /* 0x000000c421c57209 */ /* 0x020fc40007810000 */
[----:B------:R-:W-:Y:S01]  /*1adc0*/  FMNMX.FTZ R48, R32, R49, !PT ;  /* 0x0000003120307209 */ /* 0x000fe20007810000 */
[----:B------:R-:W1:Y:S01]  /*1add0*/  MUFU.TANH R66, R66 ;  /* 0x0000004200427308 */ /* 0x000e620000002400 */
[----:B------:R-:W-:Y:S02]  /*1ade0*/  FMNMX.FTZ R196, R34, R197, !PT ;  /* 0x000000c522c47209 */ /* 0x000fe40007810000 */
[----:B------:R-:W-:Y:S02]  /*1adf0*/  FMNMX.FTZ R49, R35, R48, !PT ;  /* 0x0000003023317209 */ /* 0x000fe40007810000 */
[----:B------:R-:W-:Y:S02]  /*1ae00*/  FMNMX.FTZ R101, R37, R196, !PT ;  /* 0x000000c425657209 */ /* 0x000fe40007810000 */
[----:B------:R-:W-:Y:S01]  /*1ae10*/  FMNMX.FTZ R48, R36, R49, !PT ;  /* 0x0000003124307209 */ /* 0x000fe20007810000 */
[----:B------:R-:W3:Y:S01]  /*1ae20*/  MUFU.TANH R68, R68 ;  /* 0x0000004400447308 */ /* 0x000ee20000002400 */
[----:B------:R-:W-:Y:S01]  /*1ae30*/  FMNMX.FTZ R196, R38, R101, !PT ;  /* 0x0000006526c47209 */ /* 0x000fe20007810000 */
[C---:B------:R-:W-:Y:S01]  /*1ae40*/  FMUL.FTZ R101, R2.reuse, R102 ;  /* 0x0000006602657220 */ /* 0x040fe20000410000 */
[----:B------:R-:W-:Y:S01]  /*1ae50*/  FMNMX.FTZ R49, R39, R48, !PT ;  /* 0x0000003027317209 */ /* 0x000fe20007810000 */
[----:B------:R-:W-:Y:S01]  /*1ae60*/  FMUL.FTZ R102, R2, R103 ;  /* 0x0000006702667220 */ /* 0x000fe20000410000 */
[----:B------:R-:W-:-:S02]  /*1ae70*/  FMNMX.FTZ R197, R41, R196, !PT ;  /* 0x000000c429c57209 */ /* 0x000fc40007810000 */
[----:B------:R-:W-:Y:S01]  /*1ae80*/  FMNMX.FTZ R48, R40, R49, !PT ;  /* 0x0000003128307209 */ /* 0x000fe20007810000 */
[----:B------:R-:W4:Y:S01]  /*1ae90*/  MUFU.TANH R69, R69 ;  /* 0x0000004500457308 */ /* 0x000f220000002400 */
[----:B------:R-:W-:Y:S02]  /*1aea0*/  FMNMX.FTZ R196, R42, R197, !PT ;  /* 0x000000c52ac47209 */ /* 0x000fe40007810000 */
[----:B------:R-:W-:Y:S02]  /*1aeb0*/  FMNMX.FTZ R49, R43, R48, !PT ;  /* 0x000000302b317209 */ /* 0x000fe40007810000 */
[----:B------:R-:W-:Y:S02]  /*1aec0*/  FMNMX.FTZ R103, R45, R196, !PT ;  /* 0x000000c42d677209 */ /* 0x000fe40007810000 */
[----:B------:R-:W-:Y:S01]  /*1aed0*/  FMNMX.FTZ R48, R44, R49, !PT ;  /* 0x000000312c307209 */ /* 0x000fe20007810000 */
[----:B------:R-:W5:Y:S01]  /*1aee0*/  MUFU.TANH R71, R71 ;  /* 0x0000004700477308 */ /* 0x000f620000002400 */
[----:B------:R-:W-:Y:S01]  /*1aef0*/  FMNMX.FTZ R196, R46, R103, !PT ;  /* 0x000000672ec47209 */ /* 0x000fe20007810000 */
[C---:B------:R-:W-:Y:S01]  /*1af00*/  FMUL.FTZ R103, R2.reuse, R104 ;  /* 0x0000006802677220 */ /* 0x040fe20000410000 */
[----:B------:R-:W-:Y:S01]  /*1af10*/  FMNMX.FTZ R49, R47, R48, !PT ;  /* 0x000000302f317209 */ /* 0x000fe20007810000 */
[----:B------:R-:W-:Y:S01]  /*1af20*/  FMUL.FTZ R104, R2, R105 ;  /* 0x0000006902687220 */ /* 0x000fe20000410000 */
[----:B------:R-:W-:-:S02]  /*1af30*/  FMNMX.FTZ R197, R51, R196, !PT ;  /* 0x000000c433c57209 */ /* 0x000fc40007810000 */
[----:B------:R-:W-:Y:S01]  /*1af40*/  FMNMX.FTZ R48, R50, R49, !PT ;  /* 0x0000003132307209 */ /* 0x000fe20007810000 */
[----:B------:R-:W5:Y:S01]  /*1af50*/  MUFU.TANH R70, R70 ;  /* 0x0000004600467308 */ /* 0x000f620000002400 */
        /* <DEDUP_REMOVED lines=19> */
[----:B--2---:R-:W-:Y:S01]  /*1b090*/  FMNMX.FTZ R49, R65, R48, !PT ;  /* 0x0000003041317209 */ /* 0x004fe20007810000 */
[----:B------:R-:W-:Y:S01]  /*1b0a0*/  FMUL.FTZ R108, R2, R109 ;  /* 0x0000006d026c7220 */ /* 0x000fe20000410000 */
[----:B0-----:R-:W-:-:S02]  /*1b0b0*/  FMNMX.FTZ R197, R67, R196, !PT ;  /* 0x000000c443c57209 */ /* 0x001fc40007810000 */
[----:B-1----:R-:W-:Y:S01]  /*1b0c0*/  FMNMX.FTZ R48, R66, R49, !PT ;  /* 0x0000003142307209 */ /* 0x002fe20007810000 */
[----:B------:R-:W0:Y:S01]  /*1b0d0*/  MUFU.TANH R74, R74 ;  /* 0x0000004a004a7308 */ /* 0x000e220000002400 */
[----:B---3--:R-:W-:Y:S02]  /*1b0e0*/  FMNMX.FTZ R196, R68, R197, !PT ;  /* 0x000000c544c47209 */ /* 0x008fe40007810000 */
[----:B----4-:R-:W-:Y:S02]  /*1b0f0*/  FMNMX.FTZ R49, R69, R48, !PT ;  /* 0x0000003045317209 */ /* 0x010fe40007810000 */
[----:B-----5:R-:W-:Y:S02]  /*1b100*/  FMNMX.FTZ R109, R71, R196, !PT ;  /* 0x000000c4476d7209 */ /* 0x020fe40007810000 */
[----:B------:R-:W-:Y:S01]  /*1b110*/  FMNMX.FTZ R48, R70, R49, !PT ;  /* 0x0000003146307209 */ /* 0x000fe20007810000 */
[----:B------:R-:W1:Y:S01]  /*1b120*/  MUFU.TANH R76, R76 ;  /* 0x0000004c004c7308 */ /* 0x000e620000002400 */
[----:B------:R-:W-:Y:S01]  /*1b130*/  FMNMX.FTZ R196, R72, R109, !PT ;  /* 0x0000006d48c47209 */ /* 0x000fe20007810000 */
[C---:B------:R-:W-:Y:S01]  /*1b140*/  FMUL.FTZ R109, R2.reuse, R110 ;  /* 0x0000006e026d7220 */ /* 0x040fe20000410000 */
[----:B------:R-:W-:Y:S01]  /*1b150*/  FMNMX.FTZ R49, R73, R48, !PT ;  /* 0x0000003049317209 */ /* 0x000fe20007810000 */
[----:B------:R-:W-:Y:S01]  /*1b160*/  FMUL.FTZ R110, R2, R111 ;  /* 0x0000006f026e7220 */ /* 0x000fe20000410000 */
[----:B------:R-:W-:-:S03]  /*1b170*/  FMNMX.FTZ R197, R75, R196, !PT ;  /* 0x000000c44bc57209 */ /* 0x000fc60007810000 */
        /* <DEDUP_REMOVED lines=12> */
[C---:B------:R-:W-:Y:S01]  /*1b240*/  FMUL.FTZ R111, R2.reuse, R112 ;  /* 0x00000070026f7220 */ /* 0x040fe20000410000 */
[----:B------:R-:W-:-:S05]  /*1b250*/  FMUL.FTZ R112, R2, R113 ;  /* 0x0000007102707220 */ /* 0x000fca0000410000 */
        /* <DEDUP_REMOVED lines=16> */
[C---:B------:R-:W-:Y:S01]  /*1b360*/  FMUL.FTZ R113, R2.reuse, R114 ;  /* 0x0000007202717220 */ /* 0x040fe20000410000 */
[----:B------:R-:W-:-:S05]  /*1b370*/  FMUL.FTZ R114, R2, R115 ;  /* 0x0000007302727220 */ /* 0x000fca0000410000 */
        /* <DEDUP_REMOVED lines=16> */
[C---:B------:R-:W-:Y:S01]  /*1b480*/  FMUL.FTZ R115, R2.reuse, R116 ;  /* 0x0000007402737220 */ /* 0x040fe20000410000 */
[----:B------:R-:W-:-:S05]  /*1b490*/  FMUL.FTZ R116, R2, R117 ;  /* 0x0000007502747220 */ /* 0x000fca0000410000 */
        /* <DEDUP_REMOVED lines=41> */
[----:B--2---:R-:W-:Y:S02]  /*1b730*/  FMNMX.FTZ R119, R116, R119, !PT ;  /* 0x0000007774777209 */ /* 0x004fe40007810000 */
[----:B0-----:R-:W-:-:S03]  /*1b740*/  FMNMX.FTZ R49, R117, R48, !PT ;  /* 0x0000003075317209 */ /* 0x001fc60007810000 */
[----:B------:R-:W0:Y:S01]  /*1b750*/  SHFL.BFLY PT, R48, R119, 0x2, 0x1f ;  /* 0x0c401f0077307f89 */ /* 0x000e2200000e0000 */
[----:B-1----:R-:W-:Y:S01]  /*1b760*/  FMNMX.FTZ R196, R118, R49, !PT ;  /* 0x0000003176c47209 */ /* 0x002fe20007810000 */
[----:B------:R-:W-:-:S04]  /*1b770*/  IMAD.MOV.U32 R49, RZ, RZ, -0x7fffffe0 ;  /* 0x80000020ff317424 */ /* 0x000fc800078e00ff */
[----:B------:R-:W1:Y:S01]  /*1b780*/  SHFL.BFLY PT, R199, R196, 0x2, 0x1f ;  /* 0x0c401f00c4c77f89 */ /* 0x000e6200000e0000 */
[----:B------:R-:W-:Y:S01]  /*1b790*/  R2UR UR11, R49 ;  /* 0x00000000310b72ca */ /* 0x000fe200000e0000 */
[----:B------:R-:W-:Y:S01]  /*1b7a0*/  IMAD.MOV.U32 R49, RZ, RZ, -0x7fffffe0 ;  /* 0x80000020ff317424 */ /* 0x000fe200078e00ff */
[----:B0-----:R-:W-:Y:S01]  /*1b7b0*/  FMNMX.FTZ R197, R119, R48, !PT ;  /* 0x0000003077c57209 */ /* 0x001fe20007810000 */
[----:B------:R-:W-:Y:S02]  /*1b7c0*/  VIADD R48, R14, 0x202 ;  /* 0x000002020e307836 */ /* 0x000fe40000000000 */
[----:B------:R-:W-:Y:S02]  /*1b7d0*/  IMAD.U32 R119, RZ, RZ, UR28 ;  /* 0x0000001cff777e24 */ /* 0x000fe4000f8e00ff */
[----:B------:R-:W0:Y:S01]  /*1b7e0*/  SHFL.BFLY PT, R226, R197, 0x1, 0x1f ;  /* 0x0c201f00c5e27f89 */ /* 0x000e2200000e0000 */
[----:B------:R-:W-:Y:S01]  /*1b7f0*/  R2UR UR10, R48 ;  /* 0x00000000300a72ca */ /* 0x000fe200000e0000 */
[----:B------:R-:W-:Y:S01]  /*1b800*/  VIADD R48, R14, 0x400 ;  /* 0x000004000e307836 */ /* 0x000fe20000000000 */
[----:B-1----:R-:W-:-:S05]  /*1b810*/  FMNMX.FTZ R199, R196, R199, !PT ;  /* 0x000000c7c4c77209 */ /* 0x002fca0007810000 */
[----:B------:R-:W1:Y:S06]  /*1b820*/  SHFL.BFLY PT, R198, R199, 0x1, 0x1f ;  /* 0x0c201f00c7c67f89 */ /* 0x000e6c00000e0000 */
[----:B------:R-:W-:Y:S01]  /*1b830*/  QGMMA.64x128x32.F32.E4M3.E4M3 R120, R192, gdesc[UR8], R120, gsb0 ;  /* 0x01e00008c0787df3 */ /* 0x000fe20008000878 */
[----:B------:R-:W-:Y:S02]  /*1b840*/  R2UR UR10, R48 ;  /* 0x00000000300a72ca */ /* 0x000fe400000e0000 */
[----:B------:R-:W-:Y:S02]  /*1b850*/  R2UR UR11, R49 ;  /* 0x00000000310b72ca */ /* 0x000fe400000e0000 */
[----:B0-----:R-:W-:-:S05]  /*1b860*/  FMNMX.FTZ R226, R197, R226, !PT ;  /* 0x000000e2c5e27209 */ /* 0x001fca0007810000 */
[----:B------:R-:W-:-:S04]  /*1b870*/  FADD.FTZ R48, -R226, R217 ;  /* 0x000000d9e2307221 */ /* 0x000fc80000010100 */
[----:B------:R-:W-:Y:S01]  /*1b880*/  FMUL.FTZ R48, R48, UR28 ;  /* 0x0000001c30307c20 */ /* 0x000fe20008410000 */
[----:B-1----:R-:W-:-:S05]  /*1b890*/  FMNMX.FTZ R227, R199, R198, !PT ;  /* 0x000000c6c7e37209 */ /* 0x002fca0007810000 */
[----:B------:R-:W-:Y:S01]  /*1b8a0*/  MUFU.EX2 R48, R48 ;  /* 0x0000003000307308 */ /* 0x000fe20000000800 */
[----:B------:R-:W-:-:S04]  /*1b8b0*/  FADD.FTZ R49, -R227, R222 ;  /* 0x000000dee3317221 */ /* 0x000fc80000010100 */
[----:B------:R-:W-:-:S06]  /*1b8c0*/  FMUL.FTZ R49, R49, UR28 ;  /* 0x0000001c31317c20 */ /* 0x000fcc0008410000 */
[----:B------:R-:W-:Y:S01]  /*1b8d0*/  MUFU.EX2 R49, R49 ;  /* 0x0000003100317308 */ /* 0x000fe20000000800 */
[----:B------:R-:W-:Y:S02]  /*1b8e0*/  WARPGROUP.DEPBAR.LE gsb0, 0x0 ;  /* 0x00008000000079c5 */ /* 0x000fe40000010000 */
[----:B------:R-:W-:Y:S01]  /*1b8f0*/  WARPGROUP.ARRIVE ;  /* 0x00000000000079c5 */ /* 0x000fe20000000000 */
[----:B------:R-:W-:-:S01]  /*1b900*/  FFMA.FTZ R192, R226, R119, -8 ;  /* 0xc1000000e2c07423 */ /* 0x000fc20000010077 */
[----:B------:R-:W-:-:S03]  /*1b910*/  IMAD.U32 R194, RZ, RZ, UR28 ;  /* 0x0000001cffc27e24 */ /* 0x000fc6000f8e00ff */
[--C-:B------:R-:W-:Y:S01]  /*1b920*/  FFMA.FTZ R119, R20, UR28, -R192.reuse ;  /* 0x0000001c14777c23 */ /* 0x100fe200080108c0 */
[----:B------:R-:W-:Y:S01]  /*1b930*/  QGMMA.64x128x32.F32.E4M3.E4M3 R120, R188, gdesc[UR8], R120, gsb0 ;  /* 0x01e00008bc787df3 */ /* 0x000fe20008000878 */
        /* <DEDUP_REMOVED lines=23> */
[----:B------:R-:W-:Y:S01]  /*1bab0*/  FFMA.FTZ R111, R115, UR28, -R192 ;  /* 0x0000001c736f7c23 */ /* 0x000fe200080108c0 */
[----:B------:R-:W-:-:S01]  /*1bac0*/  FFMA.FTZ R115, R227, R194, -8 ;  /* 0xc1000000e3737423 */ /* 0x000fc200000100c2 */
        /* <DEDUP_REMOVED lines=23> */
[----:B------:R-:W-:-:S01]  /*1bc40*/  FFMA.FTZ R192, R21, UR28, -R115 ;  /* 0x0000001c15c07c23 */ /* 0x000fc20008010873 */
[--C-:B------:R-:W-:Y:S01]  /*1bc50*/  FFMA.FTZ R21, R24, UR28, -R115.reuse ;  /* 0x0000001c18157c23 */ /* 0x100fe20008010873 */
[----:B------:R-:W0:Y:S01]  /*1bc60*/  MUFU.EX2 R119, R119 ;  /* 0x0000007700777308 */ /* 0x000e220000000800 */
        /* <DEDUP_REMOVED lines=17> */
[----:B0-----:R-:W-:Y:S01]  /*1bd80*/  FFMA.FTZ R5, R48, R5, R119 ;  /* 0x0000000530057223 */ /* 0x001fe20000010077 */
[----:B------:R-:W-:-:S01]  /*1bd90*/  FFMA.FTZ R57, R58, UR28, -R115 ;  /* 0x0000001c3a397c23 */ /* 0x000fc20008010873 */
[--C-:B------:R-:W-:Y:S01]  /*1bda0*/  FFMA.FTZ R58, R61, UR28, -R115.reuse ;  /* 0x0000001c3d3a7c23 */ /* 0x100fe20008010873 */
[----:B------:R-:W-:-:S01]  /*1bdb0*/  FFMA.FTZ R61, R62, UR28, -R115 ;  /* 0x0000001c3e3d7c23 */ /* 0x000fc20008010873 */
[--C-:B------:R-:W-:Y:S01]  /*1bdc0*/  FFMA.FTZ R62, R65, UR28, -R115.reuse ;  /* 0x0000001c413e7c23 */ /* 0x100fe20008010873 */
[----:B------:R-:W-:-:S01]  /*1bdd0*/  FFMA.FTZ R65, R66, UR28, -R115 ;  /* 0x0000001c42417c23 */ /* 0x000fc20008010873 */
[----:B------:R-:W0:Y:S01]  /*1bde0*/  MUFU.EX2 R21, R21 ;  /* 0x0000001500157308 */ /* 0x000e220000000800 */
[----:B-1----:R-:W-:-:S01]  /*1bdf0*/  FFMA.FTZ R4, R49, R4, R192 ;  /* 0x0000000431047223 */ /* 0x002fc200000100c0 */
[--C-:B------:R-:W-:Y:S01]  /*1be00*/  FFMA.FTZ R66, R69, UR28, -R115.reuse ;  /* 0x0000001c45427c23 */ /* 0x100fe20008010873 */
[----:B------:R-:W-:-:S01]  /*1be10*/  FFMA.FTZ R69, R70, UR28, -R115 ;  /* 0x0000001c46457c23 */ /* 0x000fc20008010873 */
[--C-:B------:R-:W-:Y:S01]  /*1be20*/  FFMA.FTZ R70, R73, UR28, -R115.reuse ;  /* 0x0000001c49467c23 */ /* 0x100fe20008010873 */
[----:B------:R-:W-:-:S01]  /*1be30*/  FFMA.FTZ R73, R74, UR28, -R115 ;  /* 0x0000001c4a497c23 */ /* 0x000fc20008010873 */
[--C-:B------:R-:W-:Y:S01]  /*1be40*/  FFMA.FTZ R74, R77, UR28, -R115.reuse ;  /* 0x0000001c4d4a7c23 */ /* 0x100fe20008010873 */
[----:B------:R-:W-:-:S01]  /*1be50*/  FFMA.FTZ R77, R78, UR28, -R115 ;  /* 0x0000001c4e4d7c23 */ /* 0x000fc20008010873 */
[----:B------:R-:W1:Y:S08]  /*1be60*/  MUFU.EX2 R15, R15 ;  /* 0x0000000f000f7308 */ /* 0x000e700000000800 */
[----:B------:R-:W3:Y:S08]  /*1be70*/  MUFU.EX2 R24, R24 ;  /* 0x0000001800187308 */ /* 0x000ef00000000800 */
[----:B------:R-:W4:Y:S08]  /*1be80*/  MUFU.EX2 R26, R26 ;  /* 0x0000001a001a7308 */ /* 0x000f300000000800 */
[----:B------:R-:W5:Y:S08]  /*1be90*/  MUFU.EX2 R27, R27 ;  /* 0x0000001b001b7308 */ /* 0x000f700000000800 */
[----:B------:R-:W5:Y:S08]  /*1bea0*/  MUFU.EX2 R25, R25 ;  /* 0x0000001900197308 */ /* 0x000f700000000800 */
[----:B------:R-:W5:Y:S08]  /*1beb0*/  MUFU.EX2 R28, R28 ;  /* 0x0000001c001c7308 */ /* 0x000f700000000800 */
[----:B------:R-:W5:Y:S08]  /*1bec0*/  MUFU.EX2 R30, R30 ;  /* 0x0000001e001e7308 */ /* 0x000f700000000800 */
[----:B------:R-:W5:Y:S01]  /*1bed0*/  MUFU.EX2 R31, R31 ;  /* 0x0000001f001f7308 */ /* 0x000f620000000800 */
[----:B------:R-:W-:-:S02]  /*1bee0*/  WARPGROUP.DEPBAR.LE gsb0, 0x0 ;  /* 0x00008000000079c5 */ /* 0x000fc40000010000 */
[----:B--2---:R-:W-:Y:S01]  /*1bef0*/  FADD.FTZ R188, R20, R5 ;  /* 0x0000000514bc7221 */ /* 0x004fe20000010000 */
[----:B0-----:R-:W-:-:S01]  /*1bf00*/  FADD.FTZ R5, R21, R4 ;  /* 0x0000000415057221 */ /* 0x001fc20000010000 */
[----:B------:R-:W-:-:S03]  /*1bf10*/  WARPGROUP.ARRIVE ;  /* 0x00000000000079c5 */ /* 0x000fc60000000000 */
[----:B------:R-:W0:Y:S01]  /*1bf20*/  MUFU.EX2 R29, R29 ;  /* 0x0000001d001d7308 */ /* 0x000e220000000800 */
[----:B-1----:R-:W-:-:S01]  /*1bf30*/  FADD.FTZ R189, R15, R188 ;  /* 0x000000bc0fbd7221 */ /* 0x002fc20000010000 */
[----:B---3--:R-:W-:-:S03]  /*1bf40*/  FADD.FTZ R4, R24, R5 ;  /* 0x0000000518047221 */ /* 0x008fc60000010000 */
[----:B----4-:R-:W-:Y:S01]  /*1bf50*/  FADD.FTZ R78, R26, R189 ;  /* 0x000000bd1a4e7221 */ /* 0x010fe20000010000 */
[----:B-----5:R-:W-:-:S02]  /*1bf60*/  FADD.FTZ R5, R27, R4 ;  /* 0x000000041b057221 */ /* 0x020fc40000010000 */
[----:B------:R-:W1:Y:S01]  /*1bf70*/  MUFU.EX2 R32, R32 ;  /* 0x0000002000207308 */ /* 0x000e620000000800 */
[----:B------:R-:W-:-:S01]  /*1bf80*/  FADD.FTZ R189, R25, R78 ;  /* 0x0000004e19bd7221 */ /* 0x000fc20000010000 */
[----:B------:R-:W-:Y:S01]  /*1bf90*/  FADD.FTZ R4, R28, R5 ;  /* 0x000000051c047221 */ /* 0x000fe20000010000 */
[----:B------:R-:W-:-:S01]  /*1bfa0*/  FFMA.FTZ R78, R81, UR28, -R115 ;  /* 0x0000001c514e7c23 */ /* 0x000fc20008010873 */
[----:B------:R-:W-:Y:S01]  /*1bfb0*/  FFMA.FTZ R81, R82, UR28, -R115 ;  /* 0x0000001c52517c23 */ /* 0x000fe20008010873 */
[----:B------:R-:W-:-:S01]  /*1bfc0*/  FADD.FTZ R188, R30, R189 ;  /* 0x000000bd1ebc7221 */ /* 0x000fc20000010000 */
[----:B------:R-:W-:Y:S02]  /*1bfd0*/  FADD.FTZ R5, R31, R4 ;  /* 0x000000041f057221 */ /* 0x000fe40000010000 */
        /* <DEDUP_REMOVED lines=10> */
[--C-:B------:R-:W-:Y:S01]  /*1c080*/  FFMA.FTZ R82, R85, UR28, -R115.reuse ;  /* 0x0000001c55527c23 */ /* 0x100fe20008010873 */
[----:B------:R-:W-:-:S05]  /*1c090*/  FFMA.FTZ R85, R86, UR28, -R115 ;  /* 0x0000001c56557c23 */ /* 0x000fca0008010873 */
        /* <DEDUP_REMOVED lines=41> */
[----:B--2---:R-:W-:-:S01]  /*1c330*/  FADD.FTZ R5, R57, R4 ;  /* 0x0000000439057221 */ /* 0x004fc20000010000 */
[----:B------:R-:W-:-:S05]  /*1c340*/  VIADD R4, R14, 0x402 ;  /* 0x000004020e047836 */ /* 0x000fca0000000000 */
[----:B------:R-:W-:Y:S01]  /*1c350*/  R2UR UR10, R4 ;  /* 0x00000000040a72ca */ /* 0x000fe200000e0000 */
        /* <DEDUP_REMOVED lines=8> */
[----:B------:R-:W-:-:S05]  /*1c3e0*/  IMAD.MOV.U32 R5, RZ, RZ, -0x7fffffe0 ;  /* 0x80000020ff057424 */ /* 0x000fca00078e00ff */
[----:B------:R-:W-:Y:S01]  /*1c3f0*/  R2UR UR11, R5 ;  /* 0x00000000050b72ca */ /* 0x000fe200000e0000 */
[----:B------:R-:W0:Y:S01]  /*1c400*/  MUFU.EX2 R64, R64 ;  /* 0x0000004000407308 */ /* 0x000e220000000800 */
[----:B-1----:R-:W-:-:S07]  /*1c410*/  FADD.FTZ R14, R60, R189 ;  /* 0x000000bd3c0e7221 */ /* 0x002fce0000010000 */
[----:B------:R-:W1:Y:S01]  /*1c420*/  MUFU.EX2 R65, R65 ;  /* 0x0000004100417308 */ /* 0x000e620000000800 */
[----:B--2---:R-:W-:-:S01]  /*1c430*/  FADD.FTZ R189, R59, R14 ;  /* 0x0000000e3bbd7221 */ /* 0x004fc20000010000 */
[----:B------:R-:W-:Y:S02]  /*1c440*/  FFMA.FTZ R14, R97, UR28, -R115 ;  /* 0x0000001c610e7c23 */ /* 0x000fe40008010873 */
[----:B------:R-:W-:Y:S04]  /*1c450*/  QGMMA.64x128x32.F32.E4M3.E4M3 R120, R184, gdesc[UR8], R120, gsb0 ;  /* 0x01e00008b8787df3 */ /* 0x000fe80008000878 */
        /* <DEDUP_REMOVED lines=19> */
[----:B------:R-:W-:Y:S01]  /*1c590*/  MUFU.EX2 R71, R71 ;  /* 0x0000004700477308 */ /* 0x000fe20000000800 */
[----:B--2---:R-:W-:-:S07]  /*1c5a0*/  FADD.FTZ R98, R72, R189 ;  /* 0x000000bd48627221 */ /* 0x004fce0000010000 */
[----:B------:R-:W1:Y:S01]  /*1c5b0*/  MUFU.EX2 R74, R74 ;  /* 0x0000004a004a7308 */ /* 0x000e620000000800 */
[----:B0-----:R-:W-:-:S07]  /*1c5c0*/  FADD.FTZ R5, R73, R4 ;  /* 0x0000000449057221 */ /* 0x001fce0000010000 */
[----:B------:R-:W-:Y:S08]  /*1c5d0*/  MUFU.EX2 R76, R76 ;  /* 0x0000004c004c7308 */ /* 0x000ff00000000800 */
[----:B------:R-:W0:Y:S01]  /*1c5e0*/  MUFU.EX2 R77, R77 ;  /* 0x0000004d004d7308 */ /* 0x000e220000000800 */
[----:B-1----:R-:W-:-:S07]  /*1c5f0*/  FADD.FTZ R4, R74, R5 ;  /* 0x000000054a047221 */ /* 0x002fce0000010000 */
[----:B------:R-:W-:Y:S08]  /*1c600*/  MUFU.EX2 R75, R75 ;  /* 0x0000004b004b7308 */ /* 0x000ff00000000800 */
[----:B------:R-:W1:Y:S01]  /*1c610*/  MUFU.EX2 R78, R78 ;  /* 0x0000004e004e7308 */ /* 0x000e620000000800 */
[----:B0-----:R-:W-:-:S07]  /*1c620*/  FADD.FTZ R5, R77, R4 ;  /* 0x000000044d057221 */ /* 0x001fce0000010000 */
[----:B------:R-:W-:Y:S08]  /*1c630*/  MUFU.EX2 R80, R80 ;  /* 0x0000005000507308 */ /* 0x000ff00000000800 */
[----:B------:R-:W0:Y:S01]  /*1c640*/  MUFU.EX2 R81, R81 ;  /* 0x0000005100517308 */ /* 0x000e220000000800 */
[----:B-1----:R-:W-:-:S07]  /*1c650*/  FADD.FTZ R4, R78, R5 ;  /* 0x000000054e047221 */ /* 0x002fce0000010000 */
[----:B------:R-:W-:Y:S08]  /*1c660*/  MUFU.EX2 R79, R79 ;  /* 0x0000004f004f7308 */ /* 0x000ff00000000800 */
[----:B------:R-:W1:Y:S01]  /*1c670*/  MUFU.EX2 R82, R82 ;  /* 0x0000005200527308 */ /* 0x000e620000000800 */
[----:B0-----:R-:W-:-:S01]  /*1c680*/  FADD.FTZ R5, R81, R4 ;  /* 0x0000000451057221 */ /* 0x001fc20000010000 */
[----:B------:R-:W-:-:S02]  /*1c690*/  WARPGROUP.DEPBAR.LE gsb0, 0x0 ;  /* 0x00008000000079c5 */ /* 0x000fc40000010000 */
[----:B------:R-:W-:-:S04]  /*1c6a0*/  FADD.FTZ R185, R71, R98 ;  /* 0x0000006247b97221 */ /* 0x000fc80000010000 */
[----:B------:R-:W0:Y:S01]  /*1c6b0*/  MUFU.EX2 R84, R84 ;  /* 0x0000005400547308 */ /* 0x000e220000000800 */
[----:B------:R-:W-:-:S04]  /*1c6c0*/  FADD.FTZ R98, R76, R185 ;  /* 0x000000b94c627221 */ /* 0x000fc80000010000 */
[----:B------:R-:W-:Y:S01]  /*1c6d0*/  FADD.FTZ R185, R75, R98 ;  /* 0x000000624bb97221 */ /* 0x000fe20000010000 */
[----:B------:R-:W-:-:S01]  /*1c6e0*/  FFMA.FTZ R98, R105, UR28, -R115 ;  /* 0x0000001c69627c23 */ /* 0x000fc20008010873 */
[----:B------:R-:W-:Y:S01]  /*1c6f0*/  FFMA.FTZ R105, R106, UR28, -R115 ;  /* 0x0000001c6a697c23 */ /* 0x000fe20008010873 */
[----:B------:R-:W2:Y:S01]  /*1c700*/  MUFU.EX2 R85, R85 ;  /* 0x0000005500557308 */ /* 0x000ea20000000800 */
[----:B------:R-:W-:-:S01]  /*1c710*/  FADD.FTZ R102, R80, R185 ;  /* 0x000000b950667221 */ /* 0x000fc20000010000 */
[----:B-1----:R-:W-:-:S03]  /*1c720*/  FADD.FTZ R4, R82, R5 ;  /* 0x0000000552047221 */ /* 0x002fc60000010000 */
[----:B------:R-:W-:-:S03]  /*1c730*/  FADD.FTZ R185, R79, R102 ;  /* 0x000000664fb97221 */ /* 0x000fc60000010000 */
[----:B------:R-:W1:Y:S01]  /*1c740*/  MUFU.EX2 R83, R83 ;  /* 0x0000005300537308 */ /* 0x000e620000000800 */
[----:B0-----:R-:W-:-:S07]  /*1c750*/  FADD.FTZ R102, R84, R185 ;  /* 0x000000b954667221 */ /* 0x001fce0000010000 */
[----:B------:R-:W0:Y:S01]  /*1c760*/  MUFU.EX2 R86, R86 ;  /* 0x0000005600567308 */ /* 0x000e220000000800 */
[----:B--2---:R-:W-:-:S07]  /*1c770*/  FADD.FTZ R5, R85, R4 ;  /* 0x0000000455057221 */ /* 0x004fce0000010000 */
[----:B------:R-:W2:Y:S01]  /*1c780*/  MUFU.EX2 R88, R88 ;  /* 0x0000005800587308 */ /* 0x000ea20000000800 */
[----:B-1----:R-:W-:-:S01]  /*1c790*/  FADD.FTZ R185, R83, R102 ;  /* 0x0000006653b97221 */ /* 0x002fc20000010000 */
[--C-:B------:R-:W-:Y:S01]  /*1c7a0*/  FFMA.FTZ R102, R109, UR28, -R115.reuse ;  /* 0x0000001c6d667c23 */ /* 0x100fe20008010873 */
[----:B------:R-:W-:-:S05]  /*1c7b0*/  FFMA.FTZ R109, R110, UR28, -R115 ;  /* 0x0000001c6e6d7c23 */ /* 0x000fca0008010873 */
        /* <DEDUP_REMOVED lines=16> */
[--C-:B------:R-:W-:Y:S01]  /*1c8c0*/  FFMA.FTZ R106, R113, UR28, -R115.reuse ;  /* 0x0000001c716a7c23 */ /* 0x100fe20008010873 */
[----:B------:R-:W-:-:S05]  /*1c8d0*/  FFMA.FTZ R113, R114, UR28, -R115 ;  /* 0x0000001c72717c23 */ /* 0x000fca0008010873 */
        /* <DEDUP_REMOVED lines=15> */
[----:B-1----:R-:W-:-:S01]  /*1c9d0*/  FADD.FTZ R5, R101, R4 ;  /* 0x0000000465057221 */ /* 0x002fc20000010000 */
[----:B------:R-:W-:-:S04]  /*1c9e0*/  @!P0 IMAD R4, R208, 0x8, R18 ;  /* 0x00000008d0048824 */ /* 0x000fc800078e0212 */
[----:B------:R-:W-:Y:S02]  /*1c9f0*/  @!P0 VIADD R4, R4, 0x28840 ;  /* 0x0002884004048836 */ /* 0x000fe40000000000 */
[----:B------:R-:W1:Y:S01]  /*1ca00*/  MUFU.EX2 R104, R104 ;  /* 0x0000006800687308 */ /* 0x000e620000000800 */
[----:B0-----:R-:W-:-:S02]  /*1ca10*/  FADD.FTZ R117, R99, R114 ;  /* 0x0000007263757221 */ /* 0x001fc40000010000 */
[----:B------:R-:W-:Y:S01]  /*1ca20*/  @!P0 PRMT R4, RZ, 0x654, R4 ;  /* 0x00000654ff048816 */ /* 0x000fe20000000004 */
[----:B------:R0:W-:Y:S06]  /*1ca30*/  BAR.ARV R232, 0x100 ;  /* 0x000400e80000751d */ /* 0x0001ec0000002000 */
[----:B------:R-:W3:Y:S01]  /*1ca40*/  MUFU.EX2 R105, R105 ;  /* 0x0000006900697308 */ /* 0x000ee20000000800 */
[----:B--2---:R-:W-:-:S01]  /*1ca50*/  FADD.FTZ R114, R98, R5 ;  /* 0x0000000562727221 */ /* 0x004fc20000010000 */
[----:B------:R2:W-:Y:S01]  /*1ca60*/  @!P0 SYNCS.ARRIVE.TRANS64.RED.A1T0 RZ, [R4+URZ], RZ ;  /* 0x000000ff04ff89a7 */ /* 0x0005e2000810043f */
[----:B-1----:R-:W-:-:S05]  /*1ca70*/  FADD.FTZ R184, R104, R117 ;  /* 0x0000007568b87221 */ /* 0x002fca0000010000 */
[----:B------:R-:W1:Y:S08]  /*1ca80*/  MUFU.EX2 R103, R103 ;  /* 0x0000006700677308 */ /* 0x000e700000000800 */
[----:B------:R-:W4:Y:S01]  /*1ca90*/  MUFU.EX2 R102, R102 ;  /* 0x0000006600667308 */ /* 0x000f220000000800 */
[----:B---3--:R-:W-:-:S07]  /*1caa0*/  FADD.FTZ R5, R105, R114 ;  /* 0x0000007269057221 */ /* 0x008fce0000010000 */
[----:B------:R-:W2:Y:S01]  /*1cab0*/  MUFU.EX2 R108, R108 ;  /* 0x0000006c006c7308 */ /* 0x000ea20000000800 */
[----:B-1----:R-:W-:-:S07]  /*1cac0*/  FADD.FTZ R117, R103, R184 ;  /* 0x000000b867757221 */ /* 0x002fce0000010000 */
        /* <DEDUP_REMOVED lines=18> */
[----:B---3--:R-:W-:-:S03]  /*1cbf0*/  FADD.FTZ R5, R116, R117 ;  /* 0x0000007574057221 */ /* 0x008fc60000010000 */
[----:B--2---:R-:W-:Y:S01]  /*1cc00*/  FADD.FTZ R4, R115, R4 ;  /* 0x0000000473047221 */ /* 0x004fe20000010000 */
[----:B0-----:R-:W-:Y:S06]  /*1cc10*/  @!P1 BRA `(.L_x_1341) ;  /* 0x0000000000049947 */ /* 0x001fec0003800000 */
[----:B------:R-:W-:Y:S01]  /*1cc20*/  BPT.TRAP 0x1 ;  /* 0x000000040000795c */ /* 0x000fe20000300000 */
.L_x_1341:
        /* <DEDUP_REMOVED lines=11> */
[-C--:B------:R-:W-:Y:S01]  /*1cce0*/  FMUL.FTZ R124, R124, R48.reuse ;  /* 0x000000307c7c7220 */ /* 0x080fe20000410000 */
        /* <DEDUP_REMOVED lines=112> */
.L_x_1331:
[----:B------:R-:W-:-:S13]  /*1d3f0*/  ISETP.GE.AND P1, PT, R3, R221, PT ;  /* 0x000000dd0300720c */ /* 0x000fda0003f26270 */
[----:B------:R-:W-:Y:S05]  /*1d400*/  @!P1 BRA `(.L_x_1343) ;  /* 0x0000005400b49947 */ /* 0x000fea0003800000 */
[----:B------:R-:W-:Y:S02]  /*1d410*/  VIADD R225, R0, 0x8 ;  /* 0x0000000800e17836 */ /* 0x000fe40000000000 */
[----:B------:R-:W-:Y:S02]  /*1d420*/  IMAD.MOV.U32 R217, RZ, RZ, R227 ;  /* 0x000000ffffd97224 */ /* 0x000fe400078e00e3 */
[----:B------:R-:W-:Y:S01]  /*1d430*/  IMAD.MOV.U32 R222, RZ, RZ, R226 ;  /* 0x000000ffffde7224 */ /* 0x000fe200078e00e2 */
[----:B------:R-:W-:Y:S01]  /*1d440*/  IADD3 R225, R225, R212, -R213 ;  /* 0x000000d4e1e17210 */ /* 0x000fe20007ffe8d5 */
[----:B------:R-:W-:Y:S02]  /*1d450*/  IMAD.MOV.U32 R232, RZ, RZ, R210 ;  /* 0x000000ffffe87224 */ /* 0x000fe400078e00d2 */
[----:B------:R-:W-:-:S07]  /*1d460*/  IMAD.MOV.U32 R224, RZ, RZ, R208 ;  /* 0x000000ffffe07224 */ /* 0x000fce00078e00d0 */
.L_x_1362:
        /* <DEDUP_REMOVED lines=11> */
.L_x_1345:
[----:B------:R-:W-:Y:S01]  /*1d520*/  IMAD R14, R208, 0x8, R18 ;  /* 0x00000008d00e7824 */ /* 0x000fe200078e0212 */
[----:B------:R-:W-:-:S04]  /*1d530*/  SHF.L.U32 R15, R210, 0x1f, RZ ;  /* 0x0000001fd20f7819 */ /* 0x000fc800000006ff */
[----:B------:R0:W1:Y:S01]  /*1d540*/  SYNCS.PHASECHK.TRANS64.TRYWAIT P2, [R14+URZ+0x28830], R15 ;  /* 0x0288300f0e0075a7 */ /* 0x000062000804017f */
[----:B------:R-:W-:Y:S05]  /*1d550*/  @!P3 BRA `(.L_x_1346) ;  /* 0x000000000004b947 */ /* 0x000fea0003800000 */
[----:B------:R-:W-:Y:S01]  /*1d560*/  BPT.TRAP 0x1 ;  /* 0x000000040000795c */ /* 0x000fe20000300000 */
.L_x_1346:
[----:B------:R-:W-:Y:S04]  /*1d570*/  BSSY B0, `(.L_x_1344) ;  /* 0x0000004000007945 */ /* 0x000fe80003800000 */
[----:B-1----:R-:W-:Y:S05]  /*1d580*/  @P2 BRA `(.L_x_1347) ;  /* 0x0000000000082947 */ /* 0x002fea0003800000 */
[----:B------:R-:W1:Y:S02]  /*1d590*/  SYNCS.PHASECHK.TRANS64.TRYWAIT P2, [R14+URZ+0x28830], R15 ;  /* 0x0288300f0e0075a7 */ /* 0x000e64000804017f */
[----:B-1----:R-:W-:Y:S05]  /*1d5a0*/  @!P2 BRA `(.L_x_1348) ;  /* 0x000000fc0028a947 */ /* 0x002fea0003800000 */
.L_x_1347:
[----:B------:R-:W-:Y:S05]  /*1d5b0*/  BSYNC B0 ;  /* 0x0000000000007941 */ /* 0x000fea0003800000 */
.L_x_1344:
        /* <DEDUP_REMOVED lines=45> */
.L_x_1350:
[----:B------:R-:W-:Y:S01]  /*1d890*/  SHF.L.U32 R14, R232, 0x1f, RZ ;  /* 0x0000001fe80e7819 */ /* 0x000fe200000006ff */
[----:B------:R-:W-:-:S04]  /*1d8a0*/  IMAD R15, R224, 0x8, R18 ;  /* 0x00000008e00f7824 */ /* 0x000fc800078e0212 */
[----:B------:R0:W1:Y:S01]  /*1d8b0*/  SYNCS.PHASECHK.TRANS64.TRYWAIT P1, [R15+URZ+0x28850], R14 ;  /* 0x0288500e0f0075a7 */ /* 0x000062000802017f */
[----:B------:R-:W-:Y:S05]  /*1d8c0*/  @!P2 BRA `(.L_x_1351) ;  /* 0x000000000004a947 */ /* 0x000fea0003800000 */
[----:B------:R-:W-:Y:S01]  /*1d8d0*/  BPT.TRAP 0x1 ;  /* 0x000000040000795c */ /* 0x000fe20000300000 */
.L_x_1351:
[----:B-1----:R-:W-:Y:S05]  /*1d8e0*/  @P1 BRA `(.L_x_1349) ;  /* 0x0000000000081947 */ /* 0x002fea0003800000 */
[----:B------:R-:W1:Y:S02]  /*1d8f0*/  SYNCS.PHASECHK.TRANS64.TRYWAIT P1, [R15+URZ+0x28850], R14 ;  /* 0x0288500e0f0075a7 */ /* 0x000e64000802017f */
[----:B-1----:R-:W-:Y:S05]  /*1d900*/  @!P1 BRA `(.L_x_1352) ;  /* 0x000000f800649947 */ /* 0x002fea0003800000 */
.L_x_1349:
        /* <DEDUP_REMOVED lines=35> */
[----:B------:R-:W-:Y:S01]  /*1db40*/  QGMMA.64x128x32.F32.E4M3.E4M3 R120, R204, gdesc[UR8], R120, gsb0 ;  /* 0x01e00008cc787df3 */ /* 0x000fe20008000878 */
[----:B------:R-:W-:Y:S01]  /*1db50*/  R2UR UR10, R20 ;  /* 0x00000000140a72ca */ /* 0x000fe200000e0000 */
[----:B------:R-:W-:Y:S01]  /*1db60*/  VIADD R20, R14, 0x200 ;  /* 0x000002000e147836 */ /* 0x000fe20000000000 */
[----:B------:R-:W-:Y:S01]  /*1db70*/  R2UR UR11, R21 ;  /* 0x00000000150b72ca */ /* 0x000fe200000e0000 */
[----:B------:R-:W-:-:S02]  /*1db80*/  IMAD.MOV.U32 R21, RZ, RZ, -0x7fffffe0 ;  /* 0x80000020ff157424 */ /* 0x000fc400078e00ff */
        /* <DEDUP_REMOVED lines=41> */
[----:B0-----:R-:W-:Y:S01]  /*1de20*/  SHF.R.U32.HI R226, RZ, 0x7, R226 ;  /* 0x00000007ffe27819 */ /* 0x001fe200000116e2 */
        /* <DEDUP_REMOVED lines=11> */
[----:B------:R-:W-:Y:S01]  /*1dee0*/  ISETP.GE.AND P1, PT, R233, 0x1, PT ;  /* 0x00000001e900780c */ /* 0x000fe20003f26270 */
[----:B------:R-:W0:Y:S08]  /*1def0*/  MUFU.TANH R15, R15 ;  /* 0x0000000f000f7308 */ /* 0x000e300000002400 */
[----:B------:R-:W1:Y:S08]  /*1df00*/  MUFU.TANH R24, R24 ;  /* 0x0000001800187308 */ /* 0x000e700000002400 */
[----:B------:R-:W2:Y:S08]  /*1df10*/  MUFU.TANH R27, R27 ;  /* 0x0000001b001b7308 */ /* 0x000eb00000002400 */
        /* <DEDUP_REMOVED lines=15> */
[----:B------:R-:W-:-:S03]  /*1e010*/  IMAD.MOV.U32 R21, RZ, RZ, -0x7fffffe0 ;  /* 0x80000020ff157424 */ /* 0x000fc600078e00ff */
        /* <DEDUP_REMOVED lines=23> */
[C---:B------:R-:W-:Y:S01]  /*1e190*/  FMUL.FTZ R20, R2.reuse, R26 ;  /* 0x0000001a02147220 */ /* 0x040fe20000410000 */
[----:B------:R-:W-:Y:S01]  /*1e1a0*/  R2UR UR11, R21 ;  /* 0x00000000150b72ca */ /* 0x000fe200000e0000 */
[C---:B------:R-:W-:Y:S01]  /*1e1b0*/  FMUL.FTZ R21, R2.reuse, R25 ;  /* 0x0000001902157220 */ /* 0x040fe20000410000 */
[C---:B------:R-:W-:Y:S01]  /*1e1c0*/  FMUL.FTZ R25, R2.reuse, R28 ;  /* 0x0000001c02197220 */ /* 0x040fe20000410000 */
[----:B------:R-:W-:Y:S01]  /*1e1d0*/  FMUL.FTZ R26, R2, R29 ;  /* 0x0000001d021a7220 */ /* 0x000fe20000410000 */
[----:B------:R-:W-:Y:S01]  /*1e1e0*/  VIADD R28, R14, 0x400 ;  /* 0x000004000e1c7836 */ /* 0x000fe20000000000 */
[----:B------:R-:W0:Y:S01]  /*1e1f0*/  MUFU.TANH R20, R20 ;  /* 0x0000001400147308 */ /* 0x000e220000002400 */
[----:B------:R-:W-:-:S07]  /*1e200*/  IMAD.MOV.U32 R29, RZ, RZ, -0x7fffffe0 ;  /* 0x80000020ff1d7424 */ /* 0x000fce00078e00ff */
        /* <DEDUP_REMOVED lines=55> */
[----:B------:R-:W-:Y:S01]  /*1e580*/  @!P0 IMAD R28, R208, 0x8, R18 ;  /* 0x00000008d01c8824 */ /* 0x000fe200078e0212 */
[----:B------:R-:W-:Y:S01]  /*1e590*/  R2UR UR11, R29 ;  /* 0x000000001d0b72ca */ /* 0x000fe200000e0000 */
[----:B------:R-:W-:Y:S01]  /*1e5a0*/  FMUL.FTZ R99, R2, R100 ;  /* 0x0000006402637220 */ /* 0x000fe20000410000 */
[----:B------:R-:W-:Y:S01]  /*1e5b0*/  IADD3 R29, -R226, 0xb, RZ ;  /* 0x0000000be21d7810 */ /* 0x000fe20007ffe1ff */
[----:B------:R-:W-:-:S02]  /*1e5c0*/  @!P0 VIADD R114, R28, 0x28840 ;  /* 0x000288401c728836 */ /* 0x000fc40000000000 */
[C---:B------:R-:W-:Y:S01]  /*1e5d0*/  FMUL.FTZ R100, R2.reuse, R103 ;  /* 0x0000006702647220 */ /* 0x040fe20000410000 */
[C---:B------:R-:W-:Y:S01]  /*1e5e0*/  FMUL.FTZ R103, R2.reuse, R106 ;  /* 0x0000006a02677220 */ /* 0x040fe20000410000 */
[C---:B------:R-:W-:Y:S01]  /*1e5f0*/  FMUL.FTZ R106, R2.reuse, R111 ;  /* 0x0000006f026a7220 */ /* 0x040fe20000410000 */
[C---:B------:R-:W-:Y:S01]  /*1e600*/  FMUL.FTZ R111, R2.reuse, R112 ;  /* 0x00000070026f7220 */ /* 0x040fe20000410000 */
[----:B------:R-:W-:Y:S01]  /*1e610*/  @!P0 PRMT R114, RZ, 0x654, R114 ;  /* 0x00000654ff728816 */ /* 0x000fe20000000072 */
        /* <DEDUP_REMOVED lines=33> */
[----:B------:R-:W-:Y:S01]  /*1e830*/  FMUL.FTZ R184, R2, R116 ;  /* 0x0000007402b87220 */ /* 0x000fe20000410000 */
[----:B------:R-:W-:Y:S01]  /*1e840*/  IMAD R116, R3, -0xc0, RZ ;  /* 0xffffff4003747824 */ /* 0x000fe200078e02ff */
[----:B------:R0:W-:Y:S06]  /*1e850*/  BAR.ARV R29, 0x100 ;  /* 0x0004001d0000751d */ /* 0x0001ec0000002000 */
[----:B------:R5:W-:Y:S01]  /*1e860*/  @!P0 SYNCS.ARRIVE.TRANS64.RED.A1T0 RZ, [R114+URZ], RZ ;  /* 0x000000ff72ff89a7 */ /* 0x000be2000810043f */
[----:B------:R-:W-:Y:S01]  /*1e870*/  IADD3 R28, R116, 0x1, R212 ;  /* 0x00000001741c7810 */ /* 0x000fe20007ffe0d4 */
[----:B------:R-:W0:Y:S01]  /*1e880*/  MUFU.TANH R184, R184 ;  /* 0x000000b800b87308 */ /* 0x000e220000002400 */
[----:B------:R-:W-:-:S03]  /*1e890*/  IMAD R115, R215, -0x2, R116 ;  /* 0xfffffffed7737824 */ /* 0x000fc600078e0274 */
[----:B------:R-:W-:Y:S02]  /*1e8a0*/  IMAD.IADD R28, R28, 0x1, -R213 ;  /* 0x000000011c1c7824 */ /* 0x000fe400078e0ad5 */
[----:B-----5:R-:W-:Y:S02]  /*1e8b0*/  FMUL.FTZ R114, R2, R119 ;  /* 0x0000007702727220 */ /* 0x020fe40000410000 */
[----:B------:R-:W-:-:S04]  /*1e8c0*/  IMAD R28, R215, -0x2, R28 ;  /* 0xfffffffed71c7824 */ /* 0x000fc800078e021c */
[----:B------:R-:W0:Y:S01]  /*1e8d0*/  MUFU.TANH R114, R114 ;  /* 0x0000007200727308 */ /* 0x000e220000002400 */
[C---:B------:R-:W-:Y:S02]  /*1e8e0*/  VIADD R187, R28.reuse, UR25 ;  /* 0x000000191cbb7c36 */ /* 0x040fe40008000000 */
[----:B------:R-:W-:Y:S02]  /*1e8f0*/  VIADD R185, R28, UR27 ;  /* 0x0000001b1cb97c36 */ /* 0x000fe40008000000 */
[C---:B------:R-:W-:Y:S02]  /*1e900*/  IMAD.IADD R119, R0.reuse, 0x1, R187 ;  /* 0x0000000100777824 */ /* 0x040fe400078e02bb */
[----:B------:R-:W-:Y:S01]  /*1e910*/  IMAD.IADD R118, R0, 0x1, R185 ;  /* 0x0000000100767824 */ /* 0x000fe200078e02b9 */
[----:B-1234-:R-:W-:Y:S06]  /*1e920*/  @!P1 BRA `(.L_x_1353) ;  /* 0x00000000005c9947 */ /* 0x01efec0003800000 */
        /* <DEDUP_REMOVED lines=8> */
[----:B0-----:R-:W-:-:S04]  /*1e9b0*/  @P1 IMAD.HI.U32 R188, R189, R28, RZ ;  /* 0x0000001cbdbc1227 */ /* 0x001fc800078e00ff */
[----:B------:R-:W-:Y:S01]  /*1e9c0*/  IMAD.MOV.U32 R28, RZ, RZ, R189 ;  /* 0x000000ffff1c7224 */ /* 0x000fe200078e00bd */
[----:B------:R-:W-:-:S04]  /*1e9d0*/  @P1 SHF.R.U32.HI R28, RZ, R29, R188 ;  /* 0x0000001dff1c1219 */ /* 0x000fc800000116bc */
[----:B------:R-:W-:Y:S01]  /*1e9e0*/  LOP3.LUT R28, RZ, R28, RZ, 0x33, !PT ;  /* 0x0000001cff1c7212 */ /* 0x000fe200078e33ff */
[----:B------:R-:W-:Y:S06]  /*1e9f0*/  BRA `(.L_x_1356) ;  /* 0x0000000000187947 */ /* 0x000fec0003800000 */
.L_x_1355:
[----:B------:R-:W-:-:S05]  /*1ea00*/  IMAD.U32 R186, RZ, RZ, UR5 ;  /* 0x00000005ffba7e24 */ /* 0x000fca000f8e00ff */
[----:B------:R-:W-:-:S13]  /*1ea10*/  ISETP.NE.AND P1, PT, R186, 0x1, PT ;  /* 0x00000001ba00780c */ /* 0x000fda0003f25270 */
[----:B0-----:R-:W0:Y:S02]  /*1ea20*/  @P1 LDC.64 R28, c[0x0][0x9e8] ;  /* 0x00027a00ff1c1b82 */ /* 0x001e240000000a00 */
[----:B0-----:R-:W-:-:S04]  /*1ea30*/  @P1 IMAD.HI.U32 R188, R189, R28, RZ ;  /* 0x0000001cbdbc1227 */ /* 0x001fc800078e00ff */
[----:B------:R-:W-:Y:S01]  /*1ea40*/  IMAD.MOV.U32 R28, RZ, RZ, R189 ;  /* 0x000000ffff1c7224 */ /* 0x000fe200078e00bd */
[----:B------:R-:W-:-:S07]  /*1ea50*/  @P1 SHF.R.U32.HI R28, RZ, R29, R188 ;  /* 0x0000001dff1c1219 */ /* 0x000fce00000116bc */
.L_x_1356:
[----:B------:R-:W-:Y:S05]  /*1ea60*/  BSYNC B0 ;  /* 0x0000000000007941 */ /* 0x000fea0003800000 */
.L_x_1354:
[----:B------:R-:W-:-:S05]  /*1ea70*/  IMAD R28, R28, R186, R115 ;  /* 0x000000ba1c1c7224 */ /* 0x000fca00078e0273 */
[----:B------:R-:W-:Y:S02]  /*1ea80*/  VIADDMNMX R119, R28, R186, R119, PT ;  /* 0x000000ba1c777246 */ /* 0x000fe40003800177 */
[----:B------:R-:W-:-:S07]  /*1ea90*/  VIMNMX R118, R118, R28, !PT ;  /* 0x0000001c76767248 */ /* 0x000fce0007fe0100 */
.L_x_1353:
        /* <DEDUP_REMOVED lines=285> */
[----:B------:R-:W-:Y:S02]  /*1fc70*/  IMAD.U32 R118, RZ, RZ, UR5 ;  /* 0x00000005ff767e24 */ /* 0x000fe4000f8e00ff */
[----:B------:R-:W-:-:S03]  /*1fc80*/  VIADD R116, R0, 0x8 ;  /* 0x0000000800747836 */ /* 0x000fc60000000000 */
[----:B------:R-:W-:Y:S02]  /*1fc90*/  ISETP.NE.AND P6, PT, R118, 0x1, PT ;  /* 0x000000017600780c */ /* 0x000fe40003fc5270 */
[----:B------:R-:W-:-:S04]  /*1fca0*/  IADD3 R116, R116, R212, -R213 ;  /* 0x000000d474747210 */ /* 0x000fc80007ffe8d5 */
[----:B------:R-:W-:-:S07]  /*1fcb0*/  LOP3.LUT R119, RZ, R116, RZ, 0x33, !PT ;  /* 0x00000074ff777212 */ /* 0x000fce00078e33ff */
[----:B------:R-:W0:Y:S02]  /*1fcc0*/  @P6 LDC.64 R14, c[0x0][0x9e8] ;  /* 0x00027a00ff0e6b82 */ /* 0x000e240000000a00 */
[----:B0-----:R-:W-:-:S05]  /*1fcd0*/  @P6 IMAD.HI.U32 R14, R119, R14, RZ ;  /* 0x0000000e770e6227 */ /* 0x001fca00078e00ff */
[----:B------:R-:W-:-:S04]  /*1fce0*/  @P6 SHF.R.U32.HI R119, RZ, R15, R14 ;  /* 0x0000000fff776219 */ /* 0x000fc8000001160e */
[----:B------:R-:W-:Y:S01]  /*1fcf0*/  LOP3.LUT R14, RZ, R119, RZ, 0x33, !PT ;  /* 0x00000077ff0e7212 */ /* 0x000fe200078e33ff */
[----:B------:R-:W-:Y:S06]  /*1fd00*/  BRA `(.L_x_1360) ;  /* 0x0000000000187947 */ /* 0x000fec0003800000 */
.L_x_1359:
[----:B------:R-:W-:-:S05]  /*1fd10*/  IMAD.U32 R118, RZ, RZ, UR5 ;  /* 0x00000005ff767e24 */ /* 0x000fca000f8e00ff */
[----:B------:R-:W-:-:S13]  /*1fd20*/  ISETP.NE.AND P6, PT, R118, 0x1, PT ;  /* 0x000000017600780c */ /* 0x000fda0003fc5270 */
[----:B------:R-:W0:Y:S02]  /*1fd30*/  @P6 LDC.64 R14, c[0x0][0x9e8] ;  /* 0x00027a00ff0e6b82 */ /* 0x000e240000000a00 */
[----:B0-----:R-:W-:-:S04]  /*1fd40*/  @P6 IMAD.HI.U32 R116, R225, R14, RZ ;  /* 0x0000000ee1746227 */ /* 0x001fc800078e00ff */
[----:B------:R-:W-:Y:S01]  /*1fd50*/  IMAD.MOV.U32 R14, RZ, RZ, R225 ;  /* 0x000000ffff0e7224 */ /* 0x000fe200078e00e1 */
[----:B------:R-:W-:-:S07]  /*1fd60*/  @P6 SHF.R.U32.HI R14, RZ, R15, R116 ;  /* 0x0000000fff0e6219 */ /* 0x000fce0000011674 */
.L_x_1360:
[----:B------:R-:W-:Y:S05]  /*1fd70*/  BSYNC B0 ;  /* 0x0000000000007941 */ /* 0x000fea0003800000 */
.L_x_1358:
[----:B------:R-:W-:-:S05]  /*1fd80*/  IMAD R14, R14, R118, R115 ;  /* 0x000000760e0e7224 */ /* 0x000fca00078e0273 */
[----:B------:R-:W-:Y:S02]  /*1fd90*/  VIADDMNMX R187, R14, R118, R187, PT ;  /* 0x000000760ebb7246 */ /* 0x000fe400038001bb */
[----:B------:R-:W-:-:S07]  /*1fda0*/  VIMNMX R185, R185, R14, !PT ;  /* 0x0000000eb9b97248 */ /* 0x000fce0007fe0100 */
.L_x_1357:
        /* <DEDUP_REMOVED lines=271> */
[----:B0-----:R-:W-:-:S01]  /*20ea0*/  FFMA.FTZ R115, R59, UR28, -R116 ;  /* 0x0000001c3b737c23 */ /* 0x001fc20008010874 */
        /* <DEDUP_REMOVED lines=10> */
[----:B------:R-:W-:-:S02]  /*20f50*/  FFMA.FTZ R28, R28, UR28, -R116 ;  /* 0x0000001c1c1c7c23 */ /* 0x000fc40008010874 */
[----:B------:R-:W-:Y:S02]  /*20f60*/  FMNMX.FTZ R118, R42, R51, !PT ;  /* 0x000000332a767209 */ /* 0x000fe40007810000 */
[----:B------:R-:W-:Y:S01]  /*20f70*/  MUFU.EX2 R14, R14 ;  /* 0x0000000e000e7308 */ /* 0x000fe20000000800 */
[----:B0-----:R-:W-:-:S01]  /*20f80*/  FFMA.FTZ R119, R63, UR28, -R116 ;  /* 0x0000001c3f777c23 */ /* 0x001fc20008010874 */
[----:B------:R-:W-:-:S04]  /*20f90*/  FMNMX.FTZ R51, R45, R118, !PT ;  /* 0x000000762d337209 */ /* 0x000fc80007810000 */
[----:B------:R-:W-:Y:S02]  /*20fa0*/  FMNMX.FTZ R118, R46, R51, !PT ;  /* 0x000000332e767209 */ /* 0x000fe40007810000 */
[----:B------:R0:W-:Y:S02]  /*20fb0*/  MUFU.EX2 R51, R115 ;  /* 0x0000007300337308 */ /* 0x0001e40000000800 */
[----:B------:R-:W-:-:S04]  /*20fc0*/  FMNMX.FTZ R55, R49, R118, !PT ;  /* 0x0000007631377209 */ /* 0x000fc80007810000 */
        /* <DEDUP_REMOVED lines=28> */
[----:B------:R-:W-:Y:S01]  /*21190*/  FMNMX.FTZ R118, R82, R71, !PT ;  /* 0x0000004752767209 */ /* 0x000fe20007810000 */
[----:B------:R-:W-:-:S01]  /*211a0*/  FFMA.FTZ R71, R79, UR28, -R116 ;  /* 0x0000001c4f477c23 */ /* 0x000fc20008010874 */
        /* <DEDUP_REMOVED lines=17> */
[----:B0-----:R-:W-:Y:S01]  /*212c0*/  FMNMX.FTZ R115, R103, R88, !PT ;  /* 0x0000005867737209 */ /* 0x001fe20007810000 */
[----:B------:R-:W-:-:S03]  /*212d0*/  FFMA.FTZ R88, R89, UR28, -R116 ;  /* 0x0000001c59587c23 */ /* 0x000fc60008010874 */
[----:B------:R-:W-:Y:S02]  /*212e0*/  FMNMX.FTZ R118, R104, R115, !PT ;  /* 0x0000007368767209 */ /* 0x000fe40007810000 */
[----:B------:R-:W-:Y:S02]  /*212f0*/  MUFU.EX2 R35, R35 ;  /* 0x0000002300237308 */ /* 0x000fe40000000800 */
[----:B------:R-:W-:Y:S01]  /*21300*/  FMNMX.FTZ R89, R105, R118, !PT ;  /* 0x0000007669597209 */ /* 0x000fe20007810000 */
[----:B------:R-:W-:-:S03]  /*21310*/  FFMA.FTZ R118, R92, UR28, -R116 ;  /* 0x0000001c5c767c23 */ /* 0x000fc60008010874 */
[----:B------:R-:W-:Y:S02]  /*21320*/  FMNMX.FTZ R92, R106, R89, !PT ;  /* 0x000000596a5c7209 */ /* 0x000fe40007810000 */
[----:B------:R0:W-:Y:S02]  /*21330*/  MUFU.EX2 R89, R118 ;  /* 0x0000007600597308 */ /* 0x0001e40000000800 */
[----:B------:R-:W-:Y:S01]  /*21340*/  FMNMX.FTZ R115, R109, R92, !PT ;  /* 0x0000005c6d737209 */ /* 0x000fe20007810000 */
[--C-:B------:R-:W-:Y:S01]  /*21350*/  FFMA.FTZ R92, R93, UR28, -R116.reuse ;  /* 0x0000001c5d5c7c23 */ /* 0x100fe20008010874 */
[----:B------:R-:W-:-:S01]  /*21360*/  FFMA.FTZ R93, R96, UR28, -R116 ;  /* 0x0000001c605d7c23 */ /* 0x000fc20008010874 */
[--C-:B------:R-:W-:Y:S01]  /*21370*/  FFMA.FTZ R96, R97, UR28, -R116.reuse ;  /* 0x0000001c61607c23 */ /* 0x100fe20008010874 */
[----:B------:R-:W-:Y:S01]  /*21380*/  FMNMX.FTZ R115, R110, R115, !PT ;  /* 0x000000736e737209 */ /* 0x000fe20007810000 */
[--C-:B------:R-:W-:Y:S01]  /*21390*/  FFMA.FTZ R97, R99, UR28, -R116.reuse ;  /* 0x0000001c63617c23 */ /* 0x100fe20008010874 */
[----:B------:R-:W-:-:S01]  /*213a0*/  FFMA.FTZ R99, R102, UR28, -R116 ;  /* 0x0000001c66637c23 */ /* 0x000fc20008010874 */
[--C-:B0-----:R-:W-:Y:S01]  /*213b0*/  FFMA.FTZ R118, R101, UR28, -R116.reuse ;  /* 0x0000001c65767c23 */ /* 0x101fe20008010874 */
[----:B------:R-:W-:Y:S01]  /*213c0*/  FMNMX.FTZ R115, R112, R115, !PT ;  /* 0x0000007370737209 */ /* 0x000fe20007810000 */
[--C-:B------:R-:W-:Y:S01]  /*213d0*/  FFMA.FTZ R101, R107, UR28, -R116.reuse ;  /* 0x0000001c6b657c23 */ /* 0x100fe20008010874 */
[----:B------:R-:W-:-:S01]  /*213e0*/  FFMA.FTZ R107, R111, UR28, -R116 ;  /* 0x0000001c6f6b7c23 */ /* 0x000fc20008010874 */
[----:B------:R-:W-:Y:S01]  /*213f0*/  FFMA.FTZ R111, R184, UR28, -R116 ;  /* 0x0000001cb86f7c23 */ /* 0x000fe20008010874 */
[----:B------:R-:W-:Y:S01]  /*21400*/  FMNMX.FTZ R115, R114, R115, !PT ;  /* 0x0000007372737209 */ /* 0x000fe20007810000 */
[----:B------:R-:W-:-:S02]  /*21410*/  IMAD.U32 R184, RZ, RZ, UR28 ;  /* 0x0000001cffb87e24 */ /* 0x000fc4000f8e00ff */
[----:B------:R-:W-:-:S01]  /*21420*/  FFMA.FTZ R102, R108, UR28, -R116 ;  /* 0x0000001c6c667c23 */ /* 0x000fc20008010874 */
[--C-:B------:R-:W-:Y:S01]  /*21430*/  FFMA.FTZ R108, R113, UR28, -R116.reuse ;  /* 0x0000001c716c7c23 */ /* 0x100fe20008010874 */
[----:B------:R-:W-:Y:S01]  /*21440*/  FSEL R113, R226, RZ, P1 ;  /* 0x000000ffe2717208 */ /* 0x000fe20000800000 */
[----:B------:R-:W0:Y:S01]  /*21450*/  SHFL.BFLY PT, R186, R115, 0x2, 0x1f ;  /* 0x0c401f0073ba7f89 */ /* 0x000e2200000e0000 */
[----:B------:R-:W-:-:S01]  /*21460*/  FFMA.FTZ R116, R117, UR28, -R116 ;  /* 0x0000001c75747c23 */ /* 0x000fc20008010874 */
[----:B------:R-:W-:Y:S02]  /*21470*/  MUFU.EX2 R44, R44 ;  /* 0x0000002c002c7308 */ /* 0x000fe40000000800 */
[----:B------:R-:W-:-:S04]  /*21480*/  FADD.FTZ R113, -R113, R222 ;  /* 0x000000de71717221 */ /* 0x000fc80000010100 */
[----:B------:R-:W-:Y:S02]  /*21490*/  FMUL.FTZ R113, R113, UR28 ;  /* 0x0000001c71717c20 */ /* 0x000fe40008410000 */
[----:B------:R-:W-:Y:S08]  /*214a0*/  MUFU.EX2 R39, R39 ;  /* 0x0000002700277308 */ /* 0x000ff00000000800 */
[----:B------:R-:W1:Y:S01]  /*214b0*/  MUFU.EX2 R113, R113 ;  /* 0x0000007100717308 */ /* 0x000e620000000800 */
        /* <DEDUP_REMOVED lines=8> */
[----:B------:R-:W-:-:S01]  /*21540*/  FFMA.FTZ R115, R227, R184, -8 ;  /* 0xc1000000e3737423 */ /* 0x000fc200000100b8 */
[----:B-1----:R-:W-:Y:S01]  /*21550*/  FFMA.FTZ R184, R113, R5, R14 ;  /* 0x0000000571b87223 */ /* 0x002fe2000001000e */
[----:B------:R-:W-:Y:S03]  /*21560*/  MUFU.EX2 R64, R64 ;  /* 0x0000004000407308 */ /* 0x000fe60000000800 */
[----:B------:R-:W-:Y:S01]  /*21570*/  FSEL R115, R115, RZ, P1 ;  /* 0x000000ff73737208 */ /* 0x000fe20000800000 */
[----:B------:R-:W-:-:S04]  /*21580*/  FADD.FTZ R184, R15, R184 ;  /* 0x000000b80fb87221 */ /* 0x000fc80000010000 */
        /* <DEDUP_REMOVED lines=22> */
[----:B------:R-:W-:Y:S01]  /*216f0*/  FSEL R66, R227, RZ, P1 ;  /* 0x000000ffe3427208 */ /* 0x000fe20000800000 */
[----:B------:R-:W-:Y:S01]  /*21700*/  MUFU.EX2 R117, R117 ;  /* 0x0000007500757308 */ /* 0x000fe20000000800 */
[----:B------:R-:W-:-:S01]  /*21710*/  FADD.FTZ R119, R21, R184 ;  /* 0x000000b815777221 */ /* 0x000fc20000010000 */
[--C-:B------:R-:W-:Y:S01]  /*21720*/  FFMA.FTZ R69, R69, UR28, -R115.reuse ;  /* 0x0000001c45457c23 */ /* 0x100fe20008010873 */
[----:B------:R-:W-:-:S01]  /*21730*/  FFMA.FTZ R70, R70, UR28, -R115 ;  /* 0x0000001c46467c23 */ /* 0x000fc20008010873 */
[----:B------:R-:W-:Y:S01]  /*21740*/  FADD.FTZ R66, -R66, R217 ;  /* 0x000000d942427221 */ /* 0x000fe20000010100 */
[----:B------:R-:W-:-:S01]  /*21750*/  FADD.FTZ R184, R26, R119 ;  /* 0x000000771ab87221 */ /* 0x000fc20000010000 */
[--C-:B------:R-:W-:Y:S01]  /*21760*/  FFMA.FTZ R73, R73, UR28, -R115.reuse ;  /* 0x0000001c49497c23 */ /* 0x100fe20008010873 */
[----:B------:R-:W-:-:S01]  /*21770*/  FFMA.FTZ R74, R74, UR28, -R115 ;  /* 0x0000001c4a4a7c23 */ /* 0x000fc20008010873 */
[----:B------:R-:W-:Y:S01]  /*21780*/  FMUL.FTZ R66, R66, UR28 ;  /* 0x0000001c42427c20 */ /* 0x000fe20008410000 */
[----:B------:R-:W-:Y:S01]  /*21790*/  MUFU.EX2 R20, R20 ;  /* 0x0000001400147308 */ /* 0x000fe20000000800 */
[----:B------:R-:W-:-:S01]  /*217a0*/  FADD.FTZ R119, R25, R184 ;  /* 0x000000b819777221 */ /* 0x000fc20000010000 */
[--C-:B------:R-:W-:Y:S01]  /*217b0*/  FFMA.FTZ R77, R77, UR28, -R115.reuse ;  /* 0x0000001c4d4d7c23 */ /* 0x100fe20008010873 */
[----:B------:R-:W-:-:S01]  /*217c0*/  FFMA.FTZ R78, R78, UR28, -R115 ;  /* 0x0000001c4e4e7c23 */ /* 0x000fc20008010873 */
[----:B------:R-:W-:Y:S01]  /*217d0*/  FFMA.FTZ R81, R81, UR28, -R115 ;  /* 0x0000001c51517c23 */ /* 0x000fe20008010873 */
[----:B------:R-:W-:-:S01]  /*217e0*/  FADD.FTZ R184, R32, R119 ;  /* 0x0000007720b87221 */ /* 0x000fc20000010000 */
[--C-:B------:R-:W-:Y:S01]  /*217f0*/  FFMA.FTZ R82, R82, UR28, -R115.reuse ;  /* 0x0000001c52527c23 */ /* 0x100fe20008010873 */
[----:B------:R-:W-:-:S01]  /*21800*/  FFMA.FTZ R83, R83, UR28, -R115 ;  /* 0x0000001c53537c23 */ /* 0x000fc20008010873 */
[----:B------:R-:W0:Y:S01]  /*21810*/  MUFU.EX2 R66, R66 ;  /* 0x0000004200427308 */ /* 0x000e220000000800 */
[----:B------:R-:W-:-:S04]  /*21820*/  FADD.FTZ R119, R29, R184 ;  /* 0x000000b81d777221 */ /* 0x000fc80000010000 */
[----:B------:R-:W-:-:S03]  /*21830*/  FADD.FTZ R184, R36, R119 ;  /* 0x0000007724b87221 */ /* 0x000fc60000010000 */
[----:B------:R-:W1:Y:S01]  /*21840*/  MUFU.EX2 R24, R24 ;  /* 0x0000001800187308 */ /* 0x000e620000000800 */
[----:B------:R-:W-:-:S01]  /*21850*/  FADD.FTZ R119, R31, R184 ;  /* 0x000000b81f777221 */ /* 0x000fc20000010000 */
[----:B------:R-:W-:-:S03]  /*21860*/  FFMA.FTZ R184, R85, UR28, -R115 ;  /* 0x0000001c55b87c23 */ /* 0x000fc60008010873 */
[----:B------:R-:W-:-:S03]  /*21870*/  FADD.FTZ R186, R40, R119 ;  /* 0x0000007728ba7221 */ /* 0x000fc60000010000 */
[----:B------:R-:W2:Y:S01]  /*21880*/  MUFU.EX2 R27, R27 ;  /* 0x0000001b001b7308 */ /* 0x000ea20000000800 */
[----:B0-----:R-:W-:-:S01]  /*21890*/  FFMA.FTZ R5, R66, R4, R117 ;  /* 0x0000000442057223 */ /* 0x001fc20000010075 */
[----:B------:R-:W-:-:S03]  /*218a0*/  FADD.FTZ R85, R35, R186 ;  /* 0x000000ba23557221 */ /* 0x000fc60000010000 */
[----:B------:R-:W-:Y:S01]  /*218b0*/  FADD.FTZ R5, R20, R5 ;  /* 0x0000000514057221 */ /* 0x000fe20000010000 */
[----:B------:R-:W-:-:S01]  /*218c0*/  FADD.FTZ R186, R44, R85 ;  /* 0x000000552cba7221 */ /* 0x000fc20000010000 */
[----:B------:R-:W-:Y:S01]  /*218d0*/  FFMA.FTZ R85, R86, UR28, -R115 ;  /* 0x0000001c56557c23 */ /* 0x000fe20008010873 */
[----:B------:R-:W0:Y:S01]  /*218e0*/  MUFU.EX2 R30, R30 ;  /* 0x0000001e001e7308 */ /* 0x000e220000000800 */
[----:B-1----:R-:W-:-:S01]  /*218f0*/  FADD.FTZ R4, R24, R5 ;  /* 0x0000000518047221 */ /* 0x002fc20000010000 */
[----:B------:R-:W-:Y:S01]  /*21900*/  FADD.FTZ R119, R39, R186 ;  /* 0x000000ba27777221 */ /* 0x000fe20000010000 */
[----:B------:R-:W-:-:S03]  /*21910*/  FFMA.FTZ R86, R87, UR28, -R115 ;  /* 0x0000001c57567c23 */ /* 0x000fc60008010873 */
[----:B------:R-:W-:Y:S02]  /*21920*/  FADD.FTZ R186, R48, R119 ;  /* 0x0000007730ba7221 */ /* 0x000fe40000010000 */
[----:B------:R-:W1:Y:S01]  /*21930*/  MUFU.EX2 R33, R33 ;  /* 0x0000002100217308 */ /* 0x000e620000000800 */
[----:B--2---:R-:W-:-:S01]  /*21940*/  FADD.FTZ R5, R27, R4 ;  /* 0x000000041b057221 */ /* 0x004fc20000010000 */
[----:B------:R-:W-:-:S04]  /*21950*/  FADD.FTZ R87, R43, R186 ;  /* 0x000000ba2b577221 */ /* 0x000fc80000010000 */
[----:B------:R-:W-:Y:S01]  /*21960*/  FADD.FTZ R186, R52, R87 ;  /* 0x0000005734ba7221 */ /* 0x000fe20000010000 */
[----:B------:R-:W-:-:S01]  /*21970*/  FFMA.FTZ R87, R90, UR28, -R115 ;  /* 0x0000001c5a577c23 */ /* 0x000fc20008010873 */
[----:B------:R-:W2:Y:S01]  /*21980*/  MUFU.EX2 R34, R34 ;  /* 0x0000002200227308 */ /* 0x000ea20000000800 */
[----:B0-----:R-:W-:-:S01]  /*21990*/  FADD.FTZ R4, R30, R5 ;  /* 0x000000051e047221 */ /* 0x001fc20000010000 */
[----:B------:R-:W-:Y:S01]  /*219a0*/  FADD.FTZ R119, R47, R186 ;  /* 0x000000ba2f777221 */ /* 0x000fe20000010000 */
[----:B------:R-:W-:-:S03]  /*219b0*/  FFMA.FTZ R90, R91, UR28, -R115 ;  /* 0x0000001c5b5a7c23 */ /* 0x000fc60008010873 */
[----:B------:R-:W-:Y:S02]  /*219c0*/  FADD.FTZ R186, R56, R119 ;  /* 0x0000007738ba7221 */ /* 0x000fe40000010000 */
[----:B------:R-:W0:Y:S01]  /*219d0*/  MUFU.EX2 R37, R37 ;  /* 0x0000002500257308 */ /* 0x000e220000000800 */
[----:B-1----:R-:W-:-:S01]  /*219e0*/  FADD.FTZ R5, R33, R4 ;  /* 0x0000000421057221 */ /* 0x002fc20000010000 */
[----:B------:R-:W-:-:S04]  /*219f0*/  FADD.FTZ R91, R51, R186 ;  /* 0x000000ba335b7221 */ /* 0x000fc80000010000 */
[----:B------:R-:W-:Y:S01]  /*21a00*/  FADD.FTZ R186, R60, R91 ;  /* 0x0000005b3cba7221 */ /* 0x000fe20000010000 */
[----:B------:R-:W-:-:S01]  /*21a10*/  FFMA.FTZ R91, R94, UR28, -R115 ;  /* 0x0000001c5e5b7c23 */ /* 0x000fc20008010873 */
[----:B------:R-:W1:Y:S01]  /*21a20*/  MUFU.EX2 R38, R38 ;  /* 0x0000002600267308 */ /* 0x000e620000000800 */
[----:B--2---:R-:W-:-:S01]  /*21a30*/  FADD.FTZ R4, R34, R5 ;  /* 0x0000000522047221 */ /* 0x004fc20000010000 */
[----:B------:R-:W-:Y:S01]  /*21a40*/  FADD.FTZ R119, R55, R186 ;  /* 0x000000ba37777221 */ /* 0x000fe20000010000 */
[----:B------:R-:W-:-:S03]  /*21a50*/  FFMA.FTZ R94, R95, UR28, -R115 ;  /* 0x0000001c5f5e7c23 */ /* 0x000fc60008010873 */
        /* <DEDUP_REMOVED lines=29> */
[----:B------:R-:W-:-:S06]  /*21c30*/  FADD.FTZ R5, R59, R186 ;  /* 0x000000ba3b057221 */ /* 0x000fcc0000010000 */
        /* <DEDUP_REMOVED lines=8> */
[----:B--2---:R-:W-:-:S01]  /*21cc0*/  FADD.FTZ R186, R70, R95 ;  /* 0x0000005f46ba7221 */ /* 0x004fc20000010000 */
[--C-:B------:R-:W-:Y:S01]  /*21cd0*/  FFMA.FTZ R95, R98, UR28, -R115.reuse ;  /* 0x0000001c625f7c23 */ /* 0x100fe20008010873 */
[----:B------:R-:W-:-:S01]  /*21ce0*/  FFMA.FTZ R98, R100, UR28, -R115 ;  /* 0x0000001c64627c23 */ /* 0x000fc20008010873 */
[----:B------:R-:W-:-:S04]  /*21cf0*/  FFMA.FTZ R100, R103, UR28, -R115 ;  /* 0x0000001c67647c23 */ /* 0x000fc80008010873 */
        /* <DEDUP_REMOVED lines=98> */
.L_x_1361:
        /* <DEDUP_REMOVED lines=15> */
[-C--:B------:R-:W-:Y:S01]  /*22410*/  FMUL.FTZ R128, R128, R113.reuse ;  /* 0x0000007180807220 */ /* 0x080fe20000410000 */
[----:B------:R-:W-:Y:S01]  /*22420*/  F2FP.SATFINITE.E4M3.F32.PACK_AB_MERGE_C R42, R45, R42, RZ ;  /* 0x0000002a2d2a723e */ /* 0x000fe200048070ff */
[----:B------:R-:W-:Y:S01]  /*22430*/  FMUL.FTZ R129, R129, R113 ;  /* 0x0000007181817220 */ /* 0x000fe20000410000 */
[----:B------:R-:W-:Y:S01]  /*22440*/  F2FP.SATFINITE.E4M3.F32.PACK_AB_MERGE_C R43, R52, R43, RZ ;  /* 0x0000002b342b723e */ /* 0x000fe200048070ff */
[----:B------:R0:W-:Y:S01]  /*22450*/  SYNCS.ARRIVE.TRANS64.RED.A1T0 RZ, [R14+URZ], RZ ;  /* 0x000000ff0eff79a7 */ /* 0x0001e2000810043f */
        /* <DEDUP_REMOVED lines=104> */
.L_x_1343:
[----:B------:R-:W-:Y:S01]  /*22ae0*/  ISETP.NE.AND P1, PT, R237, 0x3, PT ;  /* 0x00000003ed00780c */ /* 0x000fe20003f25270 */
[----:B------:R-:W-:Y:S05]  /*22af0*/  WARPSYNC.ALL ;  /* 0x0000000000007948 */ /* 0x000fea0003800000 */
[----:B------:R-:W-:Y:S07]  /*22b00*/  BAR.ARV 0x8, 0x120 ;  /* 0x0204800000007b1d */ /* 0x000fee0000002000 */
[----:B------:R-:W-:Y:S05]  /*22b10*/  @!P1 BRA `(.L_x_1363) ;  /* 0x0000000000049947 */ /* 0x000fea0003800000 */
[----:B------:R-:W-:Y:S01]  /*22b20*/  BPT.TRAP 0x1 ;  /* 0x000000040000795c */ /* 0x000fe20000300000 */
.L_x_1363:
[----:B------:R-:W-:Y:S01]  /*22b30*/  IMAD R11, R208, 0x8, R18 ;  /* 0x00000008d00b7824 */ /* 0x000fe200078e0212 */
[----:B------:R-:W-:-:S04]  /*22b40*/  SHF.L.U32 R0, R210, 0x1f, RZ ;  /* 0x0000001fd2007819 */ /* 0x000fc800000006ff */
[----:B------:R0:W1:Y:S01]  /*22b50*/  SYNCS.PHASECHK.TRANS64.TRYWAIT P0, [R11+URZ+0x28850], R0 ;  /* 0x028850000b0075a7 */ /* 0x000062000800017f */
[----:B------:R-:W-:Y:S05]  /*22b60*/  @!P1 BRA `(.L_x_1364) ;  /* 0x0000000000049947 */ /* 0x000fea0003800000 */
[----:B------:R-:W-:Y:S01]  /*22b70*/  BPT.TRAP 0x1 ;  /* 0x000000040000795c */ /* 0x000fe20000300000 */
.L_x_1364:
[----:B------:R-:W-:-:S05]  /*22b80*/  VIADD R18, R18, 0x400 ;  /* 0x0000040012127836 */ /* 0x000fca0000000000 */
[----:B------:R-:W-:-:S04]  /*22b90*/  SHF.R.U32.HI R18, RZ, 0x4, R18 ;  /* 0x00000004ff127819 */ /* 0x000fc80000011612 */
[----:B------:R-:W-:-:S04]  /*22ba0*/  LOP3.LUT R18, R18, 0x3fff, RZ, 0xc0, !PT ;  /* 0x00003fff12127812 */ /* 0x000fc800078ec0ff */
[----:B------:R-:W-:Y:S01]  /*22bb0*/  LOP3.LUT R3, R18, 0x10000, RZ, 0xfc, !PT ;  /* 0x0001000012037812 */ /* 0x000fe200078efcff */
[----:B-1----:R-:W-:Y:S06]  /*22bc0*/  @P0 BRA `(.L_x_1365) ;  /* 0x0000000000080947 */ /* 0x002fec0003800000 */
[----:B------:R-:W1:Y:S02]  /*22bd0*/  SYNCS.PHASECHK.TRANS64.TRYWAIT P0, [R11+URZ+0x28850], R0 ;  /* 0x028850000b0075a7 */ /* 0x000e64000800017f */
[----:B-1----:R-:W-:Y:S05]  /*22be0*/  @!P0 BRA `(.L_x_1366) ;  /* 0x000000a400c08947 */ /* 0x002fea0003800000 */
.L_x_1365:
        /* <DEDUP_REMOVED lines=9> */
[----:B------:R-:W-:-:S04]  /*22c80*/  ISETP.NE.U32.AND P0, PT, RZ, UR4, PT ;  /* 0x00000004ff007c0c */ /* 0x000fc8000bf05070 */
[----:B------:R-:W-:-:S07]  /*22c90*/  ISETP.NE.AND.EX P0, PT, RZ, UR5, PT, P0 ;  /* 0x00000005ff007c0c */ /* 0x000fce000bf05300 */
[----:B------:R-:W-:Y:S01]  /*22ca0*/  QGMMA.64x128x32.F32.E4M3.E4M3 R120, R204, gdesc[UR4], R120, gsb0 ;  /* 0x01e00004cc787df3 */ /* 0x000fe20008000878 */
[----:B------:R-:W-:Y:S01]  /*22cb0*/  R2UR UR6, R6 ;  /* 0x00000000060672ca */ /* 0x000fe200000e0000 */
[----:B------:R-:W-:Y:S01]  /*22cc0*/  VIADD R6, R2, 0x200 ;  /* 0x0000020002067836 */ /* 0x000fe20000000000 */
[----:B------:R-:W-:Y:S01]  /*22cd0*/  R2UR UR7, R7 ;  /* 0x00000000070772ca */ /* 0x000fe200000e0000 */
[----:B------:R-:W-:Y:S02]  /*22ce0*/  IMAD.MOV.U32 R7, RZ, RZ, -0x7fffffe0 ;  /* 0x80000020ff077424 */ /* 0x000fe400078e00ff */
[----:B------:R-:W2:Y:S01]  /*22cf0*/  @P0 LDC.64 R8, c[0x0][0x9d0] ;  /* 0x00027400ff080b82 */ /* 0x000ea20000000a00 */
[----:B------:R-:W-:Y:S02]  /*22d00*/  @P0 SHF.R.S32.HI R3, RZ, 0x1f, R219 ;  /* 0x0000001fff030819 */ /* 0x000fe400000114db */
[----:B------:R-:W-:Y:S01]  /*22d10*/  @P0 SHF.R.S32.HI R13, RZ, 0x1f, R229 ;  /* 0x0000001fff0d0819 */ /* 0x000fe200000114e5 */
[----:B------:R-:W-:-:S02]  /*22d20*/  WARPGROUP.DEPBAR.LE gsb0, 0x0 ;  /* 0x00008000000079c5 */ /* 0x000fc40000010000 */
[----:B------:R-:W-:-:S06]  /*22d30*/  WARPGROUP.ARRIVE ;  /* 0x00000000000079c5 */ /* 0x000fcc0000000000 */
[----:B------:R-:W-:Y:S01]  /*22d40*/  QGMMA.64x128x32.F32.E4M3.E4M3 R120, R200, gdesc[UR4], R120, gsb0 ;  /* 0x01e00004c8787df3 */ /* 0x000fe20008000878 */
[----:B------:R-:W-:Y:S02]  /*22d50*/  R2UR UR6, R6 ;  /* 0x00000000060672ca */ /* 0x000fe400000e0000 */
[----:B------:R-:W-:Y:S02]  /*22d60*/  R2UR UR7, R7 ;  /* 0x00000000070772ca */ /* 0x000fe400000e0000 */
[----:B------:R-:W0:Y:S02]  /*22d70*/  @P0 LDC.64 R6, c[0x0][0x9c8] ;  /* 0x00027200ff060b82 */ /* 0x000e240000000a00 */
[----:B01----:R-:W-:-:S04]  /*22d80*/  @P0 IMAD R0, R3, R6, RZ ;  /* 0x0000000603000224 */ /* 0x003fc800078e02ff */
[C---:B------:R-:W-:Y:S02]  /*22d90*/  @P0 IMAD R3, R219.reuse, R7, R0 ;  /* 0x00000007db030224 */ /* 0x040fe400078e0200 */
[----:B------:R-:W-:-:S04]  /*22da0*/  @P0 IMAD.WIDE.U32 R6, R219, R6, RZ ;  /* 0x00000006db060225 */ /* 0x000fc800078e00ff */
[-C--:B--2---:R-:W-:Y:S02]  /*22db0*/  @P0 IMAD R0, R13, R8.reuse, RZ ;  /* 0x000000080d000224 */ /* 0x084fe400078e02ff */
[----:B------:R-:W-:Y:S02]  /*22dc0*/  @P0 IMAD.IADD R7, R7, 0x1, R3 ;  /* 0x0000000107070824 */ /* 0x000fe400078e0203 */
[C---:B------:R-:W-:Y:S02]  /*22dd0*/  @P0 IMAD R3, R229.reuse, R9, R0 ;  /* 0x00000009e5030224 */ /* 0x040fe400078e0200 */
[----:B------:R-:W-:-:S04]  /*22de0*/  @P0 IMAD.WIDE.U32 R6, R229, R8, R6 ;  /* 0x00000008e5060225 */ /* 0x000fc800078e0006 */
[----:B------:R-:W-:Y:S01]  /*22df0*/  @P0 IMAD.IADD R3, R7, 0x1, R3 ;  /* 0x0000000107030824 */ /* 0x000fe200078e0203 */
[C---:B------:R-:W-:Y:S01]  /*22e00*/  @P0 LEA R8, P1, R6.reuse, UR4, 0x2 ;  /* 0x0000000406080c11 */ /* 0x040fe2000f8210ff */
[----:B------:R-:W-:Y:S02]  /*22e10*/  WARPGROUP.DEPBAR.LE gsb0, 0x0 ;  /* 0x00008000000079c5 */ /* 0x000fe40000010000 */
[----:B------:R-:W-:Y:S01]  /*22e20*/  WARPGROUP.ARRIVE ;  /* 0x00000000000079c5 */ /* 0x000fe20000000000 */
[----:B------:R-:W-:Y:S01]  /*22e30*/  @P0 LEA.HI.X R9, R6, UR5, R3, 0x2, P1 ;  /* 0x0000000506090c11 */ /* 0x000fe200088f1403 */
[----:B------:R-:W-:Y:S02]  /*22e40*/  VIADD R6, R2, 0x202 ;  /* 0x0000020202067836 */ /* 0x000fe40000000000 */
[----:B------:R-:W-:Y:S02]  /*22e50*/  IMAD.MOV.U32 R0, RZ, RZ, 0x3f800000 ;  /* 0x3f800000ff007424 */ /* 0x000fe400078e00ff */
[----:B------:R-:W-:Y:S01]  /*22e60*/  QGMMA.64x128x32.F32.E4M3.E4M3 R120, R196, gdesc[UR4], R120, gsb0 ;  /* 0x01e00004c4787df3 */ /* 0x000fe20008000878 */
[----:B------:R-:W-:Y:S01]  /*22e70*/  IMAD.MOV.U32 R7, RZ, RZ, -0x7fffffe0 ;  /* 0x80000020ff077424 */ /* 0x000fe200078e00ff */
[----:B------:R-:W-:-:S02]  /*22e80*/  R2UR UR6, R6 ;  /* 0x00000000060672ca */ /* 0x000fc400000e0000 */
[----:B------:R0:W2:Y:S02]  /*22e90*/  @P0 LDG.E R0, desc[UR38][R8.64] ;  /* 0x0000002608000981 */ /* 0x0000a4000c1e1900 */
[----:B------:R-:W-:Y:S01]  /*22ea0*/  R2UR UR7, R7 ;  /* 0x00000000070772ca */ /* 0x000fe200000e0000 */
[----:B------:R-:W-:Y:S02]  /*22eb0*/  VIADD R6, R2, 0x400 ;  /* 0x0000040002067836 */ /* 0x000fe40000000000 */
[----:B------:R-:W-:Y:S01]  /*22ec0*/  IMAD.MOV.U32 R7, RZ, RZ, -0x7fffffe0 ;  /* 0x80000020ff077424 */ /* 0x000fe200078e00ff */
[----:B------:R-:W-:Y:S02]  /*22ed0*/  WARPGROUP.DEPBAR.LE gsb0, 0x0 ;  /* 0x00008000000079c5 */ /* 0x000fe40000010000 */
[----:B------:R-:W-:-:S07]  /*22ee0*/  WARPGROUP.ARRIVE ;  /* 0x00000000000079c5 */ /* 0x000fce0000000000 */
        /* <DEDUP_REMOVED lines=30> */
[----:B------:R-:W0:Y:S01]  /*230d0*/  @P1 MUFU.LG2 R2, R10 ;  /* 0x0000000a00021308 */ /* 0x000e220000000c00 */
[----:B------:R-:W-:-:S07]  /*230e0*/  ISETP.NE.AND P3, PT, R237, 0x3, PT ;  /* 0x00000003ed00780c */ /* 0x000fce0003f65270 */
[----:B------:R-:W1:Y:S08]  /*230f0*/  @P2 MUFU.LG2 R4, R12 ;  /* 0x0000000c00042308 */ /* 0x000e700000000c00 */
[----:B------:R-:W3:Y:S01]  /*23100*/  @P0 MUFU.RCP R7, R9 ;  /* 0x0000000900070308 */ /* 0x000ee20000001000 */
[----:B------:R-:W-:Y:S02]  /*23110*/  IMAD.U32 R5, RZ, RZ, UR28 ;  /* 0x0000001cff057e24 */ /* 0x000fe4000f8e00ff */
[----:B------:R-:W-:-:S02]  /*23120*/  IMAD.U32 R13, RZ, RZ, UR28 ;  /* 0x0000001cff0d7e24 */ /* 0x000fc4000f8e00ff */
        /* <DEDUP_REMOVED lines=8> */
[-C--:B--2---:R-:W-:Y:S01]  /*231b0*/  FMUL.FTZ R3, R3, R0.reuse ;  /* 0x0000000003037220 */ /* 0x084fe20000410000 */
[----:B---3--:R-:W-:Y:S01]  /*231c0*/  FMUL.FTZ R2, R7, R0 ;  /* 0x0000000007027220 */ /* 0x008fe20000410000 */
[----:B------:R-:W-:-:S02]  /*231d0*/  WARPGROUP.DEPBAR.LE gsb0, 0x0 ;  /* 0x00008000000079c5 */ /* 0x000fc40000010000 */
[----:B------:R-:W-:Y:S05]  /*231e0*/  @!P3 BRA `(.L_x_1367) ;  /* 0x000000000004b947 */ /* 0x000fea0003800000 */
[----:B------:R-:W-:Y:S01]  /*231f0*/  BPT.TRAP 0x1 ;  /* 0x000000040000795c */ /* 0x000fe20000300000 */
.L_x_1367:
[----:B------:R-:W-:Y:S02]  /*23200*/  VIADD R0, R11, 0x28860 ;  /* 0x000288600b007836 */ /* 0x000fe40000000000 */
[-C--:B------:R-:W-:Y:S01]  /*23210*/  FMUL.FTZ R41, R120, R3.reuse ;  /* 0x0000000378297220 */ /* 0x080fe20000410000 */
[----:B------:R-:W-:Y:S02]  /*23220*/  IMAD.U32 R5, RZ, RZ, UR40 ;  /* 0x00000028ff057e24 */ /* 0x000fe4000f8e00ff */
[-C--:B------:R-:W-:Y:S01]  /*23230*/  FMUL.FTZ R40, R121, R3.reuse ;  /* 0x0000000379287220 */ /* 0x080fe20000410000 */
[----:B------:R-:W-:Y:S02]  /*23240*/  VIADD R208, R208, 0x1 ;  /* 0x00000001d0d07836 */ /* 0x000fe40000000000 */
[-C--:B------:R-:W-:Y:S01]  /*23250*/  FMUL.FTZ R124, R124, R3.reuse ;  /* 0x000000037c7c7220 */ /* 0x080fe20000410000 */
[-C--:B------:R-:W-:Y:S01]  /*23260*/  FMUL.FTZ R125, R125, R3.reuse ;  /* 0x000000037d7d7220 */ /* 0x080fe20000410000 */
[----:B------:R-:W-:Y:S01]  /*23270*/  PRMT R0, R5, 0x654, R0 ;  /* 0x0000065405007816 */ /* 0x000fe20000000000 */
[-C--:B------:R-:W-:Y:S01]  /*23280*/  FMUL.FTZ R37, R128, R3.reuse ;  /* 0x0000000380257220 */ /* 0x080fe20000410000 */
[----:B------:R-:W-:Y:S01]  /*23290*/  ISETP.NE.AND P1, PT, R208, 0x2, PT ;  /* 0x00000002d000780c */ /* 0x000fe20003f25270 */
        /* <DEDUP_REMOVED lines=28> */
[----:B------:R-:W-:Y:S01]  /*23460*/  SEL R3, RZ, 0x1, P1 ;  /* 0x00000001ff037807 */ /* 0x000fe20000800000 */
        /* <DEDUP_REMOVED lines=33> */
[----:B------:R-:W-:Y:S01]  /*23680*/  LOP3.LUT R210, R210, R3, RZ, 0x3c, !PT ;  /* 0x00000003d2d27212 */ /* 0x000fe200078e3cff */
[----:B------:R-:W-:Y:S01]  /*23690*/  UIADD3 UR37, UR37, 0x1, URZ ;  /* 0x0000000125257890 */ /* 0x000fe2000fffe03f */
[----:B0-----:R-:W-:-:S11]  /*236a0*/  SEL R208, R208, RZ, P1 ;  /* 0x000000ffd0d07207 */ /* 0x001fd60000800000 */
.L_x_1245:
[----:B------:R-:W0:Y:S01]  /*236b0*/  S2R R86, SR_TID.X ;  /* 0x0000000000567919 */ /* 0x000e220000002100 */
[----:B------:R-:W-:Y:S05]  /*236c0*/  WARPSYNC.ALL ;  /* 0x0000000000007948 */ /* 0x000fea0003800000 */
[----:B0-----:R-:W-:-:S05]  /*236d0*/  VIADD R66, R86, 0xffffff80 ;  /* 0xffffff8056427836 */ /* 0x001fca0000000000 */
[----:B------:R-:W-:-:S04]  /*236e0*/  SHF.R.S32.HI R77, RZ, 0x1f, R66 ;  /* 0x0000001fff4d7819 */ /* 0x000fc80000011442 */
[----:B------:R-:W-:-:S04]  /*236f0*/  LEA.HI R76, R77, R66, RZ, 0x3 ;  /* 0x000000424d4c7211 */ /* 0x000fc800078f18ff */
[----:B------:R-:W-:Y:S02]  /*23700*/  LOP3.LUT R3, R76, 0x1ffffff8, RZ, 0xc0, !PT ;  /* 0x1ffffff84c037812 */ /* 0x000fe400078ec0ff */
[----:B------:R-:W-:-:S03]  /*23710*/  SHF.R.S32.HI R76, RZ, 0x3, R76 ;  /* 0x00000003ff4c7819 */ /* 0x000fc6000001144c */
[----:B------:R-:W-:-:S04]  /*23720*/  IMAD.IADD R3, R66, 0x1, -R3 ;  /* 0x0000000142037824 */ /* 0x000fc800078e0a03 */
[----:B------:R-:W-:Y:S01]  /*23730*/  IMAD.SHL.U32 R64, R3, 0x8, RZ ;  /* 0x0000000803407824 */ /* 0x000fe200078e00ff */
[----:B------:R-:W0:Y:S08]  /*23740*/  S2UR UR40, SR_CgaCtaId ;  /* 0x00000000002879c3 */ /* 0x000e300000008800 */
[----:B------:R-:W-:Y:S06]  /*23750*/  BAR.SYNC.DEFER_BLOCKING 0x5, 0x180 ;  /* 0x0146000000007b1d */ /* 0x000fec0000010000 */
[----:B------:R-:W-:Y:S01]  /*23760*/  UMOV UR4, 0x400 ;  /* 0x0000040000047882 */ /* 0x000fe20000000000 */
[----:B------:R-:W-:Y:S01]  /*23770*/  BSSY B0, `(.L_x_1368) ;  /* 0x0000259000007945 */ /* 0x000fe20003800000 */
[----:B0-----:R-:W-:-:S06]  /*23780*/  ULEA UR4, UR40, UR4, 0x18 ;  /* 0x0000000428047291 */ /* 0x001fcc000f8ec03f */
[----:B------:R-:W-:-:S05]  /*23790*/  IMAD.U32 R18, RZ, RZ, UR4 ;  /* 0x00000004ff127e24 */ /* 0x000fca000f8e00ff */
[----:B------:R0:W1:Y:S01]  /*237a0*/  LDS.128 R216, [R18+0x288d0] ;  /* 0x0288d00012d87984 */ /* 0x0000620000000c00 */
[----:B------:R-:W-:Y:S06]  /*237b0*/  BAR.ARV 0x4, 0x180 ;  /* 0x0106000000007b1d */ /* 0x000fec0000002000 */
[----:B------:R-:W-:Y:S05]  /*237c0*/  @P0 BRA `(.L_x_1369) ;  /* 0x0000001800dc0947 */ /* 0x000fea0003800000 */
[----:B------:R-:W-:Y:S01]  /*237d0*/  IMAD.SHL.U32 R0, R86, 0x4, RZ ;  /* 0x0000000456007824 */ /* 0x000fe200078e00ff */
[----:B------:R-:W-:-:S04]  /*237e0*/  ULDC.64 UR4, c[0x4][0x38] ;  /* 0x01000e0000047ab9 */ /* 0x000fc80000000a00 */
[----:B------:R-:W-:-:S04]  /*237f0*/  LOP3.LUT R0, R0, 0xc, RZ, 0xc0, !PT ;  /* 0x0000000c00007812 */ /* 0x000fc800078ec0ff */
[----:B------:R-:W-:-:S05]  /*23800*/  IADD3 R2, P0, R0, UR4, RZ ;  /* 0x0000000400027c10 */ /* 0x000fca000ff1e0ff */
[----:B------:R-:W-:-:S05]  /*23810*/  IMAD.X R3, RZ, RZ, UR5, P0 ;  /* 0x00000005ff037e24 */ /* 0x000fca00080e06ff */
[----:B------:R2:W3:Y:S01]  /*23820*/  LDG.E.CONSTANT R0, desc[UR38][R2.64] ;  /* 0x0000002602007981 */ /* 0x0004e2000c1e9900 */
[----:B------:R-:W-:Y:S01]  /*23830*/  F2FP.BF16.F32.PACK_AB R59, R150, R27 ;  /* 0x0000001b963b723e */ /* 0x000fe200000010ff */
[----:B------:R-:W-:Y:S01]  /*23840*/  UMOV UR4, 0xffffffff ;  /* 0xffffffff00047882 */ /* 0x000fe20000000000 */
[----:B------:R-:W-:Y:S01]  /*23850*/  F2FP.BF16.F32.PACK_AB R63, R158, R21 ;  /* 0x000000159e3f723e */ /* 0x000fe200000010ff */
[----:B------:R-:W4:Y:S01]  /*23860*/  S2R R43, SR_SWINHI ;  /* 0x00000000002b7919 */ /* 0x000f220000002f00 */
[----:B------:R-:W-:Y:S02]  /*23870*/  F2FP.BF16.F32.PACK_AB R54, R175, R4 ;  /* 0x00000004af36723e */ /* 0x000fe400000010ff */
[----:B-----5:R-:W-:Y:S02]  /*23880*/  F2FP.BF16.F32.PACK_AB R71, R174, R9 ;  /* 0x00000009ae47723e */ /* 0x020fe400000010ff */
[----:B------:R-:W-:Y:S02]  /*23890*/  F2FP.BF16.F32.PACK_AB R75, R182, R7 ;  /* 0x00000007b64b723e */ /* 0x000fe400000010ff */
[----:B--2---:R-:W-:-:S02]  /*238a0*/  LEA.HI R2, R77, R66, RZ, 0x4 ;  /* 0x000000424d027211 */ /* 0x004fc400078f20ff */
[----:B------:R-:W-:Y:S02]  /*238b0*/  F2FP.BF16.F32.PACK_AB R51, R134, R35 ;  /* 0x000000238633723e */ /* 0x000fe400000010ff */
[----:B------:R-:W-:Y:S02]  /*238c0*/  SHF.R.S32.HI R27, RZ, 0x4, R2 ;  /* 0x00000004ff1b7819 */ /* 0x000fe40000011402 */
[C---:B------:R-:W-:Y:S02]  /*238d0*/  LOP3.LUT R3, R2.reuse, 0x3fffff0, RZ, 0xc0, !PT ;  /* 0x03fffff002037812 */ /* 0x040fe400078ec0ff */
[----:B------:R-:W-:Y:S02]  /*238e0*/  LEA.HI R21, R2, R27, RZ, 0x1 ;  /* 0x0000001b02157211 */ /* 0x000fe400078f08ff */
[----:B------:R-:W-:Y:S01]  /*238f0*/  F2FP.BF16.F32.PACK_AB R56, R181, R8 ;  /* 0x00000008b538723e */ /* 0x000fe200000010ff */
[----:B------:R-:W-:Y:S01]  /*23900*/  IMAD.IADD R3, R66, 0x1, -R3 ;  /* 0x0000000142037824 */ /* 0x000fe200078e0a03 */
[----:B------:R-:W-:-:S02]  /*23910*/  LOP3.LUT R2, R21, 0x1ffffffe, RZ, 0xc0, !PT ;  /* 0x1ffffffe15027812 */ /* 0x000fc400078ec0ff */
[----:B------:R-:W-:Y:S01]  /*23920*/  F2FP.BF16.F32.PACK_AB R58, R183, R6 ;  /* 0x00000006b73a723e */ /* 0x000fe200000010ff */
[----:B------:R-:W-:Y:S01]  /*23930*/  IMAD R3, R3, 0x40, R220 ;  /* 0x0000004003037824 */ /* 0x000fe200078e02dc */
[----:B------:R-:W-:Y:S01]  /*23940*/  F2FP.BF16.F32.PACK_AB R35, R164, R15 ;  /* 0x0000000fa423723e */ /* 0x000fe200000010ff */
[----:B------:R-:W-:Y:S01]  /*23950*/  IMAD.IADD R2, R27, 0x1, -R2 ;  /* 0x000000011b027824 */ /* 0x000fe200078e0a02 */
[----:B------:R-:W-:Y:S02]  /*23960*/  F2FP.BF16.F32.PACK_AB R48, R165, R14 ;  /* 0x0000000ea530723e */ /* 0x000fe400000010ff */
[----:B------:R-:W-:Y:S01]  /*23970*/  F2FP.BF16.F32.PACK_AB R47, R126, R39 ;  /* 0x000000277e2f723e */ /* 0x000fe200000010ff */
[----:B------:R-:W-:Y:S01]  /*23980*/  IMAD R3, R2, 0x8, R3 ;  /* 0x0000000802037824 */ /* 0x000fe200078e0203 */
        /* <DEDUP_REMOVED lines=17> */
[----:B------:R-:W-:Y:S01]  /*23aa0*/  LOP3.LUT R6, R6, R7, RZ, 0x3c, !PT ;  /* 0x0000000706067212 */ /* 0x000fe200078e3cff */
[--C-:B------:R-:W-:Y:S01]  /*23ab0*/  IMAD.X R7, RZ, RZ, R5.reuse, P5 ;  /* 0x000000ffff077224 */ /* 0x100fe200028e0605 */
[----:B------:R-:W-:Y:S01]  /*23ac0*/  LOP3.LUT R8, R8, R9, RZ, 0x3c, !PT ;  /* 0x0000000908087212 */ /* 0x000fe200078e3cff */
[----:B------:R-:W-:Y:S01]  /*23ad0*/  IMAD.X R9, RZ, RZ, R5, P1 ;  /* 0x000000ffff097224 */ /* 0x000fe200008e0605 */
[----:B------:R-:W-:Y:S02]  /*23ae0*/  SHF.R.U64 R14, R14, 0x3, RZ ;  /* 0x000000030e0e7819 */ /* 0x000fe400000012ff */
[----:B------:R-:W-:-:S02]  /*23af0*/  IADD3 R11, P2, R4, 0x4020, RZ ;  /* 0x00004020040b7810 */ /* 0x000fc40007f5e0ff */
[C---:B------:R-:W-:Y:S02]  /*23b00*/  IADD3 R21, P4, R4.reuse, 0x60, RZ ;  /* 0x0000006004157810 */ /* 0x040fe40007f9e0ff */
[C---:B------:R-:W-:Y:S02]  /*23b10*/  IADD3 R25, P5, R4.reuse, 0x40, RZ ;  /* 0x0000004004197810 */ /* 0x040fe40007fbe0ff */
[----:B------:R-:W-:Y:S02]  /*23b20*/  IADD3 R27, P1, R4, 0x20, RZ ;  /* 0x00000020041b7810 */ /* 0x000fe40007f3e0ff */
[----:B------:R-:W-:Y:S02]  /*23b30*/  F2FP.BF16.F32.PACK_AB R46, R159, R20 ;  /* 0x000000149f2e723e */ /* 0x000fe400000010ff */
[----:B------:R-:W-:Y:S02]  /*23b40*/  F2FP.BF16.F32.PACK_AB R52, R173, R10 ;  /* 0x0000000aad34723e */ /* 0x000fe400000010ff */
[----:B------:R-:W-:-:S02]  /*23b50*/  LOP3.LUT R14, R14, R15, RZ, 0x3c, !PT ;  /* 0x0000000f0e0e7212 */ /* 0x000fc400078e3cff */
[----:B------:R-:W-:Y:S02]  /*23b60*/  LOP3.LUT R10, R11, 0x380, RZ, 0xc0, !PT ;  /* 0x000003800b0a7812 */ /* 0x000fe400078ec0ff */
[----:B------:R-:W-:Y:S02]  /*23b70*/  LOP3.LUT R20, R21, 0x380, RZ, 0xc0, !PT ;  /* 0x0000038015147812 */ /* 0x000fe400078ec0ff */
[----:B------:R-:W-:Y:S02]  /*23b80*/  LOP3.LUT R24, R25, 0x380, RZ, 0xc0, !PT ;  /* 0x0000038019187812 */ /* 0x000fe400078ec0ff */
[----:B------:R-:W-:Y:S02]  /*23b90*/  LOP3.LUT R26, R27, 0x380, RZ, 0xc0, !PT ;  /* 0x000003801b1a7812 */ /* 0x000fe400078ec0ff */
[----:B------:R-:W-:Y:S02]  /*23ba0*/  LOP3.LUT R15, R4, 0x380, RZ, 0xc0, !PT ;  /* 0x00000380040f7812 */ /* 0x000fe400078ec0ff */
[----:B------:R-:W-:-:S02]  /*23bb0*/  SHF.R.U64 R10, R10, 0x3, RZ ;  /* 0x000000030a0a7819 */ /* 0x000fc400000012ff */
[----:B------:R-:W-:Y:S02]  /*23bc0*/  SHF.R.U64 R20, R20, 0x3, RZ ;  /* 0x0000000314147819 */ /* 0x000fe400000012ff */
[----:B------:R-:W-:Y:S02]  /*23bd0*/  SHF.R.U64 R24, R24, 0x3, RZ ;  /* 0x0000000318187819 */ /* 0x000fe400000012ff */
[----:B------:R-:W-:Y:S02]  /*23be0*/  SHF.R.U64 R26, R26, 0x3, RZ ;  /* 0x000000031a1a7819 */ /* 0x000fe400000012ff */
[----:B------:R-:W-:Y:S02]  /*23bf0*/  SHF.R.U64 R15, R15, 0x3, RZ ;  /* 0x000000030f0f7819 */ /* 0x000fe400000012ff */
[----:B------:R-:W-:Y:S02]  /*23c00*/  LOP3.LUT P0, R2, R86, 0x3, RZ, 0xc0, !PT ;  /* 0x0000000356027812 */ /* 0x000fe4000780c0ff */
[----:B------:R-:W-:Y:S01]  /*23c10*/  LOP3.LUT R10, R10, R11, RZ, 0x3c, !PT ;  /* 0x0000000b0a0a7212 */ /* 0x000fe200078e3cff */
[--C-:B------:R-:W-:Y:S01]  /*23c20*/  IMAD.X R11, RZ, RZ, R5.reuse, P2 ;  /* 0x000000ffff0b7224 */ /* 0x100fe200010e0605 */
        /* <DEDUP_REMOVED lines=8> */
[----:B------:R-:W-:-:S02]  /*23cb0*/  F2FP.BF16.F32.PACK_AB R41, R124, R41 ;  /* 0x000000297c29723e */ /* 0x000fc400000010ff */
[----:B------:R-:W-:Y:S02]  /*23cc0*/  F2FP.BF16.F32.PACK_AB R40, R125, R40 ;  /* 0x000000287d28723e */ /* 0x000fe400000010ff */
[----:B------:R-:W-:Y:S02]  /*23cd0*/  ISETP.EQ.OR P0, PT, R2, 0x3, !P0 ;  /* 0x000000030200780c */ /* 0x000fe40004702670 */
        /* <DEDUP_REMOVED lines=11> */
[----:B------:R-:W-:Y:S02]  /*23d90*/  SEL R13, R41, R40, P0 ;  /* 0x00000028290d7207 */ /* 0x000fe40000000000 */
[----:B------:R-:W-:Y:S02]  /*23da0*/  SEL R3, R40, R41, P0 ;  /* 0x0000002928037207 */ /* 0x000fe40000000000 */
[----:B------:R-:W-:Y:S02]  /*23db0*/  MOV R85, R4 ;  /* 0x0000000400557202 */ /* 0x000fe40000000f00 */
[----:B------:R-:W-:Y:S02]  /*23dc0*/  MOV R72, R6 ;  /* 0x0000000600487202 */ /* 0x000fe40000000f00 */
[----:B------:R-:W-:-:S02]  /*23dd0*/  MOV R74, R8 ;  /* 0x00000008004a7202 */ /* 0x000fc40000000f00 */
[----:B------:R-:W-:Y:S02]  /*23de0*/  MOV R80, R10 ;  /* 0x0000000a00507202 */ /* 0x000fe40000000f00 */
[----:B------:R-:W-:Y:S02]  /*23df0*/  MOV R81, R14 ;  /* 0x0000000e00517202 */ /* 0x000fe40000000f00 */
[----:B------:R-:W-:Y:S02]  /*23e00*/  MOV R82, R20 ;  /* 0x0000001400527202 */ /* 0x000fe40000000f00 */
[----:B------:R-:W-:Y:S02]  /*23e10*/  MOV R83, R24 ;  /* 0x0000001800537202 */ /* 0x000fe40000000f00 */
[----:B------:R-:W-:Y:S02]  /*23e20*/  MOV R84, R26 ;  /* 0x0000001a00547202 */ /* 0x000fe40000000f00 */
[----:B---3--:R-:W-:Y:S01]  /*23e30*/  LOP3.LUT R2, R0, 0x2, RZ, 0x3c, !PT ;  /* 0x0000000200027812 */ /* 0x008fe200078e3cff */
        /* <DEDUP_REMOVED lines=26> */
[----:B------:R-:W3:Y:S01]  /*23fe0*/  SHFL.IDX PT, R21, R21, R2, 0x1c1f ;  /* 0x001c1f0215157589 */ /* 0x000ee200000e0000 */
[----:B------:R-:W-:-:S02]  /*23ff0*/  SEL R59, R42, R59, P0 ;  /* 0x0000003b2a3b7207 */ /* 0x000fc40000000000 */
[----:B------:R-:W-:Y:S01]  /*24000*/  SEL R61, R63, R46, P0 ;  /* 0x0000002e3f3d7207 */ /* 0x000fe20000000000 */
[----:B------:R-:W-:Y:S01]  /*24010*/  SHFL.IDX PT, R37, R37, R0, 0x1c1f ;  /* 0x001c1f0025257589 */ /* 0x000fe200000e0000 */
[----:B------:R-:W-:Y:S02]  /*24020*/  SEL R65, R67, R50, P0 ;  /* 0x0000003243417207 */ /* 0x000fe40000000000 */
[----:B------:R-:W-:Y:S01]  /*24030*/  SEL R69, R71, R54, P0 ;  /* 0x0000003647457207 */ /* 0x000fe20000000000 */
[----:B------:R-:W4:Y:S01]  /*24040*/  SHFL.IDX PT, R20, R39, R2, 0x1c1f ;  /* 0x001c1f0227147589 */ /* 0x000f2200000e0000 */
[----:B------:R-:W-:Y:S02]  /*24050*/  SEL R43, R56, R43, P0 ;  /* 0x0000002b382b7207 */ /* 0x000fe40000000000 */
[----:B------:R-:W-:Y:S01]  /*24060*/  SEL R47, R38, R47, P0 ;  /* 0x0000002f262f7207 */ /* 0x000fe20000000000 */
[----:B------:R-:W-:Y:S01]  /*24070*/  SHFL.IDX PT, R57, R57, R0, 0x1c1f ;  /* 0x001c1f0039397589 */ /* 0x000fe200000e0000 */
[----:B------:R-:W-:-:S02]  /*24080*/  SEL R51, R34, R51, P0 ;  /* 0x0000003322337207 */ /* 0x000fc40000000000 */
[----:B------:R-:W-:Y:S01]  /*24090*/  SEL R55, R30, R55, P0 ;  /* 0x000000371e377207 */ /* 0x000fe20000000000 */
[----:B------:R-:W5:Y:S01]  /*240a0*/  SHFL.IDX PT, R34, R29, R0, 0x1c1f ;  /* 0x001c1f001d227589 */ /* 0x000f6200000e0000 */
[----:B------:R-:W-:Y:S02]  /*240b0*/  SEL R63, R46, R63, P0 ;  /* 0x0000003f2e3f7207 */ /* 0x000fe40000000000 */
[----:B------:R-:W-:Y:S01]  /*240c0*/  SEL R67, R50, R67, P0 ;  /* 0x0000004332437207 */ /* 0x000fe20000000000 */
[----:B------:R-:W0:Y:S01]  /*240d0*/  SHFL.IDX PT, R30, R25, R0, 0x1c1f ;  /* 0x001c1f00191e7589 */ /* 0x000e2200000e0000 */
[----:B------:R-:W-:Y:S02]  /*240e0*/  SEL R71, R54, R71, P0 ;  /* 0x0000004736477207 */ /* 0x000fe40000000000 */
[----:B------:R-:W-:Y:S01]  /*240f0*/  SEL R73, R75, R58, P0 ;  /* 0x0000003a4b497207 */ /* 0x000fe20000000000 */
[----:B------:R-:W1:Y:S01]  /*24100*/  SHFL.IDX PT, R38, R33, R0, 0x1c1f ;  /* 0x001c1f0021267589 */ /* 0x000e6200000e0000 */
[----:B------:R-:W-:-:S02]  /*24110*/  SEL R75, R58, R75, P0 ;  /* 0x0000004b3a4b7207 */ /* 0x000fc40000000000 */
[----:B--2---:R-:W-:Y:S01]  /*24120*/  SEL R8, R10, R7, P0 ;  /* 0x000000070a087207 */ /* 0x004fe20000000000 */
[----:B------:R-:W2:Y:S01]  /*24130*/  SHFL.IDX PT, R48, R59, R2, 0x1c1f ;  /* 0x001c1f023b307589 */ /* 0x000ea200000e0000 */
[----:B------:R-:W-:Y:S02]  /*24140*/  SEL R4, R6, R3, P0 ;  /* 0x0000000306047207 */ /* 0x000fe40000000000 */
[----:B------:R-:W-:Y:S01]  /*24150*/  SEL R10, R7, R10, P0 ;  /* 0x0000000a070a7207 */ /* 0x000fe20000000000 */
[----:B------:R-:W-:Y:S01]  /*24160*/  SHFL.IDX PT, R41, R41, R0, 0x1c1f ;  /* 0x001c1f0029297589 */ /* 0x000fe200000e0000 */
[----:B---3--:R-:W-:Y:S02]  /*24170*/  SEL R24, R26, R21, P0 ;  /* 0x000000151a187207 */ /* 0x008fe40000000000 */
[----:B----4-:R-:W-:Y:S01]  /*24180*/  SEL R56, R37, R20, P0 ;  /* 0x0000001425387207 */ /* 0x010fe20000000000 */
[----:B------:R-:W3:Y:S01]  /*24190*/  SHFL.IDX PT, R40, R43, R2, 0x1c1f ;  /* 0x001c1f022b287589 */ /* 0x000ee200000e0000 */
[----:B------:R-:W-:Y:S01]  /*241a0*/  SEL R58, R20, R37, P0 ;  /* 0x00000025143a7207 */ /* 0x000fe20000000000 */
[----:B------:R-:W-:Y:S01]  /*241b0*/  IMAD.MOV.U32 R20, RZ, RZ, RZ ;  /* 0x000000ffff147224 */ /* 0x000fe200078e00ff */
[----:B------:R-:W-:Y:S01]  /*241c0*/  SEL R6, R3, R6, P0 ;  /* 0x0000000603067207 */ /* 0x000fe20000000000 */
[----:B------:R-:W-:Y:S01]  /*241d0*/  SHFL.IDX PT, R45, R45, R0, 0x1c1f ;  /* 0x001c1f002d2d7589 */ /* 0x000fe200000e0000 */
[----:B-----5:R-:W-:-:S02]  /*241e0*/  SEL R32, R34, R31, P0 ;  /* 0x0000001f22207207 */ /* 0x020fc40000000000 */
[----:B------:R-:W-:Y:S01]  /*241f0*/  SEL R34, R31, R34, P0 ;  /* 0x000000221f227207 */ /* 0x000fe20000000000 */
[----:B------:R-:W-:Y:S01]  /*24200*/  SHFL.IDX PT, R49, R49, R0, 0x1c1f ;  /* 0x001c1f0031317589 */ /* 0x000fe200000e0000 */
[----:B0-----:R-:W-:Y:S02]  /*24210*/  SEL R28, R30, R27, P0 ;  /* 0x0000001b1e1c7207 */ /* 0x001fe40000000000 */
[----:B------:R-:W-:Y:S01]  /*24220*/  SEL R30, R27, R30, P0 ;  /* 0x0000001e1b1e7207 */ /* 0x000fe20000000000 */
[----:B------:R-:W-:Y:S01]  /*24230*/  SHFL.IDX PT, R53, R53, R0, 0x1c1f ;  /* 0x001c1f0035357589 */ /* 0x000fe200000e0000 */
[----:B-1----:R-:W-:Y:S02]  /*24240*/  SEL R36, R38, R35, P0 ;  /* 0x0000002326247207 */ /* 0x002fe40000000000 */
[----:B------:R-:W-:Y:S01]  /*24250*/  SEL R38, R35, R38, P0 ;  /* 0x0000002623267207 */ /* 0x000fe20000000000 */
[----:B------:R-:W-:Y:S01]  /*24260*/  SHFL.IDX PT, R61, R61, R0, 0x1c1f ;  /* 0x001c1f003d3d7589 */ /* 0x000fe200000e0000 */
[----:B--2---:R-:W-:-:S02]  /*24270*/  SEL R29, R57, R48, P0 ;  /* 0x00000030391d7207 */ /* 0x004fc40000000000 */
[----:B------:R-:W-:Y:S01]  /*24280*/  SEL R31, R48, R57, P0 ;  /* 0x00000039301f7207 */ /* 0x000fe20000000000 */
[----:B------:R-:W-:Y:S01]  /*24290*/  SHFL.IDX PT, R65, R65, R0, 0x1c1f ;  /* 0x001c1f0041417589 */ /* 0x000fe200000e0000 */
[----:B------:R-:W-:-:S03]  /*242a0*/  SEL R26, R21, R26, P0 ;  /* 0x0000001a151a7207 */ /* 0x000fc60000000000 */
[----:B------:R-:W-:Y:S01]  /*242b0*/  SHFL.IDX PT, R69, R69, R0, 0x1c1f ;  /* 0x001c1f0045457589 */ /* 0x000fe200000e0000 */
[----:B---3--:R-:W-:Y:S02]  /*242c0*/  SEL R68, R41, R40, P0 ;  /* 0x0000002829447207 */ /* 0x008fe40000000000 */
[----:B------:R-:W-:Y:S01]  /*242d0*/  SEL R70, R40, R41, P0 ;  /* 0x0000002928467207 */ /* 0x000fe20000000000 */
[----:B------:R-:W0:Y:S04]  /*242e0*/  SHFL.IDX PT, R42, R47, R2, 0x1c1f ;  /* 0x001c1f022f2a7589 */ /* 0x000e2800000e0000 */
[----:B------:R-:W1:Y:S04]  /*242f0*/  SHFL.IDX PT, R44, R51, R2, 0x1c1f ;  /* 0x001c1f02332c7589 */ /* 0x000e6800000e0000 */
[----:B------:R-:W2:Y:S04]  /*24300*/  SHFL.IDX PT, R46, R55, R2, 0x1c1f ;  /* 0x001c1f02372e7589 */ /* 0x000ea800000e0000 */
[----:B------:R-:W3:Y:S04]  /*24310*/  SHFL.IDX PT, R50, R63, R2, 0x1c1f ;  /* 0x001c1f023f327589 */ /* 0x000ee800000e0000 */
[----:B------:R-:W4:Y:S04]  /*24320*/  SHFL.IDX PT, R52, R67, R2, 0x1c1f ;  /* 0x001c1f0243347589 */ /* 0x000f2800000e0000 */
[----:B------:R-:W5:Y:S04]  /*24330*/  SHFL.IDX PT, R54, R71, R2, 0x1c1f ;  /* 0x001c1f0247367589 */ /* 0x000f6800000e0000 */
[----:B------:R3:W5:Y:S01]  /*24340*/  SHFL.IDX PT, R73, R73, R0, 0x1c1f ;  /* 0x001c1f0049497589 */ /* 0x00076200000e0000 */
        /* <DEDUP_REMOVED lines=11> */
[----:B-----5:R-:W-:Y:S02]  /*24400*/  SEL R57, R69, R54, P0 ;  /* 0x0000003645397207 */ /* 0x020fe40000000000 */
[----:B------:R-:W-:-:S07]  /*24410*/  SEL R59, R54, R69, P0 ;  /* 0x00000045363b7207 */ /* 0x000fce0000000000 */
.L_x_1615:
[----:B------:R-:W-:Y:S05]  /*24420*/  WARPSYNC.ALL ;  /* 0x0000000000007948 */ /* 0x000fea0003800000 */
[----:B------:R-:W-:Y:S01]  /*24430*/  BAR.SYNC.DEFER_BLOCKING 0x1, 0x100 ;  /* 0x0044000000007b1d */ /* 0x000fe20000010000 */
[----:B0-----:R-:W-:Y:S02]  /*24440*/  SEL R69, R73, R14, P0 ;  /* 0x0000000e49457207 */ /* 0x001fe40000000000 */
[----:B------:R-:W-:-:S03]  /*24450*/  SEL R71, R14, R73, P0 ;  /* 0x000000490e477207 */ /* 0x000fc60000000000 */
[----:B------:R-:W-:Y:S02]  /*24460*/  ULDC.64 UR4, c[0x0][0xbd8] ;  /* 0x0002f60000047ab9 */ /* 0x000fe40000000a00 */
[----:B------:R-:W0:Y:S01]  /*24470*/  LDC.64 R2, c[0x0][0xbd8] ;  /* 0x0002f600ff027b82 */ /* 0x000e220000000a00 */
[----:B------:R-:W-:-:S04]  /*24480*/  ISETP.NE.U32.AND P1, PT, RZ, UR4, PT ;  /* 0x00000004ff007c0c */ /* 0x000fc8000bf25070 */
[----:B------:R-:W-:Y:S01]  /*24490*/  ISETP.NE.AND.EX P1, PT, RZ, UR5, PT, P1 ;  /* 0x00000005ff007c0c */ /* 0x000fe2000bf25310 */
[----:B------:R-:W-:Y:S02]  /*244a0*/  ULDC.64 UR4, c[0x0][0xbe0] ;  /* 0x0002f80000047ab9 */ /* 0x000fe40000000a00 */
[----:B------:R-:W-:-:S04]  /*244b0*/  ISETP.NE.U32.AND P0, PT, RZ, UR4, PT ;  /* 0x00000004ff007c0c */ /* 0x000fc8000bf05070 */
[----:B------:R-:W-:Y:S01]  /*244c0*/  ISETP.NE.AND.EX P0, PT, RZ, UR5, PT, P0 ;  /* 0x00000005ff007c0c */ /* 0x000fe2000bf05300 */
[----:B------:R1:W-:Y:S04]  /*244d0*/  STSM.16.M88.4 [R85], R4 ;  /* 0x0000000455007844 */ /* 0x0003e80000000200 */
[----:B------:R2:W-:Y:S01]  /*244e0*/  STSM.16.M88.4 [R84], R8 ;  /* 0x0000000854007844 */ /* 0x0005e20000000200 */
[----:B0-----:R-:W-:-:S03]  /*244f0*/  IMAD.WIDE R12, R234, 0x4, R2 ;  /* 0x00000004ea0c7825 */ /* 0x001fc600078e0202 */
[----:B------:R0:W-:Y:S04]  /*24500*/  STSM.16.M88.4 [R83], R24 ;  /* 0x0000001853007844 */ /* 0x0001e80000000200 */
[----:B------:R-:W3:Y:S01]  /*24510*/  @P0 LDC.64 R2, c[0x0][0xbe0] ;  /* 0x0002f800ff020b82 */ /* 0x000ee20000000a00 */
[----:B------:R0:W-:Y:S04]  /*24520*/  STSM.16.M88.4 [R82], R28 ;  /* 0x0000001c52007844 */ /* 0x0001e80000000200 */
[----:B------:R0:W-:Y:S04]  /*24530*/  STSM.16.M88.4 [R81], R32 ;  /* 0x0000002051007844 */ /* 0x0001e80000000200 */
[----:B------:R0:W-:Y:S04]  /*24540*/  STSM.16.M88.4 [R80], R36 ;  /* 0x0000002450007844 */ /* 0x0001e80000000200 */
[----:B------:R0:W-:Y:S04]  /*24550*/  STSM.16.M88.4 [R74], R56 ;  /* 0x000000384a007844 */ /* 0x0001e80000000200 */
[----:B------:R0:W-:Y:S01]  /*24560*/  STSM.16.M88.4 [R72], R68 ;  /* 0x0000004448007844 */ /* 0x0001e20000000200 */
[----:B------:R-:W-:Y:S01]  /*24570*/  BAR.SYNC.DEFER_BLOCKING 0x1, 0x100 ;  /* 0x0044000000007b1d */ /* 0x000fe20000010000 */
[----:B---3--:R-:W-:-:S05]  /*24580*/  @P0 IMAD.WIDE R2, R234, 0x4, R2 ;  /* 0x00000004ea020825 */ /* 0x008fca00078e0202 */
[----:B------:R-:W-:Y:S02]  /*24590*/  ULDC UR4, c[0x0][0xa88] ;  /* 0x0002a20000047ab9 */ /* 0x000fe40000000800 */
[----:B------:R-:W-:Y:S01]  /*245a0*/  IMAD.U32 R45, RZ, RZ, UR4 ;  /* 0x00000004ff2d7e24 */ /* 0x000fe2000f8e00ff */
[----:B------:R0:W5:Y:S01]  /*245b0*/  @P1 LDG.E R20, desc[UR38][R12.64] ;  /* 0x000000260c141981 */ /* 0x000162000c1e1900 */
[----:B-1----:R-:W-:-:S04]  /*245c0*/  LEA.HI R4, R77, R66, RZ, 0x7 ;  /* 0x000000424d047211 */ /* 0x002fc800078f38ff */
[----:B------:R0:W5:Y:S01]  /*245d0*/  @P0 LDG.E R45, desc[UR38][R2.64] ;  /* 0x00000026022d0981 */ /* 0x000162000c1e1900 */
[----:B------:R-:W-:-:S05]  /*245e0*/  LOP3.LUT R5, R4, 0xffffff80, RZ, 0xc0, !PT ;  /* 0xffffff8004057812 */ /* 0x000fca00078ec0ff */
[----:B------:R-:W-:Y:S01]  /*245f0*/  IMAD.IADD R66, R66, 0x1, -R5 ;  /* 0x0000000142427824 */ /* 0x000fe200078e0a05 */
[----:B------:R-:W-:-:S04]  /*24600*/  SHF.R.S32.HI R5, RZ, 0x7, R4 ;  /* 0x00000007ff057819 */ /* 0x000fc80000011404 */
[----:B------:R-:W-:-:S04]  /*24610*/  SHF.R.S32.HI R7, RZ, 0x1f, R66 ;  /* 0x0000001fff077819 */ /* 0x000fc80000011442 */
[----:B------:R-:W-:-:S04]  /*24620*/  LEA.HI R0, R7, R66, RZ, 0x2 ;  /* 0x0000004207007211 */ /* 0x000fc800078f10ff */
[--C-:B------:R-:W-:Y:S02]  /*24630*/  SHF.R.S32.HI R6, RZ, 0x2, R0.reuse ;  /* 0x00000002ff067819 */ /* 0x100fe40000011400 */
[----:B--2---:R-:W-:-:S04]  /*24640*/  SHF.R.S32.HI R9, RZ, 0x1f, R0 ;  /* 0x0000001fff097819 */ /* 0x004fc80000011400 */
[----:B------:R-:W-:Y:S01]  /*24650*/  LEA.HI R9, R9, R6, RZ, 0x3 ;  /* 0x0000000609097211 */ /* 0x000fe200078f18ff */
[----:B0-----:R-:W-:Y:S06]  /*24660*/  @P0 BRA `(.L_x_1371) ;  /* 0x0000000000100947 */ /* 0x001fec0003800000 */
[----:B------:R-:W-:Y:S05]  /*24670*/  @!P1 BRA `(.L_x_1371) ;  /* 0x00000000000c9947 */ /* 0x000fea0003800000 */
[----:B------:R-:W2:Y:S04]  /*24680*/  LDG.E R0, desc[UR38][R12.64] ;  /* 0x000000260c007981 */ /* 0x000ea8000c1e1900 */
[----:B-----5:R-:W2:Y:S02]  /*24690*/  LDG.E R45, desc[UR38][R12.64+0x4] ;  /* 0x000004260c2d7981 */ /* 0x020ea4000c1e1900 */
[----:B--2---:R-:W-:-:S07]  /*246a0*/  IMAD.IADD R45, R45, 0x1, -R0 ;  /* 0x000000012d2d7824 */ /* 0x004fce00078e0a00 */
.L_x_1371:
[----:B------:R-:W-:Y:S01]  /*246b0*/  SHF.R.S32.HI R47, RZ, 0x1f, R230 ;  /* 0x0000001fff2f7819 */ /* 0x000fe200000114e6 */
[----:B------:R-:W-:Y:S01]  /*246c0*/  ULDC.64 UR4, c[0x0][0xb70] ;  /* 0x0002dc0000047ab9 */ /* 0x000fe20000000a00 */
[----:B------:R-:W-:Y:S02]  /*246d0*/  LEA.HI R4, R4, R5, RZ, 0x1 ;  /* 0x0000000504047211 */ /* 0x000fe400078f08ff */
[----:B------:R-:W-:Y:S01]  /*246e0*/  LOP3.LUT R9, R9, 0xfffffff8, RZ, 0xc0, !PT ;  /* 0xfffffff809097812 */ /* 0x000fe200078ec0ff */
[----:B------:R-:W-:Y:S01]  /*246f0*/  IMAD R3, R47, UR4, RZ ;  /* 0x000000042f037c24 */ /* 0x000fe2000f8e02ff */
[----:B------:R-:W-:Y:S02]  /*24700*/  LEA.HI R7, R7, R66, RZ, 0x5 ;  /* 0x0000004207077211 */ /* 0x000fe400078f28ff */
[----:B-----5:R-:W-:Y:S01]  /*24710*/  SHF.R.S32.HI R21, RZ, 0x1f, R20 ;  /* 0x0000001fff157819 */ /* 0x020fe20000011414 */
[----:B------:R-:W-:Y:S01]  /*24720*/  IMAD.IADD R9, R6, 0x1, -R9 ;  /* 0x0000000106097824 */ /* 0x000fe200078e0a09 */
[----:B------:R-:W-:-:S02]  /*24730*/  LOP3.LUT R4, R4, 0x3fffffe, RZ, 0xc0, !PT ;  /* 0x03fffffe04047812 */ /* 0x000fc400078ec0ff */
[----:B------:R-:W-:Y:S01]  /*24740*/  SHF.R.S32.HI R0, RZ, 0x5, R7 ;  /* 0x00000005ff007819 */ /* 0x000fe20000011407 */
[C---:B------:R-:W-:Y:S01]  /*24750*/  IMAD R7, R230.reuse, UR5, R3 ;  /* 0x00000005e6077c24 */ /* 0x040fe2000f8e0203 */
[----:B------:R-:W-:Y:S01]  /*24760*/  SHF.R.S32.HI R44, RZ, 0x1f, R234 ;  /* 0x0000001fff2c7819 */ /* 0x000fe200000114ea */
[----:B------:R-:W-:Y:S01]  /*24770*/  IMAD.WIDE.U32 R2, R230, UR4, R20 ;  /* 0x00000004e6027c25 */ /* 0x000fe2000f8e0014 */
[----:B------:R-:W-:Y:S01]  /*24780*/  SEL R49, R234, RZ, !P1 ;  /* 0x000000ffea317207 */ /* 0x000fe20004800000 */
[----:B------:R-:W-:Y:S01]  /*24790*/  ULDC.64 UR4, c[0x0][0xb78] ;  /* 0x0002de0000047ab9 */ /* 0x000fe20000000a00 */
[----:B------:R-:W-:Y:S01]  /*247a0*/  SEL R44, R44, RZ, !P1 ;  /* 0x000000ff2c2c7207 */ /* 0x000fe20004800000 */
[----:B------:R-:W-:Y:S01]  /*247b0*/  IMAD.IADD R4, R5, 0x1, -R4 ;  /* 0x0000000105047824 */ /* 0x000fe200078e0a04 */
[----:B------:R-:W-:Y:S01]  /*247c0*/  LOP3.LUT P0, RZ, R66, 0x3, RZ, 0xc0, !PT ;  /* 0x0000000342ff7812 */ /* 0x000fe2000780c0ff */
[----:B------:R-:W-:Y:S02]  /*247d0*/  IMAD R9, R0, 0x10, R9 ;  /* 0x0000001000097824 */ /* 0x000fe400078e0209 */
[----:B------:R-:W-:-:S02]  /*247e0*/  IMAD.IADD R3, R3, 0x1, R7 ;  /* 0x0000000103037824 */ /* 0x000fc400078e0207 */
[----:B------:R-:W-:Y:S02]  /*247f0*/  IMAD R9, R4, 0x40, R9 ;  /* 0x0000004004097824 */ /* 0x000fe400078e0209 */
[----:B------:R-:W-:Y:S02]  /*24800*/  IMAD R5, R76, 0x40, R64 ;  /* 0x000000404c057824 */ /* 0x000fe400078e0240 */
[----:B------:R-:W-:Y:S02]  /*24810*/  IMAD R0, R44, UR4, RZ ;  /* 0x000000042c007c24 */ /* 0x000fe4000f8e02ff */
[----:B------:R-:W-:Y:S02]  /*24820*/  IMAD R6, R236, 0x80, R9 ;  /* 0x00000080ec067824 */ /* 0x000fe400078e0209 */
[----:B------:R-:W-:-:S04]  /*24830*/  IMAD.WIDE.U32 R2, R49, UR4, R2 ;  /* 0x0000000431027c25 */ /* 0x000fc8000f8e0002 */
[----:B------:R-:W-:Y:S01]  /*24840*/  IMAD.WIDE R78, R5, 0x2, R78 ;  /* 0x00000002054e7825 */ /* 0x000fe200078e024e */
[----:B------:R-:W-:-:S03]  /*24850*/  SHF.R.S32.HI R5, RZ, 0x1f, R6 ;  /* 0x0000001fff057819 */ /* 0x000fc60000011406 */
[----:B------:R-:W-:Y:S01]  /*24860*/  IMAD R4, R49, UR5, R0 ;  /* 0x0000000531047c24 */ /* 0x000fe2000f8e0200 */
[----:B------:R-:W-:Y:S01]  /*24870*/  IADD3 R0, P1, R6, R2, RZ ;  /* 0x0000000206007210 */ /* 0x000fe20007f3e0ff */
[----:B------:R-:W-:Y:S01]  /*24880*/  ULDC.64 UR4, c[0x0][0xb40] ;  /* 0x0002d00000047ab9 */ /* 0x000fe20000000a00 */
[C---:B------:R-:W-:Y:S02]  /*24890*/  IADD3 R13, P3, R78.reuse, 0x1000, RZ ;  /* 0x000010004e0d7810 */ /* 0x040fe40007f7e0ff */
[----:B------:R-:W-:Y:S02]  /*248a0*/  IADD3.X R3, R5, R3, R4, P1, !PT ;  /* 0x0000000305037210 */ /* 0x000fe40000ffe404 */
[C---:B------:R-:W-:Y:S02]  /*248b0*/  IADD3 R5, P2, R78.reuse, 0x3000, RZ ;  /* 0x000030004e057810 */ /* 0x040fe40007f5e0ff */
[----:B------:R-:W-:Y:S02]  /*248c0*/  IADD3 R9, P1, R78, 0x2000, RZ ;  /* 0x000020004e097810 */ /* 0x000fe40007f3e0ff */
[----:B------:R-:W-:-:S02]  /*248d0*/  LOP3.LUT R12, R13, 0x380, RZ, 0xc0, !PT ;  /* 0x000003800d0c7812 */ /* 0x000fc400078ec0ff */
[----:B------:R-:W-:Y:S02]  /*248e0*/  LOP3.LUT R4, R5, 0x380, RZ, 0xc0, !PT ;  /* 0x0000038005047812 */ /* 0x000fe400078ec0ff */
[----:B------:R-:W-:Y:S02]  /*248f0*/  LOP3.LUT R8, R9, 0x380, RZ, 0xc0, !PT ;  /* 0x0000038009087812 */ /* 0x000fe400078ec0ff */
[----:B------:R-:W-:Y:S02]  /*24900*/  SHF.R.U64 R12, R12, 0x3, RZ ;  /* 0x000000030c0c7819 */ /* 0x000fe400000012ff */
[----:B------:R-:W-:Y:S02]  /*24910*/  LEA R2, P4, R0, UR4, 0x2 ;  /* 0x0000000400027c11 */ /* 0x000fe4000f8810ff */
[----:B------:R-:W-:Y:S02]  /*24920*/  SHF.R.U64 R4, R4, 0x3, RZ ;  /* 0x0000000304047819 */ /* 0x000fe400000012ff */
[----:B------:R-:W-:-:S02]  /*24930*/  SHF.R.U64 R8, R8, 0x3, RZ ;  /* 0x0000000308087819 */ /* 0x000fc400000012ff */
[----:B------:R-:W-:Y:S01]  /*24940*/  LOP3.LUT R12, R12, R13, RZ, 0x3c, !PT ;  /* 0x0000000d0c0c7212 */ /* 0x000fe200078e3cff */
[----:B------:R-:W-:Y:S01]  /*24950*/  IMAD.X R13, RZ, RZ, R79, P3 ;  /* 0x000000ffff0d7224 */ /* 0x000fe200018e064f */
[----:B------:R-:W-:Y:S01]  /*24960*/  LEA.HI.X R3, R0, UR5, R3, 0x2, P4 ;  /* 0x0000000500037c11 */ /* 0x000fe2000a0f1403 */
[----:B------:R-:W-:Y:S01]  /*24970*/  VIADD R0, R6, 0x8 ;  /* 0x0000000806007836 */ /* 0x000fe20000000000 */
[----:B------:R-:W-:Y:S01]  /*24980*/  LOP3.LUT R4, R4, R5, RZ, 0x3c, !PT ;  /* 0x0000000504047212 */ /* 0x000fe200078e3cff */
[----:B------:R-:W-:Y:S01]  /*24990*/  IMAD.X R5, RZ, RZ, R79, P2 ;  /* 0x000000ffff057224 */ /* 0x000fe200010e064f */
[C---:B------:R-:W-:Y:S01]  /*249a0*/  IADD3 R41, P5, R78.reuse, 0x4000, RZ ;  /* 0x000040004e297810 */ /* 0x040fe20007fbe0ff */
[----:B------:R-:W-:Y:S01]  /*249b0*/  ULDC.64 UR4, c[0x0][0xaa0] ;  /* 0x0002a80000047ab9 */ /* 0x000fe20000000a00 */
[C---:B------:R-:W-:Y:S02]  /*249c0*/  IADD3 R33, P4, R78.reuse, 0x5000, RZ ;  /* 0x000050004e217810 */ /* 0x040fe40007f9e0ff */
[----:B------:R-:W-:-:S02]  /*249d0*/  IADD3 R29, P3, R78, 0x6000, RZ ;  /* 0x000060004e1d7810 */ /* 0x000fc40007f7e0ff */
[----:B------:R-:W-:Y:S01]  /*249e0*/  LOP3.LUT R8, R8, R9, RZ, 0x3c, !PT ;  /* 0x0000000908087212 */ /* 0x000fe200078e3cff */
[--C-:B------:R-:W-:Y:S01]  /*249f0*/  IMAD.X R9, RZ, RZ, R79.reuse, P1 ;  /* 0x000000ffff097224 */ /* 0x100fe200008e064f */
[----:B------:R-:W-:Y:S02]  /*24a00*/  IADD3 R7, P2, R78, 0x7000, RZ ;  /* 0x000070004e077810 */ /* 0x000fe40007f5e0ff */
[----:B------:R-:W-:Y:S02]  /*24a10*/  ISETP.GE.OR P1, PT, R6, R45, P0 ;  /* 0x0000002d0600720c */ /* 0x000fe40000726670 */
[----:B------:R-:W-:Y:S01]  /*24a20*/  LOP3.LUT R40, R41, 0x380, RZ, 0xc0, !PT ;  /* 0x0000038029287812 */ /* 0x000fe200078ec0ff */
[----:B------:R-:W-:Y:S01]  /*24a30*/  IMAD.X R25, RZ, RZ, R79, P2 ;  /* 0x000000ffff197224 */ /* 0x000fe200010e064f */
[----:B------:R-:W-:Y:S02]  /*24a40*/  LOP3.LUT R32, R33, 0x380, RZ, 0xc0, !PT ;  /* 0x0000038021207812 */ /* 0x000fe400078ec0ff */
[----:B------:R-:W-:-:S02]  /*24a50*/  LOP3.LUT R28, R29, 0x380, RZ, 0xc0, !PT ;  /* 0x000003801d1c7812 */ /* 0x000fc400078ec0ff */
[----:B------:R-:W-:Y:S02]  /*24a60*/  ISETP.GE.OR P0, PT, R0, R45, P0 ;  /* 0x0000002d0000720c */ /* 0x000fe40000706670 */
[----:B------:R-:W-:Y:S02]  /*24a70*/  LOP3.LUT R0, R7, 0x380, RZ, 0xc0, !PT ;  /* 0x0000038007007812 */ /* 0x000fe400078ec0ff */
[----:B------:R-:W-:Y:S01]  /*24a80*/  LOP3.LUT R11, R78, 0x380, RZ, 0xc0, !PT ;  /* 0x000003804e0b7812 */ /* 0x000fe200078ec0ff */
[----:B------:R-:W-:Y:S01]  /*24a90*/  @!P1 STG.E desc[UR38][R2.64], R62 ;  /* 0x0000003e02009986 */ /* 0x000fe2000c101926 */
[----:B------:R-:W-:Y:S02]  /*24aa0*/  SHF.R.U64 R40, R40, 0x3, RZ ;  /* 0x0000000328287819 */ /* 0x000fe400000012ff */
[----:B------:R-:W-:Y:S02]  /*24ab0*/  SHF.R.U64 R32, R32, 0x3, RZ ;  /* 0x0000000320207819 */ /* 0x000fe400000012ff */
[----:B------:R-:W-:-:S02]  /*24ac0*/  SHF.R.U64 R28, R28, 0x3, RZ ;  /* 0x000000031c1c7819 */ /* 0x000fc400000012ff */
        /* <DEDUP_REMOVED lines=20> */
[----:B------:R-:W-:Y:S01]  /*24c10*/  IMAD R21, R21, UR4, RZ ;  /* 0x0000000415157c24 */ /* 0x000fe2000f8e02ff */
[----:B------:R-:W-:Y:S01]  /*24c20*/  @!PT LDS RZ, [RZ] ;  /* 0x00000000fffff984 */ /* 0x000fe20000000800 */
[----:B------:R-:W-:Y:S01]  /*24c30*/  @!PT LDS RZ, [RZ] ;  /* 0x00000000fffff984 */ /* 0x000fe20000000800 */
[----:B------:R-:W-:Y:S01]  /*24c40*/  @!PT LDS RZ, [RZ] ;  /* 0x00000000fffff984 */ /* 0x000fe20000000800 */
[----:B------:R-:W-:Y:S01]  /*24c50*/  @!PT LDS RZ, [RZ] ;  /* 0x00000000fffff984 */ /* 0x000fe20000000800 */
[----:B------:R2:W-:Y:S06]  /*24c60*/  MEMBAR.ALL.CTA ;  /* 0x0000000000007992 */ /* 0x0005ec0000008000 */
[----:B--2---:R-:W2:Y:S01]  /*24c70*/  FENCE.VIEW.ASYNC.S ;  /* 0x00000000000073c6 */ /* 0x004ea20000000000 */
[----:B0-----:R-:W-:-:S04]  /*24c80*/  IMAD.WIDE.U32 R2, R20, UR4, R64 ;  /* 0x0000000414027c25 */ /* 0x001fc8000f8e0040 */
[----:B------:R-:W-:Y:S01]  /*24c90*/  IMAD R21, R20, UR5, R21 ;  /* 0x0000000514157c24 */ /* 0x000fe2000f8e0215 */
[----:B------:R-:W-:Y:S01]  /*24ca0*/  ULDC.64 UR4, c[0x0][0xae0] ;  /* 0x0002b80000047ab9 */ /* 0x000fe20000000a00 */
[----:B------:R-:W-:Y:S02]  /*24cb0*/  IMAD R45, R236, -0x80, R45 ;  /* 0xffffff80ec2d7824 */ /* 0x000fe400078e022d */
[C---:B------:R-:W-:Y:S02]  /*24cc0*/  VIADD R0, R76.reuse, 0x20 ;  /* 0x000000204c007836 */ /* 0x040fe40000000000 */
[----:B------:R-:W-:Y:S01]  /*24cd0*/  IMAD.IADD R3, R3, 0x1, R21 ;  /* 0x0000000103037824 */ /* 0x000fe200078e0215 */
[CC--:B------:R-:W-:Y:S01]  /*24ce0*/  ISETP.GE.AND P3, PT, R76.reuse, R45.reuse, PT ;  /* 0x0000002d4c00720c */ /* 0x0c0fe20003f66270 */
[----:B------:R-:W-:Y:S02]  /*24cf0*/  IMAD R47, R47, UR4, RZ ;  /* 0x000000042f2f7c24 */ /* 0x000fe4000f8e02ff */
[----:B------:R-:W-:Y:S01]  /*24d00*/  VIADD R20, R76, 0x40 ;  /* 0x000000404c147836 */ /* 0x000fe20000000000 */
[----:B------:R-:W-:Y:S01]  /*24d10*/  ISETP.GE.AND P0, PT, R0, R45, PT ;  /* 0x0000002d0000720c */ /* 0x000fe20003f06270 */
[----:B------:R-:W-:-:S02]  /*24d20*/  IMAD R47, R230, UR5, R47 ;  /* 0x00000005e62f7c24 */ /* 0x000fc4000f8e022f */
[----:B------:R-:W-:Y:S01]  /*24d30*/  IMAD.WIDE.U32 R2, R230, UR4, R2 ;  /* 0x00000004e6027c25 */ /* 0x000fe2000f8e0002 */
[----:B------:R-:W-:Y:S01]  /*24d40*/  ULDC.64 UR4, c[0x0][0xae8] ;  /* 0x0002ba0000047ab9 */ /* 0x000fe20000000a00 */
[-C--:B------:R-:W-:Y:S02]  /*24d50*/  ISETP.GE.AND P1, PT, R20, R45.reuse, PT ;  /* 0x0000002d1400720c */ /* 0x080fe40003f26270 */
[----:B------:R-:W-:Y:S02]  /*24d60*/  VIADD R0, R18, 0x28820 ;  /* 0x0002882012007836 */ /* 0x000fe40000000000 */
[----:B------:R-:W-:Y:S02]  /*24d70*/  VIADD R21, R76, 0x60 ;  /* 0x000000604c157836 */ /* 0x000fe40000000000 */
[----:B------:R-:W-:Y:S01]  /*24d80*/  IMAD R20, R44, UR4, RZ ;  /* 0x000000042c147c24 */ /* 0x000fe2000f8e02ff */
[----:B------:R-:W-:Y:S01]  /*24d90*/  PRMT R0, RZ, 0x654, R0 ;  /* 0x00000654ff007816 */ /* 0x000fe20000000000 */
[----:B------:R-:W-:Y:S01]  /*24da0*/  IMAD.IADD R3, R3, 0x1, R47 ;  /* 0x0000000103037824 */ /* 0x000fe200078e022f */
[----:B------:R-:W-:Y:S01]  /*24db0*/  ISETP.GE.AND P2, PT, R21, R45, PT ;  /* 0x0000002d1500720c */ /* 0x000fe20003f46270 */
[C---:B------:R-:W-:Y:S01]  /*24dc0*/  IMAD R45, R49.reuse, UR5, R20 ;  /* 0x00000005312d7c24 */ /* 0x040fe2000f8e0214 */
[----:B------:R-:W-:Y:S01]  /*24dd0*/  SHF.R.S32.HI R77, RZ, 0x1f, R76 ;  /* 0x0000001fff4d7819 */ /* 0x000fe2000001144c */
[----:B------:R-:W-:Y:S01]  /*24de0*/  IMAD.WIDE.U32 R20, R49, UR4, R2 ;  /* 0x0000000431147c25 */ /* 0x000fe2000f8e0002 */
[----:B--2---:R1:W-:Y:S01]  /*24df0*/  SYNCS.ARRIVE.TRANS64.RED.A1T0 RZ, [R0+URZ], RZ ;  /* 0x000000ff00ff79a7 */ /* 0x0043e2000810043f */
[----:B------:R-:W-:Y:S02]  /*24e00*/  BSSY B1, `(.L_x_1372) ;  /* 0x0000014000017945 */ /* 0x000fe40003800000 */
[----:B------:R-:W-:-:S04]  /*24e10*/  IMAD.WIDE R76, R236, 0x80, R76 ;  /* 0x00000080ec4c7825 */ /* 0x000fc800078e024c */
[----:B------:R-:W-:Y:S01]  /*24e20*/  IMAD.IADD R47, R21, 0x1, R45 ;  /* 0x00000001152f7824 */ /* 0x000fe200078e022d */
[----:B-1----:R-:W-:Y:S06]  /*24e30*/  @P3 BRA `(.L_x_1373) ;  /* 0x0000000000403947 */ /* 0x002fec0003800000 */
        /* <DEDUP_REMOVED lines=16> */
.L_x_1373:
[----:B------:R-:W-:Y:S05]  /*24f40*/  BSYNC B1 ;  /* 0x0000000000017941 */ /* 0x000fea0003800000 */
.L_x_1372:
[----:B------:R-:W-:Y:S04]  /*24f50*/  BSSY B1, `(.L_x_1374) ;  /* 0x0000014000017945 */ /* 0x000fe80003800000 */
[----:B------:R-:W-:Y:S05]  /*24f60*/  @P0 BRA `(.L_x_1375) ;  /* 0x0000000000480947 */ /* 0x000fea0003800000 */
[----:B0----5:R-:W-:Y:S01]  /*24f70*/  IADD3 R37, P0, R76, 0x20, RZ ;  /* 0x000000204c257810 */ /* 0x021fe20007f1e0ff */
        /* <DEDUP_REMOVED lines=17> */
.L_x_1375:
[----:B------:R-:W-:Y:S05]  /*25090*/  BSYNC B1 ;  /* 0x0000000000017941 */ /* 0x000fea0003800000 */
.L_x_1374:
[----:B------:R-:W-:Y:S04]  /*250a0*/  BSSY B1, `(.L_x_1376) ;  /* 0x0000014000017945 */ /* 0x000fe80003800000 */
[----:B------:R-:W-:Y:S05]  /*250b0*/  @P1 BRA `(.L_x_1377) ;  /* 0x0000000000481947 */ /* 0x000fea0003800000 */
[----:B-1---5:R-:W-:Y:S01]  /*250c0*/  IADD3 R13, P0, R76, 0x40, RZ ;  /* 0x000000404c0d7810 */ /* 0x022fe20007f1e0ff */
        /* <DEDUP_REMOVED lines=17> */
.L_x_1377:
[----:B------:R-:W-:Y:S05]  /*251e0*/  BSYNC B1 ;  /* 0x0000000000017941 */ /* 0x000fea0003800000 */
.L_x_1376:
[----:B------:R-:W-:Y:S05]  /*251f0*/  @P2 BRA `(.L_x_1378) ;  /* 0x0000000800c02947 */ /* 0x000fea0003800000 */
[----:B--2--5:R-:W-:Y:S01]  /*25200*/  IADD3 R9, P0, R76, 0x60, RZ ;  /* 0x000000604c097810 */ /* 0x024fe20007f1e0ff */
        /* <DEDUP_REMOVED lines=19> */
.L_x_1369:
[----:B------:R-:W-:Y:S01]  /*25340*/  ULDC.64 UR4, c[0x0][0xbd8] ;  /* 0x0002f60000047ab9 */ /* 0x000fe20000000a00 */
[----:B------:R-:W2:Y:S01]  /*25350*/  LDC.64 R2, c[0x0][0xbd8] ;  /* 0x0002f600ff027b82 */ /* 0x000ea20000000a00 */
[----:B------:R-:W-:Y:S01]  /*25360*/  ISETP.NE.U32.AND P0, PT, RZ, UR4, PT ;  /* 0x00000004ff007c0c */ /* 0x000fe2000bf05070 */
[----:B------:R-:W-:-:S03]  /*25370*/  IMAD.MOV.U32 R9, RZ, RZ, RZ ;  /* 0x000000ffff097224 */ /* 0x000fc600078e00ff */
[----:B------:R-:W-:Y:S01]  /*25380*/  ISETP.NE.AND.EX P0, PT, RZ, UR5, PT, P0 ;  /* 0x00000005ff007c0c */ /* 0x000fe2000bf05300 */
[----:B------:R-:W-:Y:S02]  /*25390*/  ULDC.64 UR4, c[0x0][0xbe0] ;  /* 0x0002f80000047ab9 */ /* 0x000fe40000000a00 */
[----:B------:R-:W-:-:S04]  /*253a0*/  ISETP.NE.U32.AND P1, PT, RZ, UR4, PT ;  /* 0x00000004ff007c0c */ /* 0x000fc8000bf25070 */
[----:B------:R-:W-:Y:S01]  /*253b0*/  ISETP.NE.AND.EX P1, PT, RZ, UR5, PT, P1 ;  /* 0x00000005ff007c0c */ /* 0x000fe2000bf25310 */
[----:B--2---:R-:W-:-:S12]  /*253c0*/  IMAD.WIDE R2, R234, 0x4, R2 ;  /* 0x00000004ea027825 */ /* 0x004fd800078e0202 */
[----:B------:R-:W2:Y:S01]  /*253d0*/  @P1 LDC.64 R4, c[0x0][0xbe0] ;  /* 0x0002f800ff041b82 */ /* 0x000ea20000000a00 */
[----:B------:R-:W-:Y:S02]  /*253e0*/  ULDC UR4, c[0x0][0xa88] ;  /* 0x0002a20000047ab9 */ /* 0x000fe40000000800 */
[----:B------:R-:W-:Y:S01]  /*253f0*/  IMAD.U32 R7, RZ, RZ, UR4 ;  /* 0x00000004ff077e24 */ /* 0x000fe2000f8e00ff */
[----:B------:R3:W5:Y:S01]  /*25400*/  @P0 LDG.E R9, desc[UR38][R2.64] ;  /* 0x0000002602090981 */ /* 0x000762000c1e1900 */
[----:B--2---:R-:W-:-:S05]  /*25410*/  @P1 IMAD.WIDE R4, R234, 0x4, R4 ;  /* 0x00000004ea041825 */ /* 0x004fca00078e0204 */
[----:B------:R3:W5:Y:S01]  /*25420*/  @P1 LDG.E R7, desc[UR38][R4.64] ;  /* 0x0000002604071981 */ /* 0x000762000c1e1900 */
[----:B------:R-:W-:Y:S01]  /*25430*/  ISETP.GT.AND P2, PT, R66, 0x7f, PT ;  /* 0x0000007f4200780c */ /* 0x000fe20003f44270 */
[----:B------:R-:W-:-:S12]  /*25440*/  @P1 BRA `(.L_x_1379) ;  /* 0x0000000000101947 */ /* 0x000fd80003800000 */
[----:B------:R-:W-:Y:S05]  /*25450*/  @!P0 BRA `(.L_x_1379) ;  /* 0x00000000000c8947 */ /* 0x000fea0003800000 */
[----:B------:R-:W2:Y:S04]  /*25460*/  LDG.E R0, desc[UR38][R2.64] ;  /* 0x0000002602007981 */ /* 0x000ea8000c1e1900 */
[----:B-----5:R-:W2:Y:S02]  /*25470*/  LDG.E R7, desc[UR38][R2.64+0x4] ;  /* 0x0000042602077981 */ /* 0x020ea4000c1e1900 */
[----:B--2---:R-:W-:-:S07]  /*25480*/  IMAD.IADD R7, R7, 0x1, -R0 ;  /* 0x0000000107077824 */ /* 0x004fce00078e0a00 */
.L_x_1379:
[----:B------:R-:W-:Y:S01]  /*25490*/  SHF.R.S32.HI R0, RZ, 0x1f, R234 ;  /* 0x0000001fff007819 */ /* 0x000fe200000114ea */
[----:B------:R-:W-:Y:S01]  /*254a0*/  BSSY B1, `(.L_x_1380) ;  /* 0x000001c000017945 */ /* 0x000fe20003800000 */
[----:B------:R-:W-:Y:S02]  /*254b0*/  SHF.R.S32.HI R8, RZ, 0x1f, R230 ;  /* 0x0000001fff087819 */ /* 0x000fe400000114e6 */
[----:B------:R-:W-:Y:S02]  /*254c0*/  SHF.R.S32.HI R65, RZ, 0x1f, R64 ;  /* 0x0000001fff417819 */ /* 0x000fe40000011440 */
[----:B------:R-:W-:Y:S02]  /*254d0*/  SEL R11, R234, RZ, !P0 ;  /* 0x000000ffea0b7207 */ /* 0x000fe40004000000 */
[----:B------:R-:W-:Y:S02]  /*254e0*/  SEL R10, R0, RZ, !P0 ;  /* 0x000000ff000a7207 */ /* 0x000fe40004000000 */
[----:B-----5:R-:W-:Y:S01]  /*254f0*/  SHF.R.S32.HI R6, RZ, 0x1f, R9 ;  /* 0x0000001fff067819 */ /* 0x020fe20000011409 */
[----:B------:R-:W-:Y:S06]  /*25500*/  @P2 BRA `(.L_x_1381) ;  /* 0x0000000000542947 */ /* 0x000fec0003800000 */
[----:B------:R-:W-:-:S04]  /*25510*/  IMAD R0, R236, 0x80, R86 ;  /* 0x00000080ec007824 */ /* 0x000fc800078e0256 */
[----:B------:R-:W-:-:S05]  /*25520*/  VIADD R0, R0, 0xffffff80 ;  /* 0xffffff8000007836 */ /* 0x000fca0000000000 */
[----:B------:R-:W-:-:S13]  /*25530*/  ISETP.GE.AND P0, PT, R0, R7, PT ;  /* 0x000000070000720c */ /* 0x000fda0003f06270 */
[----:B------:R-:W-:Y:S05]  /*25540*/  @P0 BRA `(.L_x_1381) ;  /* 0x0000000000440947 */ /* 0x000fea0003800000 */
[----:B---3--:R-:W-:Y:S01]  /*25550*/  IADD3 R2, P0, R0, R9, RZ ;  /* 0x0000000900027210 */ /* 0x008fe20007f1e0ff */
        /* <DEDUP_REMOVED lines=16> */
.L_x_1381:
[----:B------:R-:W-:Y:S05]  /*25660*/  BSYNC B1 ;  /* 0x0000000000017941 */ /* 0x000fea0003800000 */
.L_x_1380:
[----:B------:R-:W-:Y:S01]  /*25670*/  ULDC.64 UR4, c[0x0][0xaa0] ;  /* 0x0002a80000047ab9 */ /* 0x000fe20000000a00 */
[----:B------:R-:W-:Y:S01]  /*25680*/  IMAD R7, R236, -0x80, R7 ;  /* 0xffffff80ec077824 */ /* 0x000fe200078e0207 */
[----:B------:R-:W-:Y:S01]  /*25690*/  SHF.R.S32.HI R77, RZ, 0x1f, R76 ;  /* 0x0000001fff4d7819 */ /* 0x000fe2000001144c */
[----:B------:R-:W-:Y:S01]  /*256a0*/  IMAD R0, R6, UR4, RZ ;  /* 0x0000000406007c24 */ /* 0x000fe2000f8e02ff */
[----:B------:R-:W-:Y:S01]  /*256b0*/  BSSY B1, `(.L_x_1382) ;  /* 0x0000027000017945 */ /* 0x000fe20003800000 */
[----:B--23--:R-:W-:Y:S01]  /*256c0*/  IMAD.WIDE.U32 R2, R9, UR4, R64 ;  /* 0x0000000409027c25 */ /* 0x00cfe2000f8e0040 */
[----:B------:R-:W-:-:S03]  /*256d0*/  ISETP.GE.AND P3, PT, R76, R7, PT ;  /* 0x000000074c00720c */ /* 0x000fc60003f66270 */
[----:B------:R-:W-:Y:S01]  /*256e0*/  IMAD R9, R9, UR5, R0 ;  /* 0x0000000509097c24 */ /* 0x000fe2000f8e0200 */
[----:B------:R-:W-:Y:S01]  /*256f0*/  ULDC.64 UR4, c[0x0][0xae0] ;  /* 0x0002b80000047ab9 */ /* 0x000fe20000000a00 */
[----:B------:R-:W-:Y:S02]  /*25700*/  VIADD R0, R76, 0x20 ;  /* 0x000000204c007836 */ /* 0x000fe40000000000 */
[----:B------:R-:W-:Y:S02]  /*25710*/  IMAD.IADD R3, R3, 0x1, R9 ;  /* 0x0000000103037824 */ /* 0x000fe400078e0209 */
[----:B------:R-:W-:Y:S01]  /*25720*/  IMAD R5, R8, UR4, RZ ;  /* 0x0000000408057c24 */ /* 0x000fe2000f8e02ff */
[----:B------:R-:W-:Y:S01]  /*25730*/  ISETP.GE.AND P2, PT, R0, R7, PT ;  /* 0x000000070000720c */ /* 0x000fe20003f46270 */
[----:B------:R-:W-:Y:S02]  /*25740*/  VIADD R0, R76, 0x60 ;  /* 0x000000604c007836 */ /* 0x000fe40000000000 */
[----:B------:R-:W-:-:S02]  /*25750*/  IMAD R5, R230, UR5, R5 ;  /* 0x00000005e6057c24 */ /* 0x000fc4000f8e0205 */
[----:B------:R-:W-:Y:S01]  /*25760*/  IMAD.WIDE.U32 R2, R230, UR4, R2 ;  /* 0x00000004e6027c25 */ /* 0x000fe2000f8e0002 */
[----:B------:R-:W-:Y:S01]  /*25770*/  ULDC.64 UR4, c[0x0][0xae8] ;  /* 0x0002ba0000047ab9 */ /* 0x000fe20000000a00 */
[-C--:B------:R-:W-:Y:S02]  /*25780*/  ISETP.GE.AND P1, PT, R0, R7.reuse, PT ;  /* 0x000000070000720c */ /* 0x080fe40003f26270 */
[----:B------:R-:W-:Y:S02]  /*25790*/  VIADD R4, R76, 0x40 ;  /* 0x000000404c047836 */ /* 0x000fe40000000000 */
[----:B------:R-:W-:Y:S02]  /*257a0*/  IMAD.IADD R3, R3, 0x1, R5 ;  /* 0x0000000103037824 */ /* 0x000fe400078e0205 */
[----:B------:R-:W-:Y:S01]  /*257b0*/  IMAD R0, R10, UR4, RZ ;  /* 0x000000040a007c24 */ /* 0x000fe2000f8e02ff */
[----:B------:R-:W-:Y:S01]  /*257c0*/  ISETP.GE.AND P0, PT, R4, R7, PT ;  /* 0x000000070400720c */ /* 0x000fe20003f06270 */
[----:B------:R-:W-:-:S04]  /*257d0*/  IMAD.WIDE.U32 R4, R11, UR4, R2 ;  /* 0x000000040b047c25 */ /* 0x000fc8000f8e0002 */
[----:B------:R-:W-:Y:S02]  /*257e0*/  IMAD R7, R11, UR5, R0 ;  /* 0x000000050b077c24 */ /* 0x000fe4000f8e0200 */
[----:B------:R-:W-:-:S04]  /*257f0*/  IMAD.WIDE R76, R236, 0x80, R76 ;  /* 0x00000080ec4c7825 */ /* 0x000fc800078e024c */
[----:B------:R-:W-:Y:S01]  /*25800*/  IMAD.IADD R9, R5, 0x1, R7 ;  /* 0x0000000105097824 */ /* 0x000fe200078e0207 */
        /* <DEDUP_REMOVED lines=17> */
.L_x_1383:
[----:B------:R-:W-:Y:S05]  /*25920*/  BSYNC B1 ;  /* 0x0000000000017941 */ /* 0x000fea0003800000 */
.L_x_1382:
[----:B------:R-:W-:Y:S04]  /*25930*/  BSSY B1, `(.L_x_1384) ;  /* 0x0000014000017945 */ /* 0x000fe80003800000 */
[----:B------:R-:W-:Y:S05]  /*25940*/  @P2 BRA `(.L_x_1385) ;  /* 0x0000000000482947 */ /* 0x000fea0003800000 */
[----:B--2---:R-:W-:Y:S01]  /*25950*/  IADD3 R7, P2, R76, 0x20, RZ ;  /* 0x000000204c077810 */ /* 0x004fe20007f5e0ff */
        /* <DEDUP_REMOVED lines=17> */
.L_x_1385:
[----:B------:R-:W-:Y:S05]  /*25a70*/  BSYNC B1 ;  /* 0x0000000000017941 */ /* 0x000fea0003800000 */
.L_x_1384:
[----:B------:R-:W-:Y:S04]  /*25a80*/  BSSY B1, `(.L_x_1386) ;  /* 0x0000014000017945 */ /* 0x000fe80003800000 */
[----:B------:R-:W-:Y:S05]  /*25a90*/  @P0 BRA `(.L_x_1387) ;  /* 0x0000000000480947 */ /* 0x000fea0003800000 */
[----:B--23--:R-:W-:Y:S01]  /*25aa0*/  IADD3 R7, P0, R76, 0x40, RZ ;  /* 0x000000404c077810 */ /* 0x00cfe20007f1e0ff */
        /* <DEDUP_REMOVED lines=17> */
.L_x_1387:
[----:B------:R-:W-:Y:S05]  /*25bc0*/  BSYNC B1 ;  /* 0x0000000000017941 */ /* 0x000fea0003800000 */
.L_x_1386:
        /* <DEDUP_REMOVED lines=19> */
.L_x_1378:
[----:B------:R-:W-:Y:S05]  /*25d00*/  BSYNC B0 ;  /* 0x0000000000007941 */ /* 0x000fea0003800000 */
.L_x_1368:
[----:B------:R-:W-:Y:S02]  /*25d10*/  ULDC UR4, c[0x0][0xc14] ;  /* 0x0003050000047ab9 */ /* 0x000fe40000000800 */
[----:B-1----:R-:W-:-:S13]  /*25d20*/  ISETP.GE.AND P0, PT, R219, UR4, PT ;  /* 0x00000004db007c0c */ /* 0x002fda000bf06270 */
[----:B------:R-:W-:Y:S05]  /*25d30*/  @!P0 BRA `(.L_x_1388) ;  /* 0xfffffdb000408947 */ /* 0x000fea000383ffff */
[----:B------:R-:W-:Y:S05]  /*25d40*/  BRA `(.L_x_1153) ;  /* 0x0000006400b07947 */ /* 0x000fea0003800000 */
.L_x_1151:
[----:B------:R-:W-:-:S08]  /*25d50*/  NOP ;  /* 0x0000000000007918 */ /* 0x000fd00000000000 */
[----:B------:R-:W0:-:S00]  /*25d60*/  USETMAXREG.DEALLOC.CTAPOOL 0x18 ;  /* 0x00000018000079c8 */ /* 0x000e0000080e0500 */
        /* <DEDUP_REMOVED lines=16> */
.L_x_1389:
[----:B------:R-:W0:Y:S01]  /*25e70*/  S2R R0, SR_TID.X ;  /* 0x0000000000007919 */ /* 0x000e220000002100 */
[----:B------:R-:W-:Y:S01]  /*25e80*/  ULDC UR4, c[0x0][0xc14] ;  /* 0x0003050000047ab9 */ /* 0x000fe20000000800 */
[----:B------:R-:W1:Y:S01]  /*25e90*/  S2UR UR6, SR_CTAID.X ;  /* 0x00000000000679c3 */ /* 0x000e620000002500 */
[----:B------:R-:W-:Y:S01]  /*25ea0*/  ULDC UR5, c[0x0][0xc10] ;  /* 0x0003040000057ab9 */ /* 0x000fe20000000800 */
        /* <DEDUP_REMOVED lines=27> */
[----:B------:R-:W-:-:S03]  /*26060*/  IMAD.MOV.U32 R4, RZ, RZ, RZ ;  /* 0x000000ffff047224 */ /* 0x000fc600078e00ff */
[----:B------:R-:W0:Y:S02]  /*26070*/  SHFL.IDX PT, R7, R6, 0x1f, 0x1f ;  /* 0x03e01f0006077f89 */ /* 0x000e2400000e0000 */
[----:B0-----:R-:W-:-:S04]  /*26080*/  IMAD R7, R7, UR5, RZ ;  /* 0x0000000507077c24 */ /* 0x001fc8000f8e02ff */
[----:B------:R-:W-:Y:S01]  /*26090*/  IMAD.MOV.U32 R2, RZ, RZ, R7 ;  /* 0x000000ffff027224 */ /* 0x000fe200078e0007 */
[----:B-1----:R-:W-:-:S13]  /*260a0*/  ISETP.GT.AND P6, PT, R7, UR6, PT ;  /* 0x0000000607007c0c */ /* 0x002fda000bfc4270 */
[----:B------:R-:W-:Y:S05]  /*260b0*/  @P6 BRA `(.L_x_1391) ;  /* 0x0000000000a06947 */ /* 0x000fea0003800000 */
[----:B------:R-:W0:Y:S01]  /*260c0*/  LDC R6, c[0x0][0xc14] ;  /* 0x00030500ff067b82 */ /* 0x000e220000000800 */
[----:B------:R-:W-:Y:S01]  /*260d0*/  IMAD.MOV.U32 R7, RZ, RZ, R2 ;  /* 0x000000ffff077224 */ /* 0x000fe200078e0002 */
[----:B------:R-:W-:Y:S01]  /*260e0*/  UMOV UR4, URZ ;  /* 0x0000003f00047c82 */ /* 0x000fe20008000000 */
[----:B------:R-:W-:Y:S01]  /*260f0*/  ULDC UR7, c[0x0][0xc14] ;  /* 0x0003050000077ab9 */ /* 0x000fe20000000800 */
[----:B------:R-:W-:-:S05]  /*26100*/  ULDC UR5, c[0x0][0xc10] ;  /* 0x0003040000057ab9 */ /* 0x000fca0000000800 */
.L_x_1395:
[----:B------:R-:W-:Y:S01]  /*26110*/  IMAD.U32 R2, RZ, RZ, UR7 ;  /* 0x00000007ff027e24 */ /* 0x000fe2000f8e00ff */
[----:B------:R-:W-:-:S04]  /*26120*/  UIADD3 UR4, UR4, 0x1f, URZ ;  /* 0x0000001f04047890 */ /* 0x000fc8000fffe03f */
[----:B------:R1:W-:Y:S02]  /*26130*/  STL [R1+0xc], R2 ;  /* 0x00000c0201007387 */ /* 0x0003e40000100800 */
[----:B0-----:R-:W-:-:S13]  /*26140*/  ISETP.LE.AND P6, PT, R6, UR4, PT ;  /* 0x0000000406007c0c */ /* 0x001fda000bfc3270 */
[----:B-1----:R-:W-:Y:S05]  /*26150*/  @P6 BRA `(.L_x_1392) ;  /* 0x0000000400b86947 */ /* 0x002fea0003800000 */
[----:B------:R-:W-:Y:S01]  /*26160*/  VIADD R9, R0, UR4 ;  /* 0x0000000400097c36 */ /* 0x000fe20008000000 */
[----:B------:R-:W-:Y:S01]  /*26170*/  BSSY B0, `(.L_x_1393) ;  /* 0x0000007000007945 */ /* 0x000fe20003800000 */
[----:B------:R-:W-:-:S03]  /*26180*/  IMAD.MOV.U32 R5, RZ, RZ, RZ ;  /* 0x000000ffff057224 */ /* 0x000fc600078e00ff */
[----:B------:R-:W-:-:S13]  /*26190*/  ISETP.GE.OR P6, PT, R9, R6, !P0 ;  /* 0x000000060900720c */ /* 0x000fda00047c6670 */
[----:B------:R-:W-:Y:S05]  /*261a0*/  @P6 BRA `(.L_x_1394) ;  /* 0x00000000000c6947 */ /* 0x000fea0003800000 */
[----:B------:R-:W0:Y:S02]  /*261b0*/  LDC.64 R2, c[0x0][0xc58] ;  /* 0x00031600ff027b82 */ /* 0x000e240000000a00 */
[----:B0-----:R-:W-:-:S05]  /*261c0*/  IMAD.WIDE R2, R9, 0x4, R2 ;  /* 0x0000000409027825 */ /* 0x001fca00078e0202 */
[----:B------:R0:W5:Y:S02]  /*261d0*/  LDG.E R5, desc[UR38][R2.64] ;  /* 0x0000002602057981 */ /* 0x000164000c1e1900 */
.L_x_1394:
[----:B------:R-:W-:Y:S05]  /*261e0*/  BSYNC B0 ;  /* 0x0000000000007941 */ /* 0x000fea0003800000 */
.L_x_1393:
        /* <DEDUP_REMOVED lines=20> */
[----:B------:R-:W-:-:S07]  /*26330*/  IMAD.MOV.U32 R6, RZ, RZ, R10 ;  /* 0x000000ffff067224 */ /* 0x000fce00078e000a */
.L_x_1391:
[----:B------:R-:W-:-:S04]  /*26340*/  IMAD.IADD R7, R7, 0x1, -R2 ;  /* 0x0000000107077824 */ /* 0x000fc800078e0a02 */
[----:B------:R-:W-:-:S05]  /*26350*/  IMAD R2, R6, UR5, R7 ;  /* 0x0000000506027c24 */ /* 0x000fca000f8e0207 */
[----:B------:R-:W-:Y:S02]  /*26360*/  ISETP.GT.AND P0, PT, R2, UR6, PT ;  /* 0x0000000602007c0c */ /* 0x000fe4000bf04270 */
[----:B------:R-:W0:Y:S11]  /*26370*/  LDC.64 R2, c[0x0][0xc68] ;  /* 0x00031a00ff027b82 */ /* 0x000e360000000a00 */
[----:B------:R-:W-:-:S04]  /*26380*/  VOTE.ANY R12, PT, !P0 ;  /* 0x00000000000c7806 */ /* 0x000fc800040e0100 */
[----:B------:R-:W1:Y:S02]  /*26390*/  POPC R8, R12 ;  /* 0x0000000c00087309 */ /* 0x000e640000000000 */
[----:B-1----:R-:W-:-:S04]  /*263a0*/  VIADD R9, R8, UR4 ;  /* 0x0000000408097c36 */ /* 0x002fc80008000000 */
        /* <DEDUP_REMOVED lines=12> */
[----:B------:R-:W-:-:S05]  /*26470*/  VIADD R13, R8, 0xffffffff ;  /* 0xffffffff080d7836 */ /* 0x000fca0000000000 */
[----:B------:R2:W3:Y:S02]  /*26480*/  SHFL.IDX PT, R4, R6, R13, 0x1f ;  /* 0x00001f0d06047589 */ /* 0x0004e400000e0000 */
.L_x_1396:
[----:B-1----:R-:W-:Y:S01]  /*26490*/  IMAD.MOV R2, RZ, RZ, -R3 ;  /* 0x000000ffff027224 */ /* 0x002fe200078e0a03 */
[----:B--2---:R-:W-:Y:S01]  /*264a0*/  IABS R6, R9 ;  /* 0x0000000900067213 */ /* 0x004fe20000000000 */
[----:B---3--:R-:W-:Y:S02]  /*264b0*/  IMAD R4, R4, UR5, R7 ;  /* 0x0000000504047c24 */ /* 0x008fe4000f8e0207 */
[----:B------:R-:W-:Y:S02]  /*264c0*/  IMAD R7, R2, R11, RZ ;  /* 0x0000000b02077224 */ /* 0x000fe400078e02ff */
[----:B------:R-:W-:Y:S01]  /*264d0*/  IMAD.MOV.U32 R2, RZ, RZ, RZ ;  /* 0x000000ffff027224 */ /* 0x000fe200078e00ff */
[----:B------:R1:W-:Y:S01]  /*264e0*/  STL [R1], R4 ;  /* 0x0000000401007387 */ /* 0x0003e20000100800 */
[----:B------:R-:W-:Y:S02]  /*264f0*/  IMAD.MOV R6, RZ, RZ, -R6 ;  /* 0x000000ffff067224 */ /* 0x000fe400078e0a06 */
[----:B------:R-:W-:Y:S01]  /*26500*/  IMAD.HI.U32 R3, R3, R7, R2 ;  /* 0x0000000703037227 */ /* 0x000fe200078e0002 */
[----:B------:R-:W-:-:S04]  /*26510*/  IADD3 R2, -R4, UR6, RZ ;  /* 0x0000000604027c10 */ /* 0x000fc8000fffe1ff */
[----:B-1----:R-:W-:-:S05]  /*26520*/  IABS R4, R2 ;  /* 0x0000000200047213 */ /* 0x002fca0000000000 */
[----:B------:R-:W-:Y:S01]  /*26530*/  IMAD.HI.U32 R7, R3, R4, RZ ;  /* 0x0000000403077227 */ /* 0x000fe200078e00ff */
[----:B------:R-:W-:-:S03]  /*26540*/  LOP3.LUT R3, R2, R9, RZ, 0x3c, !PT ;  /* 0x0000000902037212 */ /* 0x000fc600078e3cff */
[----:B------:R-:W-:Y:S01]  /*26550*/  IMAD R4, R7, R6, R4 ;  /* 0x0000000607047224 */ /* 0x000fe200078e0204 */
[----:B------:R-:W-:-:S04]  /*26560*/  ISETP.GE.AND P2, PT, R3, RZ, PT ;  /* 0x000000ff0300720c */ /* 0x000fc80003f46270 */
[----:B------:R-:W-:-:S13]  /*26570*/  ISETP.GT.U32.AND P1, PT, R11, R4, PT ;  /* 0x000000040b00720c */ /* 0x000fda0003f24070 */
[----:B------:R-:W-:Y:S02]  /*26580*/  @!P1 IMAD.IADD R4, R4, 0x1, -R11 ;  /* 0x0000000104049824 */ /* 0x000fe400078e0a0b */
[----:B------:R-:W-:Y:S01]  /*26590*/  @!P1 VIADD R7, R7, 0x1 ;  /* 0x0000000107079836 */ /* 0x000fe20000000000 */
[----:B------:R-:W-:Y:S02]  /*265a0*/  ISETP.NE.AND P1, PT, R9, RZ, PT ;  /* 0x000000ff0900720c */ /* 0x000fe40003f25270 */
[----:B------:R-:W-:-:S13]  /*265b0*/  ISETP.GE.U32.AND P0, PT, R4, R11, PT ;  /* 0x0000000b0400720c */ /* 0x000fda0003f06070 */
[----:B------:R-:W-:-:S04]  /*265c0*/  @P0 VIADD R7, R7, 0x1 ;  /* 0x0000000107070836 */ /* 0x000fc80000000000 */
[----:B------:R-:W-:Y:S01]  /*265d0*/  @!P2 IMAD.MOV R7, RZ, RZ, -R7 ;  /* 0x000000ffff07a224 */ /* 0x000fe200078e0a07 */
[----:B------:R-:W-:-:S05]  /*265e0*/  @!P1 LOP3.LUT R7, RZ, R9, RZ, 0x33, !PT ;  /* 0x00000009ff079212 */ /* 0x000fca00078e33ff */
[----:B------:R-:W-:Y:S02]  /*265f0*/  IMAD R4, R10, R7, RZ ;  /* 0x000000070a047224 */ /* 0x000fe400078e02ff */
[----:B------:R-:W-:Y:S02]  /*26600*/  IMAD.MOV R7, RZ, RZ, -R7 ;  /* 0x000000ffff077224 */ /* 0x000fe400078e0a07 */
[----:B------:R-:W-:Y:S02]  /*26610*/  IMAD.MOV R3, RZ, RZ, -R4 ;  /* 0x000000ffff037224 */ /* 0x000fe400078e0a04 */
[----:B------:R-:W-:Y:S02]  /*26620*/  IMAD R9, R9, R7, R2 ;  /* 0x0000000709097224 */ /* 0x000fe400078e0202 */
[----:B------:R-:W-:Y:S01]  /*26630*/  IMAD.MOV.U32 R2, RZ, RZ, RZ ;  /* 0x000000ffff027224 */ /* 0x000fe200078e00ff */
[----:B------:R-:W-:-:S04]  /*26640*/  VIADDMNMX R10, R3, UR5, R10, PT ;  /* 0x00000005030a7c46 */ /* 0x000fc8000b80010a */
[----:B------:R-:W-:-:S04]  /*26650*/  IABS R6, R10 ;  /* 0x0000000a00067213 */ /* 0x000fc80000000000 */
[----:B------:R-:W1:Y:S08]  /*26660*/  I2F.RP R8, R6 ;  /* 0x0000000600087306 */ /* 0x000e700000209400 */
[----:B-1----:R-:W1:Y:S02]  /*26670*/  MUFU.RCP R8, R8 ;  /* 0x0000000800087308 */ /* 0x002e640000001000 */
[----:B-1----:R-:W-:Y:S01]  /*26680*/  VIADD R3, R8, 0xffffffe ;  /* 0x0ffffffe08037836 */ /* 0x002fe20000000000 */
[----:B------:R-:W-:-:S05]  /*26690*/  IABS R8, R10 ;  /* 0x0000000a00087213 */ /* 0x000fca0000000000 */
[----:B------:R-:W1:Y:S02]  /*266a0*/  F2I.FTZ.U32.TRUNC.NTZ R3, R3 ;  /* 0x0000000300037305 */ /* 0x000e64000021f000 */
[----:B-1----:R-:W-:-:S04]  /*266b0*/  IMAD.MOV R7, RZ, RZ, -R3 ;  /* 0x000000ffff077224 */ /* 0x002fc800078e0a03 */
[----:B------:R-:W-:-:S04]  /*266c0*/  IMAD R7, R7, R6, RZ ;  /* 0x0000000607077224 */ /* 0x000fc800078e02ff */
[----:B------:R-:W-:Y:S01]  /*266d0*/  IMAD.HI.U32 R2, R3, R7, R2 ;  /* 0x0000000703027227 */ /* 0x000fe200078e0002 */
        /* <DEDUP_REMOVED lines=9> */
[C---:B------:R-:W-:Y:S01]  /*26770*/  LOP3.LUT R3, R9.reuse, R10, RZ, 0x3c, !PT ;  /* 0x0000000a09037212 */ /* 0x040fe200078e3cff */
[----:B------:R-:W-:-:S03]  /*26780*/  IMAD.IADD R9, R9, 0x1, R4 ;  /* 0x0000000109097824 */ /* 0x000fc600078e0204 */
[----:B------:R-:W-:-:S07]  /*26790*/  ISETP.GE.AND P2, PT, R3, RZ, PT ;  /* 0x000000ff0300720c */ /* 0x000fce0003f46270 */
[----:B------:R-:W-:-:S06]  /*267a0*/  @P0 VIADD R2, R2, 0x1 ;  /* 0x0000000102020836 */ /* 0x000fcc0000000000 */
[----:B------:R-:W-:Y:S01]  /*267b0*/  @!P2 IMAD.MOV R2, RZ, RZ, -R2 ;  /* 0x000000ffff02a224 */ /* 0x000fe200078e0a02 */
[----:B------:R-:W-:Y:S01]  /*267c0*/  @!P1 LOP3.LUT R2, RZ, R10, RZ, 0x33, !PT ;  /* 0x0000000aff029212 */ /* 0x000fe200078e33ff */
[----:B------:R-:W-:-:S04]  /*267d0*/  IMAD.MOV R10, RZ, RZ, -R10 ;  /* 0x000000ffff0a7224 */ /* 0x000fc800078e0a0a */
[----:B------:R-:W-:Y:S01]  /*267e0*/  IMAD R3, R2, R10, R9 ;  /* 0x0000000a02037224 */ /* 0x000fe200078e0209 */
[----:B------:R-:W-:-:S04]  /*267f0*/  LOP3.LUT R2, RZ, R2, RZ, 0x33, !PT ;  /* 0x00000002ff027212 */ /* 0x000fc800078e33ff */
[----:B------:R1:W-:Y:S01]  /*26800*/  STL [R1+0x8], R3 ;  /* 0x0000080301007387 */ /* 0x0003e20000100800 */
[----:B------:R-:W-:-:S05]  /*26810*/  IMAD.IADD R2, R5, 0x1, R2 ;  /* 0x0000000105027824 */ /* 0x000fca00078e0202 */
[----:B------:R1:W-:Y:S01]  /*26820*/  STL [R1+0x4], R2 ;  /* 0x0000040201007387 */ /* 0x0003e20000100800 */
[----:B------:R-:W-:Y:S05]  /*26830*/  BRA `(.L_x_1397) ;  /* 0x0000000000107947 */ /* 0x000fea0003800000 */
.L_x_1392:
[----:B------:R-:W-:Y:S01]  /*26840*/  IMAD.U32 R2, RZ, RZ, UR6 ;  /* 0x00000006ff027e24 */ /* 0x000fe2000f8e00ff */
[----:B------:R0:W-:Y:S04]  /*26850*/  STL [R1+0x4], RZ ;  /* 0x000004ff01007387 */ /* 0x0001e80000100800 */
[----:B------:R0:W-:Y:S04]  /*26860*/  STL [R1+0x8], RZ ;  /* 0x000008ff01007387 */ /* 0x0001e80000100800 */
[----:B------:R0:W-:Y:S02]  /*26870*/  STL [R1], R2 ;  /* 0x0000000201007387 */ /* 0x0001e40000100800 */
.L_x_1397:
[----:B------:R-:W2:Y:S04]  /*26880*/  LDL R4, [R1] ;  /* 0x0000000001047983 */ /* 0x000ea80000100800 */
[----:B------:R-:W2:Y:S04]  /*26890*/  LDL R5, [R1+0x4] ;  /* 0x0000040001057983 */ /* 0x000ea80000100800 */
[----:B------:R-:W2:Y:S04]  /*268a0*/  LDL R6, [R1+0x8] ;  /* 0x0000080001067983 */ /* 0x000ea80000100800 */
[----:B------:R-:W2:Y:S01]  /*268b0*/  LDL R7, [R1+0xc] ;  /* 0x00000c0001077983 */ /* 0x000ea20000100800 */
[----:B------:R-:W-:-:S13]  /*268c0*/  ISETP.NE.AND P0, PT, R0, RZ, PT ;  /* 0x000000ff0000720c */ /* 0x000fda0003f05270 */
[----:B-1----:R-:W1:Y:S01]  /*268d0*/  @!P0 S2R R3, SR_CgaCtaId ;  /* 0x0000000000038919 */ /* 0x002e620000008800 */
[----:B------:R-:W-:-:S04]  /*268e0*/  @!P0 MOV R0, 0x400 ;  /* 0x0000040000008802 */ /* 0x000fc80000000f00 */
[----:B-1----:R-:W-:-:S05]  /*268f0*/  @!P0 LEA R0, R3, R0, 0x18 ;  /* 0x0000000003008211 */ /* 0x002fca00078ec0ff */
[----:B--2---:R1:W-:Y:S01]  /*26900*/  @!P0 STS.128 [R0+0x288d0], R4 ;  /* 0x0288d00400008388 */ /* 0x0043e20000000c00 */
[----:B------:R-:W-:Y:S06]  /*26910*/  BAR.ARV 0x5, 0x180 ;  /* 0x0146000000007b1d */ /* 0x000fec0000002000 */
.L_x_1390:
[----:B-1----:R-:W3:Y:S01]  /*26920*/  LDL R0, [R1+0xc] ;  /* 0x00000c0001007983 */ /* 0x002ee20000100800 */
[----:B------:R-:W-:-:S03]  /*26930*/  ULDC UR4, c[0x0][0xc14] ;  /* 0x0003050000047ab9 */ /* 0x000fc60000000800 */
[----:B------:R1:W-:Y:S01]  /*26940*/  STL [R1+0x10], RZ ;  /* 0x000010ff01007387 */ /* 0x0003e20000100800 */
[----:B---3--:R-:W-:Y:S01]  /*26950*/  ISETP.GE.AND P0, PT, R0, UR4, PT ;  /* 0x0000000400007c0c */ /* 0x008fe2000bf06270 */
[----:B------:R-:W-:-:S05]  /*26960*/  IMAD.MOV.U32 R0, RZ, RZ, 0x1 ;  /* 0x00000001ff007424 */ /* 0x000fca00078e00ff */
[----:B------:R1:W-:Y:S04]  /*26970*/  STL [R1+0x18], R0 ;  /* 0x0000180001007387 */ /* 0x0003e80000100800 */
[----:B------:R1:W-:Y:S03]  /*26980*/  STL [R1+0x34], RZ ;  /* 0x000034ff01007387 */ /* 0x0003e60000100800 */
[----:B------:R-:W-:Y:S05]  /*26990*/  @P0 BRA `(.L_x_1398) ;  /* 0x0000005400980947 */ /* 0x000fea0003800000 */
[----:B-1----:R-:W1:Y:S01]  /*269a0*/  S2R R0, SR_TID.X ;  /* 0x0000000000007919 */ /* 0x002e620000002100 */
[----:B------:R-:W-:Y:S01]  /*269b0*/  BSSY B7, `(.L_x_1398) ;  /* 0x0000564000077945 */ /* 0x000fe20003800000 */
[----:B------:R-:W-:Y:S01]  /*269c0*/  ULDC.64 UR42, c[0x0][0x198] ;  /* 0x00006600002a7ab9 */ /* 0x000fe20000000a00 */
[----:B------:R-:W-:Y:S01]  /*269d0*/  ULOP3.LUT UR37, UR36, 0x1, URZ, 0xfc, !UPT ;  /* 0x0000000124257892 */ /* 0x000fe2000f8efc3f */
[----:B--2---:R-:W2:Y:S01]  /*269e0*/  S2R R6, SR_TID.X ;  /* 0x0000000000067919 */ /* 0x004ea20000002100 */
[----:B------:R-:W-:Y:S01]  /*269f0*/  ULOP3.LUT UR41, UR36, 0x2, URZ, 0xfc, !UPT ;  /* 0x0000000224297892 */ /* 0x000fe2000f8efc3f */
[----:B------:R-:W-:Y:S01]  /*26a00*/  ULDC UR40, c[0x0][0xc] ;  /* 0x0000030000287ab9 */ /* 0x000fe20000000800 */
[----:B-1----:R-:W-:Y:S01]  /*26a10*/  LOP3.LUT R0, R0, 0x7f, RZ, 0xc0, !PT ;  /* 0x0000007f00007812 */ /* 0x002fe200078ec0ff */
[C---:B--2---:R-:W-:Y:S01]  /*26a20*/  IMAD.SHL.U32 R4, R6.reuse, 0x40, RZ ;  /* 0x0000004006047824 */ /* 0x044fe200078e00ff */
[----:B------:R-:W-:-:S03]  /*26a30*/  LOP3.LUT P0, RZ, R6, 0x4, RZ, 0xc0, !PT ;  /* 0x0000000406ff7812 */ /* 0x000fc6000780c0ff */
[----:B------:R-:W-:-:S05]  /*26a40*/  IMAD.SHL.U32 R0, R0, 0x20, RZ ;  /* 0x0000002000007824 */ /* 0x000fca00078e00ff */
[----:B------:R-:W-:Y:S01]  /*26a50*/  LOP3.LUT R3, R0, 0xc00, RZ, 0xc0, !PT ;  /* 0x00000c0000037812 */ /* 0x000fe200078ec0ff */
[----:B------:R-:W-:-:S03]  /*26a60*/  IMAD.SHL.U32 R0, R6, 0x80, RZ ;  /* 0x0000008006007824 */ /* 0x000fc600078e00ff */
[----:B------:R-:W-:Y:S02]  /*26a70*/  LOP3.LUT R5, R3, 0x40, R4, 0xf8, !PT ;  /* 0x0000004003057812 */ /* 0x000fe400078ef804 */
[----:B------:R-:W-:Y:S02]  /*26a80*/  SHF.R.U32.HI R3, RZ, 0x1, R6 ;  /* 0x00000001ff037819 */ /* 0x000fe40000011606 */
[----:B0-----:R-:W-:Y:S02]  /*26a90*/  LOP3.LUT R2, R0, 0x380, RZ, 0xc0, !PT ;  /* 0x0000038000027812 */ /* 0x001fe400078ec0ff */
[----:B------:R-:W-:Y:S01]  /*26aa0*/  LOP3.LUT R7, R5, 0x200, R4, 0xf8, !PT ;  /* 0x0000020005077812 */ /* 0x000fe200078ef804 */
[----:B------:R-:W-:Y:S01]  /*26ab0*/  IMAD.SHL.U32 R5, R6, 0x8, RZ ;  /* 0x0000000806057824 */ /* 0x000fe200078e00ff */
[----:B------:R-:W-:Y:S02]  /*26ac0*/  LOP3.LUT R4, R4, 0x180, RZ, 0xc0, !PT ;  /* 0x0000018004047812 */ /* 0x000fe400078ec0ff */
[----:B------:R-:W-:Y:S01]  /*26ad0*/  LOP3.LUT R2, R2, 0x30, R3, 0xf8, !PT ;  /* 0x0000003002027812 */ /* 0x000fe200078ef803 */
[----:B------:R-:W-:Y:S01]  /*26ae0*/  IMAD.SHL.U32 R3, R6, 0x10, RZ ;  /* 0x0000001006037824 */ /* 0x000fe200078e00ff */
[----:B------:R-:W-:-:S04]  /*26af0*/  LOP3.LUT R4, R4, 0x10, R6, 0xf8, !PT ;  /* 0x0000001004047812 */ /* 0x000fc800078ef806 */
[----:B------:R-:W-:Y:S02]  /*26b00*/  LOP3.LUT R3, R2, 0x70, R3, 0x78, !PT ;  /* 0x0000007002037812 */ /* 0x000fe400078e7803 */
[----:B------:R-:W-:Y:S02]  /*26b10*/  LOP3.LUT R4, R4, 0x30, R5, 0x78, !PT ;  /* 0x0000003004047812 */ /* 0x000fe400078e7805 */
[----:B------:R-:W-:Y:S02]  /*26b20*/  LOP3.LUT R2, R3, 0xc00, R0, 0xf8, !PT ;  /* 0x00000c0003027812 */ /* 0x000fe400078ef800 */
[----:B------:R-:W-:-:S03]  /*26b30*/  LOP3.LUT R0, R7, R4, RZ, 0xfc, !PT ;  /* 0x0000000407007212 */ /* 0x000fc600078efcff */
[----:B------:R0:W-:Y:S04]  /*26b40*/  STL [R1+0x30], R2 ;  /* 0x0000300201007387 */ /* 0x0001e80000100800 */
[----:B------:R1:W-:Y:S04]  /*26b50*/  STL [R1+0x2c], R0 ;  /* 0x00002c0001007387 */ /* 0x0003e80000100800 */
[----:B------:R2:W-:Y:S01]  /*26b60*/  STL [R1+0x34], RZ ;  /* 0x000034ff01007387 */ /* 0x0005e20000100800 */
[----:B0-----:R-:W-:Y:S02]  /*26b70*/  IMAD.MOV.U32 R2, RZ, RZ, 0x20 ;  /* 0x00000020ff027424 */ /* 0x001fe400078e00ff */
[----:B-1----:R-:W-:-:S03]  /*26b80*/  IMAD.MOV.U32 R0, RZ, RZ, 0x40 ;  /* 0x00000040ff007424 */ /* 0x002fc600078e00ff */
[----:B------:R-:W-:Y:S02]  /*26b90*/  SEL R2, R2, 0xffffffe0, !P0 ;  /* 0xffffffe002027807 */ /* 0x000fe40004000000 */
[----:B------:R-:W-:Y:S01]  /*26ba0*/  SEL R3, R0, 0xffffffc0, !P0 ;  /* 0xffffffc000037807 */ /* 0x000fe20004000000 */
[----:B------:R-:W-:-:S05]  /*26bb0*/  IMAD.MOV.U32 R0, RZ, RZ, 0x1 ;  /* 0x00000001ff007424 */ /* 0x000fca00078e00ff */
[----:B------:R2:W-:Y:S04]  /*26bc0*/  STL [R1+0x1c], R0 ;  /* 0x00001c0001007387 */ /* 0x0005e80000100800 */
[----:B------:R2:W-:Y:S04]  /*26bd0*/  STL [R1+0x14], RZ ;  /* 0x000014ff01007387 */ /* 0x0005e80000100800 */
[----:B------:R2:W-:Y:S04]  /*26be0*/  STL [R1+0x10], RZ ;  /* 0x000010ff01007387 */ /* 0x0005e80000100800 */
[----:B------:R2:W-:Y:S02]  /*26bf0*/  STL [R1+0x18], R0 ;  /* 0x0000180001007387 */ /* 0x0005e40000100800 */
.L_x_1511:
[----:B------:R-:W3:Y:S01]  /*26c00*/  LDL R14, [R1+0xc] ;  /* 0x00000c00010e7983 */ /* 0x000ee20000100800 */
[----:B------:R-:W-:Y:S05]  /*26c10*/  YIELD ;  /* 0x0000000000007946 */ /* 0x000fea0003800000 */
[----:B------:R-:W-:Y:S01]  /*26c20*/  ULDC.64 UR4, c[0x0][0xa28] ;  /* 0x00028a0000047ab9 */ /* 0x000fe20000000a00 */
[----:B------:R-:W-:Y:S01]  /*26c30*/  IMAD.MOV.U32 R9, RZ, RZ, RZ ;  /* 0x000000ffff097224 */ /* 0x000fe200078e00ff */
[----:B------:R-:W-:Y:S01]  /*26c40*/  ISETP.NE.U32.AND P0, PT, RZ, UR4, PT ;  /* 0x00000004ff007c0c */ /* 0x000fe2000bf05070 */
[----:B------:R-:W0:Y:S01]  /*26c50*/  LDC.64 R12, c[0x0][0xa00] ;  /* 0x00028000ff0c7b82 */ /* 0x000e220000000a00 */
[----:B--2---:R-:W-:Y:S01]  /*26c60*/  IMAD.MOV.U32 R0, RZ, RZ, RZ ;  /* 0x000000ffff007224 */ /* 0x004fe200078e00ff */
[----:B------:R-:W-:Y:S01]  /*26c70*/  ULDC.64 UR6, c[0x0][0xa08] ;  /* 0x0002820000067ab9 */ /* 0x000fe20000000a00 */
[----:B------:R-:W-:Y:S01]  /*26c80*/  ISETP.NE.AND.EX P0, PT, RZ, UR5, PT, P0 ;  /* 0x00000005ff007c0c */ /* 0x000fe2000bf05300 */
[----:B------:R-:W-:Y:S01]  /*26c90*/  ULDC.64 UR4, c[0x0][0xa18] ;  /* 0x0002860000047ab9 */ /* 0x000fe20000000a00 */
[----:B------:R-:W-:-:S03]  /*26ca0*/  ULDC.64 UR8, c[0x0][0xa10] ;  /* 0x0002840000087ab9 */ /* 0x000fc60000000a00 */
[----:B------:R-:W1:Y:S08]  /*26cb0*/  LDC.64 R4, c[0x0][0xa08] ;  /* 0x00028200ff047b82 */ /* 0x000e700000000a00 */
[----:B------:R-:W3:Y:S01]  /*26cc0*/  @P0 LDC.64 R2, c[0x0][0xa28] ;  /* 0x00028a00ff020b82 */ /* 0x000ee20000000a00 */
[----:B------:R-:W-:Y:S02]  /*26cd0*/  ISETP.NE.U32.AND P2, PT, RZ, UR6, PT ;  /* 0x00000006ff007c0c */ /* 0x000fe4000bf45070 */
[----:B------:R-:W-:Y:S01]  /*26ce0*/  ISETP.NE.U32.AND P4, PT, RZ, UR8, PT ;  /* 0x00000008ff007c0c */ /* 0x000fe2000bf85070 */
[----:B------:R-:W-:-:S02]  /*26cf0*/  IMAD.MOV.U32 R7, RZ, RZ, RZ ;  /* 0x000000ffff077224 */ /* 0x000fc400078e00ff */
[----:B------:R-:W-:Y:S02]  /*26d00*/  IMAD.MOV.U32 R18, RZ, RZ, RZ ;  /* 0x000000ffff127224 */ /* 0x000fe400078e00ff */
[----:B---3--:R-:W-:-:S05]  /*26d10*/  @P0 IMAD.WIDE R2, R14, 0x4, R2 ;  /* 0x000000040e020825 */ /* 0x008fca00078e0202 */
[----:B------:R2:W5:Y:S01]  /*26d20*/  @P0 LDG.E R9, desc[UR38][R2.64] ;  /* 0x0000002602090981 */ /* 0x000562000c1e1900 */
[----:B------:R-:W-:Y:S01]  /*26d30*/  ISETP.NE.U32.AND P0, PT, RZ, UR4, PT ;  /* 0x00000004ff007c0c */ /* 0x000fe2000bf05070 */
[----:B0-----:R-:W-:-:S03]  /*26d40*/  IMAD.WIDE R12, R14, 0x4, R12 ;  /* 0x000000040e0c7825 */ /* 0x001fc600078e020c */
[----:B------:R-:W-:Y:S01]  /*26d50*/  ISETP.NE.AND.EX P0, PT, RZ, UR5, PT, P0 ;  /* 0x00000005ff007c0c */ /* 0x000fe2000bf05300 */
[----:B------:R-:W-:Y:S01]  /*26d60*/  ULDC.64 UR4, c[0x0][0xa00] ;  /* 0x0002800000047ab9 */ /* 0x000fe20000000a00 */
[----:B-1----:R-:W-:Y:S01]  /*26d70*/  IMAD.WIDE R4, R14, 0x4, R4 ;  /* 0x000000040e047825 */ /* 0x002fe200078e0204 */
[----:B------:R-:W-:Y:S01]  /*26d80*/  ISETP.NE.U32.AND P1, PT, RZ, UR4, PT ;  /* 0x00000004ff007c0c */ /* 0x000fe2000bf25070 */
[----:B--2---:R-:W0:Y:S03]  /*26d90*/  LDC.64 R2, c[0x0][0xa10] ;  /* 0x00028400ff027b82 */ /* 0x004e260000000a00 */
[----:B------:R-:W-:Y:S02]  /*26da0*/  ISETP.NE.AND.EX P3, PT, RZ, UR5, PT, P1 ;  /* 0x00000005ff007c0c */ /* 0x000fe4000bf65310 */
[----:B------:R-:W-:Y:S02]  /*26db0*/  ISETP.NE.AND.EX P1, PT, RZ, UR7, PT, P2 ;  /* 0x00000007ff007c0c */ /* 0x000fe4000bf25320 */
[----:B------:R-:W-:-:S02]  /*26dc0*/  ISETP.NE.AND.EX P2, PT, RZ, UR9, PT, P4 ;  /* 0x00000009ff007c0c */ /* 0x000fc4000bf45340 */
[----:B------:R-:W1:Y:S07]  /*26dd0*/  @P0 LDC.64 R10, c[0x0][0xa18] ;  /* 0x00028600ff0a0b82 */ /* 0x000e6e0000000a00 */
[----:B------:R-:W2:Y:S04]  /*26de0*/  @P3 LDG.E R0, desc[UR38][R12.64] ;  /* 0x000000260c003981 */ /* 0x000ea8000c1e1900 */
[----:B------:R-:W5:Y:S01]  /*26df0*/  @P1 LDG.E R7, desc[UR38][R4.64] ;  /* 0x0000002604071981 */ /* 0x000f62000c1e1900 */
[----:B0-----:R-:W-:-:S05]  /*26e00*/  IMAD.WIDE R2, R14, 0x4, R2 ;  /* 0x000000040e027825 */ /* 0x001fca00078e0202 */
[----:B------:R-:W5:Y:S01]  /*26e10*/  @P2 LDG.E R18, desc[UR38][R2.64] ;  /* 0x0000002602122981 */ /* 0x000f62000c1e1900 */
[----:B------:R-:W-:Y:S01]  /*26e20*/  ULDC UR4, c[0x0][0x288] ;  /* 0x0000a20000047ab9 */ /* 0x000fe20000000800 */
[----:B-1----:R-:W-:Y:S02]  /*26e30*/  @P0 IMAD.WIDE R10, R14, 0x4, R10 ;  /* 0x000000040e0a0825 */ /* 0x002fe400078e020a */
[----:B--2---:R0:W-:Y:S02]  /*26e40*/  STL [R1+0x20], R0 ;  /* 0x0000200001007387 */ /* 0x0041e40000100800 */
[----:B0-----:R-:W-:Y:S01]  /*26e50*/  IMAD.U32 R0, RZ, RZ, UR4 ;  /* 0x00000004ff007e24 */ /* 0x001fe2000f8e00ff */
[----:B------:R-:W-:Y:S02]  /*26e60*/  ULDC.64 UR4, c[0x0][0x3f8] ;  /* 0x0000fe0000047ab9 */ /* 0x000fe40000000a00 */
[----:B------:R-:W-:-:S03]  /*26e70*/  UISETP.NE.U32.AND UP0, UPT, UR4, URZ, UPT ;  /* 0x0000003f0400728c */ /* 0x000fc6000bf05070 */
[----:B------:R-:W-:Y:S01]  /*26e80*/  ULDC UR4, c[0x0][0x404] ;  /* 0x0001010000047ab9 */ /* 0x000fe20000000800 */
[----:B------:R-:W-:Y:S01]  /*26e90*/  UISETP.NE.AND.EX UP0, UPT, UR5, URZ, UPT, UP0 ;  /* 0x0000003f0500728c */ /* 0x000fe2000bf05300 */
[----:B------:R0:W5:Y:S02]  /*26ea0*/  @P0 LDG.E R0, desc[UR38][R10.64] ;  /* 0x000000260a000981 */ /* 0x000164000c1e1900 */
[----:B------:R-:W-:Y:S01]  /*26eb0*/  ULDC UR5, c[0x0][0x2e0] ;  /* 0x0000b80000057ab9 */ /* 0x000fe20000000800 */
[----:B------:R-:W-:-:S04]  /*26ec0*/  USEL UR4, UR4, 0x1, UP0 ;  /* 0x0000000104047887 */ /* 0x000fc80008000000 */
[----:B------:R-:W-:-:S03]  /*26ed0*/  UIMAD UR4, UR4, UR5, URZ ;  /* 0x00000005040472a4 */ /* 0x000fc6000f8e023f */
[----:B------:R-:W-:Y:S02]  /*26ee0*/  ULDC UR5, c[0x0][0x338] ;  /* 0x0000ce0000057ab9 */ /* 0x000fe40000000800 */
[----:B0-----:R-:W-:Y:S02]  /*26ef0*/  IMAD.U32 R10, RZ, RZ, UR5 ;  /* 0x00000005ff0a7e24 */ /* 0x001fe4000f8e00ff */
[----:B------:R-:W-:Y:S01]  /*26f00*/  IMAD.U32 R6, RZ, RZ, UR4 ;  /* 0x00000004ff067e24 */ /* 0x000fe2000f8e00ff */
[----:B------:R-:W-:Y:S06]  /*26f10*/  @P0 BRA `(.L_x_1399) ;  /* 0x0000000000100947 */ /* 0x000fec0003800000 */
[----:B------:R-:W-:Y:S05]  /*26f20*/  @!P3 BRA `(.L_x_1399) ;  /* 0x00000000000cb947 */ /* 0x000fea0003800000 */
[----:B------:R-:W2:Y:S04]  /*26f30*/  LDG.E R8, desc[UR38][R12.64] ;  /* 0x000000260c087981 */ /* 0x000ea8000c1e1900 */
[----:B-----5:R-:W2:Y:S02]  /*26f40*/  LDG.E R0, desc[UR38][R12.64+0x4] ;  /* 0x000004260c007981 */ /* 0x020ea4000c1e1900 */
[----:B--2---:R-:W-:-:S07]  /*26f50*/  IMAD.IADD R0, R0, 0x1, -R8 ;  /* 0x0000000100007824 */ /* 0x004fce00078e0a08 */
.L_x_1399:
[----:B-----5:R-:W-:Y:S01]  /*26f60*/  IMAD.IADD R7, R7, 0x1, R9 ;  /* 0x0000000107077824 */ /* 0x020fe200078e0209 */
[----:B------:R-:W-:Y:S02]  /*26f70*/  ULDC.64 UR4, c[0x0][0xa20] ;  /* 0x0002880000047ab9 */ /* 0x000fe40000000a00 */
[----:B------:R-:W-:Y:S02]  /*26f80*/  ISETP.NE.U32.AND P0, PT, RZ, UR4, PT ;  /* 0x00000004ff007c0c */ /* 0x000fe4000bf05070 */
[----:B------:R0:W-:Y:S02]  /*26f90*/  STL [R1+0x28], R7 ;  /* 0x0000280701007387 */ /* 0x0001e40000100800 */
[----:B------:R-:W-:-:S13]  /*26fa0*/  ISETP.NE.AND.EX P0, PT, RZ, UR5, PT, P0 ;  /* 0x00000005ff007c0c */ /* 0x000fda000bf05300 */
[----:B0-----:R-:W-:Y:S05]  /*26fb0*/  @!P0 BRA `(.L_x_1400) ;  /* 0x0000000000108947 */ /* 0x001fea0003800000 */
[----:B------:R-:W0:Y:S02]  /*26fc0*/  LDC.64 R6, c[0x0][0xa20] ;  /* 0x00028800ff067b82 */ /* 0x000e240000000a00 */
[----:B0-----:R-:W-:-:S06]  /*26fd0*/  IMAD.WIDE R6, R14, 0x4, R6 ;  /* 0x000000040e067825 */ /* 0x001fcc00078e0206 */
[----:B------:R0:W5:Y:S01]  /*26fe0*/  LDG.E R6, desc[UR38][R6.64] ;  /* 0x0000002606067981 */ /* 0x000162000c1e1900 */
[----:B------:R-:W-:Y:S05]  /*26ff0*/  BRA `(.L_x_1401) ;  /* 0x0000000000107947 */ /* 0x000fea0003800000 */
.L_x_1400:
[----:B------:R-:W-:Y:S05]  /*27000*/  @!P1 BRA `(.L_x_1401) ;  /* 0x00000000000c9947 */ /* 0x000fea0003800000 */
[----:B------:R-:W2:Y:S04]  /*27010*/  LDG.E R6, desc[UR38][R4.64] ;  /* 0x0000002604067981 */ /* 0x000ea8000c1e1900 */
[----:B------:R-:W2:Y:S02]  /*27020*/  LDG.E R4, desc[UR38][R4.64+0x4] ;  /* 0x0000042604047981 */ /* 0x000ea4000c1e1900 */
[----:B--2---:R-:W-:-:S07]  /*27030*/  IMAD.IADD R6, R4, 0x1, -R6 ;  /* 0x0000000104067824 */ /* 0x004fce00078e0a06 */
.L_x_1401:
[----:B------:R-:W2:Y:S04]  /*27040*/  @P2 LDG.E R4, desc[UR38][R2.64] ;  /* 0x0000002602042981 */ /* 0x000ea8000c1e1900 */
[----:B0-----:R-:W3:Y:S04]  /*27050*/  LDL R7, [R1+0x4] ;  /* 0x0000040001077983 */ /* 0x001ee80000100800 */
[----:B------:R-:W2:Y:S01]  /*27060*/  @P2 LDG.E R2, desc[UR38][R2.64+0x4] ;  /* 0x0000042602022981 */ /* 0x000ea2000c1e1900 */
[----:B-----5:R-:W-:Y:S02]  /*27070*/  IMAD.IADD R9, R6, 0x1, -R9 ;  /* 0x0000000106097824 */ /* 0x020fe400078e0a09 */
[----:B--2---:R-:W-:-:S04]  /*27080*/  @P2 IMAD.IADD R10, R2, 0x1, -R4 ;  /* 0x00000001020a2824 */ /* 0x004fc800078e0a04 */
[----:B------:R-:W-:-:S04]  /*27090*/  IMAD.IADD R6, R9, 0x1, R10 ;  /* 0x0000000109067824 */ /* 0x000fc800078e020a */
[----:B------:R-:W-:-:S04]  /*270a0*/  VIADD R19, R6, 0xbf ;  /* 0x000000bf06137836 */ /* 0x000fc80000000000 */
[----:B------:R-:W-:-:S05]  /*270b0*/  IMAD.HI R19, R19, 0x2aaaaaab, RZ ;  /* 0x2aaaaaab13137827 */ /* 0x000fca00078e02ff */
[----:B------:R-:W-:-:S04]  /*270c0*/  SHF.R.U32.HI R2, RZ, 0x1f, R19 ;  /* 0x0000001fff027819 */ /* 0x000fc80000011613 */
[----:B------:R-:W-:Y:S02]  /*270d0*/  LEA.HI.SX32 R19, R19, R2, 0x1b ;  /* 0x0000000213137211 */ /* 0x000fe400078fdaff */
[----:B------:R-:W0:Y:S01]  /*270e0*/  LDC.64 R2, c[0x0][0x9e0] ;  /* 0x00027800ff027b82 */ /* 0x000e220000000a00 */
[----:B---3--:R-:W-:-:S04]  /*270f0*/  LEA R17, R7, 0x80, 0x7 ;  /* 0x0000008007117811 */ /* 0x008fc800078e38ff */
[----:B------:R-:W-:Y:S02]  /*27100*/  IADD3 R17, R6, R17, -R0 ;  /* 0x0000001106117210 */ /* 0x000fe40007ffe800 */
[----:B0-----:R-:W-:-:S03]  /*27110*/  ISETP.GE.AND P1, PT, R3, 0x1, PT ;  /* 0x000000010300780c */ /* 0x001fc60003f26270 */
[----:B------:R-:W-:-:S10]  /*27120*/  IMAD.IADD R8, R17, 0x1, R2 ;  /* 0x0000000111087824 */ /* 0x000fd400078e0202 */
[----:B------:R-:W-:Y:S05]  /*27130*/  @!P1 BRA `(.L_x_1402) ;  /* 0x0000000000489947 */ /* 0x000fea0003800000 */
        /* <DEDUP_REMOVED lines=11> */
.L_x_1404:
[----:B------:R-:W-:-:S13]  /*271f0*/  ISETP.NE.AND P0, PT, R3, 0x1, PT ;  /* 0x000000010300780c */ /* 0x000fda0003f05270 */
[----:B------:R-:W0:Y:S02]  /*27200*/  @P0 LDC.64 R4, c[0x0][0x9e8] ;  /* 0x00027a00ff040b82 */ /* 0x000e240000000a00 */
[----:B0-----:R-:W-:-:S05]  /*27210*/  @P0 IMAD.HI.U32 R4, R2, R4, RZ ;  /* 0x0000000402040227 */ /* 0x001fca00078e00ff */
[----:B------:R-:W-:-:S07]  /*27220*/  @P0 SHF.R.U32.HI R2, RZ, R5, R4 ;  /* 0x00000005ff020219 */ /* 0x000fce0000011604 */
.L_x_1405:
[----:B------:R-:W-:Y:S05]  /*27230*/  BSYNC B0 ;  /* 0x0000000000007941 */ /* 0x000fea0003800000 */
.L_x_1403:
[----:B------:R-:W-:-:S05]  /*27240*/  IMAD R2, R2, R3, R3 ;  /* 0x0000000302027224 */ /* 0x000fca00078e0203 */
[----:B------:R-:W-:-:S07]  /*27250*/  VIMNMX R8, R8, R2, PT ;  /* 0x0000000208087248 */ /* 0x000fce0003fe0100 */
.L_x_1402:
        /* <DEDUP_REMOVED lines=15> */
.L_x_1408:
[----:B------:R-:W-:Y:S01]  /*27350*/  ISETP.NE.AND P0, PT, R3, 0x1, PT ;  /* 0x000000010300780c */ /* 0x000fe20003f05270 */
[----:B------:R-:W-:-:S12]  /*27360*/  IMAD.MOV.U32 R2, RZ, RZ, R4 ;  /* 0x000000ffff027224 */ /* 0x000fd800078e0004 */
[----:B------:R-:W0:Y:S02]  /*27370*/  @P0 LDC.64 R6, c[0x0][0x9e8] ;  /* 0x00027a00ff060b82 */ /* 0x000e240000000a00 */
[----:B0-----:R-:W-:-:S05]  /*27380*/  @P0 IMAD.HI.U32 R6, R4, R6, RZ ;  /* 0x0000000604060227 */ /* 0x001fca00078e00ff */
[----:B------:R-:W-:-:S07]  /*27390*/  @P0 SHF.R.U32.HI R2, RZ, R7, R6 ;  /* 0x00000007ff020219 */ /* 0x000fce0000011606 */
.L_x_1409:
[----:B------:R-:W-:Y:S05]  /*273a0*/  BSYNC B0 ;  /* 0x0000000000007941 */ /* 0x000fea0003800000 */
.L_x_1407:
[----:B------:R-:W-:-:S05]  /*273b0*/  IMAD R3, R2, R3, RZ ;  /* 0x0000000302037224 */ /* 0x000fca00078e02ff */
[----:B------:R-:W-:-:S07]  /*273c0*/  VIMNMX R0, R0, R3, !PT ;  /* 0x0000000300007248 */ /* 0x000fce0007fe0100 */
.L_x_1406:
[----:B------:R-:W-:Y:S01]  /*273d0*/  VIADD R8, R8, 0xbf ;  /* 0x000000bf08087836 */ /* 0x000fe20000000000 */
[----:B------:R-:W-:Y:S01]  /*273e0*/  BSSY B0, `(.L_x_1410) ;  /* 0x00000f8000007945 */ /* 0x000fe20003800000 */
        /* <DEDUP_REMOVED lines=38> */
.L_x_1618:
[----:B-1----:R-:W-:Y:S02]  /*27650*/  ISETP.NE.AND P0, PT, R14, RZ, PT ;  /* 0x000000ff0e00720c */ /* 0x002fe40003f05270 */
[----:B------:R-:W-:-:S11]  /*27660*/  PLOP3.LUT P6, PT, PT, PT, PT, 0x8, 0x0 ;  /* 0x000000000000781c */ /* 0x000fd60003fce170 */
[----:B------:R-:W-:Y:S05]  /*27670*/  @P0 BRA `(.L_x_1413) ;  /* 0x00000000000c0947 */ /* 0x000fea0003800000 */
[----:B------:R-:W-:-:S03]  /*27680*/  UMOV UR4, 0xffffffff ;  /* 0xffffffff00047882 */ /* 0x000fc60000000000 */
[----:B------:R-:W-:Y:S05]  /*27690*/  BRA.DIV UR4, `(.L_x_1414) ;  /* 0x0000006e04547947 */ /* 0x000fea000b800000 */
[----:B------:R-:W-:-:S13]  /*276a0*/  ELECT P6, URZ, PT ;  /* 0x00000000003f782f */ /* 0x000fda00038c0000 */
.L_x_1413:
[----:B0-----:R-:W2:Y:S01]  /*276b0*/  LDL R5, [R1+0x34] ;  /* 0x0000340001057983 */ /* 0x001ea20000100800 */
[----:B------:R-:W-:Y:S01]  /*276c0*/  BSSY B1, `(.L_x_1415) ;  /* 0x000000b000017945 */ /* 0x000fe20003800000 */
[----:B------:R-:W0:Y:S01]  /*276d0*/  S2R R12, SR_CgaCtaId ;  /* 0x00000000000c7919 */ /* 0x000e220000008800 */
        /* <DEDUP_REMOVED lines=9> */
.L_x_1621:
[----:B------:R-:W-:Y:S05]  /*27770*/  BSYNC B1 ;  /* 0x0000000000017941 */ /* 0x000fea0003800000 */
.L_x_1415:
[----:B------:R-:W-:Y:S04]  /*27780*/  BSSY B1, `(.L_x_1417) ;  /* 0x0000050000017945 */ /* 0x000fe80003800000 */
[----:B------:R-:W-:Y:S05]  /*27790*/  @!P6 BRA `(.L_x_1418) ;  /* 0x000000040038e947 */ /* 0x000fea0003800000 */
[----:B------:R-:W2:Y:S04]  /*277a0*/  LDL R9, [R1+0x14] ;  /* 0x0000140001097983 */ /* 0x000ea80000100800 */
[----:B------:R-:W3:Y:S01]  /*277b0*/  LDL R7, [R1+0x1c] ;  /* 0x00001c0001077983 */ /* 0x000ee20000100800 */
[----:B------:R-:W1:Y:S01]  /*277c0*/  S2R R6, SR_TID.X ;  /* 0x0000000000067919 */ /* 0x000e620000002100 */
[----:B------:R-:W-:Y:S01]  /*277d0*/  BSSY B2, `(.L_x_1419) ;  /* 0x0000007000027945 */ /* 0x000fe20003800000 */
[----:B-1----:R-:W-:-:S04]  /*277e0*/  LOP3.LUT R6, R6, 0x7f, RZ, 0xc0, !PT ;  /* 0x0000007f06067812 */ /* 0x002fc800078ec0ff */
[----:B------:R-:W-:Y:S01]  /*277f0*/  ISETP.NE.AND P1, PT, R6, RZ, PT ;  /* 0x000000ff0600720c */ /* 0x000fe20003f25270 */
[----:B--2---:R-:W-:Y:S01]  /*27800*/  IMAD R9, R9, 0x8, R12 ;  /* 0x0000000809097824 */ /* 0x004fe200078e020c */
[----:B---3--:R-:W-:-:S04]  /*27810*/  SHF.L.U32 R10, R7, 0x1f, RZ ;  /* 0x0000001f070a7819 */ /* 0x008fc800000006ff */
[----:B------:R-:W1:Y:S02]  /*27820*/  SYNCS.PHASECHK.TRANS64.TRYWAIT P0, [R9+URZ+0x288a0], R10 ;  /* 0x0288a00a090075a7 */ /* 0x000e64000800017f */
[----:B-1----:R-:W-:Y:S05]  /*27830*/  @!P0 BRA `(.L_x_1420) ;  /* 0x0000006c00208947 */ /* 0x002fea0003800000 */
.L_x_1622:
[----:B------:R-:W-:Y:S05]  /*27840*/  BSYNC B2 ;  /* 0x0000000000027941 */ /* 0x000fea0003800000 */
.L_x_1419:
[----:B------:R-:W-:Y:S04]  /*27850*/  BSSY B2, `(.L_x_1421) ;  /* 0x0000009000027945 */ /* 0x000fe80003800000 */
[----:B------:R-:W-:Y:S05]  /*27860*/  @P1 BRA `(.L_x_1422) ;  /* 0x00000000001c1947 */ /* 0x000fea0003800000 */
[----:B0-----:R-:W0:Y:S02]  /*27870*/  S2R R5, SR_TID.X ;  /* 0x0000000000057919 */ /* 0x001e240000002100 */
[----:B0-----:R-:W-:Y:S01]  /*27880*/  LOP3.LUT R6, R5, 0x1f, RZ, 0xc0, !PT ;  /* 0x0000001f05067812 */ /* 0x001fe200078ec0ff */
[----:B------:R-:W-:-:S03]  /*27890*/  IMAD.MOV.U32 R5, RZ, RZ, 0x6000 ;  /* 0x00006000ff057424 */ /* 0x000fc600078e00ff */
[----:B------:R-:W-:Y:S01]  /*278a0*/  ISETP.NE.AND P0, PT, R6, RZ, PT ;  /* 0x000000ff0600720c */ /* 0x000fe20003f05270 */
[----:B------:R2:W-:-:S12]  /*278b0*/  SYNCS.ARRIVE.TRANS64 RZ, [R9+URZ+0x28890], R5 ;  /* 0x0288900509ff79a7 */ /* 0x0005d8000800003f */
[----:B--2---:R-:W-:Y:S05]  /*278c0*/  @!P0 BRA `(.L_x_1422) ;  /* 0x0000000000048947 */ /* 0x004fea0003800000 */
[----:B------:R-:W-:Y:S01]  /*278d0*/  BPT.TRAP 0x1 ;  /* 0x000000040000795c */ /* 0x000fe20000300000 */
.L_x_1422:
[----:B------:R-:W-:Y:S05]  /*278e0*/  BSYNC B2 ;  /* 0x0000000000027941 */ /* 0x000fea0003800000 */
.L_x_1421:
[----:B------:R-:W2:Y:S01]  /*278f0*/  LDL R6, [R1+0x14] ;  /* 0x0000140001067983 */ /* 0x000ea20000100800 */
[----:B------:R-:W-:Y:S01]  /*27900*/  IMAD.MOV.U32 R13, RZ, RZ, RZ ;  /* 0x000000ffff0d7224 */ /* 0x000fe200078e00ff */
[----:B------:R-:W-:Y:S01]  /*27910*/  UIADD3 UR4, UP0, UR42, 0x570, URZ ;  /* 0x000005702a047890 */ /* 0x000fe2000ff1e03f */
[----:B0-----:R-:W-:Y:S01]  /*27920*/  IMAD R5, R8, 0xc0, R18 ;  /* 0x000000c008057824 */ /* 0x001fe200078e0212 */
        /* <DEDUP_REMOVED lines=9> */
.L_x_1423:
        /* <DEDUP_REMOVED lines=10> */
[----:B------:R-:W0:Y:S01]  /*27a60*/  SYNCS.PHASECHK.TRANS64.TRYWAIT P0, [R9+URZ+0x288c0], R10 ;  /* 0x0288c00a090075a7 */ /* 0x000e22000800017f */
[----:B------:R-:W-:Y:S04]  /*27a70*/  BSSY B2, `(.L_x_1424) ;  /* 0x0000002000027945 */ /* 0x000fe80003800000 */
[----:B0-----:R-:W-:Y:S05]  /*27a80*/  @!P0 BRA `(.L_x_1425) ;  /* 0x0000006800a08947 */ /* 0x001fea0003800000 */
.L_x_1623:
[----:B------:R-:W-:Y:S05]  /*27a90*/  BSYNC B2 ;  /* 0x0000000000027941 */ /* 0x000fea0003800000 */
.L_x_1424:
[----:B------:R-:W-:Y:S01]  /*27aa0*/  BSSY B2, `(.L_x_1426) ;  /* 0x000000b000027945 */ /* 0x000fe20003800000 */
[----:B------:R-:W-:Y:S02]  /*27ab0*/  IMAD.MOV.U32 R6, RZ, RZ, 0x0 ;  /* 0x00000000ff067424 */ /* 0x000fe400078e00ff */
[----:B------:R-:W-:Y:S01]  /*27ac0*/  IMAD.MOV.U32 R7, RZ, RZ, 0x12f00000 ;  /* 0x12f00000ff077424 */ /* 0x000fe200078e00ff */
[----:B------:R-:W-:Y:S06]  /*27ad0*/  @P1 BRA `(.L_x_1427) ;  /* 0x00000000001c1947 */ /* 0x000fec0003800000 */
[----:B------:R-:W2:Y:S01]  /*27ae0*/  S2R R14, SR_TID.X ;  /* 0x00000000000e7919 */ /* 0x000ea20000002100 */
[----:B01----:R-:W-:-:S04]  /*27af0*/  IMAD.MOV.U32 R10, RZ, RZ, 0x6000 ;  /* 0x00006000ff0a7424 */ /* 0x003fc800078e00ff */
[----:B------:R3:W-:Y:S01]  /*27b00*/  SYNCS.ARRIVE.TRANS64 RZ, [R9+URZ+0x288b0], R10 ;  /* 0x0288b00a09ff79a7 */ /* 0x0007e2000800003f */
[----:B--2---:R-:W-:-:S04]  /*27b10*/  LOP3.LUT R14, R14, 0x1f, RZ, 0xc0, !PT ;  /* 0x0000001f0e0e7812 */ /* 0x004fc800078ec0ff */
[----:B------:R-:W-:-:S13]  /*27b20*/  ISETP.NE.AND P0, PT, R14, RZ, PT ;  /* 0x000000ff0e00720c */ /* 0x000fda0003f05270 */
[----:B---3--:R-:W-:Y:S05]  /*27b30*/  @!P0 BRA `(.L_x_1427) ;  /* 0x0000000000048947 */ /* 0x008fea0003800000 */
[----:B------:R-:W-:Y:S01]  /*27b40*/  BPT.TRAP 0x1 ;  /* 0x000000040000795c */ /* 0x000fe20000300000 */
.L_x_1427:
[----:B------:R-:W-:Y:S05]  /*27b50*/  BSYNC B2 ;  /* 0x0000000000027941 */ /* 0x000fea0003800000 */
.L_x_1426:
[----:B------:R-:W-:Y:S01]  /*27b60*/  R2UR UR10, R13 ;  /* 0x000000000d0a72ca */ /* 0x000fe200000e0000 */
[----:B------:R-:W-:Y:S01]  /*27b70*/  UIADD3 UR4, UP0, UR42, 0x670, URZ ;  /* 0x000006702a047890 */ /* 0x000fe2000ff1e03f */
[----:B------:R-:W-:Y:S01]  /*27b80*/  R2UR UR6, R6 ;  /* 0x00000000060672ca */ /* 0x000fe200000e0000 */
[----:B------:R-:W-:Y:S01]  /*27b90*/  VIADD R6, R11, 0xc400 ;  /* 0x0000c4000b067836 */ /* 0x000fe20000000000 */
[----:B------:R-:W-:Y:S01]  /*27ba0*/  R2UR UR7, R7 ;  /* 0x00000000070772ca */ /* 0x000fe200000e0000 */
[----:B------:R-:W-:Y:S01]  /*27bb0*/  VIADD R7, R9, 0x288b0 ;  /* 0x000288b009077836 */ /* 0x000fe20000000000 */
[----:B------:R-:W-:Y:S01]  /*27bc0*/  PLOP3.LUT P0, PT, PT, PT, PT, 0x80, 0x0 ;  /* 0x000000000000781c */ /* 0x000fe20003f0f070 */
[----:B------:R-:W-:-:S12]  /*27bd0*/  UIADD3.X UR5, URZ, UR43, URZ, UP0, !UPT ;  /* 0x0000002b3f057290 */ /* 0x000fd800087fe43f */
.L_x_1428:
        /* <DEDUP_REMOVED lines=10> */
.L_x_1418:
[----:B------:R-:W-:Y:S05]  /*27c80*/  BSYNC B1 ;  /* 0x0000000000017941 */ /* 0x000fea0003800000 */
.L_x_1417:
[----:B01----:R-:W2:Y:S04]  /*27c90*/  LDL.LU R10, [R1+0x14] ;  /* 0x00001400010a7983 */ /* 0x003ea80000300800 */
[----:B------:R-:W3:Y:S01]  /*27ca0*/  LDL.LU R9, [R1+0x1c] ;  /* 0x00001c0001097983 */ /* 0x000ee20000300800 */
[----:B------:R-:W-:Y:S01]  /*27cb0*/  PLOP3.LUT P0, PT, PT, PT, PT, 0x8, 0x0 ;  /* 0x000000000000781c */ /* 0x000fe20003f0e170 */
[----:B--2---:R-:W-:-:S05]  /*27cc0*/  VIADD R5, R10, 0x1 ;  /* 0x000000010a057836 */ /* 0x004fca0000000000 */
[----:B------:R-:W-:-:S04]  /*27cd0*/  ISETP.NE.AND P1, PT, R5, 0x2, PT ;  /* 0x000000020500780c */ /* 0x000fc80003f25270 */
[----:B------:R-:W-:Y:S02]  /*27ce0*/  SEL R6, RZ, 0x1, P1 ;  /* 0x00000001ff067807 */ /* 0x000fe40000800000 */
[----:B------:R-:W-:Y:S02]  /*27cf0*/  SEL R5, R5, RZ, P1 ;  /* 0x000000ff05057207 */ /* 0x000fe40000800000 */
[----:B---3--:R-:W-:Y:S01]  /*27d00*/  LOP3.LUT R9, R9, R6, RZ, 0x3c, !PT ;  /* 0x0000000609097212 */ /* 0x008fe200078e3cff */
[----:B------:R-:W-:-:S04]  /*27d10*/  VIADD R6, R8, 0xfffffffe ;  /* 0xfffffffe08067836 */ /* 0x000fc80000000000 */
[----:B------:R0:W-:Y:S01]  /*27d20*/  STL [R1+0x1c], R9 ;  /* 0x00001c0901007387 */ /* 0x0001e20000100800 */
[----:B------:R-:W-:-:S03]  /*27d30*/  ISETP.GE.AND P2, PT, R6, R3, PT ;  /* 0x000000030600720c */ /* 0x000fc60003f46270 */
[----:B------:R0:W-:Y:S10]  /*27d40*/  STL [R1+0x14], R5 ;  /* 0x0000140501007387 */ /* 0x0001f40000100800 */
[----:B0-----:R-:W-:Y:S05]  /*27d50*/  @!P2 BRA `(.L_x_1411) ;  /* 0x000000040080a947 */ /* 0x001fea0003800000 */
[C---:B------:R-:W-:Y:S02]  /*27d60*/  IMAD R6, R8.reuse, 0xc0, R18 ;  /* 0x000000c008067824 */ /* 0x040fe400078e0212 */
[----:B------:R-:W-:Y:S02]  /*27d70*/  VIADD R5, R8, 0xffffffff ;  /* 0xffffffff08057836 */ /* 0x000fe40000000000 */
[----:B------:R-:W-:-:S07]  /*27d80*/  VIADD R6, R6, 0xfffffe80 ;  /* 0xfffffe8006067836 */ /* 0x000fce0000000000 */
.L_x_1441:
        /* <DEDUP_REMOVED lines=13> */
.L_x_1624:
[----:B------:R-:W-:Y:S05]  /*27e60*/  BSYNC B2 ;  /* 0x0000000000027941 */ /* 0x000fea0003800000 */
.L_x_1431:
        /* <DEDUP_REMOVED lines=9> */
.L_x_1434:
[----:B------:R-:W-:Y:S05]  /*27f00*/  BSYNC B2 ;  /* 0x0000000000027941 */ /* 0x000fea0003800000 */
.L_x_1433:
[----:B------:R-:W2:Y:S01]  /*27f10*/  LDL R9, [R1+0x14] ;  /* 0x0000140001097983 */ /* 0x000ea20000100800 */
[----:B------:R-:W-:Y:S01]  /*27f20*/  IMAD.MOV.U32 R13, RZ, RZ, RZ ;  /* 0x000000ffff0d7224 */ /* 0x000fe200078e00ff */
[----:B------:R-:W-:Y:S01]  /*27f30*/  UIADD3 UR4, UP0, UR42, 0x570, URZ ;  /* 0x000005702a047890 */ /* 0x000fe2000ff1e03f */
[----:B------:R-:W-:Y:S01]  /*27f40*/  PLOP3.LUT P1, PT, PT, PT, PT, 0x80, 0x0 ;  /* 0x000000000000781c */ /* 0x000fe20003f2f070 */
[----:B------:R-:W-:Y:S01]  /*27f50*/  VIADD R10, R7, 0x28890 ;  /* 0x00028890070a7836 */ /* 0x000fe20000000000 */
[----:B------:R-:W-:Y:S01]  /*27f60*/  UMOV UR6, 0x0 ;  /* 0x0000000000067882 */ /* 0x000fe20000000000 */
[----:B------:R-:W-:Y:S01]  /*27f70*/  R2UR UR10, R13 ;  /* 0x000000000d0a72ca */ /* 0x000fe200000e0000 */
[----:B------:R-:W-:Y:S01]  /*27f80*/  UIADD3.X UR5, URZ, UR43, URZ, UP0, !UPT ;  /* 0x0000002b3f057290 */ /* 0x000fe200087fe43f */
[----:B------:R-:W-:Y:S01]  /*27f90*/  UMOV UR7, 0x12f00000 ;  /* 0x12f0000000077882 */ /* 0x000fe20000000000 */
[----:B--2---:R-:W-:-:S04]  /*27fa0*/  IMAD R9, R9, 0x6000, R12 ;  /* 0x0000600009097824 */ /* 0x004fc800078e020c */
[----:B------:R-:W-:-:S08]  /*27fb0*/  VIADD R11, R9, 0x1c400 ;  /* 0x0001c400090b7836 */ /* 0x000fd00000000000 */
.L_x_1435:
        /* <DEDUP_REMOVED lines=13> */
.L_x_1625:
[----:B------:R-:W-:Y:S05]  /*28090*/  BSYNC B2 ;  /* 0x0000000000027941 */ /* 0x000fea0003800000 */
.L_x_1436:
        /* <DEDUP_REMOVED lines=11> */
.L_x_1439:
[----:B------:R-:W-:Y:S05]  /*28150*/  BSYNC B2 ;  /* 0x0000000000027941 */ /* 0x000fea0003800000 */
.L_x_1438:
        /* <DEDUP_REMOVED lines=8> */
.L_x_1440:
        /* <DEDUP_REMOVED lines=10> */
.L_x_1430:
[----:B------:R-:W-:Y:S05]  /*28280*/  BSYNC B1 ;  /* 0x0000000000017941 */ /* 0x000fea0003800000 */
.L_x_1429:
[----:B------:R-:W2:Y:S04]  /*28290*/  LDL.LU R8, [R1+0x14] ;  /* 0x0000140001087983 */ /* 0x000ea80000300800 */
[----:B------:R-:W3:Y:S01]  /*282a0*/  LDL.LU R10, [R1+0x1c] ;  /* 0x00001c00010a7983 */ /* 0x000ee20000300800 */
[----:B------:R-:W-:Y:S02]  /*282b0*/  VIADD R5, R5, 0xffffffff ;  /* 0xffffffff05057836 */ /* 0x000fe40000000000 */
        /* <DEDUP_REMOVED lines=10> */
.L_x_1411:
[----:B------:R-:W-:Y:S05]  /*28360*/  BSYNC B0 ;  /* 0x0000000000007941 */ /* 0x000fea0003800000 */
.L_x_1410:
[----:B------:R-:W1:Y:S01]  /*28370*/  LDC.64 R2, c[0x0][0x9e0] ;  /* 0x00027800ff027b82 */ /* 0x000e620000000a00 */
[----:B------:R-:W-:Y:S07]  /*28380*/  @!P0 WARPSYNC.ALL ;  /* 0x0000000000008948 */ /* 0x000fee0003800000 */
[----:B------:R-:W-:Y:S01]  /*28390*/  @!P0 BAR.SYNC.DEFER_BLOCKING 0xc, 0x180 ;  /* 0x0306000000008b1d */ /* 0x000fe20000010000 */
[----:B-1----:R-:W-:Y:S01]  /*283a0*/  ISETP.GE.AND P0, PT, R3, 0x1, PT ;  /* 0x000000010300780c */ /* 0x002fe20003f06270 */
[----:B------:R-:W-:-:S12]  /*283b0*/  IMAD.IADD R2, R17, 0x1, R2 ;  /* 0x0000000111027824 */ /* 0x000fd800078e0202 */
[----:B------:R-:W-:Y:S05]  /*283c0*/  @!P0 BRA `(.L_x_1442) ;  /* 0x0000000000488947 */ /* 0x000fea0003800000 */
[C---:B------:R-:W-:Y:S01]  /*283d0*/  ISETP.GT.AND P1, PT, R17.reuse, RZ, PT ;  /* 0x000000ff1100720c */ /* 0x040fe20003f24270 */
[----:B------:R-:W-:Y:S01]  /*283e0*/  BSSY B0, `(.L_x_1443) ;  /* 0x000000e000007945 */ /* 0x000fe20003800000 */
[----:B------:R-:W-:-:S11]  /*283f0*/  VIADD R0, R17, 0xffffffff ;  /* 0xffffffff11007836 */ /* 0x000fd60000000000 */
[----:B------:R-:W-:Y:S05]  /*28400*/  @P1 BRA `(.L_x_1444) ;  /* 0x00000000001c1947 */ /* 0x000fea0003800000 */
[----:B------:R-:W-:Y:S01]  /*28410*/  ISETP.NE.AND P1, PT, R3, 0x1, PT ;  /* 0x000000010300780c */ /* 0x000fe20003f25270 */
[----:B------:R-:W-:-:S12]  /*28420*/  IMAD.MOV R0, RZ, RZ, -R17 ;  /* 0x000000ffff007224 */ /* 0x000fd800078e0a11 */
[----:B0-----:R-:W0:Y:S02]  /*28430*/  @P1 LDC.64 R6, c[0x0][0x9e8] ;  /* 0x00027a00ff061b82 */ /* 0x001e240000000a00 */
[----:B0-----:R-:W-:-:S05]  /*28440*/  @P1 IMAD.HI.U32 R6, R0, R6, RZ ;  /* 0x0000000600061227 */ /* 0x001fca00078e00ff */
[----:B------:R-:W-:-:S04]  /*28450*/  @P1 SHF.R.U32.HI R0, RZ, R7, R6 ;  /* 0x00000007ff001219 */ /* 0x000fc80000011606 */
[----:B------:R-:W-:Y:S01]  /*28460*/  LOP3.LUT R0, RZ, R0, RZ, 0x33, !PT ;  /* 0x00000000ff007212 */ /* 0x000fe200078e33ff */
[----:B------:R-:W-:Y:S06]  /*28470*/  BRA `(.L_x_1445) ;  /* 0x0000000000107947 */ /* 0x000fec0003800000 */
.L_x_1444:
[----:B------:R-:W-:-:S13]  /*28480*/  ISETP.NE.AND P1, PT, R3, 0x1, PT ;  /* 0x000000010300780c */ /* 0x000fda0003f25270 */
[----:B0-----:R-:W0:Y:S02]  /*28490*/  @P1 LDC.64 R6, c[0x0][0x9e8] ;  /* 0x00027a00ff061b82 */ /* 0x001e240000000a00 */
[----:B0-----:R-:W-:-:S05]  /*284a0*/  @P1 IMAD.HI.U32 R6, R0, R6, RZ ;  /* 0x0000000600061227 */ /* 0x001fca00078e00ff */
[----:B------:R-:W-:-:S07]  /*284b0*/  @P1 SHF.R.U32.HI R0, RZ, R7, R6 ;  /* 0x00000007ff001219 */ /* 0x000fce0000011606 */
.L_x_1445:
[----:B------:R-:W-:Y:S05]  /*284c0*/  BSYNC B0 ;  /* 0x0000000000007941 */ /* 0x000fea0003800000 */
.L_x_1443:
[----:B------:R-:W-:-:S05]  /*284d0*/  IMAD R0, R0, R3, R3 ;  /* 0x0000000300007224 */ /* 0x000fca00078e0203 */
[----:B------:R-:W-:-:S07]  /*284e0*/  VIMNMX R2, R2, R0, PT ;  /* 0x0000000002027248 */ /* 0x000fce0003fe0100 */
.L_x_1442:
[----:B------:R-:W-:Y:S01]  /*284f0*/  VIADD R0, R2, 0xbf ;  /* 0x000000bf02007836 */ /* 0x000fe20000000000 */
[----:B------:R-:W-:-:S03]  /*28500*/  ULDC UR4, c[0x0][0x9dc] ;  /* 0x0002770000047ab9 */ /* 0x000fc60000000800 */
[----:B------:R-:W-:-:S05]  /*28510*/  IMAD.HI R0, R0, 0x2aaaaaab, RZ ;  /* 0x2aaaaaab00007827 */ /* 0x000fca00078e02ff */
        /* <DEDUP_REMOVED lines=10> */
[----:B0-----:R-:W0:Y:S02]  /*285c0*/  @P0 LDC.64 R6, c[0x0][0x9e8] ;  /* 0x00027a00ff060b82 */ /* 0x001e240000000a00 */
[----:B0-----:R-:W-:-:S05]  /*285d0*/  @P0 IMAD.HI.U32 R6, R4, R6, RZ ;  /* 0x0000000604060227 */ /* 0x001fca00078e00ff */
[----:B------:R-:W-:-:S04]  /*285e0*/  @P0 SHF.R.U32.HI R4, RZ, R7, R6 ;  /* 0x00000007ff040219 */ /* 0x000fc80000011606 */
[----:B------:R-:W-:Y:S01]  /*285f0*/  LOP3.LUT R4, RZ, R4, RZ, 0x33, !PT ;  /* 0x00000004ff047212 */ /* 0x000fe200078e33ff */
[----:B------:R-:W-:Y:S06]  /*28600*/  BRA `(.L_x_1449) ;  /* 0x0000000000107947 */ /* 0x000fec0003800000 */
.L_x_1448:
[----:B------:R-:W-:-:S13]  /*28610*/  ISETP.NE.AND P0, PT, R3, 0x1, PT ;  /* 0x000000010300780c */ /* 0x000fda0003f05270 */
[----:B0-----:R-:W0:Y:S02]  /*28620*/  @P0 LDC.64 R6, c[0x0][0x9e8] ;  /* 0x00027a00ff060b82 */ /* 0x001e240000000a00 */
[----:B0-----:R-:W-:-:S05]  /*28630*/  @P0 IMAD.HI.U32 R6, R4, R6, RZ ;  /* 0x0000000604060227 */ /* 0x001fca00078e00ff */
[----:B------:R-:W-:-:S07]  /*28640*/  @P0 SHF.R.U32.HI R4, RZ, R7, R6 ;  /* 0x00000007ff040219 */ /* 0x000fce0000011606 */
.L_x_1449:
[----:B------:R-:W-:Y:S05]  /*28650*/  BSYNC B0 ;  /* 0x0000000000007941 */ /* 0x000fea0003800000 */
.L_x_1447:
[----:B------:R-:W-:-:S05]  /*28660*/  IMAD R3, R4, R3, RZ ;  /* 0x0000000304037224 */ /* 0x000fca00078e02ff */
[----:B------:R-:W-:-:S07]  /*28670*/  VIMNMX R0, R0, R3, !PT ;  /* 0x0000000300007248 */ /* 0x000fce0007fe0100 */
.L_x_1446:
        /* <DEDUP_REMOVED lines=21> */
[----:B0-----:R-:W0:Y:S01]  /*287d0*/  POPC R7, R4 ;  /* 0x0000000400077309 */ /* 0x001e220000000000 */
[----:B--2---:R-:W0:Y:S02]  /*287e0*/  SHFL.IDX PT, R0, R3, R0, 0x1f ;  /* 0x00001f0003007589 */ /* 0x004e2400000e0000 */
[----:B0-----:R-:W-:-:S05]  /*287f0*/  IADD3 R0, R0, UR40, R7 ;  /* 0x0000002800007c10 */ /* 0x001fca000fffe007 */
[----:B------:R1:W-:Y:S01]  /*28800*/  STL [R1], R0 ;  /* 0x0000000001007387 */ /* 0x0003e20000100800 */
[----:B------:R-:W-:Y:S05]  /*28810*/  BRA `(.L_x_1452) ;  /* 0x0000002800987947 */ /* 0x000fea0003800000 */
.L_x_1451:
[----:B------:R-:W1:Y:S01]  /*28820*/  S2R R0, SR_CgaCtaId ;  /* 0x0000000000007919 */ /* 0x000e620000008800 */
[----:B------:R-:W-:-:S04]  /*28830*/  MOV R2, 0x400 ;  /* 0x0000040000027802 */ /* 0x000fc80000000f00 */
[----:B-1----:R-:W-:-:S05]  /*28840*/  LEA R19, R0, R2, 0x18 ;  /* 0x0000000200137211 */ /* 0x002fca00078ec0ff */
[----:B------:R-:W-:-:S05]  /*28850*/  VIADD R0, R19, 0x1c400 ;  /* 0x0001c40013007836 */ /* 0x000fca0000000000 */
        /* <DEDUP_REMOVED lines=10> */
[----:B0-----:R-:W-:-:S02]  /*28900*/  IMAD.U32 R7, RZ, RZ, UR9 ;  /* 0x00000009ff077e24 */ /* 0x001fc4000f8e00ff */
[----:B------:R-:W-:Y:S02]  /*28910*/  IMAD.U32 R10, RZ, RZ, UR4 ;  /* 0x00000004ff0a7e24 */ /* 0x000fe4000f8e00ff */
[----:B------:R-:W-:Y:S02]  /*28920*/  IMAD.U32 R11, RZ, RZ, UR5 ;  /* 0x00000005ff0b7e24 */ /* 0x000fe4000f8e00ff */
[----:B------:R-:W-:Y:S02]  /*28930*/  IMAD.MOV.U32 R8, RZ, RZ, 0x70 ;  /* 0x00000070ff087424 */ /* 0x000fe400078e00ff */
[----:B------:R-:W-:Y:S02]  /*28940*/  IMAD.MOV.U32 R12, RZ, RZ, 0x1 ;  /* 0x00000001ff0c7424 */ /* 0x000fe400078e00ff */
[----:B------:R-:W-:-:S07]  /*28950*/  IMAD.MOV.U32 R13, RZ, RZ, RZ ;  /* 0x000000ffff0d7224 */ /* 0x000fce00078e00ff */
[----:B------:R-:W-:-:S07]  /*28960*/  LEPC R20, `(.L_x_1453) ;  /* 0x000000001014794e */ /* 0x000fce0000000000 */
[----:B-1----:R-:W-:Y:S05]  /*28970*/  CALL.ABS.NOINC R2 ;  /* 0x0000000002007343 */ /* 0x002fea0003c00000 */
.L_x_1453:
[----:B------:R-:W-:Y:S01]  /*28980*/  VIADD R18, R19, 0xc400 ;  /* 0x0000c40013127836 */ /* 0x000fe20000000000 */
[----:B------:R-:W-:-:S04]  /*28990*/  LOP3.LUT R16, R16, 0xfffffffe, RZ, 0xc0, !PT ;  /* 0xfffffffe10107812 */ /* 0x000fc800078ec0ff */
        /* <DEDUP_REMOVED lines=19> */
.L_x_1454:
        /* <DEDUP_REMOVED lines=19> */
.L_x_1455:
        /* <DEDUP_REMOVED lines=18> */
.L_x_1456:
[----:B------:R-:W2:Y:S01]  /*28d20*/  LDL.LU R3, [R1+0x20] ;  /* 0x0000200001037983 */ /* 0x000ea20000300800 */
[----:B------:R-:W1:Y:S01]  /*28d30*/  LDC R0, c[0x0][0x428] ;  /* 0x00010a00ff007b82 */ /* 0x000e620000000800 */
[----:B------:R-:W-:Y:S02]  /*28d40*/  ULDC.64 UR4, c[0x0][0x9f8] ;  /* 0x00027e0000047ab9 */ /* 0x000fe40000000a00 */
[----:B------:R-:W2:Y:S04]  /*28d50*/  LDL.LU R2, [R1+0x4] ;  /* 0x0000040001027983 */ /* 0x000ea80000300800 */
[----:B------:R-:W3:Y:S04]  /*28d60*/  LDL R19, [R1+0x8] ;  /* 0x0000080001137983 */ /* 0x000ee80000100800 */
[----:B------:R-:W4:Y:S01]  /*28d70*/  LDL R18, [R1+0xc] ;  /* 0x00000c0001127983 */ /* 0x000f220000100800 */
[----:B-1----:R-:W-:Y:S01]  /*28d80*/  ISETP.NE.AND P0, PT, R0, 0x1, PT ;  /* 0x000000010000780c */ /* 0x002fe20003f05270 */
[----:B--2---:R-:W-:-:S12]  /*28d90*/  IMAD R4, R2, 0x80, R3 ;  /* 0x0000008002047824 */ /* 0x004fd800078e0203 */
[----:B------:R-:W1:Y:S01]  /*28da0*/  @P0 LDC R2, c[0x0][0x42c] ;  /* 0x00010b00ff020b82 */ /* 0x000e620000000800 */
[----:B---3--:R-:W-:Y:S02]  /*28db0*/  IMAD.MOV.U32 R0, RZ, RZ, R19 ;  /* 0x000000ffff007224 */ /* 0x008fe400078e0013 */
[----:B----4-:R-:W-:-:S05]  /*28dc0*/  IMAD.MOV.U32 R5, RZ, RZ, R18 ;  /* 0x000000ffff057224 */ /* 0x010fca00078e0012 */
[----:B------:R-:W2:Y:S01]  /*28dd0*/  @P0 LDC R3, c[0x0][0x430] ;  /* 0x00010c00ff030b82 */ /* 0x000ea20000000800 */
[----:B-1----:R-:W-:Y:S02]  /*28de0*/  @P0 IMAD.HI.U32 R2, R19, R2, RZ ;  /* 0x0000000213020227 */ /* 0x002fe400078e00ff */
[----:B------:R-:W1:Y:S03]  /*28df0*/  S2R R19, SR_TID.X ;  /* 0x0000000000137919 */ /* 0x000e660000002100 */
[----:B--2---:R-:W-:Y:S02]  /*28e00*/  @P0 SHF.R.U32.HI R0, RZ, R3, R2 ;  /* 0x00000003ff000219 */ /* 0x004fe40000011602 */
[----:B------:R-:W-:-:S04]  /*28e10*/  ISETP.NE.U32.AND P0, PT, RZ, UR4, PT ;  /* 0x00000004ff007c0c */ /* 0x000fc8000bf05070 */
[----:B------:R-:W-:Y:S01]  /*28e20*/  ISETP.NE.AND.EX P0, PT, RZ, UR5, PT, P0 ;  /* 0x00000005ff007c0c */ /* 0x000fe2000bf05300 */
[----:B------:R-:W-:-:S12]  /*28e30*/  ULDC.64 UR4, c[0x0][0xa00] ;  /* 0x0002800000047ab9 */ /* 0x000fd80000000a00 */
[----:B------:R-:W2:Y:S01]  /*28e40*/  @P0 LDC.64 R2, c[0x0][0x9f8] ;  /* 0x00027e00ff020b82 */ /* 0x000ea20000000a00 */
[----:B-1----:R-:W-:Y:S01]  /*28e50*/  LOP3.LUT R19, R19, 0x7f, RZ, 0xc0, !PT ;  /* 0x0000007f13137812 */ /* 0x002fe200078ec0ff */
[----:B--2---:R-:W-:-:S05]  /*28e60*/  @P0 IMAD.WIDE R2, R18, 0x4, R2 ;  /* 0x0000000412020825 */ /* 0x004fca00078e0202 */
[----:B------:R1:W2:Y:S01]  /*28e70*/  @P0 LDG.E R5, desc[UR38][R2.64] ;  /* 0x0000002602050981 */ /* 0x0002a2000c1e1900 */
[----:B------:R-:W-:Y:S02]  /*28e80*/  ISETP.NE.AND P1, PT, R19, RZ, PT ;  /* 0x000000ff1300720c */ /* 0x000fe40003f25270 */
[----:B------:R-:W-:Y:S02]  /*28e90*/  ISETP.NE.U32.AND P0, PT, RZ, UR4, PT ;  /* 0x00000004ff007c0c */ /* 0x000fe4000bf05070 */
[----:B------:R-:W-:Y:S02]  /*28ea0*/  PLOP3.LUT P3, PT, P1, PT, PT, 0x8, 0x0 ;  /* 0x000000000000781c */ /* 0x000fe40000f6e170 */
[----:B------:R-:W-:-:S04]  /*28eb0*/  ISETP.NE.AND.EX P2, PT, RZ, UR5, PT, P0 ;  /* 0x00000005ff007c0c */ /* 0x000fc8000bf45300 */
[----:B-1----:R-:W-:-:S03]  /*28ec0*/  SEL R3, R18, RZ, !P2 ;  /* 0x000000ff12037207 */ /* 0x002fc60005000000 */
[----:B------:R-:W-:-:S05]  /*28ed0*/  VOTEU.ALL UP1, P1 ;  /* 0x00000000003f7886 */ /* 0x000fca0000820000 */
[----:B------:R-:W-:-:S04]  /*28ee0*/  @!UP1 UIADD3 UR8, UP0, UR42, 0x270, URZ ;  /* 0x000002702a089890 */ /* 0x000fc8000ff1e03f */
[----:B------:R-:W-:-:S03]  /*28ef0*/  @!UP1 UIADD3.X UR9, URZ, UR43, URZ, UP0, !UPT ;  /* 0x0000002b3f099290 */ /* 0x000fc600087fe43f */
[----:B------:R-:W-:Y:S01]  /*28f00*/  VOTEU.ALL UP0, P1 ;  /* 0x00000000003f7886 */ /* 0x000fe20000800000 */
[----:B--2---:R1:W-:Y:S08]  /*28f10*/  STL [R1+0x4], R5 ;  /* 0x0000040501007387 */ /* 0x0043f00000100800 */
.L_x_1457:
        /* <DEDUP_REMOVED lines=10> */
[----:B--2---:R-:W-:Y:S05]  /*28fc0*/  @P3 BRA.U.ANY `(.L_x_1457) ;  /* 0xfffffffd00d43947 */ /* 0x004fea000393ffff */
[----:B------:R-:W2:Y:S01]  /*28fd0*/  LDL R18, [R1+0x4] ;  /* 0x0000040001127983 */ /* 0x000ea20000100800 */
[----:B0-----:R-:W0:Y:S01]  /*28fe0*/  LDC.64 R6, c[0x0][0x3f8] ;  /* 0x0000fe00ff067b82 */ /* 0x001e220000000a00 */
        /* <DEDUP_REMOVED lines=8> */
[----:B-1----:R-:W1:Y:S02]  /*29070*/  S2R R5, SR_TID.X ;  /* 0x0000000000057919 */ /* 0x002e640000002100 */
[----:B-1----:R-:W-:-:S04]  /*29080*/  SHF.R.U32.HI R5, RZ, 0x5, R5 ;  /* 0x00000005ff057819 */ /* 0x002fc80000011605 */
[----:B------:R-:W-:-:S05]  /*29090*/  LOP3.LUT R5, R5, 0x3, RZ, 0xc0, !PT ;  /* 0x0000000305057812 */ /* 0x000fca00078ec0ff */
[----:B------:R1:W2:Y:S02]  /*290a0*/  SHFL.IDX PT, R14, R5, RZ, 0x1f ;  /* 0x00001fff050e7589 */ /* 0x0002a400000e0000 */
.L_x_1628:
[----:B--2---:R-:W-:Y:S02]  /*290b0*/  ISETP.NE.AND P0, PT, R14, RZ, PT ;  /* 0x000000ff0e00720c */ /* 0x004fe40003f05270 */
[----:B------:R-:W-:-:S11]  /*290c0*/  PLOP3.LUT P6, PT, PT, PT, PT, 0x8, 0x0 ;  /* 0x000000000000781c */ /* 0x000fd60003fce170 */
[----:B------:R-:W-:Y:S05]  /*290d0*/  @P0 BRA `(.L_x_1459) ;  /* 0x0000000400c00947 */ /* 0x000fea0003800000 */
[----:B------:R-:W-:-:S03]  /*290e0*/  UMOV UR4, 0xffffffff ;  /* 0xffffffff00047882 */ /* 0x000fc60000000000 */
[----:B------:R-:W-:Y:S05]  /*290f0*/  BRA.DIV UR4, `(.L_x_1460) ;  /* 0x0000005604747947 */ /* 0x000fea000b800000 */
[----:B------:R-:W-:-:S13]  /*29100*/  ELECT P6, URZ, PT ;  /* 0x00000000003f782f */ /* 0x000fda00038c0000 */
.L_x_1631:
[----:B------:R-:W-:Y:S05]  /*29110*/  @!P6 BRA `(.L_x_1461) ;  /* 0x000000040058e947 */ /* 0x000fea0003800000 */
[----:B------:R-:W-:Y:S01]  /*29120*/  ISETP.NE.U32.AND P0, PT, R6, RZ, PT ;  /* 0x000000ff0600720c */ /* 0x000fe20003f05070 */
[----:B------:R-:W-:-:S03]  /*29130*/  VIADD R8, R17, 0xffffffff ;  /* 0xffffffff11087836 */ /* 0x000fc60000000000 */
[----:B------:R-:W-:-:S13]  /*29140*/  ISETP.NE.AND.EX P0, PT, R7, RZ, PT, P0 ;  /* 0x000000ff0700720c */ /* 0x000fda0003f05300 */
[----:B------:R-:W-:Y:S05]  /*29150*/  @!P0 BRA `(.L_x_1462) ;  /* 0x0000000000488947 */ /* 0x000fea0003800000 */
        /* <DEDUP_REMOVED lines=8> */
[--C-:B-1----:R-:W-:Y:S02]  /*291e0*/  IMAD.MOV R5, RZ, RZ, -R2.reuse ;  /* 0x000000ffff057224 */ /* 0x102fe400078e0a02 */
        /* <DEDUP_REMOVED lines=9> */
.L_x_1462:
[----:B-1----:R-:W3:Y:S01]  /*29280*/  LDL R5, [R1+0x10] ;  /* 0x0000100001057983 */ /* 0x002ee20000100800 */
[----:B------:R-:W-:-:S03]  /*29290*/  MOV R9, 0x400 ;  /* 0x0000040000097802 */ /* 0x000fc60000000f00 */
[----:B--2---:R-:W2:Y:S01]  /*292a0*/  LDL R7, [R1+0x18] ;  /* 0x0000180001077983 */ /* 0x004ea20000100800 */
[----:B------:R-:W1:Y:S01]  /*292b0*/  S2R R10, SR_CgaCtaId ;  /* 0x00000000000a7919 */ /* 0x000e620000008800 */
[----:B------:R-:W4:Y:S01]  /*292c0*/  S2R R6, SR_TID.X ;  /* 0x0000000000067919 */ /* 0x000f220000002100 */
[----:B-1----:R-:W-:Y:S02]  /*292d0*/  LEA R9, R10, R9, 0x18 ;  /* 0x000000090a097211 */ /* 0x002fe400078ec0ff */
[----:B----4-:R-:W-:-:S04]  /*292e0*/  LOP3.LUT R6, R6, 0x7f, RZ, 0xc0, !PT ;  /* 0x0000007f06067812 */ /* 0x010fc800078ec0ff */
[----:B------:R-:W-:Y:S01]  /*292f0*/  ISETP.NE.AND P0, PT, R6, RZ, PT ;  /* 0x000000ff0600720c */ /* 0x000fe20003f05270 */
[----:B---3--:R-:W-:Y:S01]  /*29300*/  IMAD R5, R5, 0x8, R9 ;  /* 0x0000000805057824 */ /* 0x008fe200078e0209 */
[----:B--2---:R-:W-:-:S04]  /*29310*/  SHF.L.U32 R7, R7, 0x1f, RZ ;  /* 0x0000001f07077819 */ /* 0x004fc800000006ff */
[----:B------:R-:W1:Y:S02]  /*29320*/  SYNCS.PHASECHK.TRANS64.TRYWAIT P2, [R5+URZ+0x28880], R7 ;  /* 0x02888007050075a7 */ /* 0x000e64000804017f */
[----:B-1----:R-:W-:Y:S05]  /*29330*/  @!P2 BRA `(.L_x_1463) ;  /* 0x000000540004a947 */ /* 0x002fea0003800000 */
.L_x_1632:
        /* <DEDUP_REMOVED lines=8> */
.L_x_1464:
        /* <DEDUP_REMOVED lines=22> */
.L_x_1633:
        /* <DEDUP_REMOVED lines=8> */
.L_x_1466:
        /* <DEDUP_REMOVED lines=14> */
.L_x_1461:
[----:B------:R-:W3:Y:S01]  /*29680*/  LDL.LU R6, [R1+0x8] ;  /* 0x0000080001067983 */ /* 0x000ee20000300800 */
[----:B-12---:R-:W-:Y:S01]  /*29690*/  MOV R7, 0x400 ;  /* 0x0000040000077802 */ /* 0x006fe20000000f00 */
[----:B------:R-:W1:Y:S01]  /*296a0*/  S2R R8, SR_CgaCtaId ;  /* 0x0000000000087919 */ /* 0x000e620000008800 */
        /* <DEDUP_REMOVED lines=8> */
[----:B------:R-:W-:Y:S01]  /*29730*/  R2UR UR9, R7 ;  /* 0x00000000070972ca */ /* 0x000fe200000e0000 */
[----:B------:R-:W-:Y:S01]  /*29740*/  @P0 IMAD.MOV.U32 R5, RZ, RZ, 0x4000 ;  /* 0x00004000ff050424 */ /* 0x000fe200078e00ff */
[----:B------:R-:W-:Y:S01]  /*29750*/  UMOV UR6, 0x0 ;  /* 0x0000000000067882 */ /* 0x000fe20000000000 */
[----:B------:R-:W-:Y:S01]  /*29760*/  UMOV UR7, 0x12f00000 ;  /* 0x12f0000000077882 */ /* 0x000fe20000000000 */
[----:B------:R-:W-:Y:S01]  /*29770*/  UMOV UR10, URZ ;  /* 0x0000003f000a7c82 */ /* 0x000fe20008000000 */
[----:B------:R2:W-:Y:S08]  /*29780*/  @P0 SYNCS.ARRIVE.TRANS64 RZ, [R7+URZ+0x28800], R5 ;  /* 0x0288000507ff09a7 */ /* 0x0005f0000800003f */
[----:B------:R-:W-:-:S02]  /*29790*/  UIADD3 UR8, UR9, 0x18400, URZ ;  /* 0x0001840009087890 */ /* 0x000fc4000fffe03f */
[----:B------:R-:W-:Y:S01]  /*297a0*/  UIADD3 UR9, UR9, 0x28800, URZ ;  /* 0x0002880009097890 */ /* 0x000fe2000fffe03f */
[----:B---3--:R-:W-:-:S13]  /*297b0*/  @P0 R2UR UR12, R6 ;  /* 0x00000000060c02ca */ /* 0x008fda00000e0000 */
[----:B------:R2:W-:Y:S02]  /*297c0*/  UTMALDG.4D [UR8], [UR4], desc[UR6] ;  /* 0x00000608040075b4 */ /* 0x0005e40008019000 */
[----:B--2---:R-:W-:Y:S01]  /*297d0*/  NOP ;  /* 0x0000000000007918 */ /* 0x004fe20000000000 */
.L_x_1459:
[----:B------:R-:W2:Y:S01]  /*297e0*/  LDL.LU R6, [R1+0x34] ;  /* 0x0000340001067983 */ /* 0x000ea20000300800 */
[----:B------:R-:W-:Y:S01]  /*297f0*/  MOV R4, 0x400 ;  /* 0x0000040000047802 */ /* 0x000fe20000000f00 */
[----:B------:R-:W-:Y:S01]  /*29800*/  BSSY B0, `(.L_x_1467) ;  /* 0x000000b000007945 */ /* 0x000fe20003800000 */
[----:B-1----:R-:W1:Y:S02]  /*29810*/  S2R R5, SR_CgaCtaId ;  /* 0x0000000000057919 */ /* 0x002e640000008800 */
[----:B-1----:R-:W-:Y:S01]  /*29820*/  LEA R4, R5, R4, 0x18 ;  /* 0x0000000405047211 */ /* 0x002fe200078ec0ff */
[----:B--2---:R-:W-:-:S05]  /*29830*/  VIADD R6, R6, 0x1 ;  /* 0x0000000106067836 */ /* 0x004fca0000000000 */
[----:B------:R-:W-:Y:S01]  /*29840*/  LEA.HI R3, R6, R6, RZ, 0x1 ;  /* 0x0000000606037211 */ /* 0x000fe200078f08ff */
[----:B------:R1:W-:Y:S03]  /*29850*/  STL [R1+0x34], R6 ;  /* 0x0000340601007387 */ /* 0x0003e60000100800 */
[----:B------:R-:W-:-:S05]  /*29860*/  LOP3.LUT R3, R3, 0xfffffffe, RZ, 0xc0, !PT ;  /* 0xfffffffe03037812 */ /* 0x000fca00078ec0ff */
[----:B------:R-:W-:-:S05]  /*29870*/  IMAD.IADD R3, R6, 0x1, -R3 ;  /* 0x0000000106037824 */ /* 0x000fca00078e0a03 */
[----:B------:R-:W-:-:S04]  /*29880*/  SHF.L.U32 R3, R3, 0x1f, RZ ;  /* 0x0000001f03037819 */ /* 0x000fc800000006ff */
[----:B------:R-:W2:Y:S02]  /*29890*/  SYNCS.PHASECHK.TRANS64.TRYWAIT P0, [R4+URZ+0x28820], R3 ;  /* 0x02882003040075a7 */ /* 0x000ea4000800017f */
[----:B-12---:R-:W-:Y:S05]  /*298a0*/  @!P0 BRA `(.L_x_1468) ;  /* 0x0000004c00d08947 */ /* 0x006fea0003800000 */
.L_x_1634:
[----:B------:R-:W-:Y:S05]  /*298b0*/  BSYNC B0 ;  /* 0x0000000000007941 */ /* 0x000fea0003800000 */
.L_x_1467:
[----:B-1----:R-:W2:Y:S01]  /*298c0*/  LDL R4, [R1+0x24] ;  /* 0x0000240001047983 */ /* 0x002ea20000100800 */
[----:B------:R-:W-:-:S05]  /*298d0*/  VIADD R17, R17, 0xfffffffe ;  /* 0xfffffffe11117836 */ /* 0x000fca0000000000 */
[----:B--2---:R-:W-:-:S13]  /*298e0*/  ISETP.GE.AND P0, PT, R17, R4, PT ;  /* 0x000000041100720c */ /* 0x004fda0003f06270 */
[----:B------:R-:W-:Y:S05]  /*298f0*/  @!P0 BRA `(.L_x_1469) ;  /* 0x0000000c00f48947 */ /* 0x000fea0003800000 */
[----:B------:R1:W5:Y:S01]  /*29900*/  LDL.LU R6, [R1+0x10] ;  /* 0x0000100001067983 */ /* 0x0003620000300800 */
[----:B------:R-:W-:-:S03]  /*29910*/  IMAD.MOV.U32 R18, RZ, RZ, R17 ;  /* 0x000000ffff127224 */ /* 0x000fc600078e0011 */
[----:B------:R1:W5:Y:S04]  /*29920*/  LDL.LU R7, [R1+0x18] ;  /* 0x0000180001077983 */ /* 0x0003680000300800 */
.L_x_1489:
        /* <DEDUP_REMOVED lines=18> */
[----:B------:R-:W2:Y:S01]  /*29a50*/  LDL R11, [R1+0x4] ;  /* 0x00000400010b7983 */ /* 0x000ea20000100800 */
[----:B----4-:R-:W-:-:S13]  /*29a60*/  ISETP.NE.AND P0, PT, R5, 0x1, PT ;  /* 0x000000010500780c */ /* 0x010fda0003f05270 */
[----:B------:R-:W4:Y:S02]  /*29a70*/  @P0 LDC.64 R2, c[0x0][0x420] ;  /* 0x00010800ff020b82 */ /* 0x000f240000000a00 */
[----:B----4-:R-:W-:-:S04]  /*29a80*/  @P0 IMAD.HI.U32 R4, R18, R2, RZ ;  /* 0x0000000212040227 */ /* 0x010fc800078e00ff */
        /* <DEDUP_REMOVED lines=12> */
.L_x_1472:
[----:B---3--:R-:W3:Y:S01]  /*29b50*/  S2R R5, SR_CgaCtaId ;  /* 0x0000000000057919 */ /* 0x008ee20000008800 */
[----:B------:R-:W-:Y:S01]  /*29b60*/  MOV R4, 0x400 ;  /* 0x0000040000047802 */ /* 0x000fe20000000f00 */
[----:B------:R-:W-:Y:S01]  /*29b70*/  BSSY B1, `(.L_x_1473) ;  /* 0x0000009000017945 */ /* 0x000fe20003800000 */
[----:B------:R-:W4:Y:S02]  /*29b80*/  S2R R3, SR_TID.X ;  /* 0x0000000000037919 */ /* 0x000f240000002100 */
[----:B---3--:R-:W-:Y:S02]  /*29b90*/  LEA R4, R5, R4, 0x18 ;  /* 0x0000000405047211 */ /* 0x008fe400078ec0ff */
[----:B----4-:R-:W-:-:S03]  /*29ba0*/  LOP3.LUT R3, R3, 0x7f, RZ, 0xc0, !PT ;  /* 0x0000007f03037812 */ /* 0x010fc600078ec0ff */
[----:B------:R-:W-:Y:S01]  /*29bb0*/  IMAD R5, R10, 0x8, R4 ;  /* 0x000000080a057824 */ /* 0x000fe200078e0204 */
[----:B------:R-:W-:Y:S02]  /*29bc0*/  SHF.L.U32 R4, R9, 0x1f, RZ ;  /* 0x0000001f09047819 */ /* 0x000fe400000006ff */
[----:B------:R-:W-:Y:S02]  /*29bd0*/  ISETP.NE.AND P2, PT, R3, RZ, PT ;  /* 0x000000ff0300720c */ /* 0x000fe40003f45270 */
[----:B------:R-:W3:Y:S02]  /*29be0*/  SYNCS.PHASECHK.TRANS64.TRYWAIT P0, [R5+URZ+0x28880], R4 ;  /* 0x02888004050075a7 */ /* 0x000ee4000800017f */
[----:B---3--:R-:W-:Y:S09]  /*29bf0*/  @!P0 BRA `(.L_x_1474) ;  /* 0x0000004c001c8947 */ /* 0x008ff20003800000 */
.L_x_1635:
[----:B------:R-:W-:Y:S05]  /*29c00*/  BSYNC B1 ;  /* 0x0000000000017941 */ /* 0x000fea0003800000 */
.L_x_1473:
[----:B------:R-:W-:Y:S04]  /*29c10*/  BSSY B1, `(.L_x_1475) ;  /* 0x0000009000017945 */ /* 0x000fe80003800000 */
[----:B------:R-:W-:Y:S05]  /*29c20*/  @P2 BRA `(.L_x_1476) ;  /* 0x00000000001c2947 */ /* 0x000fea0003800000 */
[----:B------:R-:W2:Y:S02]  /*29c30*/  S2R R3, SR_TID.X ;  /* 0x0000000000037919 */ /* 0x000ea40000002100 */
[----:B--2---:R-:W-:Y:S01]  /*29c40*/  LOP3.LUT R9, R3, 0x1f, RZ, 0xc0, !PT ;  /* 0x0000001f03097812 */ /* 0x004fe200078ec0ff */
[----:B------:R-:W-:-:S03]  /*29c50*/  IMAD.MOV.U32 R3, RZ, RZ, 0x6000 ;  /* 0x00006000ff037424 */ /* 0x000fc600078e00ff */
[----:B------:R-:W-:Y:S01]  /*29c60*/  ISETP.NE.AND P0, PT, R9, RZ, PT ;  /* 0x000000ff0900720c */ /* 0x000fe20003f05270 */
[----:B------:R4:W-:-:S12]  /*29c70*/  SYNCS.ARRIVE.TRANS64 RZ, [R5+URZ+0x28870], R3 ;  /* 0x0288700305ff79a7 */ /* 0x0009d8000800003f */
[----:B----4-:R-:W-:Y:S05]  /*29c80*/  @!P0 BRA `(.L_x_1476) ;  /* 0x0000000000048947 */ /* 0x010fea0003800000 */
[----:B------:R-:W-:Y:S01]  /*29c90*/  BPT.TRAP 0x1 ;  /* 0x000000040000795c */ /* 0x000fe20000300000 */
.L_x_1476:
[----:B------:R-:W-:Y:S05]  /*29ca0*/  BSYNC B1 ;  /* 0x0000000000017941 */ /* 0x000fea0003800000 */
.L_x_1475:
[----:B------:R-:W4:Y:S04]  /*29cb0*/  LDL R3, [R1+0x10] ;  /* 0x0000100001037983 */ /* 0x000f280000100800 */
[----:B--2---:R-:W2:Y:S01]  /*29cc0*/  LDL R9, [R1+0x28] ;  /* 0x0000280001097983 */ /* 0x004ea20000100800 */
[----:B------:R-:W-:Y:S01]  /*29cd0*/  IMAD.MOV.U32 R11, RZ, RZ, RZ ;  /* 0x000000ffff0b7224 */ /* 0x000fe200078e00ff */
[----:B------:R-:W-:Y:S01]  /*29ce0*/  MOV R10, 0x400 ;  /* 0x00000400000a7802 */ /* 0x000fe20000000f00 */
[----:B------:R-:W-:Y:S01]  /*29cf0*/  UIADD3 UR4, UP0, UR42, 0x470, URZ ;  /* 0x000004702a047890 */ /* 0x000fe2000ff1e03f */
[----:B------:R-:W0:Y:S01]  /*29d00*/  S2R R12, SR_CgaCtaId ;  /* 0x00000000000c7919 */ /* 0x000e220000008800 */
[----:B------:R-:W-:Y:S01]  /*29d10*/  PLOP3.LUT P0, PT, PT, PT, PT, 0x80, 0x0 ;  /* 0x000000000000781c */ /* 0x000fe20003f0f070 */
[----:B------:R-:W-:Y:S01]  /*29d20*/  UMOV UR6, 0x0 ;  /* 0x0000000000067882 */ /* 0x000fe20000000000 */
[----:B------:R-:W-:Y:S01]  /*29d30*/  R2UR UR10, R11 ;  /* 0x000000000b0a72ca */ /* 0x000fe200000e0000 */
[----:B------:R-:W-:Y:S01]  /*29d40*/  UIADD3.X UR5, URZ, UR43, URZ, UP0, !UPT ;  /* 0x0000002b3f057290 */ /* 0x000fe200087fe43f */
[----:B------:R-:W-:Y:S01]  /*29d50*/  UMOV UR7, 0x14f00000 ;  /* 0x14f0000000077882 */ /* 0x000fe20000000000 */
[----:B0-----:R-:W-:-:S05]  /*29d60*/  LEA R10, R12, R10, 0x18 ;  /* 0x0000000a0c0a7211 */ /* 0x001fca00078ec0ff */
[----:B----4-:R-:W-:Y:S02]  /*29d70*/  IMAD R3, R3, 0x6000, R10 ;  /* 0x0000600003037824 */ /* 0x010fe400078e020a */
[----:B--2---:R-:W-:Y:S02]  /*29d80*/  IMAD R8, R8, 0xc0, R9 ;  /* 0x000000c008087824 */ /* 0x004fe400078e0209 */
[----:B------:R-:W-:Y:S02]  /*29d90*/  VIADD R9, R5, 0x28870 ;  /* 0x0002887005097836 */ /* 0x000fe40000000000 */
[----:B------:R-:W-:-:S07]  /*29da0*/  VIADD R10, R3, 0xc400 ;  /* 0x0000c400030a7836 */ /* 0x000fce0000000000 */
.L_x_1477:
        /* <DEDUP_REMOVED lines=13> */
.L_x_1636:
[----:B------:R-:W-:Y:S05]  /*29e80*/  BSYNC B1 ;  /* 0x0000000000017941 */ /* 0x000fea0003800000 */
.L_x_1478:
[----:B------:R-:W-:Y:S01]  /*29e90*/  BSSY B1, `(.L_x_1480) ;  /* 0x000000b000017945 */ /* 0x000fe20003800000 */
[----:B------:R-:W-:Y:S02]  /*29ea0*/  IMAD.MOV.U32 R12, RZ, RZ, 0x0 ;  /* 0x00000000ff0c7424 */ /* 0x000fe400078e00ff */
[----:B------:R-:W-:Y:S01]  /*29eb0*/  IMAD.MOV.U32 R13, RZ, RZ, 0x14f00000 ;  /* 0x14f00000ff0d7424 */ /* 0x000fe200078e00ff */
[----:B------:R-:W-:Y:S06]  /*29ec0*/  @P2 BRA `(.L_x_1481) ;  /* 0x00000000001c2947 */ /* 0x000fec0003800000 */
[----:B------:R-:W2:Y:S01]  /*29ed0*/  S2R R9, SR_TID.X ;  /* 0x0000000000097919 */ /* 0x000ea20000002100 */
[----:B0--3--:R-:W-:-:S04]  /*29ee0*/  IMAD.MOV.U32 R4, RZ, RZ, 0x6000 ;  /* 0x00006000ff047424 */ /* 0x009fc800078e00ff */
[----:B------:R4:W-:Y:S01]  /*29ef0*/  SYNCS.ARRIVE.TRANS64 RZ, [R5+URZ+0x28830], R4 ;  /* 0x0288300405ff79a7 */ /* 0x0009e2000800003f */
[----:B--2---:R-:W-:-:S04]  /*29f00*/  LOP3.LUT R9, R9, 0x1f, RZ, 0xc0, !PT ;  /* 0x0000001f09097812 */ /* 0x004fc800078ec0ff */
[----:B------:R-:W-:-:S13]  /*29f10*/  ISETP.NE.AND P0, PT, R9, RZ, PT ;  /* 0x000000ff0900720c */ /* 0x000fda0003f05270 */
[----:B----4-:R-:W-:Y:S05]  /*29f20*/  @!P0 BRA `(.L_x_1481) ;  /* 0x0000000000048947 */ /* 0x010fea0003800000 */
[----:B------:R-:W-:Y:S01]  /*29f30*/  BPT.TRAP 0x1 ;  /* 0x000000040000795c */ /* 0x000fe20000300000 */
.L_x_1481:
[----:B------:R-:W-:Y:S05]  /*29f40*/  BSYNC B1 ;  /* 0x0000000000017941 */ /* 0x000fea0003800000 */
.L_x_1480:
[----:B------:R-:W-:Y:S01]  /*29f50*/  R2UR UR10, R11 ;  /* 0x000000000b0a72ca */ /* 0x000fe200000e0000 */
[----:B------:R-:W-:Y:S01]  /*29f60*/  UIADD3 UR4, UP0, UR42, 0x370, URZ ;  /* 0x000003702a047890 */ /* 0x000fe2000ff1e03f */
[----:B------:R-:W-:Y:S01]  /*29f70*/  R2UR UR6, R12 ;  /* 0x000000000c0672ca */ /* 0x000fe200000e0000 */
[----:B------:R-:W-:Y:S01]  /*29f80*/  VIADD R3, R3, 0x1c400 ;  /* 0x0001c40003037836 */ /* 0x000fe20000000000 */
[----:B------:R-:W-:Y:S01]  /*29f90*/  R2UR UR7, R13 ;  /* 0x000000000d0772ca */ /* 0x000fe200000e0000 */
[----:B0--3--:R-:W-:Y:S01]  /*29fa0*/  VIADD R5, R5, 0x28830 ;  /* 0x0002883005057836 */ /* 0x009fe20000000000 */
[----:B------:R-:W-:Y:S01]  /*29fb0*/  PLOP3.LUT P0, PT, PT, PT, PT, 0x80, 0x0 ;  /* 0x000000000000781c */ /* 0x000fe20003f0f070 */
[----:B------:R-:W-:-:S12]  /*29fc0*/  UIADD3.X UR5, URZ, UR43, URZ, UP0, !UPT ;  /* 0x0000002b3f057290 */ /* 0x000fd800087fe43f */
.L_x_1482:
        /* <DEDUP_REMOVED lines=9> */
[----:B---3--:R-:W-:Y:S05]  /*2a060*/  @P0 BRA.U.ANY `(.L_x_1482) ;  /* 0xfffffffd00d80947 */ /* 0x008fea000393ffff */
.L_x_1471:
[----:B------:R-:W-:Y:S05]  /*2a070*/  BSYNC B0 ;  /* 0x0000000000007941 */ /* 0x000fea0003800000 */
.L_x_1470:
[----:B------:R-:W-:-:S06]  /*2a080*/  UISETP.NE.AND UP0, UPT, UR37, 0x3, UPT ;  /* 0x000000032500788c */ /* 0x000fcc000bf05270 */
[----:B------:R-:W-:-:S13]  /*2a090*/  PLOP3.LUT P0, PT, PT, PT, UP0, 0x80, 0x0 ;  /* 0x000000000000781c */ /* 0x000fda0003f0f008 */
[----:B------:R-:W-:Y:S05]  /*2a0a0*/  @!P0 BRA `(.L_x_1483) ;  /* 0x0000000000048947 */ /* 0x000fea0003800000 */
[----:B------:R-:W-:Y:S01]  /*2a0b0*/  BPT.TRAP 0x1 ;  /* 0x000000040000795c */ /* 0x000fe20000300000 */
.L_x_1483:
[----:B------:R-:W3:Y:S01]  /*2a0c0*/  S2R R5, SR_CgaCtaId ;  /* 0x0000000000057919 */ /* 0x000ee20000008800 */
[----:B------:R-:W-:Y:S01]  /*2a0d0*/  IMAD.U32 R3, RZ, RZ, UR41 ;  /* 0x00000029ff037e24 */ /* 0x000fe2000f8e00ff */
[----:B------:R-:W-:Y:S01]  /*2a0e0*/  MOV R4, 0x400 ;  /* 0x0000040000047802 */ /* 0x000fe20000000f00 */
[----:B------:R-:W-:Y:S03]  /*2a0f0*/  BSSY B0, `(.L_x_1484) ;  /* 0x0000008000007945 */ /* 0x000fe60003800000 */
[----:B------:R-:W-:Y:S02]  /*2a100*/  ISETP.NE.AND P0, PT, R3, 0x3, PT ;  /* 0x000000030300780c */ /* 0x000fe40003f05270 */
[----:B------:R-:W-:-:S04]  /*2a110*/  LOP3.LUT R3, R7, 0x1, RZ, 0x3c, !PT ;  /* 0x0000000107037812 */ /* 0x000fc800078e3cff */
[----:B------:R-:W-:Y:S02]  /*2a120*/  SHF.L.U32 R3, R3, 0x1f, RZ ;  /* 0x0000001f03037819 */ /* 0x000fe400000006ff */
[----:B---3--:R-:W-:-:S05]  /*2a130*/  LEA R4, R5, R4, 0x18 ;  /* 0x0000000405047211 */ /* 0x008fca00078ec0ff */
[----:B------:R-:W-:-:S04]  /*2a140*/  IMAD R20, R6, 0x8, R4 ;  /* 0x0000000806147824 */ /* 0x000fc800078e0204 */
[----:B------:R-:W3:Y:S02]  /*2a150*/  SYNCS.PHASECHK.TRANS64.TRYWAIT P2, [R20+URZ+0x28870], R3 ;  /* 0x02887003140075a7 */ /* 0x000ee4000804017f */
[----:B---3--:R-:W-:Y:S05]  /*2a160*/  @!P2 BRA `(.L_x_1485) ;  /* 0x0000004400e8a947 */ /* 0x008fea0003800000 */
.L_x_1637:
[----:B------:R-:W-:Y:S05]  /*2a170*/  BSYNC B0 ;  /* 0x0000000000007941 */ /* 0x000fea0003800000 */
.L_x_1484:
[----:B------:R-:W-:Y:S05]  /*2a180*/  @!P0 BRA `(.L_x_1486) ;  /* 0x0000000000048947 */ /* 0x000fea0003800000 */
[----:B------:R-:W-:Y:S01]  /*2a190*/  BPT.TRAP 0x1 ;  /* 0x000000040000795c */ /* 0x000fe20000300000 */
.L_x_1486:
[----:B---3--:R-:W-:Y:S01]  /*2a1a0*/  SHF.L.U32 R3, R7, 0x1f, RZ ;  /* 0x0000001f07037819 */ /* 0x008fe200000006ff */
[----:B------:R-:W-:-:S03]  /*2a1b0*/  IMAD R12, R6, 0x6000, RZ ;  /* 0x00006000060c7824 */ /* 0x000fc600078e02ff */
[----:B------:R-:W3:Y:S02]  /*2a1c0*/  SYNCS.PHASECHK.TRANS64.TRYWAIT P2, [R20+URZ+0x28860], R3 ;  /* 0x02886003140075a7 */ /* 0x000ee4000804017f */
[----:B---3--:R-:W-:Y:S05]  /*2a1d0*/  @!P2 BRA `(.L_x_1487) ;  /* 0x0000004400e0a947 */ /* 0x008fea0003800000 */
.L_x_1638:
[----:B------:R-:W3:Y:S04]  /*2a1e0*/  LDL R4, [R1+0x30] ;  /* 0x0000300001047983 */ /* 0x000ee80000100800 */
[----:B------:R-:W4:Y:S01]  /*2a1f0*/  LDL R15, [R1+0x2c] ;  /* 0x00002c00010f7983 */ /* 0x000f220000100800 */
[----:B------:R-:W-:Y:S01]  /*2a200*/  MOV R13, 0x400 ;  /* 0x00000400000d7802 */ /* 0x000fe20000000f00 */
[----:B------:R-:W-:Y:S05]  /*2a210*/  WARPSYNC.ALL ;  /* 0x0000000000007948 */ /* 0x000fea0003800000 */
[----:B------:R-:W5:Y:S01]  /*2a220*/  S2R R14, SR_CgaCtaId ;  /* 0x00000000000e7919 */ /* 0x000f620000008800 */
[----:B------:R-:W-:-:S02]  /*2a230*/  IMAD.MOV.U32 R17, RZ, RZ, 0x40 ;  /* 0x00000040ff117424 */ /* 0x000fc400078e00ff */
[----:B0-----:R-:W-:Y:S01]  /*2a240*/  IMAD.MOV.U32 R19, RZ, RZ, 0x20 ;  /* 0x00000020ff137424 */ /* 0x001fe200078e00ff */
[----:B--2---:R-:W0:Y:S01]  /*2a250*/  S2R R9, SR_TID.X ;  /* 0x0000000000097919 */ /* 0x004e220000002100 */
[----:B-----5:R-:W-:Y:S02]  /*2a260*/  LEA R13, R14, R13, 0x18 ;  /* 0x0000000d0e0d7211 */ /* 0x020fe400078ec0ff */
[----:B------:R-:W2:Y:S01]  /*2a270*/  S2R R14, SR_TID.X ;  /* 0x00000000000e7919 */ /* 0x000ea20000002100 */
[----:B0-----:R-:W-:-:S04]  /*2a280*/  LOP3.LUT P2, RZ, R9, 0x4, RZ, 0xc0, !PT ;  /* 0x0000000409ff7812 */ /* 0x001fc8000784c0ff */
[----:B------:R-:W-:Y:S02]  /*2a290*/  SEL R17, R17, 0xffffffc0, !P2 ;  /* 0xffffffc011117807 */ /* 0x000fe40005000000 */
[----:B--2---:R-:W-:-:S04]  /*2a2a0*/  LOP3.LUT P2, RZ, R14, 0x4, RZ, 0xc0, !PT ;  /* 0x000000040eff7812 */ /* 0x004fc8000784c0ff */
[----:B------:R-:W-:Y:S02]  /*2a2b0*/  SEL R19, R19, 0xffffffe0, !P2 ;  /* 0xffffffe013137807 */ /* 0x000fe40005000000 */
[C---:B---3--:R-:W-:Y:S02]  /*2a2c0*/  LOP3.LUT R3, R12.reuse, R4, RZ, 0xfc, !PT ;  /* 0x000000040c037212 */ /* 0x048fe400078efcff */
[----:B----4-:R-:W-:-:S03]  /*2a2d0*/  LOP3.LUT R21, R12, R15, RZ, 0xfc, !PT ;  /* 0x0000000f0c157212 */ /* 0x010fc600078efcff */
[----:B------:R-:W-:-:S04]  /*2a2e0*/  IMAD.IADD R3, R13, 0x1, R3 ;  /* 0x000000010d037824 */ /* 0x000fc800078e0203 */
[----:B------:R-:W-:Y:S01]  /*2a2f0*/  IMAD.IADD R17, R17, 0x1, R3 ;  /* 0x0000000111117824 */ /* 0x000fe200078e0203 */
[----:B------:R-:W0:Y:S01]  /*2a300*/  LDSM.16.MT88.4 R4, [R3+0xc400] ;  /* 0x00c400000304783b */ /* 0x000e220000004200 */
[----:B------:R-:W-:-:S05]  /*2a310*/  IMAD.IADD R21, R13, 0x1, R21 ;  /* 0x000000010d157824 */ /* 0x000fca00078e0215 */
[----:B------:R-:W-:Y:S02]  /*2a320*/  IADD3 R19, R19, 0x400, R21 ;  /* 0x0000040013137810 */ /* 0x000fe40007ffe015 */
        /* <DEDUP_REMOVED lines=79> */
.L_x_1488:
        /* <DEDUP_REMOVED lines=11> */
.L_x_1469:
[----:B------:R-:W-:Y:S04]  /*2a8d0*/  BSSY B0, `(.L_x_1490) ;  /* 0x000000f000007945 */ /* 0x000fe80003800000 */
[----:B------:R-:W-:Y:S05]  /*2a8e0*/  @P1 BRA `(.L_x_1491) ;  /* 0x0000000000341947 */ /* 0x000fea0003800000 */
[----:B------:R-:W3:Y:S01]  /*2a8f0*/  S2R R5, SR_LANEID ;  /* 0x0000000000057919 */ /* 0x000ee20000000000 */
[----:B------:R-:W-:Y:S01]  /*2a900*/  VOTEU.ANY UR4, UPT, PT ;  /* 0x0000000000047886 */ /* 0x000fe200038e0100 */
[----:B------:R-:W4:Y:S01]  /*2a910*/  LDC.64 R2, c[0x0][0xc38] ;  /* 0x00030e00ff027b82 */ /* 0x000f220000000a00 */
[----:B------:R-:W3:Y:S02]  /*2a920*/  FLO.U32 R0, UR4 ;  /* 0x0000000400007d00 */ /* 0x000ee400080e0000 */
[----:B---3--:R-:W-:-:S06]  /*2a930*/  ISETP.EQ.U32.AND P0, PT, R0, R5, PT ;  /* 0x000000050000720c */ /* 0x008fcc0003f02070 */
[----:B------:R-:W4:Y:S07]  /*2a940*/  POPC R5, UR4 ;  /* 0x0000000400057d09 */ /* 0x000f2e0008000000 */
[----:B----4-:R-:W3:Y:S01]  /*2a950*/  @P0 ATOMG.E.ADD.STRONG.GPU PT, R3, desc[UR38][R2.64], R5 ;  /* 0x00000005020309a8 */ /* 0x010ee200081ee1e6 */
[----:B------:R-:W4:Y:S02]  /*2a960*/  S2R R4, SR_LTMASK ;  /* 0x0000000000047919 */ /* 0x000f240000003900 */
[----:B----4-:R-:W-:-:S04]  /*2a970*/  LOP3.LUT R4, R4, UR4, RZ, 0xc0, !PT ;  /* 0x0000000404047c12 */ /* 0x010fc8000f8ec0ff */
[----:B-----5:R-:W4:Y:S01]  /*2a980*/  POPC R7, R4 ;  /* 0x0000000400077309 */ /* 0x020f220000000000 */
[----:B---3--:R-:W4:Y:S02]  /*2a990*/  SHFL.IDX PT, R0, R3, R0, 0x1f ;  /* 0x00001f0003007589 */ /* 0x008f2400000e0000 */
[----:B----4-:R-:W-:-:S05]  /*2a9a0*/  IADD3 R0, R0, UR40, R7 ;  /* 0x0000002800007c10 */ /* 0x010fca000fffe007 */
[----:B------:R3:W-:Y:S02]  /*2a9b0*/  STL [R1], R0 ;  /* 0x0000000001007387 */ /* 0x0007e40000100800 */
.L_x_1491:
[----:B------:R-:W-:Y:S05]  /*2a9c0*/  BSYNC B0 ;  /* 0x0000000000007941 */ /* 0x000fea0003800000 */
.L_x_1490:
[----:B------:R-:W-:-:S06]  /*2a9d0*/  UISETP.NE.AND UP0, UPT, UR37, 0x3, UPT ;  /* 0x000000032500788c */ /* 0x000fcc000bf05270 */
[----:B------:R-:W-:-:S13]  /*2a9e0*/  PLOP3.LUT P0, PT, PT, PT, UP0, 0x80, 0x0 ;  /* 0x000000000000781c */ /* 0x000fda0003f0f008 */
[----:B------:R-:W-:Y:S05]  /*2a9f0*/  @!P0 BRA `(.L_x_1492) ;  /* 0x0000000000048947 */ /* 0x000fea0003800000 */
[----:B------:R-:W-:Y:S01]  /*2aa00*/  BPT.TRAP 0x1 ;  /* 0x000000040000795c */ /* 0x000fe20000300000 */
.L_x_1492:
[----:B------:R-:W4:Y:S04]  /*2aa10*/  LDL R3, [R1+0x18] ;  /* 0x0000180001037983 */ /* 0x000f280000100800 */
[----:B---3--:R-:W3:Y:S01]  /*2aa20*/  LDL R0, [R1+0x10] ;  /* 0x0000100001007983 */ /* 0x008ee20000100800 */
[----:B------:R-:W0:Y:S01]  /*2aa30*/  S2R R4, SR_CgaCtaId ;  /* 0x0000000000047919 */ /* 0x000e220000008800 */
[----:B------:R-:W-:-:S04]  /*2aa40*/  MOV R2, 0x400 ;  /* 0x0000040000027802 */ /* 0x000fc80000000f00 */
[----:B0-----:R-:W-:Y:S01]  /*2aa50*/  LEA R2, R4, R2, 0x18 ;  /* 0x0000000204027211 */ /* 0x001fe200078ec0ff */
[----:B------:R-:W-:Y:S01]  /*2aa60*/  BSSY B0, `(.L_x_1493) ;  /* 0x0000008000007945 */ /* 0x000fe20003800000 */
[----:B----4-:R-:W-:-:S04]  /*2aa70*/  LOP3.LUT R3, R3, 0x1, RZ, 0x3c, !PT ;  /* 0x0000000103037812 */ /* 0x010fc800078e3cff */
[----:B------:R-:W-:Y:S01]  /*2aa80*/  SHF.L.U32 R3, R3, 0x1f, RZ ;  /* 0x0000001f03037819 */ /* 0x000fe200000006ff */
[----:B---3--:R-:W-:-:S04]  /*2aa90*/  IMAD R18, R0, 0x8, R2 ;  /* 0x0000000800127824 */ /* 0x008fc800078e0202 */
[----:B------:R-:W0:Y:S01]  /*2aaa0*/  SYNCS.PHASECHK.TRANS64.TRYWAIT P0, [R18+URZ+0x28870], R3 ;  /* 0x02887003120075a7 */ /* 0x000e22000800017f */
[----:B------:R-:W-:-:S05]  /*2aab0*/  IMAD.U32 R0, RZ, RZ, UR41 ;  /* 0x00000029ff007e24 */ /* 0x000fca000f8e00ff */
[----:B------:R-:W-:Y:S01]  /*2aac0*/  ISETP.NE.AND P2, PT, R0, 0x3, PT ;  /* 0x000000030000780c */ /* 0x000fe20003f45270 */
[----:B0-----:R-:W-:-:S12]  /*2aad0*/  @!P0 BRA `(.L_x_1494) ;  /* 0x0000003c00b48947 */ /* 0x001fd80003800000 */
.L_x_1639:
[----:B------:R-:W-:Y:S05]  /*2aae0*/  BSYNC B0 ;  /* 0x0000000000007941 */ /* 0x000fea0003800000 */
.L_x_1493:
[----:B------:R-:W-:Y:S05]  /*2aaf0*/  @!P2 BRA `(.L_x_1495) ;  /* 0x000000000004a947 */ /* 0x000fea0003800000 */
[----:B------:R-:W-:Y:S01]  /*2ab00*/  BPT.TRAP 0x1 ;  /* 0x000000040000795c */ /* 0x000fe20000300000 */
.L_x_1495:
[----:B------:R-:W0:Y:S02]  /*2ab10*/  LDL R0, [R1+0x18] ;  /* 0x0000180001007983 */ /* 0x000e240000100800 */
[----:B0-----:R-:W-:-:S04]  /*2ab20*/  SHF.L.U32 R3, R0, 0x1f, RZ ;  /* 0x0000001f00037819 */ /* 0x001fc800000006ff */
[----:B------:R-:W0:Y:S02]  /*2ab30*/  SYNCS.PHASECHK.TRANS64.TRYWAIT P0, [R18+URZ+0x28860], R3 ;  /* 0x02886003120075a7 */ /* 0x000e24000800017f */
[----:B0-----:R-:W-:Y:S05]  /*2ab40*/  @!P0 BRA `(.L_x_1496) ;  /* 0x0000003c00ac8947 */ /* 0x001fea0003800000 */
.L_x_1640:
[----:B--2---:R-:W2:Y:S04]  /*2ab50*/  LDL R19, [R1+0x10] ;  /* 0x0000100001137983 */ /* 0x004ea80000100800 */
[----:B------:R-:W3:Y:S04]  /*2ab60*/  LDL R2, [R1+0x30] ;  /* 0x0000300001027983 */ /* 0x000ee80000100800 */
[----:B------:R-:W4:Y:S01]  /*2ab70*/  LDL R11, [R1+0x2c] ;  /* 0x00002c00010b7983 */ /* 0x000f220000100800 */
[----:B------:R-:W-:Y:S01]  /*2ab80*/  MOV R8, 0x400 ;  /* 0x0000040000087802 */ /* 0x000fe20000000f00 */
[----:B------:R-:W0:Y:S01]  /*2ab90*/  S2R R10, SR_CgaCtaId ;  /* 0x00000000000a7919 */ /* 0x000e220000008800 */
[----:B------:R-:W1:Y:S01]  /*2aba0*/  S2R R9, SR_TID.X ;  /* 0x0000000000097919 */ /* 0x000e620000002100 */
[----:B------:R-:W-:Y:S05]  /*2abb0*/  WARPSYNC.ALL ;  /* 0x0000000000007948 */ /* 0x000fea0003800000 */
[----:B0-----:R-:W-:Y:S01]  /*2abc0*/  LEA R8, R10, R8, 0x18 ;  /* 0x000000080a087211 */ /* 0x001fe200078ec0ff */
[----:B------:R-:W-:Y:S01]  /*2abd0*/  IMAD.MOV.U32 R12, RZ, RZ, 0x40 ;  /* 0x00000040ff0c7424 */ /* 0x000fe200078e00ff */
[----:B-1----:R-:W-:-:S04]  /*2abe0*/  LOP3.LUT P0, RZ, R9, 0x4, RZ, 0xc0, !PT ;  /* 0x0000000409ff7812 */ /* 0x002fc8000780c0ff */
[----:B------:R-:W-:Y:S01]  /*2abf0*/  SEL R12, R12, 0xffffffc0, !P0 ;  /* 0xffffffc00c0c7807 */ /* 0x000fe20004000000 */
[----:B------:R-:W0:Y:S02]  /*2ac00*/  S2R R14, SR_TID.X ;  /* 0x00000000000e7919 */ /* 0x000e240000002100 */
[----:B0-----:R-:W-:Y:S01]  /*2ac10*/  LOP3.LUT P0, RZ, R14, 0x4, RZ, 0xc0, !PT ;  /* 0x000000040eff7812 */ /* 0x001fe2000780c0ff */
[----:B------:R-:W-:-:S05]  /*2ac20*/  IMAD.MOV.U32 R3, RZ, RZ, 0x20 ;  /* 0x00000020ff037424 */ /* 0x000fca00078e00ff */
[----:B------:R-:W-:Y:S01]  /*2ac30*/  SEL R3, R3, 0xffffffe0, !P0 ;  /* 0xffffffe003037807 */ /* 0x000fe20004000000 */
[----:B--2---:R-:W-:-:S05]  /*2ac40*/  IMAD R0, R19, 0x6000, RZ ;  /* 0x0000600013007824 */ /* 0x004fca00078e02ff */
[----:B---3--:R-:W-:-:S05]  /*2ac50*/  LOP3.LUT R2, R0, R2, RZ, 0xfc, !PT ;  /* 0x0000000200027212 */ /* 0x008fca00078efcff */
[----:B------:R-:W-:-:S05]  /*2ac60*/  IMAD.IADD R2, R8, 0x1, R2 ;  /* 0x0000000108027824 */ /* 0x000fca00078e0202 */
[----:B-----5:R-:W0:Y:S01]  /*2ac70*/  LDSM.16.MT88.4 R4, [R2+0xc400] ;  /* 0x00c400000204783b */ /* 0x020e220000004200 */
[----:B----4-:R-:W-:Y:S01]  /*2ac80*/  LOP3.LUT R0, R0, R11, RZ, 0xfc, !PT ;  /* 0x0000000b00007212 */ /* 0x010fe200078efcff */
[----:B------:R-:W-:-:S04]  /*2ac90*/  IMAD.IADD R17, R12, 0x1, R2 ;  /* 0x000000010c117824 */ /* 0x000fc800078e0202 */
        /* <DEDUP_REMOVED lines=81> */
.L_x_1497:
[----:B-1----:R-:W2:Y:S01]  /*2b1b0*/  LDL.LU R3, [R1+0x18] ;  /* 0x0000180001037983 */ /* 0x002ea20000300800 */
        /* <DEDUP_REMOVED lines=12> */
.L_x_1452:
[----:B------:R-:W-:Y:S05]  /*2b280*/  BSYNC B6 ;  /* 0x0000000000067941 */ /* 0x000fea0003800000 */
.L_x_1450:
[----:B------:R-:W-:-:S13]  /*2b290*/  LOP3.LUT P0, RZ, R16, 0x2, RZ, 0xc0, !PT ;  /* 0x0000000210ff7812 */ /* 0x000fda000780c0ff */
[----:B------:R-:W-:Y:S05]  /*2b2a0*/  @!P0 BRA `(.L_x_1498) ;  /* 0x0000000000288947 */ /* 0x000fea0003800000 */
[----:B------:R-:W-:Y:S05]  /*2b2b0*/  WARPSYNC.ALL ;  /* 0x0000000000007948 */ /* 0x000fea0003800000 */
[----:B------:R-:W2:Y:S08]  /*2b2c0*/  S2UR UR5, SR_CgaCtaId ;  /* 0x00000000000579c3 */ /* 0x000eb00000008800 */
[----:B------:R-:W-:Y:S06]  /*2b2d0*/  BAR.SYNC.DEFER_BLOCKING 0x5, 0x180 ;  /* 0x0146000000007b1d */ /* 0x000fec0000010000 */
[----:B------:R-:W-:-:S02]  /*2b2e0*/  UMOV UR4, 0x400 ;  /* 0x0000040000047882 */ /* 0x000fc40000000000 */
[----:B--2---:R-:W-:-:S09]  /*2b2f0*/  ULEA UR4, UR5, UR4, 0x18 ;  /* 0x0000000405047291 */ /* 0x004fd2000f8ec03f */
[----:B0-----:R-:W0:Y:S04]  /*2b300*/  LDS.128 R4, [UR4+0x288d0] ;  /* 0x0288d004ff047984 */ /* 0x001e280008000c00 */
[----:B0-----:R2:W-:Y:S04]  /*2b310*/  STL.64 [R1], R4 ;  /* 0x0000000401007387 */ /* 0x0015e80000100a00 */
[----:B------:R2:W-:Y:S01]  /*2b320*/  STL.64 [R1+0x8], R6 ;  /* 0x0000080601007387 */ /* 0x0005e20000100a00 */
[----:B------:R-:W-:Y:S06]  /*2b330*/  BAR.ARV 0x4, 0x180 ;  /* 0x0106000000007b1d */ /* 0x000fec0000002000 */
[----:B------:R-:W-:Y:S05]  /*2b340*/  BRA `(.L_x_1499) ;  /* 0x0000000c00187947 */ /* 0x000fea0003800000 */
.L_x_1498:
[----:B01----:R-:W0:Y:S01]  /*2b350*/  S2R R0, SR_TID.X ;  /* 0x0000000000007919 */ /* 0x003e220000002100 */
        /* <DEDUP_REMOVED lines=16> */
[C---:B------:R-:W-:Y:S01]  /*2b460*/  ISETP.GE.U32.AND P5, PT, R6.reuse, 0x10, PT ;  /* 0x000000100600780c */ /* 0x040fe20003fa6070 */
[----:B0-----:R-:W-:Y:S02]  /*2b470*/  IMAD.MOV.U32 R2, RZ, RZ, RZ ;  /* 0x000000ffff027224 */ /* 0x001fe400078e00ff */
[----:B---3--:R-:W-:Y:S01]  /*2b480*/  @!P1 IMAD.MOV.U32 R2, RZ, RZ, R3 ;  /* 0x000000ffff029224 */ /* 0x008fe200078e0003 */
[----:B------:R-:W-:-:S04]  /*2b490*/  ISETP.NE.AND P1, PT, R6, RZ, PT ;  /* 0x000000ff0600720c */ /* 0x000fc80003f25270 */
[----:B------:R-:W0:Y:S02]  /*2b4a0*/  SHFL.UP PT, R14, R2, 0x1, RZ ;  /* 0x04200000020e7989 */ /* 0x000e2400000e00ff */
[----:B0-----:R-:W-:-:S05]  /*2b4b0*/  SEL R5, R14, RZ, P1 ;  /* 0x000000ff0e057207 */ /* 0x001fca0000800000 */
[----:B------:R-:W-:Y:S02]  /*2b4c0*/  IMAD.IADD R3, R2, 0x1, R5 ;  /* 0x0000000102037824 */ /* 0x000fe400078e0205 */
[----:B------:R-:W-:Y:S04]  /*2b4d0*/  SHFL.IDX PT, R5, R4, 0x1, 0x1f ;  /* 0x00201f0004057f89 */ /* 0x000fe800000e0000 */
        /* <DEDUP_REMOVED lines=13> */
.L_x_1650:
[----:B------:R-:W-:Y:S02]  /*2b5b0*/  ULDC UR4, c[0x0][0xc10] ;  /* 0x0003040000047ab9 */ /* 0x000fe40000000800 */
[----:B------:R-:W-:-:S04]  /*2b5c0*/  IMAD.U32 R4, RZ, RZ, UR4 ;  /* 0x00000004ff047e24 */ /* 0x000fc8000f8e00ff */
[----:B-1----:R-:W-:-:S04]  /*2b5d0*/  IMAD R8, R14, R4, RZ ;  /* 0x000000040e087224 */ /* 0x002fc800078e02ff */
[----:B------:R-:W-:-:S05]  /*2b5e0*/  IMAD.IADD R5, R5, 0x1, R8 ;  /* 0x0000000105057824 */ /* 0x000fca00078e0208 */
[----:B------:R-:W-:-:S13]  /*2b5f0*/  ISETP.GT.AND P6, PT, R5, R0, PT ;  /* 0x000000000500720c */ /* 0x000fda0003fc4270 */
[----:B------:R-:W-:Y:S05]  /*2b600*/  @P6 BRA `(.L_x_1501) ;  /* 0x0000000000a46947 */ /* 0x000fea0003800000 */
.L_x_1506:
[----:B------:R-:W2:Y:S01]  /*2b610*/  LDL.LU R2, [R1+0xc] ;  /* 0x00000c0001027983 */ /* 0x000ea20000300800 */
[----:B0-----:R-:W0:Y:S01]  /*2b620*/  LDC R3, c[0x0][0xc14] ;  /* 0x00030500ff037b82 */ /* 0x001e220000000800 */
[----:B--2---:R-:W-:-:S05]  /*2b630*/  VIADD R2, R2, 0x1f ;  /* 0x0000001f02027836 */ /* 0x004fca0000000000 */
        /* <DEDUP_REMOVED lines=13> */
.L_x_1504:
[----:B------:R-:W-:Y:S05]  /*2b710*/  BSYNC B0 ;  /* 0x0000000000007941 */ /* 0x000fea0003800000 */
.L_x_1503:
[----:B------:R-:W-:-:S03]  /*2b720*/  UMOV UR4, 0xffffffff ;  /* 0xffffffff00047882 */ /* 0x000fc60000000000 */
[----:B------:R-:W-:Y:S05]  /*2b730*/  BRA.DIV UR4, `(.L_x_1505) ;  /* 0x0000003604f07947 */ /* 0x000fea000b800000 */
[----:B-----5:R-:W0:Y:S02]  /*2b740*/  SHFL.UP PT, R14, R2, 0x1, RZ ;  /* 0x04200000020e7989 */ /* 0x020e2400000e00ff */
        /* <DEDUP_REMOVED lines=15> */
.L_x_1658:
[----:B------:R-:W-:Y:S02]  /*2b840*/  ULDC UR4, c[0x0][0xc10] ;  /* 0x0003040000047ab9 */ /* 0x000fe40000000800 */
[----:B------:R-:W-:-:S04]  /*2b850*/  IMAD.U32 R4, RZ, RZ, UR4 ;  /* 0x00000004ff047e24 */ /* 0x000fc8000f8e00ff */
[----:B-1----:R-:W-:-:S04]  /*2b860*/  IMAD R8, R14, R4, RZ ;  /* 0x000000040e087224 */ /* 0x002fc800078e02ff */
[----:B------:R-:W-:-:S05]  /*2b870*/  IMAD.IADD R5, R8, 0x1, R5 ;  /* 0x0000000108057824 */ /* 0x000fca00078e0205 */
[----:B------:R-:W-:-:S13]  /*2b880*/  ISETP.GT.AND P6, PT, R5, R0, PT ;  /* 0x000000000500720c */ /* 0x000fda0003fc4270 */
[----:B------:R-:W-:Y:S05]  /*2b890*/  @!P6 BRA `(.L_x_1506) ;  /* 0xfffffffc005ce947 */ /* 0x000fea000383ffff */
.L_x_1501:
        /* <DEDUP_REMOVED lines=8> */
.L_x_1662:
[----:B------:R-:W-:Y:S01]  /*2b920*/  ISETP.NE.AND P0, PT, R6, RZ, PT ;  /* 0x000000ff0600720c */ /* 0x000fe20003f05270 */
[----:B-1----:R-:W-:-:S12]  /*2b930*/  IMAD.MOV.U32 R2, RZ, RZ, RZ ;  /* 0x000000ffff027224 */ /* 0x002fd800078e00ff */
[----:B------:R-:W-:Y:S05]  /*2b940*/  @!P0 BRA `(.L_x_1508) ;  /* 0x0000000000108947 */ /* 0x000fea0003800000 */
[----:B------:R-:W-:Y:S01]  /*2b950*/  UMOV UR4, 0xffffffff ;  /* 0xffffffff00047882 */ /* 0x000fe20000000000 */
[----:B------:R-:W-:Y:S02]  /*2b960*/  VIADD R12, R5, 0xffffffff ;  /* 0xffffffff050c7836 */ /* 0x000fe40000000000 */
[----:B------:R-:W-:Y:S05]  /*2b970*/  BRA.DIV UR4, `(.L_x_1509) ;  /* 0x0000003a04687947 */ /* 0x000fea000b800000 */
[----:B------:R1:W3:Y:S02]  /*2b980*/  SHFL.IDX PT, R2, R3, R12, 0x1f ;  /* 0x00001f0c03027589 */ /* 0x0002e400000e0000 */
.L_x_1508:
[----:B01----:R-:W4:Y:S01]  /*2b990*/  LDL.LU R3, [R1+0xc] ;  /* 0x00000c0001037983 */ /* 0x003f220000300800 */
[----:B------:R-:W0:Y:S01]  /*2b9a0*/  LDC.64 R10, c[0x0][0xc68] ;  /* 0x00031a00ff0a7b82 */ /* 0x000e220000000a00 */
[----:B----4-:R-:W-:-:S04]  /*2b9b0*/  IMAD.IADD R3, R5, 0x1, R3 ;  /* 0x0000000105037824 */ /* 0x010fc800078e0203 */
[----:B0-----:R-:W-:Y:S01]  /*2b9c0*/  IMAD.WIDE R10, R3, 0x4, R10 ;  /* 0x00000004030a7825 */ /* 0x001fe200078e020a */
[----:B------:R0:W-:Y:S04]  /*2b9d0*/  STL [R1+0xc], R3 ;  /* 0x00000c0301007387 */ /* 0x0001e80000100800 */
[----:B------:R-:W2:Y:S01]  /*2b9e0*/  LDG.E R6, desc[UR38][R10.64] ;  /* 0x000000260a067981 */ /* 0x000ea2000c1e1900 */
[----:B---3--:R-:W-:-:S04]  /*2b9f0*/  IMAD R12, R2, R4, R8 ;  /* 0x00000004020c7224 */ /* 0x008fc800078e0208 */
[----:B------:R-:W-:Y:S01]  /*2ba00*/  IMAD.IADD R0, R0, 0x1, -R12 ;  /* 0x0000000100007824 */ /* 0x000fe200078e0a0c */
[----:B------:R3:W-:Y:S01]  /*2ba10*/  STL [R1], R12 ;  /* 0x0000000c01007387 */ /* 0x0007e20000100800 */
[----:B--2---:R-:W-:-:S05]  /*2ba20*/  IMAD R5, R7, R6, RZ ;  /* 0x0000000607057224 */ /* 0x004fca00078e02ff */
[----:B------:R-:W-:-:S04]  /*2ba30*/  IABS R9, R5 ;  /* 0x0000000500097213 */ /* 0x000fc80000000000 */
[----:B0-----:R-:W0:Y:S08]  /*2ba40*/  I2F.RP R3, R9 ;  /* 0x0000000900037306 */ /* 0x001e300000209400 */
[----:B0-----:R-:W0:Y:S02]  /*2ba50*/  MUFU.RCP R3, R3 ;  /* 0x0000000300037308 */ /* 0x001e240000001000 */
[----:B0-----:R-:W-:-:S06]  /*2ba60*/  VIADD R3, R3, 0xffffffe ;  /* 0x0ffffffe03037836 */ /* 0x001fcc0000000000 */
[----:B------:R-:W0:Y:S02]  /*2ba70*/  F2I.FTZ.U32.TRUNC.NTZ R3, R3 ;  /* 0x0000000300037305 */ /* 0x000e24000021f000 */
[----:B0-----:R-:W-:-:S04]  /*2ba80*/  IMAD.MOV R2, RZ, RZ, -R3 ;  /* 0x000000ffff027224 */ /* 0x001fc800078e0a03 */
        /* <DEDUP_REMOVED lines=15> */
[----:B------:R-:W-:-:S04]  /*2bb80*/  @P0 VIADD R8, R8, 0x1 ;  /* 0x0000000108080836 */ /* 0x000fc80000000000 */
[----:B------:R-:W-:-:S04]  /*2bb90*/  IMAD.MOV.U32 R2, RZ, RZ, R8 ;  /* 0x000000ffff027224 */ /* 0x000fc800078e0008 */
        /* <DEDUP_REMOVED lines=8> */
[----:B------:R-:W0:Y:S08]  /*2bc20*/  I2F.RP R3, R6 ;  /* 0x0000000600037306 */ /* 0x000e300000209400 */
        /* <DEDUP_REMOVED lines=30> */
.L_x_1502:
[----:B------:R-:W-:Y:S01]  /*2be10*/  UMOV UR4, URZ ;  /* 0x0000003f00047c82 */ /* 0x000fe20008000000 */
[----:B------:R-:W-:Y:S01]  /*2be20*/  ULDC UR6, c[0x0][0xc14] ;  /* 0x0003050000067ab9 */ /* 0x000fe20000000800 */
[----:B------:R-:W-:Y:S01]  /*2be30*/  UMOV UR5, URZ ;  /* 0x0000003f00057c82 */ /* 0x000fe20008000000 */
[----:B------:R0:W-:Y:S01]  /*2be40*/  STL [R1], R0 ;  /* 0x0000000001007387 */ /* 0x0001e20000100800 */
[----:B------:R-:W-:Y:S02]  /*2be50*/  IMAD.U32 R3, RZ, RZ, UR4 ;  /* 0x00000004ff037e24 */ /* 0x000fe4000f8e00ff */
[----:B------:R-:W-:-:S03]  /*2be60*/  IMAD.U32 R2, RZ, RZ, UR5 ;  /* 0x00000005ff027e24 */ /* 0x000fc6000f8e00ff */
[----:B------:R1:W-:Y:S01]  /*2be70*/  STL [R1+0x4], R3 ;  /* 0x0000040301007387 */ /* 0x0003e20000100800 */
[----:B0-----:R-:W-:-:S05]  /*2be80*/  IMAD.U32 R0, RZ, RZ, UR6 ;  /* 0x00000006ff007e24 */ /* 0x001fca000f8e00ff */
[----:B------:R1:W-:Y:S04]  /*2be90*/  STL [R1+0xc], R0 ;  /* 0x00000c0001007387 */ /* 0x0003e80000100800 */
[----:B------:R1:W-:Y:S02]  /*2bea0*/  STL [R1+0x8], R2 ;  /* 0x0000080201007387 */ /* 0x0003e40000100800 */
.L_x_1510:
[----:B-1-3--:R-:W2:Y:S04]  /*2beb0*/  LDL R3, [R1+0x8] ;  /* 0x0000080001037983 */ /* 0x00aea80000100800 */
[----:B------:R-:W3:Y:S04]  /*2bec0*/  LDL R2, [R1+0xc] ;  /* 0x00000c0001027983 */ /* 0x000ee80000100800 */
        /* <DEDUP_REMOVED lines=12> */
[----:B----4-:R0:W-:Y:S01]  /*2bf90*/  @!P0 STS.128 [R0+0x288d0], R4 ;  /* 0x0288d00400008388 */ /* 0x0101e20000000c00 */
[----:B------:R-:W-:Y:S06]  /*2bfa0*/  BAR.ARV 0x5, 0x180 ;  /* 0x0146000000007b1d */ /* 0x000fec0000002000 */
.L_x_1499:
[----:B01----:R-:W3:Y:S01]  /*2bfb0*/  LDL R0, [R1+0xc] ;  /* 0x00000c0001007983 */ /* 0x003ee20000100800 */
[----:B------:R-:W-:Y:S02]  /*2bfc0*/  ULDC UR4, c[0x0][0xc14] ;  /* 0x0003050000047ab9 */ /* 0x000fe40000000800 */
[----:B---3--:R-:W-:-:S13]  /*2bfd0*/  ISETP.GE.AND P0, PT, R0, UR4, PT ;  /* 0x0000000400007c0c */ /* 0x008fda000bf06270 */
[----:B------:R-:W-:Y:S05]  /*2bfe0*/  @!P0 BRA `(.L_x_1511) ;  /* 0xffffffac00048947 */ /* 0x000fea000383ffff */
[----:B------:R-:W-:Y:S05]  /*2bff0*/  BSYNC B7 ;  /* 0x0000000000077941 */ /* 0x000fea0003800000 */
.L_x_1398:
[----:B-1----:R-:W3:Y:S01]  /*2c000*/  LDL.LU R0, [R1+0x34] ;  /* 0x0000340001007983 */ /* 0x002ee20000300800 */
[----:B------:R-:W-:Y:S01]  /*2c010*/  BSSY B0, `(.L_x_1512) ;  /* 0x000000b000007945 */ /* 0x000fe20003800000 */
[----:B--2---:R-:W1:Y:S01]  /*2c020*/  S2R R5, SR_CgaCtaId ;  /* 0x0000000000057919 */ /* 0x004e620000008800 */
[----:B---3--:R-:W-:-:S05]  /*2c030*/  VIADD R0, R0, 0x1 ;  /* 0x0000000100007836 */ /* 0x008fca0000000000 */
[----:B0-----:R-:W-:-:S04]  /*2c040*/  LEA.HI R2, R0, R0, RZ, 0x1 ;  /* 0x0000000000027211 */ /* 0x001fc800078f08ff */
[----:B------:R-:W-:-:S05]  /*2c050*/  LOP3.LUT R3, R2, 0xfffffffe, RZ, 0xc0, !PT ;  /* 0xfffffffe02037812 */ /* 0x000fca00078ec0ff */
[----:B------:R-:W-:Y:S01]  /*2c060*/  IMAD.IADD R3, R0, 0x1, -R3 ;  /* 0x0000000100037824 */ /* 0x000fe200078e0a03 */
[----:B------:R-:W-:-:S04]  /*2c070*/  MOV R0, 0x400 ;  /* 0x0000040000007802 */ /* 0x000fc80000000f00 */
[----:B-1----:R-:W-:Y:S02]  /*2c080*/  LEA R0, R5, R0, 0x18 ;  /* 0x0000000005007211 */ /* 0x002fe400078ec0ff */
[----:B------:R-:W-:-:S04]  /*2c090*/  SHF.L.U32 R3, R3, 0x1f, RZ ;  /* 0x0000001f03037819 */ /* 0x000fc800000006ff */
[----:B------:R-:W0:Y:S02]  /*2c0a0*/  SYNCS.PHASECHK.TRANS64.TRYWAIT P0, [R0+URZ+0x28820], R3 ;  /* 0x02882003000075a7 */ /* 0x000e24000800017f */
[----:B0-----:R-:W-:Y:S05]  /*2c0b0*/  @!P0 BRA `(.L_x_1513) ;  /* 0x0000003000c08947 */ /* 0x001fea0003800000 */
.L_x_1665:
[----:B------:R-:W-:Y:S05]  /*2c0c0*/  BSYNC B0 ;  /* 0x0000000000007941 */ /* 0x000fea0003800000 */
.L_x_1512:
[----:B------:R-:W-:-:S03]  /*2c0d0*/  UMOV UR4, 0xffffffff ;  /* 0xffffffff00047882 */ /* 0x000fc60000000000 */
[----:B------:R-:W-:Y:S05]  /*2c0e0*/  BRA.DIV UR4, `(.L_x_1514) ;  /* 0x0000003204c87947 */ /* 0x000fea000b800000 */
[----:B------:R-:W1:Y:S02]  /*2c0f0*/  S2R R2, SR_TID.X ;  /* 0x0000000000027919 */ /* 0x000e640000002100 */
[----:B-1----:R-:W-:-:S04]  /*2c100*/  SHF.R.U32.HI R2, RZ, 0x5, R2 ;  /* 0x00000005ff027819 */ /* 0x002fc80000011602 */
[----:B------:R-:W-:-:S05]  /*2c110*/  LOP3.LUT R2, R2, 0x3, RZ, 0xc0, !PT ;  /* 0x0000000302027812 */ /* 0x000fca00078ec0ff */
[----:B------:R1:W2:Y:S02]  /*2c120*/  SHFL.IDX PT, R14, R2, RZ, 0x1f ;  /* 0x00001fff020e7589 */ /* 0x0002a400000e0000 */
.L_x_1668:
[----:B--2---:R-:W-:-:S13]  /*2c130*/  ISETP.NE.AND P0, PT, R14, RZ, PT ;  /* 0x000000ff0e00720c */ /* 0x004fda0003f05270 */
[----:B------:R-:W-:Y:S05]  /*2c140*/  @P0 BRA `(.L_x_1153) ;  /* 0x0000000000b00947 */ /* 0x000fea0003800000 */
[----:B------:R-:W-:-:S03]  /*2c150*/  UMOV UR4, 0xffffffff ;  /* 0xffffffff00047882 */ /* 0x000fc60000000000 */
[----:B------:R-:W-:Y:S05]  /*2c160*/  BRA.DIV UR4, `(.L_x_1515) ;  /* 0x0000003204dc7947 */ /* 0x000fea000b800000 */
[----:B------:R-:W-:-:S13]  /*2c170*/  ELECT P6, URZ, PT ;  /* 0x00000000003f782f */ /* 0x000fda00038c0000 */
.L_x_1671:
[----:B------:R-:W-:Y:S05]  /*2c180*/  @!P6 BRA `(.L_x_1153) ;  /* 0x0000000000a0e947 */ /* 0x000fea0003800000 */
[----:B------:R-:W-:-:S06]  /*2c190*/  ULOP3.LUT UR4, UR36, 0x2, URZ, 0xfc, !UPT ;  /* 0x0000000224047892 */ /* 0x000fcc000f8efc3f */
[----:B-1----:R-:W-:-:S05]  /*2c1a0*/  IMAD.U32 R2, RZ, RZ, UR4 ;  /* 0x00000004ff027e24 */ /* 0x002fca000f8e00ff */
[----:B------:R-:W-:-:S13]  /*2c1b0*/  ISETP.NE.AND P0, PT, R2, 0x3, PT ;  /* 0x000000030200780c */ /* 0x000fda0003f05270 */
[----:B------:R-:W-:Y:S05]  /*2c1c0*/  @!P0 BRA `(.L_x_1516) ;  /* 0x0000000000048947 */ /* 0x000fea0003800000 */
[----:B------:R-:W-:Y:S01]  /*2c1d0*/  BPT.TRAP 0x1 ;  /* 0x000000040000795c */ /* 0x000fe20000300000 */
.L_x_1516:
        /* <DEDUP_REMOVED lines=14> */
.L_x_1672:
[----:B------:R-:W1:Y:S02]  /*2c2c0*/  SYNCS.PHASECHK.TRANS64.TRYWAIT P1, [R7+URZ], R2 ;  /* 0x00000002070075a7 */ /* 0x000e64000802017f */
[----:B-1----:R-:W-:Y:S05]  /*2c2d0*/  @!P1 BRA `(.L_x_1518) ;  /* 0x0000003000b49947 */ /* 0x002fea0003800000 */
.L_x_1673:
[----:B------:R-:W-:Y:S05]  /*2c2e0*/  @!P0 BRA `(.L_x_1519) ;  /* 0x0000000000048947 */ /* 0x000fea0003800000 */
[----:B------:R-:W-:Y:S01]  /*2c2f0*/  BPT.TRAP 0x1 ;  /* 0x000000040000795c */ /* 0x000fe20000300000 */
.L_x_1519:
[----:B------:R-:W2:Y:S02]  /*2c300*/  LDL.LU R4, [R1+0x10] ;  /* 0x0000100001047983 */ /* 0x000ea40000300800 */
[----:B--2---:R-:W-:-:S04]  /*2c310*/  IMAD R4, R4, 0x8, R0 ;  /* 0x0000000804047824 */ /* 0x004fc800078e0200 */
[----:B------:R-:W2:Y:S02]  /*2c320*/  SYNCS.PHASECHK.TRANS64.TRYWAIT P1, [R4+URZ+0x28860], R5 ;  /* 0x02886005040075a7 */ /* 0x000ea4000802017f */
[----:B--2---:R-:W-:Y:S05]  /*2c330*/  @!P1 BRA `(.L_x_1520) ;  /* 0x0000003000b09947 */ /* 0x004fea0003800000 */
.L_x_1674:
[----:B------:R-:W-:Y:S05]  /*2c340*/  @!P0 BRA `(.L_x_1521) ;  /* 0x0000000000048947 */ /* 0x000fea0003800000 */
[----:B------:R-:W-:Y:S01]  /*2c350*/  BPT.TRAP 0x1 ;  /* 0x000000040000795c */ /* 0x000fe20000300000 */
.L_x_1521:
[----:B------:R-:W-:-:S04]  /*2c360*/  IMAD R3, R3, 0x8, R0 ;  /* 0x0000000803037824 */ /* 0x000fc800078e0200 */
[----:B------:R-:W3:Y:S02]  /*2c370*/  SYNCS.PHASECHK.TRANS64.TRYWAIT P1, [R3+URZ+0x28860], R2 ;  /* 0x02886002030075a7 */ /* 0x000ee4000802017f */
[----:B---3--:R-:W-:Y:S05]  /*2c380*/  @!P1 BRA `(.L_x_1522) ;  /* 0x0000003000b09947 */ /* 0x008fea0003800000 */
.L_x_1675:
[----:B------:R-:W-:Y:S05]  /*2c390*/  @!P0 BRA `(.L_x_1523) ;  /* 0x0000000000048947 */ /* 0x000fea0003800000 */
[----:B------:R-:W-:Y:S01]  /*2c3a0*/  BPT.TRAP 0x1 ;  /* 0x000000040000795c */ /* 0x000fe20000300000 */
.L_x_1523:
[----:B------:R-:W4:Y:S02]  /*2c3b0*/  SYNCS.PHASECHK.TRANS64.TRYWAIT P0, [R4+URZ+0x28880], R5 ;  /* 0x02888005040075a7 */ /* 0x000f24000800017f */
[----:B----4-:R-:W-:Y:S05]  /*2c3c0*/  @!P0 BRA `(.L_x_1524) ;  /* 0x0000003000b48947 */ /* 0x010fea0003800000 */
.L_x_1525:
[----:B------:R0:W0:Y:S02]  /*2c3d0*/  SYNCS.PHASECHK.TRANS64.TRYWAIT P0, [R3+URZ+0x28880], R2 ;  /* 0x02888002030075a7 */ /* 0x000024000800017f */
[----:B0-----:R-:W-:Y:S05]  /*2c3e0*/  @!P0 NANOSLEEP.SYNCS 0x989680 ;  /* 0x009896800000895d */ /* 0x001fea0003900000 */
[----:B------:R-:W0:Y:S02]  /*2c3f0*/  @!P0 SYNCS.PHASECHK.TRANS64 P0, [R3+URZ+0x28880], R2 ;  /* 0x02888002030085a7 */ /* 0x000e24000800007f */
[----:B0-----:R-:W-:Y:S05]  /*2c400*/  @!P0 BRA `(.L_x_1525) ;  /* 0xfffffffc00f08947 */ /* 0x001fea000383ffff */
.L_x_1153:
[----:B------:R-:W-:Y:S05]  /*2c410*/  BSYNC B8 ;  /* 0x0000000000087941 */ /* 0x000fea0003800000 */
.L_x_1150:
[----:B------:R-:W-:Y:S05]  /*2c420*/  EXIT ;  /* 0x000000000000794d */ /* 0x000fea0003800000 */
.L_x_1181:
[----:B0-----:R0:W2:Y:S02]  /*2c430*/  SYNCS.PHASECHK.TRANS64.TRYWAIT P6, [R112+URZ+0x28890], R133 ;  /* 0x02889085700075a7 */ /* 0x0010a400080c017f */
[----:B--2---:R-:W-:Y:S05]  /*2c440*/  @!P6 NANOSLEEP.SYNCS 0x989680 ;  /* 0x009896800000e95d */ /* 0x004fea0003900000 */
[----:B------:R-:W2:Y:S02]  /*2c450*/  @!P6 SYNCS.PHASECHK.TRANS64 P6, [R112+URZ+0x28890], R133 ;  /* 0x028890857000e5a7 */ /* 0x000ea400080c007f */
[----:B--2---:R-:W-:Y:S05]  /*2c460*/  @!P6 BRA `(.L_x_1181) ;  /* 0xfffffffc00f0e947 */ /* 0x004fea000383ffff */
[----:B------:R-:W-:Y:S05]  /*2c470*/  BRA `(.L_x_1526) ;  /* 0xfffffd6400fc7947 */ /* 0x000fea000383ffff */
.L_x_1207:
[----:B0-----:R0:W1:Y:S02]  /*2c480*/  SYNCS.PHASECHK.TRANS64.TRYWAIT P3, [R112+URZ+0x28890], R133 ;  /* 0x02889085700075a7 */ /* 0x001064000806017f */
[----:B-1----:R-:W-:Y:S05]  /*2c490*/  @!P3 NANOSLEEP.SYNCS 0x989680 ;  /* 0x009896800000b95d */ /* 0x002fea0003900000 */
[----:B------:R-:W1:Y:S02]  /*2c4a0*/  @!P3 SYNCS.PHASECHK.TRANS64 P3, [R112+URZ+0x28890], R133 ;  /* 0x028890857000b5a7 */ /* 0x000e64000806007f */
[----:B-1----:R-:W-:Y:S05]  /*2c4b0*/  @!P3 BRA `(.L_x_1207) ;  /* 0xfffffffc00f0b947 */ /* 0x002fea000383ffff */
[----:B------:R-:W-:Y:S05]  /*2c4c0*/  BRA `(.L_x_1527) ;  /* 0xfffffd9800707947 */ /* 0x000fea000383ffff */
.L_x_1220:
[----:B0-----:R0:W1:Y:S02]  /*2c4d0*/  SYNCS.PHASECHK.TRANS64.TRYWAIT P2, [R112+URZ+0x28890], R133 ;  /* 0x02889085700075a7 */ /* 0x001064000804017f */
[----:B-1----:R-:W-:Y:S05]  /*2c4e0*/  @!P2 NANOSLEEP.SYNCS 0x989680 ;  /* 0x009896800000a95d */ /* 0x002fea0003900000 */
[----:B------:R-:W1:Y:S02]  /*2c4f0*/  @!P2 SYNCS.PHASECHK.TRANS64 P2, [R112+URZ+0x28890], R133 ;  /* 0x028890857000a5a7 */ /* 0x000e64000804007f */
[----:B-1----:R-:W-:Y:S05]  /*2c500*/  @!P2 BRA `(.L_x_1220) ;  /* 0xfffffffc00f0a947 */ /* 0x002fea000383ffff */
[----:B------:R-:W-:Y:S05]  /*2c510*/  BRA `(.L_x_1528) ;  /* 0xfffffdc800107947 */ /* 0x000fea000383ffff */
.L_x_1228:
[----:B--2---:R2:W3:Y:S02]  /*2c520*/  SYNCS.PHASECHK.TRANS64.TRYWAIT P3, [R112+URZ+0x288b0], R133 ;  /* 0x0288b085700075a7 */ /* 0x0044e4000806017f */
[----:B---3--:R-:W-:Y:S05]  /*2c530*/  @!P3 NANOSLEEP.SYNCS 0x989680 ;  /* 0x009896800000b95d */ /* 0x008fea0003900000 */
[----:B------:R-:W3:Y:S02]  /*2c540*/  @!P3 SYNCS.PHASECHK.TRANS64 P3, [R112+URZ+0x288b0], R133 ;  /* 0x0288b0857000b5a7 */ /* 0x000ee4000806007f */
[----:B---3--:R-:W-:Y:S05]  /*2c550*/  @!P3 BRA `(.L_x_1228) ;  /* 0xfffffffc00f0b947 */ /* 0x008fea000383ffff */
[----:B------:R-:W-:Y:S05]  /*2c560*/  BRA `(.L_x_1529) ;  /* 0xfffffdcc00687947 */ /* 0x000fea000383ffff */
.L_x_1246:
[----:B------:R-:W-:Y:S01]  /*2c570*/  BSSY B0, `(.L_x_1530) ;  /* 0x0000008000007945 */ /* 0x000fe20003800000 */
[----:B------:R-:W-:Y:S02]  /*2c580*/  IMAD.MOV.U32 R13, RZ, RZ, R24 ;  /* 0x000000ffff0d7224 */ /* 0x000fe400078e0018 */
[----:B------:R-:W-:Y:S02]  /*2c590*/  IMAD.MOV.U32 R12, RZ, RZ, RZ ;  /* 0x000000ffff0c7224 */ /* 0x000fe400078e00ff */
[----:B------:R-:W-:Y:S02]  /*2c5a0*/  IMAD.MOV.U32 R11, RZ, RZ, 0x1f ;  /* 0x0000001fff0b7424 */ /* 0x000fe400078e00ff */
[----:B------:R-:W-:-:S07]  /*2c5b0*/  IMAD.MOV.U32 R15, RZ, RZ, -0x1 ;  /* 0xffffffffff0f7424 */ /* 0x000fce00078e00ff */
[----:B-----5:R-:W-:Y:S05]  /*2c5c0*/  WARPSYNC.COLLECTIVE R15, `(.L_x_1531) ;  /* 0x000000000f087348 */ /* 0x020fea0003c00000 */
[----:B------:R0:W1:Y:S02]  /*2c5d0*/  SHFL.IDX P6, R14, R13, R12, R11 ;  /* 0x0000000c0d0e7389 */ /* 0x00006400000c000b */
[----:B01---5:R-:W-:Y:S01]  /*2c5e0*/  ENDCOLLECTIVE ;  /* 0x000000000000791b */ /* 0x023fe20003800000 */
.L_x_1531:
[----:B------:R-:W-:Y:S05]  /*2c5f0*/  BSYNC B0 ;  /* 0x0000000000007941 */ /* 0x000fea0003800000 */
.L_x_1530:
[----:B------:R-:W-:Y:S01]  /*2c600*/  IMAD.MOV.U32 R216, RZ, RZ, R14 ;  /* 0x000000ffffd87224 */ /* 0x000fe200078e000e */
[----:B------:R-:W-:Y:S06]  /*2c610*/  BRA `(.L_x_1532) ;  /* 0xfffffdd800807947 */ /* 0x000fec000383ffff */
.L_x_1262:
[----:B------:R-:W-:Y:S01]  /*2c620*/  BSSY B1, `(.L_x_1533) ;  /* 0x0000008000017945 */ /* 0x000fe20003800000 */
[----:B------:R-:W-:Y:S02]  /*2c630*/  IMAD.MOV.U32 R13, RZ, RZ, R5 ;  /* 0x000000ffff0d7224 */ /* 0x000fe400078e0005 */
[----:B------:R-:W-:Y:S02]  /*2c640*/  IMAD.MOV.U32 R12, RZ, RZ, RZ ;  /* 0x000000ffff0c7224 */ /* 0x000fe400078e00ff */
[----:B------:R-:W-:Y:S02]  /*2c650*/  IMAD.MOV.U32 R11, RZ, RZ, 0x1c1f ;  /* 0x00001c1fff0b7424 */ /* 0x000fe400078e00ff */
[----:B-12---:R-:W-:-:S07]  /*2c660*/  IMAD.MOV.U32 R15, RZ, RZ, -0x1 ;  /* 0xffffffffff0f7424 */ /* 0x006fce00078e00ff */
[----:B0----5:R-:W-:Y:S05]  /*2c670*/  WARPSYNC.COLLECTIVE R15, `(.L_x_1534) ;  /* 0x000000000f087348 */ /* 0x021fea0003c00000 */
[----:B------:R1:W2:Y:S02]  /*2c680*/  SHFL.IDX P6, R14, R13, R12, R11 ;  /* 0x0000000c0d0e7389 */ /* 0x0002a400000c000b */
[----:B012--5:R-:W-:Y:S01]  /*2c690*/  ENDCOLLECTIVE ;  /* 0x000000000000791b */ /* 0x027fe20003800000 */
.L_x_1534:
[----:B------:R-:W-:Y:S05]  /*2c6a0*/  BSYNC B1 ;  /* 0x0000000000017941 */ /* 0x000fea0003800000 */
.L_x_1533:
[----:B------:R-:W-:Y:S05]  /*2c6b0*/  BRA `(.L_x_1535) ;  /* 0xfffffde800407947 */ /* 0x000fea000383ffff */
.L_x_1263:
        /* <DEDUP_REMOVED lines=8> */
.L_x_1537:
[----:B------:R-:W-:Y:S05]  /*2c740*/  BSYNC B1 ;  /* 0x0000000000017941 */ /* 0x000fea0003800000 */
.L_x_1536:
[----:B------:R-:W-:Y:S05]  /*2c750*/  BRA `(.L_x_1538) ;  /* 0xfffffde800207947 */ /* 0x000fea000383ffff */
.L_x_1264:
        /* <DEDUP_REMOVED lines=8> */
.L_x_1540:
[----:B------:R-:W-:Y:S05]  /*2c7e0*/  BSYNC B1 ;  /* 0x0000000000017941 */ /* 0x000fea0003800000 */
.L_x_1539:
[----:B------:R-:W-:Y:S05]  /*2c7f0*/  BRA `(.L_x_1541) ;  /* 0xfffffde800007947 */ /* 0x000fea000383ffff */
.L_x_1265:
        /* <DEDUP_REMOVED lines=8> */
.L_x_1543:
[----:B------:R-:W-:Y:S05]  /*2c880*/  BSYNC B1 ;  /* 0x0000000000017941 */ /* 0x000fea0003800000 */
.L_x_1542:
[----:B------:R-:W-:Y:S05]  /*2c890*/  BRA `(.L_x_1544) ;  /* 0xfffffde400e07947 */ /* 0x000fea000383ffff */
.L_x_1266:
[----:B------:R-:W-:Y:S01]  /*2c8a0*/  BSSY B1, `(.L_x_1545) ;  /* 0x0000008000017945 */ /* 0x000fe20003800000 */
[----:B------:R-:W-:Y:S02]  /*2c8b0*/  IMAD.MOV.U32 R13, RZ, RZ, R5 ;  /* 0x000000ffff0d7224 */ /* 0x000fe400078e0005 */
[----:B------:R-:W-:Y:S02]  /*2c8c0*/  IMAD.MOV.U32 R12, RZ, RZ, 0x1 ;  /* 0x00000001ff0c7424 */ /* 0x000fe400078e00ff */
[----:B------:R-:W-:Y:S02]  /*2c8d0*/  IMAD.MOV.U32 R11, RZ, RZ, 0x1c1f ;  /* 0x00001c1fff0b7424 */ /* 0x000fe400078e00ff */
[----:B-12---:R-:W-:-:S07]  /*2c8e0*/  IMAD.MOV.U32 R15, RZ, RZ, -0x1 ;  /* 0xffffffffff0f7424 */ /* 0x006fce00078e00ff */
[----:B0----5:R-:W-:Y:S05]  /*2c8f0*/  WARPSYNC.COLLECTIVE R15, `(.L_x_1546) ;  /* 0x000000000f087348 */ /* 0x021fea0003c00000 */
[----:B------:R1:W2:Y:S02]  /*2c900*/  SHFL.IDX P6, R14, R13, R12, R11 ;  /* 0x0000000c0d0e7389 */ /* 0x0002a400000c000b */
[----:B012--5:R-:W-:Y:S01]  /*2c910*/  ENDCOLLECTIVE ;  /* 0x000000000000791b */ /* 0x027fe20003800000 */
.L_x_1546:
[----:B------:R-:W-:Y:S05]  /*2c920*/  BSYNC B1 ;  /* 0x0000000000017941 */ /* 0x000fea0003800000 */
.L_x_1545:
[----:B------:R-:W-:Y:S05]  /*2c930*/  BRA `(.L_x_1547) ;  /* 0xfffffde400c07947 */ /* 0x000fea000383ffff */
.L_x_1267:
        /* <DEDUP_REMOVED lines=8> */
.L_x_1549:
[----:B------:R-:W-:Y:S05]  /*2c9c0*/  BSYNC B1 ;  /* 0x0000000000017941 */ /* 0x000fea0003800000 */
.L_x_1548:
[----:B------:R-:W-:Y:S05]  /*2c9d0*/  BRA `(.L_x_1550) ;  /* 0xfffffde400a07947 */ /* 0x000fea000383ffff */
.L_x_1268:
        /* <DEDUP_REMOVED lines=8> */
.L_x_1552:
[----:B------:R-:W-:Y:S05]  /*2ca60*/  BSYNC B1 ;  /* 0x0000000000017941 */ /* 0x000fea0003800000 */
.L_x_1551:
[----:B------:R-:W-:Y:S05]  /*2ca70*/  BRA `(.L_x_1553) ;  /* 0xfffffde400807947 */ /* 0x000fea000383ffff */
.L_x_1269:
        /* <DEDUP_REMOVED lines=8> */
.L_x_1555:
[----:B------:R-:W-:Y:S05]  /*2cb00*/  BSYNC B1 ;  /* 0x0000000000017941 */ /* 0x000fea0003800000 */
.L_x_1554:
[----:B------:R-:W-:Y:S05]  /*2cb10*/  BRA `(.L_x_1556) ;  /* 0xfffffde400607947 */ /* 0x000fea000383ffff */
.L_x_1271:
[----:B---3--:R3:W4:Y:S02]  /*2cb20*/  SYNCS.PHASECHK.TRANS64.TRYWAIT P2, [R18+URZ+0x28800], R5 ;  /* 0x02880005120075a7 */ /* 0x008724000804017f */
[----:B----4-:R-:W-:Y:S05]  /*2cb30*/  @!P2 NANOSLEEP.SYNCS 0x989680 ;  /* 0x009896800000a95d */ /* 0x010fea0003900000 */
[----:B------:R-:W4:Y:S02]  /*2cb40*/  @!P2 SYNCS.PHASECHK.TRANS64 P2, [R18+URZ+0x28800], R5 ;  /* 0x028800051200a5a7 */ /* 0x000f24000804007f */
[----:B----4-:R-:W-:Y:S05]  /*2cb50*/  @!P2 BRA `(.L_x_1271) ;  /* 0xfffffffc00f0a947 */ /* 0x010fea000383ffff */
[----:B------:R-:W-:Y:S05]  /*2cb60*/  BRA `(.L_x_1557) ;  /* 0xfffffde400907947 */ /* 0x000fea000383ffff */
.L_x_1279:
[----:B------:R-:W-:Y:S01]  /*2cb70*/  BSSY B1, `(.L_x_1558) ;  /* 0x0000008000017945 */ /* 0x000fe20003800000 */
[----:B------:R-:W-:Y:S02]  /*2cb80*/  IMAD.MOV.U32 R13, RZ, RZ, R5 ;  /* 0x000000ffff0d7224 */ /* 0x000fe400078e0005 */
[----:B------:R-:W-:Y:S02]  /*2cb90*/  IMAD.MOV.U32 R12, RZ, RZ, RZ ;  /* 0x000000ffff0c7224 */ /* 0x000fe400078e00ff */
[----:B------:R-:W-:Y:S02]  /*2cba0*/  IMAD.MOV.U32 R11, RZ, RZ, 0x1c1f ;  /* 0x00001c1fff0b7424 */ /* 0x000fe400078e00ff */
[----:B------:R-:W-:-:S07]  /*2cbb0*/  IMAD.MOV.U32 R15, RZ, RZ, -0x1 ;  /* 0xffffffffff0f7424 */ /* 0x000fce00078e00ff */
[----:B0----5:R-:W-:Y:S05]  /*2cbc0*/  WARPSYNC.COLLECTIVE R15, `(.L_x_1559) ;  /* 0x000000000f087348 */ /* 0x021fea0003c00000 */
[----:B------:R1:W2:Y:S02]  /*2cbd0*/  SHFL.IDX P6, R14, R13, R12, R11 ;  /* 0x0000000c0d0e7389 */ /* 0x0002a400000c000b */
[----:B012--5:R-:W-:Y:S01]  /*2cbe0*/  ENDCOLLECTIVE ;  /* 0x000000000000791b */ /* 0x027fe20003800000 */
.L_x_1559:
[----:B------:R-:W-:Y:S05]  /*2cbf0*/  BSYNC B1 ;  /* 0x0000000000017941 */ /* 0x000fea0003800000 */
.L_x_1558:
[----:B------:R-:W-:Y:S05]  /*2cc00*/  BRA `(.L_x_1560) ;  /* 0xfffffe08002c7947 */ /* 0x000fea000383ffff */
.L_x_1280:
        /* <DEDUP_REMOVED lines=8> */
.L_x_1562:
[----:B------:R-:W-:Y:S05]  /*2cc90*/  BSYNC B1 ;  /* 0x0000000000017941 */ /* 0x000fea0003800000 */
.L_x_1561:
[----:B------:R-:W-:Y:S05]  /*2cca0*/  BRA `(.L_x_1563) ;  /* 0xfffffe08000c7947 */ /* 0x000fea000383ffff */
.L_x_1281:
        /* <DEDUP_REMOVED lines=8> */
.L_x_1565:
[----:B------:R-:W-:Y:S05]  /*2cd30*/  BSYNC B1 ;  /* 0x0000000000017941 */ /* 0x000fea0003800000 */
.L_x_1564:
[----:B------:R-:W-:Y:S05]  /*2cd40*/  BRA `(.L_x_1566) ;  /* 0xfffffe0400ec7947 */ /* 0x000fea000383ffff */
.L_x_1282:
        /* <DEDUP_REMOVED lines=8> */
.L_x_1568:
[----:B------:R-:W-:Y:S05]  /*2cdd0*/  BSYNC B1 ;  /* 0x0000000000017941 */ /* 0x000fea0003800000 */
.L_x_1567:
[----:B------:R-:W-:Y:S05]  /*2cde0*/  BRA `(.L_x_1569) ;  /* 0xfffffe0400cc7947 */ /* 0x000fea000383ffff */
.L_x_1283:
[----:B------:R-:W-:Y:S01]  /*2cdf0*/  BSSY B1, `(.L_x_1570) ;  /* 0x0000008000017945 */ /* 0x000fe20003800000 */
[----:B------:R-:W-:Y:S02]  /*2ce00*/  IMAD.MOV.U32 R13, RZ, RZ, R5 ;  /* 0x000000ffff0d7224 */ /* 0x000fe400078e0005 */
[----:B------:R-:W-:Y:S02]  /*2ce10*/  IMAD.MOV.U32 R12, RZ, RZ, 0x1 ;  /* 0x00000001ff0c7424 */ /* 0x000fe400078e00ff */
[----:B------:R-:W-:Y:S02]  /*2ce20*/  IMAD.MOV.U32 R11, RZ, RZ, 0x1c1f ;  /* 0x00001c1fff0b7424 */ /* 0x000fe400078e00ff */
[----:B------:R-:W-:-:S07]  /*2ce30*/  IMAD.MOV.U32 R15, RZ, RZ, -0x1 ;  /* 0xffffffffff0f7424 */ /* 0x000fce00078e00ff */
[----:B0----5:R-:W-:Y:S05]  /*2ce40*/  WARPSYNC.COLLECTIVE R15, `(.L_x_1571) ;  /* 0x000000000f087348 */ /* 0x021fea0003c00000 */
[----:B------:R1:W2:Y:S02]  /*2ce50*/  SHFL.IDX P6, R14, R13, R12, R11 ;  /* 0x0000000c0d0e7389 */ /* 0x0002a400000c000b */
[----:B012--5:R-:W-:Y:S01]  /*2ce60*/  ENDCOLLECTIVE ;  /* 0x000000000000791b */ /* 0x027fe20003800000 */
.L_x_1571:
[----:B------:R-:W-:Y:S05]  /*2ce70*/  BSYNC B1 ;  /* 0x0000000000017941 */ /* 0x000fea0003800000 */
.L_x_1570:
[----:B------:R-:W-:Y:S05]  /*2ce80*/  BRA `(.L_x_1572) ;  /* 0xfffffe0400ac7947 */ /* 0x000fea000383ffff */
.L_x_1284:
        /* <DEDUP_REMOVED lines=8> */
.L_x_1574:
[----:B------:R-:W-:Y:S05]  /*2cf10*/  BSYNC B1 ;  /* 0x0000000000017941 */ /* 0x000fea0003800000 */
.L_x_1573:
[----:B------:R-:W-:Y:S05]  /*2cf20*/  BRA `(.L_x_1575) ;  /* 0xfffffe04008c7947 */ /* 0x000fea000383ffff */
.L_x_1285:
        /* <DEDUP_REMOVED lines=8> */
.L_x_1577:
[----:B------:R-:W-:Y:S05]  /*2cfb0*/  BSYNC B1 ;  /* 0x0000000000017941 */ /* 0x000fea0003800000 */
.L_x_1576:
[----:B------:R-:W-:Y:S05]  /*2cfc0*/  BRA `(.L_x_1578) ;  /* 0xfffffe04006c7947 */ /* 0x000fea000383ffff */
.L_x_1286:
        /* <DEDUP_REMOVED lines=8> */
.L_x_1580:
[----:B------:R-:W-:Y:S05]  /*2d050*/  BSYNC B1 ;  /* 0x0000000000017941 */ /* 0x000fea0003800000 */
.L_x_1579:
[----:B------:R-:W-:Y:S05]  /*2d060*/  BRA `(.L_x_1581) ;  /* 0xfffffe04004c7947 */ /* 0x000fea000383ffff */
.L_x_1288:
[----:B-1----:R1:W2:Y:S02]  /*2d070*/  SYNCS.PHASECHK.TRANS64.TRYWAIT P1, [R18+URZ+0x28800], R3 ;  /* 0x02880003120075a7 */ /* 0x0022a4000802017f */
[----:B--2---:R-:W-:Y:S05]  /*2d080*/  @!P1 NANOSLEEP.SYNCS 0x989680 ;  /* 0x009896800000995d */ /* 0x004fea0003900000 */
[----:B------:R-:W2:Y:S02]  /*2d090*/  @!P1 SYNCS.PHASECHK.TRANS64 P1, [R18+URZ+0x28800], R3 ;  /* 0x02880003120095a7 */ /* 0x000ea4000802007f */
[----:B--2---:R-:W-:Y:S05]  /*2d0a0*/  @!P1 BRA `(.L_x_1288) ;  /* 0xfffffffc00f09947 */ /* 0x004fea000383ffff */
[----:B------:R-:W-:Y:S05]  /*2d0b0*/  BRA `(.L_x_1582) ;  /* 0xfffffe0400647947 */ /* 0x000fea000383ffff */
.L_x_1294:
[----:B-1----:R1:W2:Y:S02]  /*2d0c0*/  SYNCS.PHASECHK.TRANS64.TRYWAIT P1, [R127+URZ+0x28830], R0 ;  /* 0x028830007f0075a7 */ /* 0x0022a4000802017f */
[----:B--2---:R-:W-:Y:S05]  /*2d0d0*/  @!P1 NANOSLEEP.SYNCS 0x989680 ;  /* 0x009896800000995d */ /* 0x004fea0003900000 */
[----:B------:R-:W2:Y:S02]  /*2d0e0*/  @!P1 SYNCS.PHASECHK.TRANS64 P1, [R127+URZ+0x28830], R0 ;  /* 0x028830007f0095a7 */ /* 0x000ea4000802007f */
[----:B--2---:R-:W-:Y:S05]  /*2d0f0*/  @!P1 BRA `(.L_x_1294) ;  /* 0xfffffffc00f09947 */ /* 0x004fea000383ffff */
[----:B------:R-:W-:Y:S05]  /*2d100*/  BRA `(.L_x_1293) ;  /* 0xfffffe2400d07947 */ /* 0x000fea000383ffff */
.L_x_1312:
[----:B-1----:R1:W2:Y:S02]  /*2d110*/  SYNCS.PHASECHK.TRANS64.TRYWAIT P2, [R15+URZ+0x28830], R14 ;  /* 0x0288300e0f0075a7 */ /* 0x0022a4000804017f */
[----:B--2---:R-:W-:Y:S05]  /*2d120*/  @!P2 NANOSLEEP.SYNCS 0x989680 ;  /* 0x009896800000a95d */ /* 0x004fea0003900000 */
[----:B------:R-:W2:Y:S02]  /*2d130*/  @!P2 SYNCS.PHASECHK.TRANS64 P2, [R15+URZ+0x28830], R14 ;  /* 0x0288300e0f00a5a7 */ /* 0x000ea4000804007f */
[----:B--2---:R-:W-:Y:S05]  /*2d140*/  @!P2 BRA `(.L_x_1312) ;  /* 0xfffffffc00f0a947 */ /* 0x004fea000383ffff */
[----:B------:R-:W-:Y:S05]  /*2d150*/  BRA `(.L_x_1311) ;  /* 0xfffffe7400807947 */ /* 0x000fea000383ffff */
.L_x_1316:
[----:B-1----:R1:W2:Y:S02]  /*2d160*/  SYNCS.PHASECHK.TRANS64.TRYWAIT P1, [R15+URZ+0x28850], R14 ;  /* 0x0288500e0f0075a7 */ /* 0x0022a4000802017f */
[----:B--2---:R-:W-:Y:S05]  /*2d170*/  @!P1 NANOSLEEP.SYNCS 0x989680 ;  /* 0x009896800000995d */ /* 0x004fea0003900000 */
[----:B------:R-:W2:Y:S02]  /*2d180*/  @!P1 SYNCS.PHASECHK.TRANS64 P1, [R15+URZ+0x28850], R14 ;  /* 0x0288500e0f0095a7 */ /* 0x000ea4000802007f */
[----:B--2---:R-:W-:Y:S05]  /*2d190*/  @!P1 BRA `(.L_x_1316) ;  /* 0xfffffffc00f09947 */ /* 0x004fea000383ffff */
[----:B------:R-:W-:Y:S05]  /*2d1a0*/  BRA `(.L_x_1313) ;  /* 0xfffffe7800407947 */ /* 0x000fea000383ffff */
.L_x_1336:
[----:B-1----:R1:W2:Y:S02]  /*2d1b0*/  SYNCS.PHASECHK.TRANS64.TRYWAIT P2, [R14+URZ+0x28830], R15 ;  /* 0x0288300f0e0075a7 */ /* 0x0022a4000804017f */
[----:B--2---:R-:W-:Y:S05]  /*2d1c0*/  @!P2 NANOSLEEP.SYNCS 0x989680 ;  /* 0x009896800000a95d */ /* 0x004fea0003900000 */
[----:B------:R-:W2:Y:S02]  /*2d1d0*/  @!P2 SYNCS.PHASECHK.TRANS64 P2, [R14+URZ+0x28830], R15 ;  /* 0x0288300f0e00a5a7 */ /* 0x000ea4000804007f */
[----:B--2---:R-:W-:Y:S05]  /*2d1e0*/  @!P2 BRA `(.L_x_1336) ;  /* 0xfffffffc00f0a947 */ /* 0x004fea000383ffff */
[----:B------:R-:W-:Y:S05]  /*2d1f0*/  BRA `(.L_x_1335) ;  /* 0xfffffecc00807947 */ /* 0x000fea000383ffff */
.L_x_1340:
[----:B-1----:R1:W2:Y:S02]  /*2d200*/  SYNCS.PHASECHK.TRANS64.TRYWAIT P1, [R15+URZ+0x28850], R14 ;  /* 0x0288500e0f0075a7 */ /* 0x0022a4000802017f */
[----:B--2---:R-:W-:Y:S05]  /*2d210*/  @!P1 NANOSLEEP.SYNCS 0x989680 ;  /* 0x009896800000995d */ /* 0x004fea0003900000 */
[----:B------:R-:W2:Y:S02]  /*2d220*/  @!P1 SYNCS.PHASECHK.TRANS64 P1, [R15+URZ+0x28850], R14 ;  /* 0x0288500e0f0095a7 */ /* 0x000ea4000802007f */
[----:B--2---:R-:W-:Y:S05]  /*2d230*/  @!P1 BRA `(.L_x_1340) ;  /* 0xfffffffc00f09947 */ /* 0x004fea000383ffff */
[----:B------:R-:W-:Y:S05]  /*2d240*/  BRA `(.L_x_1337) ;  /* 0xfffffed000447947 */ /* 0x000fea000383ffff */
.L_x_1348:
[----:B-1----:R1:W2:Y:S02]  /*2d250*/  SYNCS.PHASECHK.TRANS64.TRYWAIT P2, [R14+URZ+0x28830], R15 ;  /* 0x0288300f0e0075a7 */ /* 0x0022a4000804017f */
[----:B--2---:R-:W-:Y:S05]  /*2d260*/  @!P2 NANOSLEEP.SYNCS 0x989680 ;  /* 0x009896800000a95d */ /* 0x004fea0003900000 */
[----:B------:R-:W2:Y:S02]  /*2d270*/  @!P2 SYNCS.PHASECHK.TRANS64 P2, [R14+URZ+0x28830], R15 ;  /* 0x0288300f0e00a5a7 */ /* 0x000ea4000804007f */
[----:B--2---:R-:W-:Y:S05]  /*2d280*/  @!P2 BRA `(.L_x_1348) ;  /* 0xfffffffc00f0a947 */ /* 0x004fea000383ffff */
[----:B------:R-:W-:Y:S05]  /*2d290*/  BRA `(.L_x_1347) ;  /* 0xffffff0000c47947 */ /* 0x000fea000383ffff */
.L_x_1352:
[----:B-1----:R1:W2:Y:S02]  /*2d2a0*/  SYNCS.PHASECHK.TRANS64.TRYWAIT P1, [R15+URZ+0x28850], R14 ;  /* 0x0288500e0f0075a7 */ /* 0x0022a4000802017f */
[----:B--2---:R-:W-:Y:S05]  /*2d2b0*/  @!P1 NANOSLEEP.SYNCS 0x989680 ;  /* 0x009896800000995d */ /* 0x004fea0003900000 */
[----:B------:R-:W2:Y:S02]  /*2d2c0*/  @!P1 SYNCS.PHASECHK.TRANS64 P1, [R15+URZ+0x28850], R14 ;  /* 0x0288500e0f0095a7 */ /* 0x000ea4000802007f */
[----:B--2---:R-:W-:Y:S05]  /*2d2d0*/  @!P1 BRA `(.L_x_1352) ;  /* 0xfffffffc00f09947 */ /* 0x004fea000383ffff */
[----:B------:R-:W-:Y:S05]  /*2d2e0*/  BRA `(.L_x_1349) ;  /* 0xffffff0400887947 */ /* 0x000fea000383ffff */
.L_x_1366:
[----:B-1----:R1:W2:Y:S02]  /*2d2f0*/  SYNCS.PHASECHK.TRANS64.TRYWAIT P0, [R11+URZ+0x28850], R0 ;  /* 0x028850000b0075a7 */ /* 0x0022a4000800017f */
[----:B--2---:R-:W-:Y:S05]  /*2d300*/  @!P0 NANOSLEEP.SYNCS 0x989680 ;  /* 0x009896800000895d */ /* 0x004fea0003900000 */
[----:B------:R-:W2:Y:S02]  /*2d310*/  @!P0 SYNCS.PHASECHK.TRANS64 P0, [R11+URZ+0x28850], R0 ;  /* 0x028850000b0085a7 */ /* 0x000ea4000800007f */
[----:B--2---:R-:W-:Y:S05]  /*2d320*/  @!P0 BRA `(.L_x_1366) ;  /* 0xfffffffc00f08947 */ /* 0x004fea000383ffff */
[----:B------:R-:W-:Y:S05]  /*2d330*/  BRA `(.L_x_1365) ;  /* 0xffffff58002c7947 */ /* 0x000fea000383ffff */
.L_x_1370:
[----:B------:R-:W-:Y:S01]  /*2d340*/  IMAD.MOV.U32 R12, RZ, RZ, R0 ;  /* 0x000000ffff0c7224 */ /* 0x000fe200078e0000 */
[----:B------:R-:W-:Y:S01]  /*2d350*/  SEL R5, R37, R36, P0 ;  /* 0x0000002425057207 */ /* 0x000fe20000000000 */
[----:B------:R-:W-:Y:S01]  /*2d360*/  IMAD.MOV.U32 R11, RZ, RZ, 0x1c1f ;  /* 0x00001c1fff0b7424 */ /* 0x000fe200078e00ff */
[----:B------:R-:W-:Y:S01]  /*2d370*/  SEL R7, R36, R37, P0 ;  /* 0x0000002524077207 */ /* 0x000fe20000000000 */
[----:B------:R-:W-:Y:S01]  /*2d380*/  IMAD.MOV.U32 R15, RZ, RZ, -0x1 ;  /* 0xffffffffff0f7424 */ /* 0x000fe200078e00ff */
[----:B------:R-:W-:Y:S02]  /*2d390*/  SEL R9, R33, R32, P0 ;  /* 0x0000002021097207 */ /* 0x000fe40000000000 */
[----:B------:R-:W-:-:S07]  /*2d3a0*/  SEL R21, R32, R33, P0 ;  /* 0x0000002120157207 */ /* 0x000fce0000000000 */
[----:B01----:R-:W-:Y:S05]  /*2d3b0*/  WARPSYNC.COLLECTIVE R15, `(.L_x_1583) ;  /* 0x000000000f087348 */ /* 0x003fea0003c00000 */
[----:B------:R2:W3:Y:S02]  /*2d3c0*/  SHFL.IDX P6, R14, R13, R12, R11 ;  /* 0x0000000c0d0e7389 */ /* 0x0004e400000c000b */
[----:B0123--:R-:W-:Y:S01]  /*2d3d0*/  ENDCOLLECTIVE ;  /* 0x000000000000791b */ /* 0x00ffe20003800000 */
.L_x_1583:
        /* <DEDUP_REMOVED lines=19> */
.L_x_1584:
        /* <DEDUP_REMOVED lines=19> */
.L_x_1585:
[----:B------:R-:W-:Y:S02]  /*2d640*/  SEL R4, R6, R3, P0 ;  /* 0x0000000306047207 */ /* 0x000fe40000000000 */
[----:B------:R-:W-:Y:S01]  /*2d650*/  SEL R6, R3, R6, P0 ;  /* 0x0000000603067207 */ /* 0x000fe20000000000 */
[----:B------:R-:W-:Y:S02]  /*2d660*/  IMAD.MOV.U32 R13, RZ, RZ, R7 ;  /* 0x000000ffff0d7224 */ /* 0x000fe400078e0007 */
[----:B------:R-:W-:Y:S02]  /*2d670*/  IMAD.MOV.U32 R12, RZ, RZ, R2 ;  /* 0x000000ffff0c7224 */ /* 0x000fe400078e0002 */
[----:B------:R-:W-:-:S07]  /*2d680*/  IMAD.MOV.U32 R10, RZ, RZ, R14 ;  /* 0x000000ffff0a7224 */ /* 0x000fce00078e000e */
[----:B------:R-:W-:Y:S05]  /*2d690*/  WARPSYNC.COLLECTIVE R15, `(.L_x_1586) ;  /* 0x000000000f087348 */ /* 0x000fea0003c00000 */
[----:B------:R0:W1:Y:S02]  /*2d6a0*/  SHFL.IDX P6, R14, R13, R12, R11 ;  /* 0x0000000c0d0e7389 */ /* 0x00006400000c000b */
[----:B01----:R-:W-:Y:S01]  /*2d6b0*/  ENDCOLLECTIVE ;  /* 0x000000000000791b */ /* 0x003fe20003800000 */
.L_x_1586:
[----:B------:R-:W-:Y:S02]  /*2d6c0*/  IMAD.MOV.U32 R13, RZ, RZ, R9 ;  /* 0x000000ffff0d7224 */ /* 0x000fe400078e0009 */
[----:B------:R-:W-:Y:S02]  /*2d6d0*/  IMAD.MOV.U32 R12, RZ, RZ, R0 ;  /* 0x000000ffff0c7224 */ /* 0x000fe400078e0000 */
[----:B------:R-:W-:-:S07]  /*2d6e0*/  IMAD.MOV.U32 R7, RZ, RZ, R14 ;  /* 0x000000ffff077224 */ /* 0x000fce00078e000e */
[----:B------:R-:W-:Y:S05]  /*2d6f0*/  WARPSYNC.COLLECTIVE R15, `(.L_x_1587) ;  /* 0x000000000f087348 */ /* 0x000fea0003c00000 */
[----:B------:R0:W1:Y:S02]  /*2d700*/  SHFL.IDX P6, R14, R13, R12, R11 ;  /* 0x0000000c0d0e7389 */ /* 0x00006400000c000b */
[----:B01----:R-:W-:Y:S01]  /*2d710*/  ENDCOLLECTIVE ;  /* 0x000000000000791b */ /* 0x003fe20003800000 */
.L_x_1587:
        /* <DEDUP_REMOVED lines=8> */
.L_x_1588:
[----:B------:R-:W-:Y:S02]  /*2d7a0*/  IMAD.MOV.U32 R13, RZ, RZ, R25 ;  /* 0x000000ffff0d7224 */ /* 0x000fe400078e0019 */
[----:B------:R-:W-:Y:S02]  /*2d7b0*/  IMAD.MOV.U32 R12, RZ, RZ, R0 ;  /* 0x000000ffff0c7224 */ /* 0x000fe400078e0000 */
[----:B------:R-:W-:-:S07]  /*2d7c0*/  IMAD.MOV.U32 R21, RZ, RZ, R14 ;  /* 0x000000ffff157224 */ /* 0x000fce00078e000e */
[----:B------:R-:W-:Y:S05]  /*2d7d0*/  WARPSYNC.COLLECTIVE R15, `(.L_x_1589) ;  /* 0x000000000f087348 */ /* 0x000fea0003c00000 */
[----:B------:R0:W1:Y:S02]  /*2d7e0*/  SHFL.IDX P6, R14, R13, R12, R11 ;  /* 0x0000000c0d0e7389 */ /* 0x00006400000c000b */
[----:B01----:R-:W-:Y:S01]  /*2d7f0*/  ENDCOLLECTIVE ;  /* 0x000000000000791b */ /* 0x003fe20003800000 */
.L_x_1589:
        /* <DEDUP_REMOVED lines=8> */
.L_x_1590:
[----:B------:R-:W-:Y:S02]  /*2d880*/  IMAD.MOV.U32 R13, RZ, RZ, R29 ;  /* 0x000000ffff0d7224 */ /* 0x000fe400078e001d */
[----:B------:R-:W-:Y:S02]  /*2d890*/  IMAD.MOV.U32 R12, RZ, RZ, R0 ;  /* 0x000000ffff0c7224 */ /* 0x000fe400078e0000 */
[----:B------:R-:W-:-:S07]  /*2d8a0*/  IMAD.MOV.U32 R27, RZ, RZ, R14 ;  /* 0x000000ffff1b7224 */ /* 0x000fce00078e000e */
[----:B------:R-:W-:Y:S05]  /*2d8b0*/  WARPSYNC.COLLECTIVE R15, `(.L_x_1591) ;  /* 0x000000000f087348 */ /* 0x000fea0003c00000 */
[----:B------:R0:W1:Y:S02]  /*2d8c0*/  SHFL.IDX P6, R14, R13, R12, R11 ;  /* 0x0000000c0d0e7389 */ /* 0x00006400000c000b */
[----:B01----:R-:W-:Y:S01]  /*2d8d0*/  ENDCOLLECTIVE ;  /* 0x000000000000791b */ /* 0x003fe20003800000 */
.L_x_1591:
        /* <DEDUP_REMOVED lines=8> */
.L_x_1592:
[----:B------:R-:W-:Y:S02]  /*2d960*/  IMAD.MOV.U32 R13, RZ, RZ, R33 ;  /* 0x000000ffff0d7224 */ /* 0x000fe400078e0021 */
[----:B------:R-:W-:Y:S02]  /*2d970*/  IMAD.MOV.U32 R12, RZ, RZ, R0 ;  /* 0x000000ffff0c7224 */ /* 0x000fe400078e0000 */
[----:B------:R-:W-:-:S07]  /*2d980*/  IMAD.MOV.U32 R31, RZ, RZ, R14 ;  /* 0x000000ffff1f7224 */ /* 0x000fce00078e000e */
[----:B------:R-:W-:Y:S05]  /*2d990*/  WARPSYNC.COLLECTIVE R15, `(.L_x_1593) ;  /* 0x000000000f087348 */ /* 0x000fea0003c00000 */
[----:B------:R0:W1:Y:S02]  /*2d9a0*/  SHFL.IDX P6, R14, R13, R12, R11 ;  /* 0x0000000c0d0e7389 */ /* 0x00006400000c000b */
[----:B01----:R-:W-:Y:S01]  /*2d9b0*/  ENDCOLLECTIVE ;  /* 0x000000000000791b */ /* 0x003fe20003800000 */
.L_x_1593:
        /* <DEDUP_REMOVED lines=8> */
.L_x_1594:
[----:B------:R-:W-:Y:S02]  /*2da40*/  IMAD.MOV.U32 R13, RZ, RZ, R37 ;  /* 0x000000ffff0d7224 */ /* 0x000fe400078e0025 */
[----:B------:R-:W-:Y:S02]  /*2da50*/  IMAD.MOV.U32 R12, RZ, RZ, R0 ;  /* 0x000000ffff0c7224 */ /* 0x000fe400078e0000 */
[----:B------:R-:W-:-:S07]  /*2da60*/  IMAD.MOV.U32 R35, RZ, RZ, R14 ;  /* 0x000000ffff237224 */ /* 0x000fce00078e000e */
[----:B------:R-:W-:Y:S05]  /*2da70*/  WARPSYNC.COLLECTIVE R15, `(.L_x_1595) ;  /* 0x000000000f087348 */ /* 0x000fea0003c00000 */
[----:B------:R0:W1:Y:S02]  /*2da80*/  SHFL.IDX P6, R14, R13, R12, R11 ;  /* 0x0000000c0d0e7389 */ /* 0x00006400000c000b */
[----:B01----:R-:W-:Y:S01]  /*2da90*/  ENDCOLLECTIVE ;  /* 0x000000000000791b */ /* 0x003fe20003800000 */
.L_x_1595:
        /* <DEDUP_REMOVED lines=8> */
.L_x_1596:
[----:B------:R-:W-:Y:S02]  /*2db20*/  IMAD.MOV.U32 R13, RZ, RZ, R41 ;  /* 0x000000ffff0d7224 */ /* 0x000fe400078e0029 */
[----:B------:R-:W-:Y:S02]  /*2db30*/  IMAD.MOV.U32 R12, RZ, RZ, R0 ;  /* 0x000000ffff0c7224 */ /* 0x000fe400078e0000 */
[----:B------:R-:W-:-:S07]  /*2db40*/  IMAD.MOV.U32 R20, RZ, RZ, R14 ;  /* 0x000000ffff147224 */ /* 0x000fce00078e000e */
[----:B------:R-:W-:Y:S05]  /*2db50*/  WARPSYNC.COLLECTIVE R15, `(.L_x_1597) ;  /* 0x000000000f087348 */ /* 0x000fea0003c00000 */
[----:B------:R0:W1:Y:S02]  /*2db60*/  SHFL.IDX P6, R14, R13, R12, R11 ;  /* 0x0000000c0d0e7389 */ /* 0x00006400000c000b */
[----:B01----:R-:W-:Y:S01]  /*2db70*/  ENDCOLLECTIVE ;  /* 0x000000000000791b */ /* 0x003fe20003800000 */
.L_x_1597:
[----:B------:R-:W-:Y:S02]  /*2db80*/  SEL R56, R37, R20, P0 ;  /* 0x0000001425387207 */ /* 0x000fe40000000000 */
[----:B------:R-:W-:Y:S01]  /*2db90*/  SEL R58, R20, R37, P0 ;  /* 0x00000025143a7207 */ /* 0x000fe20000000000 */
[----:B------:R-:W-:Y:S02]  /*2dba0*/  IMAD.MOV.U32 R20, RZ, RZ, RZ ;  /* 0x000000ffff147224 */ /* 0x000fe400078e00ff */
[----:B------:R-:W-:Y:S02]  /*2dbb0*/  IMAD.MOV.U32 R13, RZ, RZ, R43 ;  /* 0x000000ffff0d7224 */ /* 0x000fe400078e002b */
[----:B------:R-:W-:Y:S02]  /*2dbc0*/  IMAD.MOV.U32 R12, RZ, RZ, R2 ;  /* 0x000000ffff0c7224 */ /* 0x000fe400078e0002 */
[----:B------:R-:W-:-:S07]  /*2dbd0*/  IMAD.MOV.U32 R41, RZ, RZ, R14 ;  /* 0x000000ffff297224 */ /* 0x000fce00078e000e */
[----:B------:R-:W-:Y:S05]  /*2dbe0*/  WARPSYNC.COLLECTIVE R15, `(.L_x_1598) ;  /* 0x000000000f087348 */ /* 0x000fea0003c00000 */
[----:B------:R0:W1:Y:S02]  /*2dbf0*/  SHFL.IDX P6, R14, R13, R12, R11 ;  /* 0x0000000c0d0e7389 */ /* 0x00006400000c000b */
[----:B01----:R-:W-:Y:S01]  /*2dc00*/  ENDCOLLECTIVE ;  /* 0x000000000000791b */ /* 0x003fe20003800000 */
.L_x_1598:
[----:B------:R-:W-:Y:S02]  /*2dc10*/  IMAD.MOV.U32 R13, RZ, RZ, R45 ;  /* 0x000000ffff0d7224 */ /* 0x000fe400078e002d */
[----:B------:R-:W-:Y:S02]  /*2dc20*/  IMAD.MOV.U32 R12, RZ, RZ, R0 ;  /* 0x000000ffff0c7224 */ /* 0x000fe400078e0000 */
[----:B------:R-:W-:-:S07]  /*2dc30*/  IMAD.MOV.U32 R40, RZ, RZ, R14 ;  /* 0x000000ffff287224 */ /* 0x000fce00078e000e */
[----:B------:R-:W-:Y:S05]  /*2dc40*/  WARPSYNC.COLLECTIVE R15, `(.L_x_1599) ;  /* 0x000000000f087348 */ /* 0x000fea0003c00000 */
[----:B------:R0:W1:Y:S02]  /*2dc50*/  SHFL.IDX P6, R14, R13, R12, R11 ;  /* 0x0000000c0d0e7389 */ /* 0x00006400000c000b */
[----:B01----:R-:W-:Y:S01]  /*2dc60*/  ENDCOLLECTIVE ;  /* 0x000000000000791b */ /* 0x003fe20003800000 */
.L_x_1599:
        /* <DEDUP_REMOVED lines=8> */
.L_x_1600:
[----:B------:R-:W-:Y:S02]  /*2dcf0*/  IMAD.MOV.U32 R13, RZ, RZ, R49 ;  /* 0x000000ffff0d7224 */ /* 0x000fe400078e0031 */
[----:B------:R-:W-:Y:S02]  /*2dd00*/  IMAD.MOV.U32 R12, RZ, RZ, R0 ;  /* 0x000000ffff0c7224 */ /* 0x000fe400078e0000 */
[----:B------:R-:W-:-:S07]  /*2dd10*/  IMAD.MOV.U32 R42, RZ, RZ, R14 ;  /* 0x000000ffff2a7224 */ /* 0x000fce00078e000e */
[----:B------:R-:W-:Y:S05]  /*2dd20*/  WARPSYNC.COLLECTIVE R15, `(.L_x_1601) ;  /* 0x000000000f087348 */ /* 0x000fea0003c00000 */
[----:B------:R0:W1:Y:S02]  /*2dd30*/  SHFL.IDX P6, R14, R13, R12, R11 ;  /* 0x0000000c0d0e7389 */ /* 0x00006400000c000b */
[----:B01----:R-:W-:Y:S01]  /*2dd40*/  ENDCOLLECTIVE ;  /* 0x000000000000791b */ /* 0x003fe20003800000 */
.L_x_1601:
        /* <DEDUP_REMOVED lines=8> */
.L_x_1602:
[----:B------:R-:W-:Y:S02]  /*2ddd0*/  IMAD.MOV.U32 R13, RZ, RZ, R53 ;  /* 0x000000ffff0d7224 */ /* 0x000fe400078e0035 */
[----:B------:R-:W-:Y:S02]  /*2dde0*/  IMAD.MOV.U32 R12, RZ, RZ, R0 ;  /* 0x000000ffff0c7224 */ /* 0x000fe400078e0000 */
[----:B------:R-:W-:-:S07]  /*2ddf0*/  IMAD.MOV.U32 R44, RZ, RZ, R14 ;  /* 0x000000ffff2c7224 */ /* 0x000fce00078e000e */
[----:B------:R-:W-:Y:S05]  /*2de00*/  WARPSYNC.COLLECTIVE R15, `(.L_x_1603) ;  /* 0x000000000f087348 */ /* 0x000fea0003c00000 */
[----:B------:R0:W1:Y:S02]  /*2de10*/  SHFL.IDX P6, R14, R13, R12, R11 ;  /* 0x0000000c0d0e7389 */ /* 0x00006400000c000b */
[----:B01----:R-:W-:Y:S01]  /*2de20*/  ENDCOLLECTIVE ;  /* 0x000000000000791b */ /* 0x003fe20003800000 */
.L_x_1603:
[----:B------:R-:W-:Y:S01]  /*2de30*/  SEL R9, R49, R44, P0 ;  /* 0x0000002c31097207 */ /* 0x000fe20000000000 */
[----:B------:R-:W-:Y:S02]  /*2de40*/  IMAD.MOV.U32 R13, RZ, RZ, R55 ;  /* 0x000000ffff0d7224 */ /* 0x000fe400078e0037 */
[----:B------:R-:W-:Y:S02]  /*2de50*/  IMAD.MOV.U32 R12, RZ, RZ, R2 ;  /* 0x000000ffff0c7224 */ /* 0x000fe400078e0002 */
[----:B------:R-:W-:-:S07]  /*2de60*/  IMAD.MOV.U32 R53, RZ, RZ, R14 ;  /* 0x000000ffff357224 */ /* 0x000fce00078e000e */
[----:B------:R-:W-:Y:S05]  /*2de70*/  WARPSYNC.COLLECTIVE R15, `(.L_x_1604) ;  /* 0x000000000f087348 */ /* 0x000fea0003c00000 */
[----:B------:R0:W1:Y:S02]  /*2de80*/  SHFL.IDX P6, R14, R13, R12, R11 ;  /* 0x0000000c0d0e7389 */ /* 0x00006400000c000b */
[----:B01----:R-:W-:Y:S01]  /*2de90*/  ENDCOLLECTIVE ;  /* 0x000000000000791b */ /* 0x003fe20003800000 */
.L_x_1604:
[----:B------:R-:W-:Y:S02]  /*2dea0*/  IMAD.MOV.U32 R13, RZ, RZ, R57 ;  /* 0x000000ffff0d7224 */ /* 0x000fe400078e0039 */
[----:B------:R-:W-:Y:S02]  /*2deb0*/  IMAD.MOV.U32 R12, RZ, RZ, R0 ;  /* 0x000000ffff0c7224 */ /* 0x000fe400078e0000 */
[----:B------:R-:W-:-:S07]  /*2dec0*/  IMAD.MOV.U32 R46, RZ, RZ, R14 ;  /* 0x000000ffff2e7224 */ /* 0x000fce00078e000e */
[----:B------:R-:W-:Y:S05]  /*2ded0*/  WARPSYNC.COLLECTIVE R15, `(.L_x_1605) ;  /* 0x000000000f087348 */ /* 0x000fea0003c00000 */
[----:B------:R0:W1:Y:S02]  /*2dee0*/  SHFL.IDX P6, R14, R13, R12, R11 ;  /* 0x0000000c0d0e7389 */ /* 0x00006400000c000b */
[----:B01----:R-:W-:Y:S01]  /*2def0*/  ENDCOLLECTIVE ;  /* 0x000000000000791b */ /* 0x003fe20003800000 */
.L_x_1605:
        /* <DEDUP_REMOVED lines=8> */
.L_x_1606:
[----:B------:R-:W-:Y:S02]  /*2df80*/  IMAD.MOV.U32 R13, RZ, RZ, R61 ;  /* 0x000000ffff0d7224 */ /* 0x000fe400078e003d */
[----:B------:R-:W-:Y:S02]  /*2df90*/  IMAD.MOV.U32 R12, RZ, RZ, R0 ;  /* 0x000000ffff0c7224 */ /* 0x000fe400078e0000 */
[----:B------:R-:W-:-:S07]  /*2dfa0*/  IMAD.MOV.U32 R48, RZ, RZ, R14 ;  /* 0x000000ffff307224 */ /* 0x000fce00078e000e */
[----:B------:R-:W-:Y:S05]  /*2dfb0*/  WARPSYNC.COLLECTIVE R15, `(.L_x_1607) ;  /* 0x000000000f087348 */ /* 0x000fea0003c00000 */
[----:B------:R0:W1:Y:S02]  /*2dfc0*/  SHFL.IDX P6, R14, R13, R12, R11 ;  /* 0x0000000c0d0e7389 */ /* 0x00006400000c000b */
[----:B01----:R-:W-:Y:S01]  /*2dfd0*/  ENDCOLLECTIVE ;  /* 0x000000000000791b */ /* 0x003fe20003800000 */
.L_x_1607:
        /* <DEDUP_REMOVED lines=8> */
.L_x_1608:
[----:B------:R-:W-:Y:S02]  /*2e060*/  IMAD.MOV.U32 R13, RZ, RZ, R65 ;  /* 0x000000ffff0d7224 */ /* 0x000fe400078e0041 */
[----:B------:R-:W-:Y:S02]  /*2e070*/  IMAD.MOV.U32 R12, RZ, RZ, R0 ;  /* 0x000000ffff0c7224 */ /* 0x000fe400078e0000 */
[----:B------:R-:W-:-:S07]  /*2e080*/  IMAD.MOV.U32 R50, RZ, RZ, R14 ;  /* 0x000000ffff327224 */ /* 0x000fce00078e000e */
[----:B------:R-:W-:Y:S05]  /*2e090*/  WARPSYNC.COLLECTIVE R15, `(.L_x_1609) ;  /* 0x000000000f087348 */ /* 0x000fea0003c00000 */
[----:B------:R0:W1:Y:S02]  /*2e0a0*/  SHFL.IDX P6, R14, R13, R12, R11 ;  /* 0x0000000c0d0e7389 */ /* 0x00006400000c000b */
[----:B01----:R-:W-:Y:S01]  /*2e0b0*/  ENDCOLLECTIVE ;  /* 0x000000000000791b */ /* 0x003fe20003800000 */
.L_x_1609:
        /* <DEDUP_REMOVED lines=8> */
.L_x_1610:
[----:B------:R-:W-:Y:S02]  /*2e140*/  IMAD.MOV.U32 R13, RZ, RZ, R69 ;  /* 0x000000ffff0d7224 */ /* 0x000fe400078e0045 */
[----:B------:R-:W-:Y:S02]  /*2e150*/  IMAD.MOV.U32 R12, RZ, RZ, R0 ;  /* 0x000000ffff0c7224 */ /* 0x000fe400078e0000 */
[----:B------:R-:W-:-:S07]  /*2e160*/  IMAD.MOV.U32 R52, RZ, RZ, R14 ;  /* 0x000000ffff347224 */ /* 0x000fce00078e000e */
[----:B------:R-:W-:Y:S05]  /*2e170*/  WARPSYNC.COLLECTIVE R15, `(.L_x_1611) ;  /* 0x000000000f087348 */ /* 0x000fea0003c00000 */
[----:B------:R0:W1:Y:S02]  /*2e180*/  SHFL.IDX P6, R14, R13, R12, R11 ;  /* 0x0000000c0d0e7389 */ /* 0x00006400000c000b */
[----:B01----:R-:W-:Y:S01]  /*2e190*/  ENDCOLLECTIVE ;  /* 0x000000000000791b */ /* 0x003fe20003800000 */
.L_x_1611:
        /* <DEDUP_REMOVED lines=8> */
.L_x_1612:
[----:B------:R-:W-:Y:S02]  /*2e220*/  IMAD.MOV.U32 R13, RZ, RZ, R73 ;  /* 0x000000ffff0d7224 */ /* 0x000fe400078e0049 */
[----:B------:R-:W-:Y:S02]  /*2e230*/  IMAD.MOV.U32 R12, RZ, RZ, R0 ;  /* 0x000000ffff0c7224 */ /* 0x000fe400078e0000 */
[----:B------:R-:W-:-:S07]  /*2e240*/  IMAD.MOV.U32 R54, RZ, RZ, R14 ;  /* 0x000000ffff367224 */ /* 0x000fce00078e000e */
[----:B------:R-:W-:Y:S05]  /*2e250*/  WARPSYNC.COLLECTIVE R15, `(.L_x_1613) ;  /* 0x000000000f087348 */ /* 0x000fea0003c00000 */
[----:B------:R0:W1:Y:S02]  /*2e260*/  SHFL.IDX P6, R14, R13, R12, R11 ;  /* 0x0000000c0d0e7389 */ /* 0x00006400000c000b */
[----:B01----:R-:W-:Y:S01]  /*2e270*/  ENDCOLLECTIVE ;  /* 0x000000000000791b */ /* 0x003fe20003800000 */
.L_x_1613:
        /* <DEDUP_REMOVED lines=8> */
.L_x_1614:
[----:B------:R-:W-:Y:S01]  /*2e300*/  SEL R11, R44, R49, P0 ;  /* 0x000000312c0b7207 */ /* 0x000fe20000000000 */
[----:B------:R-:W-:Y:S06]  /*2e310*/  BRA `(.L_x_1615) ;  /* 0xffffff6000407947 */ /* 0x000fec000383ffff */
.L_x_1412:
[----:B------:R-:W0:Y:S01]  /*2e320*/  S2R R6, SR_TID.X ;  /* 0x0000000000067919 */ /* 0x000e220000002100 */
[----:B------:R-:W-:Y:S01]  /*2e330*/  BSSY B1, `(.L_x_1616) ;  /* 0x000000a000017945 */ /* 0x000fe20003800000 */
[----:B------:R-:W-:Y:S02]  /*2e340*/  IMAD.MOV.U32 R12, RZ, RZ, RZ ;  /* 0x000000ffff0c7224 */ /* 0x000fe400078e00ff */
[----:B------:R-:W-:Y:S02]  /*2e350*/  IMAD.MOV.U32 R11, RZ, RZ, 0x1f ;  /* 0x0000001fff0b7424 */ /* 0x000fe400078e00ff */
[----:B------:R-:W-:Y:S01]  /*2e360*/  IMAD.MOV.U32 R15, RZ, RZ, -0x1 ;  /* 0xffffffffff0f7424 */ /* 0x000fe200078e00ff */
[----:B0-----:R-:W-:-:S04]  /*2e370*/  SHF.R.U32.HI R6, RZ, 0x5, R6 ;  /* 0x00000005ff067819 */ /* 0x001fc80000011606 */
[----:B------:R-:W-:-:S05]  /*2e380*/  LOP3.LUT R6, R6, 0x3, RZ, 0xc0, !PT ;  /* 0x0000000306067812 */ /* 0x000fca00078ec0ff */
[----:B------:R-:W-:-:S07]  /*2e390*/  IMAD.MOV.U32 R13, RZ, RZ, R6 ;  /* 0x000000ffff0d7224 */ /* 0x000fce00078e0006 */
[----:B------:R-:W-:Y:S05]  /*2e3a0*/  WARPSYNC.COLLECTIVE R15, `(.L_x_1617) ;  /* 0x000000000f087348 */ /* 0x000fea0003c00000 */
[----:B------:R0:W1:Y:S02]  /*2e3b0*/  SHFL.IDX P6, R14, R13, R12, R11 ;  /* 0x0000000c0d0e7389 */ /* 0x00006400000c000b */
[----:B01----:R-:W-:Y:S01]  /*2e3c0*/  ENDCOLLECTIVE ;  /* 0x000000000000791b */ /* 0x003fe20003800000 */
.L_x_1617:
[----:B------:R-:W-:Y:S05]  /*2e3d0*/  BSYNC B1 ;  /* 0x0000000000017941 */ /* 0x000fea0003800000 */
.L_x_1616:
[----:B------:R-:W-:Y:S05]  /*2e3e0*/  BRA `(.L_x_1618) ;  /* 0xffffff9000987947 */ /* 0x000fea000383ffff */
.L_x_1414:
[----:B------:R-:W-:Y:S01]  /*2e3f0*/  BSSY B1, `(.L_x_1619) ;  /* 0x0000006000017945 */ /* 0x000fe20003800000 */
[----:B------:R-:W-:-:S07]  /*2e400*/  IMAD.MOV.U32 R15, RZ, RZ, -0x1 ;  /* 0xffffffffff0f7424 */ /* 0x000fce00078e00ff */
[----:B0-----:R-:W-:Y:S05]  /*2e410*/  WARPSYNC.COLLECTIVE R15, `(.L_x_1620) ;  /* 0x000000000f0c7348 */ /* 0x001fea0003c00000 */
[----:B------:R-:W-:Y:S02]  /*2e420*/  ELECT P6, UR62, PT ;  /* 0x00000000003e782f */ /* 0x000fe400038c0000 */
[----:B------:R-:W-:Y:S01]  /*2e430*/  MOV R14, UR62 ;  /* 0x0000003e000e7c02 */ /* 0x000fe20008000f00 */
[----:B0-----:R-:W-:Y:S10]  /*2e440*/  ENDCOLLECTIVE ;  /* 0x000000000000791b */ /* 0x001ff40003800000 */
.L_x_1620:
[----:B------:R-:W-:Y:S05]  /*2e450*/  BSYNC B1 ;  /* 0x0000000000017941 */ /* 0x000fea0003800000 */
.L_x_1619:
[----:B------:R-:W-:Y:S05]  /*2e460*/  BRA `(.L_x_1413) ;  /* 0xffffff9000907947 */ /* 0x000fea000383ffff */
.L_x_1416:
[----:B0-----:R0:W1:Y:S02]  /*2e470*/  SYNCS.PHASECHK.TRANS64.TRYWAIT P0, [R12+URZ+0x28820], R5 ;  /* 0x028820050c0075a7 */ /* 0x001064000800017f */
[----:B-1----:R-:W-:Y:S05]  /*2e480*/  @!P0 NANOSLEEP.SYNCS 0x989680 ;  /* 0x009896800000895d */ /* 0x002fea0003900000 */
[----:B------:R-:W1:Y:S02]  /*2e490*/  @!P0 SYNCS.PHASECHK.TRANS64 P0, [R12+URZ+0x28820], R5 ;  /* 0x028820050c0085a7 */ /* 0x000e64000800007f */
[----:B-1----:R-:W-:Y:S05]  /*2e4a0*/  @!P0 BRA `(.L_x_1416) ;  /* 0xfffffffc00f08947 */ /* 0x002fea000383ffff */
[----:B------:R-:W-:Y:S05]  /*2e4b0*/  BRA `(.L_x_1621) ;  /* 0xffffff9000ac7947 */ /* 0x000fea000383ffff */
.L_x_1420:
[----:B-1----:R1:W2:Y:S02]  /*2e4c0*/  SYNCS.PHASECHK.TRANS64.TRYWAIT P0, [R9+URZ+0x288a0], R10 ;  /* 0x0288a00a090075a7 */ /* 0x0022a4000800017f */
[----:B--2---:R-:W-:Y:S05]  /*2e4d0*/  @!P0 NANOSLEEP.SYNCS 0x989680 ;  /* 0x009896800000895d */ /* 0x004fea0003900000 */
[----:B------:R-:W2:Y:S02]  /*2e4e0*/  @!P0 SYNCS.PHASECHK.TRANS64 P0, [R9+URZ+0x288a0], R10 ;  /* 0x0288a00a090085a7 */ /* 0x000ea4000800007f */
[----:B--2---:R-:W-:Y:S05]  /*2e4f0*/  @!P0 BRA `(.L_x_1420) ;  /* 0xfffffffc00f08947 */ /* 0x004fea000383ffff */
[----:B------:R-:W-:Y:S05]  /*2e500*/  BRA `(.L_x_1622) ;  /* 0xffffff9000cc7947 */ /* 0x000fea000383ffff */
.L_x_1425:
[----:B0-----:R0:W2:Y:S02]  /*2e510*/  SYNCS.PHASECHK.TRANS64.TRYWAIT P0, [R9+URZ+0x288c0], R10 ;  /* 0x0288c00a090075a7 */ /* 0x0010a4000800017f */
[----:B--2---:R-:W-:Y:S05]  /*2e520*/  @!P0 NANOSLEEP.SYNCS 0x989680 ;  /* 0x009896800000895d */ /* 0x004fea0003900000 */
[----:B------:R-:W2:Y:S02]  /*2e530*/  @!P0 SYNCS.PHASECHK.TRANS64 P0, [R9+URZ+0x288c0], R10 ;  /* 0x0288c00a090085a7 */ /* 0x000ea4000800007f */
[----:B--2---:R-:W-:Y:S05]  /*2e540*/  @!P0 BRA `(.L_x_1425) ;  /* 0xfffffffc00f08947 */ /* 0x004fea000383ffff */
[----:B------:R-:W-:Y:S05]  /*2e550*/  BRA `(.L_x_1623) ;  /* 0xffffff94004c7947 */ /* 0x000fea000383ffff */
.L_x_1432:
[----:B0-----:R0:W1:Y:S02]  /*2e560*/  SYNCS.PHASECHK.TRANS64.TRYWAIT P1, [R7+URZ+0x288a0], R8 ;  /* 0x0288a008070075a7 */ /* 0x001064000802017f */
[----:B-1----:R-:W-:Y:S05]  /*2e570*/  @!P1 NANOSLEEP.SYNCS 0x989680 ;  /* 0x009896800000995d */ /* 0x002fea0003900000 */
[----:B------:R-:W1:Y:S02]  /*2e580*/  @!P1 SYNCS.PHASECHK.TRANS64 P1, [R7+URZ+0x288a0], R8 ;  /* 0x0288a008070095a7 */ /* 0x000e64000802007f */
[----:B-1----:R-:W-:Y:S05]  /*2e590*/  @!P1 BRA `(.L_x_1432) ;  /* 0xfffffffc00f09947 */ /* 0x002fea000383ffff */
[----:B------:R-:W-:Y:S05]  /*2e5a0*/  BRA `(.L_x_1624) ;  /* 0xffffff98002c7947 */ /* 0x000fea000383ffff */
.L_x_1437:
[----:B-1----:R1:W2:Y:S02]  /*2e5b0*/  SYNCS.PHASECHK.TRANS64.TRYWAIT P1, [R7+URZ+0x288c0], R8 ;  /* 0x0288c008070075a7 */ /* 0x0022a4000802017f */
[----:B--2---:R-:W-:Y:S05]  /*2e5c0*/  @!P1 NANOSLEEP.SYNCS 0x989680 ;  /* 0x009896800000995d */ /* 0x004fea0003900000 */
[----:B------:R-:W2:Y:S02]  /*2e5d0*/  @!P1 SYNCS.PHASECHK.TRANS64 P1, [R7+URZ+0x288c0], R8 ;  /* 0x0288c008070095a7 */ /* 0x000ea4000802007f */
[----:B--2---:R-:W-:Y:S05]  /*2e5e0*/  @!P1 BRA `(.L_x_1437) ;  /* 0xfffffffc00f09947 */ /* 0x004fea000383ffff */
[----:B------:R-:W-:Y:S05]  /*2e5f0*/  BRA `(.L_x_1625) ;  /* 0xffffff9800a47947 */ /* 0x000fea000383ffff */
.L_x_1458:
[----:B-1----:R-:W1:Y:S01]  /*2e600*/  S2R R5, SR_TID.X ;  /* 0x0000000000057919 */ /* 0x002e620000002100 */
        /* <DEDUP_REMOVED lines=10> */
.L_x_1627:
[----:B------:R-:W-:Y:S05]  /*2e6b0*/  BSYNC B0 ;  /* 0x0000000000007941 */ /* 0x000fea0003800000 */
.L_x_1626:
[----:B------:R-:W-:Y:S05]  /*2e6c0*/  BRA `(.L_x_1628) ;  /* 0xffffffa800787947 */ /* 0x000fea000383ffff */
.L_x_1460:
[----:B------:R-:W-:Y:S01]  /*2e6d0*/  BSSY B0, `(.L_x_1629) ;  /* 0x0000006000007945 */ /* 0x000fe20003800000 */
[----:B------:R-:W-:-:S07]  /*2e6e0*/  IMAD.MOV.U32 R15, RZ, RZ, -0x1 ;  /* 0xffffffffff0f7424 */ /* 0x000fce00078e00ff */
[----:B01----:R-:W-:Y:S05]  /*2e6f0*/  WARPSYNC.COLLECTIVE R15, `(.L_x_1630) ;  /* 0x000000000f0c7348 */ /* 0x003fea0003c00000 */
[----:B------:R-:W-:Y:S02]  /*2e700*/  ELECT P6, UR62, PT ;  /* 0x00000000003e782f */ /* 0x000fe400038c0000 */
[----:B------:R-:W-:Y:S01]  /*2e710*/  MOV R14, UR62 ;  /* 0x0000003e000e7c02 */ /* 0x000fe20008000f00 */
[----:B01----:R-:W-:Y:S10]  /*2e720*/  ENDCOLLECTIVE ;  /* 0x000000000000791b */ /* 0x003ff40003800000 */
.L_x_1630:
[----:B------:R-:W-:Y:S05]  /*2e730*/  BSYNC B0 ;  /* 0x0000000000007941 */ /* 0x000fea0003800000 */
.L_x_1629:
[----:B------:R-:W-:Y:S05]  /*2e740*/  BRA `(.L_x_1631) ;  /* 0xffffffa800707947 */ /* 0x000fea000383ffff */
.L_x_1463:
[----:B-1----:R1:W2:Y:S02]  /*2e750*/  SYNCS.PHASECHK.TRANS64.TRYWAIT P2, [R5+URZ+0x28880], R7 ;  /* 0x02888007050075a7 */ /* 0x0022a4000804017f */
[----:B--2---:R-:W-:Y:S05]  /*2e760*/  @!P2 NANOSLEEP.SYNCS 0x989680 ;  /* 0x009896800000a95d */ /* 0x004fea0003900000 */
[----:B------:R-:W2:Y:S02]  /*2e770*/  @!P2 SYNCS.PHASECHK.TRANS64 P2, [R5+URZ+0x28880], R7 ;  /* 0x028880070500a5a7 */ /* 0x000ea4000804007f */
[----:B--2---:R-:W-:Y:S05]  /*2e780*/  @!P2 BRA `(.L_x_1463) ;  /* 0xfffffffc00f0a947 */ /* 0x004fea000383ffff */
[----:B------:R-:W-:Y:S05]  /*2e790*/  BRA `(.L_x_1632) ;  /* 0xffffffa800e87947 */ /* 0x000fea000383ffff */
.L_x_1465:
[----:B--2---:R2:W3:Y:S02]  /*2e7a0*/  SYNCS.PHASECHK.TRANS64.TRYWAIT P2, [R5+URZ+0x28840], R7 ;  /* 0x02884007050075a7 */ /* 0x0044e4000804017f */
[----:B---3--:R-:W-:Y:S05]  /*2e7b0*/  @!P2 NANOSLEEP.SYNCS 0x989680 ;  /* 0x009896800000a95d */ /* 0x008fea0003900000 */
[----:B------:R-:W3:Y:S02]  /*2e7c0*/  @!P2 SYNCS.PHASECHK.TRANS64 P2, [R5+URZ+0x28840], R7 ;  /* 0x028840070500a5a7 */ /* 0x000ee4000804007f */
[----:B---3--:R-:W-:Y:S05]  /*2e7d0*/  @!P2 BRA `(.L_x_1465) ;  /* 0xfffffffc00f0a947 */ /* 0x008fea000383ffff */
[----:B------:R-:W-:Y:S05]  /*2e7e0*/  BRA `(.L_x_1633) ;  /* 0xffffffac004c7947 */ /* 0x000fea000383ffff */
.L_x_1468:
[----:B-1----:R-:W1:Y:S01]  /*2e7f0*/  S2R R5, SR_CgaCtaId ;  /* 0x0000000000057919 */ /* 0x002e620000008800 */
[----:B------:R-:W-:-:S04]  /*2e800*/  MOV R4, 0x400 ;  /* 0x0000040000047802 */ /* 0x000fc80000000f00 */
[----:B-1----:R-:W-:-:S04]  /*2e810*/  LEA R4, R5, R4, 0x18 ;  /* 0x0000000405047211 */ /* 0x002fc800078ec0ff */
[----:B------:R1:W2:Y:S03]  /*2e820*/  SYNCS.PHASECHK.TRANS64.TRYWAIT P0, [R4+URZ+0x28820], R3 ;  /* 0x02882003040075a7 */ /* 0x0002a6000800017f */
[----:B--2---:R-:W-:Y:S05]  /*2e830*/  @!P0 NANOSLEEP.SYNCS 0x989680 ;  /* 0x009896800000895d */ /* 0x004fea0003900000 */
[----:B------:R-:W2:Y:S02]  /*2e840*/  @!P0 SYNCS.PHASECHK.TRANS64 P0, [R4+URZ+0x28820], R3 ;  /* 0x02882003040085a7 */ /* 0x000ea4000800007f */
[----:B--2---:R-:W-:Y:S05]  /*2e850*/  @!P0 BRA `(.L_x_1468) ;  /* 0xfffffffc00e48947 */ /* 0x004fea000383ffff */
[----:B------:R-:W-:Y:S05]  /*2e860*/  BRA `(.L_x_1634) ;  /* 0xffffffb000107947 */ /* 0x000fea000383ffff */
.L_x_1474:
[----:B---3--:R3:W4:Y:S02]  /*2e870*/  SYNCS.PHASECHK.TRANS64.TRYWAIT P0, [R5+URZ+0x28880], R4 ;  /* 0x02888004050075a7 */ /* 0x008724000800017f */
[----:B----4-:R-:W-:Y:S05]  /*2e880*/  @!P0 NANOSLEEP.SYNCS 0x989680 ;  /* 0x009896800000895d */ /* 0x010fea0003900000 */
[----:B------:R-:W4:Y:S02]  /*2e890*/  @!P0 SYNCS.PHASECHK.TRANS64 P0, [R5+URZ+0x28880], R4 ;  /* 0x02888004050085a7 */ /* 0x000f24000800007f */
[----:B----4-:R-:W-:Y:S05]  /*2e8a0*/  @!P0 BRA `(.L_x_1474) ;  /* 0xfffffffc00f08947 */ /* 0x010fea000383ffff */
[----:B------:R-:W-:Y:S05]  /*2e8b0*/  BRA `(.L_x_1635) ;  /* 0xffffffb000d07947 */ /* 0x000fea000383ffff */
.L_x_1479:
[----:B0-----:R0:W2:Y:S02]  /*2e8c0*/  SYNCS.PHASECHK.TRANS64.TRYWAIT P0, [R5+URZ+0x28840], R4 ;  /* 0x02884004050075a7 */ /* 0x0010a4000800017f */
[----:B--2---:R-:W-:Y:S05]  /*2e8d0*/  @!P0 NANOSLEEP.SYNCS 0x989680 ;  /* 0x009896800000895d */ /* 0x004fea0003900000 */
[----:B------:R-:W2:Y:S02]  /*2e8e0*/  @!P0 SYNCS.PHASECHK.TRANS64 P0, [R5+URZ+0x28840], R4 ;  /* 0x02884004050085a7 */ /* 0x000ea4000800007f */
[----:B--2---:R-:W-:Y:S05]  /*2e8f0*/  @!P0 BRA `(.L_x_1479) ;  /* 0xfffffffc00f08947 */ /* 0x004fea000383ffff */
[----:B------:R-:W-:Y:S05]  /*2e900*/  BRA `(.L_x_1636) ;  /* 0xffffffb4005c7947 */ /* 0x000fea000383ffff */
.L_x_1485:
[----:B---3--:R3:W4:Y:S02]  /*2e910*/  SYNCS.PHASECHK.TRANS64.TRYWAIT P2, [R20+URZ+0x28870], R3 ;  /* 0x02887003140075a7 */ /* 0x008724000804017f */
[----:B----4-:R-:W-:Y:S05]  /*2e920*/  @!P2 NANOSLEEP.SYNCS 0x989680 ;  /* 0x009896800000a95d */ /* 0x010fea0003900000 */
[----:B------:R-:W4:Y:S02]  /*2e930*/  @!P2 SYNCS.PHASECHK.TRANS64 P2, [R20+URZ+0x28870], R3 ;  /* 0x028870031400a5a7 */ /* 0x000f24000804007f */
[----:B----4-:R-:W-:Y:S05]  /*2e940*/  @!P2 BRA `(.L_x_1485) ;  /* 0xfffffffc00f0a947 */ /* 0x010fea000383ffff */
[----:B------:R-:W-:Y:S05]  /*2e950*/  BRA `(.L_x_1637) ;  /* 0xffffffb800047947 */ /* 0x000fea000383ffff */
.L_x_1487:
[----:B---3--:R3:W4:Y:S02]  /*2e960*/  SYNCS.PHASECHK.TRANS64.TRYWAIT P2, [R20+URZ+0x28860], R3 ;  /* 0x02886003140075a7 */ /* 0x008724000804017f */
[----:B----4-:R-:W-:Y:S05]  /*2e970*/  @!P2 NANOSLEEP.SYNCS 0x989680 ;  /* 0x009896800000a95d */ /* 0x010fea0003900000 */
[----:B------:R-:W4:Y:S02]  /*2e980*/  @!P2 SYNCS.PHASECHK.TRANS64 P2, [R20+URZ+0x28860], R3 ;  /* 0x028860031400a5a7 */ /* 0x000f24000804007f */
[----:B----4-:R-:W-:Y:S05]  /*2e990*/  @!P2 BRA `(.L_x_1487) ;  /* 0xfffffffc00f0a947 */ /* 0x010fea000383ffff */
[----:B------:R-:W-:Y:S05]  /*2e9a0*/  BRA `(.L_x_1638) ;  /* 0xffffffb8000c7947 */ /* 0x000fea000383ffff */
.L_x_1494:
[----:B0-----:R0:W3:Y:S02]  /*2e9b0*/  SYNCS.PHASECHK.TRANS64.TRYWAIT P0, [R18+URZ+0x28870], R3 ;  /* 0x02887003120075a7 */ /* 0x0010e4000800017f */
[----:B---3--:R-:W-:Y:S05]  /*2e9c0*/  @!P0 NANOSLEEP.SYNCS 0x989680 ;  /* 0x009896800000895d */ /* 0x008fea0003900000 */
[----:B------:R-:W3:Y:S02]  /*2e9d0*/  @!P0 SYNCS.PHASECHK.TRANS64 P0, [R18+URZ+0x28870], R3 ;  /* 0x02887003120085a7 */ /* 0x000ee4000800007f */
[----:B---3--:R-:W-:Y:S05]  /*2e9e0*/  @!P0 BRA `(.L_x_1494) ;  /* 0xfffffffc00f08947 */ /* 0x008fea000383ffff */
[----:B------:R-:W-:Y:S05]  /*2e9f0*/  BRA `(.L_x_1639) ;  /* 0xffffffc000387947 */ /* 0x000fea000383ffff */
.L_x_1496:
[----:B0-----:R0:W3:Y:S02]  /*2ea00*/  SYNCS.PHASECHK.TRANS64.TRYWAIT P0, [R18+URZ+0x28860], R3 ;  /* 0x02886003120075a7 */ /* 0x0010e4000800017f */
[----:B---3--:R-:W-:Y:S05]  /*2ea10*/  @!P0 NANOSLEEP.SYNCS 0x989680 ;  /* 0x009896800000895d */ /* 0x008fea0003900000 */
[----:B------:R-:W3:Y:S02]  /*2ea20*/  @!P0 SYNCS.PHASECHK.TRANS64 P0, [R18+URZ+0x28860], R3 ;  /* 0x02886003120085a7 */ /* 0x000ee4000800007f */
[----:B---3--:R-:W-:Y:S05]  /*2ea30*/  @!P0 BRA `(.L_x_1496) ;  /* 0xfffffffc00f08947 */ /* 0x008fea000383ffff */
[----:B------:R-:W-:Y:S05]  /*2ea40*/  BRA `(.L_x_1640) ;  /* 0xffffffc000407947 */ /* 0x000fea000383ffff */
.L_x_1500:
[----:B------:R-:W2:Y:S01]  /*2ea50*/  LDL R3, [R1] ;  /* 0x0000000001037983 */ /* 0x000ea20000100800 */
[----:B------:R-:W-:Y:S01]  /*2ea60*/  BSSY B0, `(.L_x_1641) ;  /* 0x0000008000007945 */ /* 0x000fe20003800000 */
[----:B------:R-:W-:Y:S02]  /*2ea70*/  IMAD.MOV.U32 R12, RZ, RZ, RZ ;  /* 0x000000ffff0c7224 */ /* 0x000fe400078e00ff */
[----:B------:R-:W-:Y:S02]  /*2ea80*/  IMAD.MOV.U32 R11, RZ, RZ, 0x1f ;  /* 0x0000001fff0b7424 */ /* 0x000fe400078e00ff */
[----:B------:R-:W-:Y:S02]  /*2ea90*/  IMAD.MOV.U32 R15, RZ, RZ, -0x1 ;  /* 0xffffffffff0f7424 */ /* 0x000fe400078e00ff */
[----:B--2---:R-:W-:-:S07]  /*2eaa0*/  IMAD.MOV.U32 R13, RZ, RZ, R3 ;  /* 0x000000ffff0d7224 */ /* 0x004fce00078e0003 */
[----:B------:R-:W-:Y:S05]  /*2eab0*/  WARPSYNC.COLLECTIVE R15, `(.L_x_1642) ;  /* 0x000000000f087348 */ /* 0x000fea0003c00000 */
[----:B------:R0:W1:Y:S02]  /*2eac0*/  SHFL.IDX P6, R14, R13, R12, R11 ;  /* 0x0000000c0d0e7389 */ /* 0x00006400000c000b */
[----:B01----:R-:W-:Y:S01]  /*2ead0*/  ENDCOLLECTIVE ;  /* 0x000000000000791b */ /* 0x003fe20003800000 */
.L_x_1642:
[----:B------:R-:W-:Y:S05]  /*2eae0*/  BSYNC B0 ;  /* 0x0000000000007941 */ /* 0x000fea0003800000 */
.L_x_1641:
[----:B------:R0:W5:Y:S01]  /*2eaf0*/  LDL R2, [R1+0xc] ;  /* 0x00000c0001027983 */ /* 0x0001620000100800 */
[----:B------:R-:W-:Y:S02]  /*2eb00*/  IMAD.MOV.U32 R13, RZ, RZ, R3 ;  /* 0x000000ffff0d7224 */ /* 0x000fe400078e0003 */
[----:B------:R-:W-:Y:S02]  /*2eb10*/  IMAD.MOV.U32 R12, RZ, RZ, 0x1 ;  /* 0x00000001ff0c7424 */ /* 0x000fe400078e00ff */
[----:B------:R-:W-:Y:S02]  /*2eb20*/  IMAD.MOV.U32 R11, RZ, RZ, 0x1f ;  /* 0x0000001fff0b7424 */ /* 0x000fe400078e00ff */
[----:B------:R-:W-:Y:S02]  /*2eb30*/  IMAD.MOV.U32 R15, RZ, RZ, -0x1 ;  /* 0xffffffffff0f7424 */ /* 0x000fe400078e00ff */
[----:B0-----:R-:W-:-:S07]  /*2eb40*/  IMAD.MOV.U32 R0, RZ, RZ, R14 ;  /* 0x000000ffff007224 */ /* 0x001fce00078e000e */
[----:B-----5:R-:W-:Y:S05]  /*2eb50*/  WARPSYNC.COLLECTIVE R15, `(.L_x_1643) ;  /* 0x000000000f087348 */ /* 0x020fea0003c00000 */
[----:B------:R0:W1:Y:S02]  /*2eb60*/  SHFL.IDX P6, R14, R13, R12, R11 ;  /* 0x0000000c0d0e7389 */ /* 0x00006400000c000b */
[----:B01---5:R-:W-:Y:S01]  /*2eb70*/  ENDCOLLECTIVE ;  /* 0x000000000000791b */ /* 0x023fe20003800000 */
.L_x_1643:
[----:B------:R-:W-:Y:S01]  /*2eb80*/  ULDC UR4, c[0x0][0xc14] ;  /* 0x0003050000047ab9 */ /* 0x000fe20000000800 */
[----:B------:R-:W-:Y:S02]  /*2eb90*/  IMAD.IADD R7, R2, 0x1, R6 ;  /* 0x0000000102077824 */ /* 0x000fe400078e0206 */
[----:B------:R-:W-:Y:S02]  /*2eba0*/  IMAD.MOV.U32 R11, RZ, RZ, RZ ;  /* 0x000000ffff0b7224 */ /* 0x000fe400078e00ff */
[----:B------:R-:W-:Y:S01]  /*2ebb0*/  IMAD.MOV.U32 R5, RZ, RZ, R14 ;  /* 0x000000ffff057224 */ /* 0x000fe200078e000e */
[----:B------:R-:W-:-:S13]  /*2ebc0*/  ISETP.GE.OR P1, PT, R7, UR4, !P0 ;  /* 0x0000000407007c0c */ /* 0x000fda000c726670 */
[----:B------:R-:W0:Y:S02]  /*2ebd0*/  @!P1 LDC.64 R2, c[0x0][0xc58] ;  /* 0x00031600ff029b82 */ /* 0x000e240000000a00 */
[----:B0-----:R-:W-:-:S06]  /*2ebe0*/  @!P1 IMAD.WIDE R2, R7, 0x4, R2 ;  /* 0x0000000407029825 */ /* 0x001fcc00078e0202 */
[----:B------:R0:W2:Y:S01]  /*2ebf0*/  @!P1 LDG.E R3, desc[UR38][R2.64] ;  /* 0x0000002602039981 */ /* 0x0000a2000c1e1900 */
[C---:B------:R-:W-:Y:S02]  /*2ec00*/  ISETP.GE.U32.AND P2, PT, R6.reuse, 0x2, PT ;  /* 0x000000020600780c */ /* 0x040fe40003f46070 */
[C---:B------:R-:W-:Y:S02]  /*2ec10*/  ISETP.GE.U32.AND P3, PT, R6.reuse, 0x4, PT ;  /* 0x000000040600780c */ /* 0x040fe40003f66070 */
[C---:B------:R-:W-:Y:S02]  /*2ec20*/  ISETP.GE.U32.AND P4, PT, R6.reuse, 0x8, PT ;  /* 0x000000080600780c */ /* 0x040fe40003f86070 */
[C---:B------:R-:W-:Y:S01]  /*2ec30*/  ISETP.GE.U32.AND P5, PT, R6.reuse, 0x10, PT ;  /* 0x000000100600780c */ /* 0x040fe20003fa6070 */
[----:B0-----:R-:W-:Y:S02]  /*2ec40*/  IMAD.MOV.U32 R2, RZ, RZ, RZ ;  /* 0x000000ffff027224 */ /* 0x001fe400078e00ff */
[----:B--2---:R-:W-:Y:S01]  /*2ec50*/  @!P1 IMAD.MOV.U32 R2, RZ, RZ, R3 ;  /* 0x000000ffff029224 */ /* 0x004fe200078e0003 */
[----:B------:R-:W-:-:S03]  /*2ec60*/  ISETP.NE.AND P1, PT, R6, RZ, PT ;  /* 0x000000ff0600720c */ /* 0x000fc60003f25270 */
[----:B------:R-:W-:-:S10]  /*2ec70*/  IMAD.MOV.U32 R13, RZ, RZ, R2 ;  /* 0x000000ffff0d7224 */ /* 0x000fd400078e0002 */
[----:B------:R-:W-:Y:S05]  /*2ec80*/  WARPSYNC.COLLECTIVE R15, `(.L_x_1644) ;  /* 0x000000000f087348 */ /* 0x000fea0003c00000 */
[----:B------:R0:W1:Y:S02]  /*2ec90*/  SHFL.UP P6, R14, R13, R12, R11 ;  /* 0x0400000c0d0e7389 */ /* 0x00006400000c000b */
[----:B01----:R-:W-:Y:S01]  /*2eca0*/  ENDCOLLECTIVE ;  /* 0x000000000000791b */ /* 0x003fe20003800000 */
.L_x_1644:
[----:B------:R-:W-:Y:S01]  /*2ecb0*/  IMAD.MOV.U32 R12, RZ, RZ, 0x2 ;  /* 0x00000002ff0c7424 */ /* 0x000fe200078e00ff */
[----:B------:R-:W-:-:S05]  /*2ecc0*/  SEL R7, R14, RZ, P1 ;  /* 0x000000ff0e077207 */ /* 0x000fca0000800000 */
[----:B------:R-:W-:-:S04]  /*2ecd0*/  IMAD.IADD R3, R2, 0x1, R7 ;  /* 0x0000000102037824 */ /* 0x000fc800078e0207 */
[----:B------:R-:W-:-:S07]  /*2ece0*/  IMAD.MOV.U32 R13, RZ, RZ, R3 ;  /* 0x000000ffff0d7224 */ /* 0x000fce00078e0003 */
[----:B------:R-:W-:Y:S05]  /*2ecf0*/  WARPSYNC.COLLECTIVE R15, `(.L_x_1645) ;  /* 0x000000000f087348 */ /* 0x000fea0003c00000 */
[----:B------:R0:W1:Y:S02]  /*2ed00*/  SHFL.UP P6, R14, R13, R12, R11 ;  /* 0x0400000c0d0e7389 */ /* 0x00006400000c000b */
[----:B01----:R-:W-:Y:S01]  /*2ed10*/  ENDCOLLECTIVE ;  /* 0x000000000000791b */ /* 0x003fe20003800000 */
.L_x_1645:
[----:B------:R-:W-:Y:S01]  /*2ed20*/  IMAD.MOV.U32 R12, RZ, RZ, 0x4 ;  /* 0x00000004ff0c7424 */ /* 0x000fe200078e00ff */
[----:B------:R-:W-:-:S05]  /*2ed30*/  SEL R14, R14, RZ, P2 ;  /* 0x000000ff0e0e7207 */ /* 0x000fca0001000000 */
[----:B------:R-:W-:-:S04]  /*2ed40*/  IMAD.IADD R3, R3, 0x1, R14 ;  /* 0x0000000103037824 */ /* 0x000fc800078e020e */
[----:B------:R-:W-:-:S07]  /*2ed50*/  IMAD.MOV.U32 R13, RZ, RZ, R3 ;  /* 0x000000ffff0d7224 */ /* 0x000fce00078e0003 */
[----:B------:R-:W-:Y:S05]  /*2ed60*/  WARPSYNC.COLLECTIVE R15, `(.L_x_1646) ;  /* 0x000000000f087348 */ /* 0x000fea0003c00000 */
[----:B------:R0:W1:Y:S02]  /*2ed70*/  SHFL.UP P6, R14, R13, R12, R11 ;  /* 0x0400000c0d0e7389 */ /* 0x00006400000c000b */
[----:B01----:R-:W-:Y:S01]  /*2ed80*/  ENDCOLLECTIVE ;  /* 0x000000000000791b */ /* 0x003fe20003800000 */
.L_x_1646:
[----:B------:R-:W-:Y:S01]  /*2ed90*/  IMAD.MOV.U32 R12, RZ, RZ, 0x8 ;  /* 0x00000008ff0c7424 */ /* 0x000fe200078e00ff */
[----:B------:R-:W-:-:S05]  /*2eda0*/  SEL R14, R14, RZ, P3 ;  /* 0x000000ff0e0e7207 */ /* 0x000fca0001800000 */
[----:B------:R-:W-:-:S04]  /*2edb0*/  IMAD.IADD R3, R3, 0x1, R14 ;  /* 0x0000000103037824 */ /* 0x000fc800078e020e */
[----:B------:R-:W-:-:S07]  /*2edc0*/  IMAD.MOV.U32 R13, RZ, RZ, R3 ;  /* 0x000000ffff0d7224 */ /* 0x000fce00078e0003 */
[----:B------:R-:W-:Y:S05]  /*2edd0*/  WARPSYNC.COLLECTIVE R15, `(.L_x_1647) ;  /* 0x000000000f087348 */ /* 0x000fea0003c00000 */
[----:B------:R0:W1:Y:S02]  /*2ede0*/  SHFL.UP P6, R14, R13, R12, R11 ;  /* 0x0400000c0d0e7389 */ /* 0x00006400000c000b */
[----:B01----:R-:W-:Y:S01]  /*2edf0*/  ENDCOLLECTIVE ;  /* 0x000000000000791b */ /* 0x003fe20003800000 */
.L_x_1647:
[----:B------:R-:W-:Y:S01]  /*2ee00*/  IMAD.MOV.U32 R12, RZ, RZ, 0x10 ;  /* 0x00000010ff0c7424 */ /* 0x000fe200078e00ff */
[----:B------:R-:W-:-:S05]  /*2ee10*/  SEL R14, R14, RZ, P4 ;  /* 0x000000ff0e0e7207 */ /* 0x000fca0002000000 */
[----:B------:R-:W-:-:S04]  /*2ee20*/  IMAD.IADD R3, R3, 0x1, R14 ;  /* 0x0000000103037824 */ /* 0x000fc800078e020e */
[----:B------:R-:W-:-:S07]  /*2ee30*/  IMAD.MOV.U32 R13, RZ, RZ, R3 ;  /* 0x000000ffff0d7224 */ /* 0x000fce00078e0003 */
[----:B------:R-:W-:Y:S05]  /*2ee40*/  WARPSYNC.COLLECTIVE R15, `(.L_x_1648) ;  /* 0x000000000f087348 */ /* 0x000fea0003c00000 */
[----:B------:R0:W1:Y:S02]  /*2ee50*/  SHFL.UP P6, R14, R13, R12, R11 ;  /* 0x0400000c0d0e7389 */ /* 0x00006400000c000b */
[----:B01----:R-:W-:Y:S01]  /*2ee60*/  ENDCOLLECTIVE ;  /* 0x000000000000791b */ /* 0x003fe20003800000 */
.L_x_1648:
[----:B------:R-:W-:Y:S02]  /*2ee70*/  IMAD.MOV.U32 R12, RZ, RZ, 0x1f ;  /* 0x0000001fff0c7424 */ /* 0x000fe400078e00ff */
[----:B------:R-:W-:Y:S01]  /*2ee80*/  IMAD.MOV.U32 R11, RZ, RZ, 0x1f ;  /* 0x0000001fff0b7424 */ /* 0x000fe200078e00ff */
[----:B------:R-:W-:-:S05]  /*2ee90*/  SEL R14, R14, RZ, P5 ;  /* 0x000000ff0e0e7207 */ /* 0x000fca0002800000 */
[----:B------:R-:W-:-:S04]  /*2eea0*/  IMAD.IADD R3, R3, 0x1, R14 ;  /* 0x0000000103037824 */ /* 0x000fc800078e020e */
[----:B------:R-:W-:-:S07]  /*2eeb0*/  IMAD.MOV.U32 R13, RZ, RZ, R3 ;  /* 0x000000ffff0d7224 */ /* 0x000fce00078e0003 */
[----:B------:R-:W-:Y:S05]  /*2eec0*/  WARPSYNC.COLLECTIVE R15, `(.L_x_1649) ;  /* 0x000000000f087348 */ /* 0x000fea0003c00000 */
[----:B------:R0:W1:Y:S02]  /*2eed0*/  SHFL.IDX P6, R14, R13, R12, R11 ;  /* 0x0000000c0d0e7389 */ /* 0x00006400000c000b */
[----:B01----:R-:W-:Y:S01]  /*2eee0*/  ENDCOLLECTIVE ;  /* 0x000000000000791b */ /* 0x003fe20003800000 */
.L_x_1649:
[----:B------:R-:W-:Y:S05]  /*2eef0*/  BRA `(.L_x_1650) ;  /* 0xffffffc400ac7947 */ /* 0x000fea000383ffff */
.L_x_1505:
[----:B------:R-:W-:Y:S01]  /*2ef00*/  BSSY B0, `(.L_x_1651) ;  /* 0x0000008000007945 */ /* 0x000fe20003800000 */
[----:B-----5:R-:W-:Y:S02]  /*2ef10*/  IMAD.MOV.U32 R13, RZ, RZ, R2 ;  /* 0x000000ffff0d7224 */ /* 0x020fe400078e0002 */
[----:B------:R-:W-:Y:S02]  /*2ef20*/  IMAD.MOV.U32 R12, RZ, RZ, 0x1 ;  /* 0x00000001ff0c7424 */ /* 0x000fe400078e00ff */
[----:B------:R-:W-:Y:S02]  /*2ef30*/  IMAD.MOV.U32 R11, RZ, RZ, RZ ;  /* 0x000000ffff0b7224 */ /* 0x000fe400078e00ff */
[----:B------:R-:W-:-:S07]  /*2ef40*/  IMAD.MOV.U32 R15, RZ, RZ, -0x1 ;  /* 0xffffffffff0f7424 */ /* 0x000fce00078e00ff */
[----:B0-----:R-:W-:Y:S05]  /*2ef50*/  WARPSYNC.COLLECTIVE R15, `(.L_x_1652) ;  /* 0x000000000f087348 */ /* 0x001fea0003c00000 */
[----:B------:R1:W2:Y:S02]  /*2ef60*/  SHFL.UP P6, R14, R13, R12, R11 ;  /* 0x0400000c0d0e7389 */ /* 0x0002a400000c000b */
[----:B012---:R-:W-:Y:S01]  /*2ef70*/  ENDCOLLECTIVE ;  /* 0x000000000000791b */ /* 0x007fe20003800000 */
.L_x_1652:
[----:B------:R-:W-:Y:S05]  /*2ef80*/  BSYNC B0 ;  /* 0x0000000000007941 */ /* 0x000fea0003800000 */
.L_x_1651:
[----:B------:R-:W-:Y:S01]  /*2ef90*/  SEL R3, R14, RZ, P1 ;  /* 0x000000ff0e037207 */ /* 0x000fe20000800000 */
[----:B------:R-:W-:Y:S02]  /*2efa0*/  IMAD.MOV.U32 R12, RZ, RZ, 0x2 ;  /* 0x00000002ff0c7424 */ /* 0x000fe400078e00ff */
[----:B------:R-:W-:Y:S02]  /*2efb0*/  IMAD.MOV.U32 R11, RZ, RZ, RZ ;  /* 0x000000ffff0b7224 */ /* 0x000fe400078e00ff */
[----:B------:R-:W-:Y:S02]  /*2efc0*/  IMAD.IADD R3, R2, 0x1, R3 ;  /* 0x0000000102037824 */ /* 0x000fe400078e0203 */
[----:B------:R-:W-:Y:S02]  /*2efd0*/  IMAD.MOV.U32 R15, RZ, RZ, -0x1 ;  /* 0xffffffffff0f7424 */ /* 0x000fe400078e00ff */
[----:B------:R-:W-:-:S07]  /*2efe0*/  IMAD.MOV.U32 R13, RZ, RZ, R3 ;  /* 0x000000ffff0d7224 */ /* 0x000fce00078e0003 */
[----:B------:R-:W-:Y:S05]  /*2eff0*/  WARPSYNC.COLLECTIVE R15, `(.L_x_1653) ;  /* 0x000000000f087348 */ /* 0x000fea0003c00000 */
[----:B------:R0:W1:Y:S02]  /*2f000*/  SHFL.UP P6, R14, R13, R12, R11 ;  /* 0x0400000c0d0e7389 */ /* 0x00006400000c000b */
[----:B01----:R-:W-:Y:S01]  /*2f010*/  ENDCOLLECTIVE ;  /* 0x000000000000791b */ /* 0x003fe20003800000 */
.L_x_1653:
[----:B------:R-:W-:Y:S01]  /*2f020*/  IMAD.MOV.U32 R12, RZ, RZ, 0x4 ;  /* 0x00000004ff0c7424 */ /* 0x000fe200078e00ff */
[----:B------:R-:W-:-:S05]  /*2f030*/  SEL R14, R14, RZ, P2 ;  /* 0x000000ff0e0e7207 */ /* 0x000fca0001000000 */
[----:B------:R-:W-:-:S04]  /*2f040*/  IMAD.IADD R3, R3, 0x1, R14 ;  /* 0x0000000103037824 */ /* 0x000fc800078e020e */
[----:B------:R-:W-:-:S07]  /*2f050*/  IMAD.MOV.U32 R13, RZ, RZ, R3 ;  /* 0x000000ffff0d7224 */ /* 0x000fce00078e0003 */
[----:B------:R-:W-:Y:S05]  /*2f060*/  WARPSYNC.COLLECTIVE R15, `(.L_x_1654) ;  /* 0x000000000f087348 */ /* 0x000fea0003c00000 */
[----:B------:R0:W1:Y:S02]  /*2f070*/  SHFL.UP P6, R14, R13, R12, R11 ;  /* 0x0400000c0d0e7389 */ /* 0x00006400000c000b */
[----:B01----:R-:W-:Y:S01]  /*2f080*/  ENDCOLLECTIVE ;  /* 0x000000000000791b */ /* 0x003fe20003800000 */
.L_x_1654:
[----:B------:R-:W-:Y:S01]  /*2f090*/  IMAD.MOV.U32 R12, RZ, RZ, 0x8 ;  /* 0x00000008ff0c7424 */ /* 0x000fe200078e00ff */
[----:B------:R-:W-:-:S05]  /*2f0a0*/  SEL R14, R14, RZ, P3 ;  /* 0x000000ff0e0e7207 */ /* 0x000fca0001800000 */
[----:B------:R-:W-:-:S04]  /*2f0b0*/  IMAD.IADD R3, R3, 0x1, R14 ;  /* 0x0000000103037824 */ /* 0x000fc800078e020e */
[----:B------:R-:W-:-:S07]  /*2f0c0*/  IMAD.MOV.U32 R13, RZ, RZ, R3 ;  /* 0x000000ffff0d7224 */ /* 0x000fce00078e0003 */
[----:B------:R-:W-:Y:S05]  /*2f0d0*/  WARPSYNC.COLLECTIVE R15, `(.L_x_1655) ;  /* 0x000000000f087348 */ /* 0x000fea0003c00000 */
[----:B------:R0:W1:Y:S02]  /*2f0e0*/  SHFL.UP P6, R14, R13, R12, R11 ;  /* 0x0400000c0d0e7389 */ /* 0x00006400000c000b */
[----:B01----:R-:W-:Y:S01]  /*2f0f0*/  ENDCOLLECTIVE ;  /* 0x000000000000791b */ /* 0x003fe20003800000 */
.L_x_1655:
[----:B------:R-:W-:Y:S01]  /*2f100*/  IMAD.MOV.U32 R12, RZ, RZ, 0x10 ;  /* 0x00000010ff0c7424 */ /* 0x000fe200078e00ff */
[----:B------:R-:W-:-:S05]  /*2f110*/  SEL R14, R14, RZ, P4 ;  /* 0x000000ff0e0e7207 */ /* 0x000fca0002000000 */
[----:B------:R-:W-:-:S04]  /*2f120*/  IMAD.IADD R3, R3, 0x1, R14 ;  /* 0x0000000103037824 */ /* 0x000fc800078e020e */
[----:B------:R-:W-:-:S07]  /*2f130*/  IMAD.MOV.U32 R13, RZ, RZ, R3 ;  /* 0x000000ffff0d7224 */ /* 0x000fce00078e0003 */
[----:B------:R-:W-:Y:S05]  /*2f140*/  WARPSYNC.COLLECTIVE R15, `(.L_x_1656) ;  /* 0x000000000f087348 */ /* 0x000fea0003c00000 */
[----:B------:R0:W1:Y:S02]  /*2f150*/  SHFL.UP P6, R14, R13, R12, R11 ;  /* 0x0400000c0d0e7389 */ /* 0x00006400000c000b */
[----:B01----:R-:W-:Y:S01]  /*2f160*/  ENDCOLLECTIVE ;  /* 0x000000000000791b */ /* 0x003fe20003800000 */
.L_x_1656:
        /* <DEDUP_REMOVED lines=8> */
.L_x_1657:
[----:B------:R-:W-:Y:S05]  /*2f1f0*/  BRA `(.L_x_1658) ;  /* 0xffffffc400907947 */ /* 0x000fea000383ffff */
.L_x_1507:
[----:B------:R-:W-:Y:S01]  /*2f200*/  BSSY B0, `(.L_x_1659) ;  /* 0x0000006000007945 */ /* 0x000fe20003800000 */
[----:B------:R-:W-:Y:S01]  /*2f210*/  PLOP3.LUT P6, PT, P6, PT, PT, 0x8, 0x0 ;  /* 0x000000000000781c */ /* 0x000fe200037ce170 */
[----:B------:R-:W-:-:S12]  /*2f220*/  IMAD.MOV.U32 R15, RZ, RZ, -0x1 ;  /* 0xffffffffff0f7424 */ /* 0x000fd800078e00ff */
[----:B0-----:R-:W-:Y:S05]  /*2f230*/  WARPSYNC.COLLECTIVE R15, `(.L_x_1660) ;  /* 0x000000000f087348 */ /* 0x001fea0003c00000 */
[----:B------:R-:W-:Y:S01]  /*2f240*/  VOTE.ANY R14, PT, P6 ;  /* 0x00000000000e7806 */ /* 0x000fe200030e0100 */
[----:B0-----:R-:W-:Y:S06]  /*2f250*/  ENDCOLLECTIVE ;  /* 0x000000000000791b */ /* 0x001fec0003800000 */
.L_x_1660:
[----:B------:R-:W-:Y:S05]  /*2f260*/  BSYNC B0 ;  /* 0x0000000000007941 */ /* 0x000fea0003800000 */
.L_x_1659:
[----:B------:R-:W-:Y:S02]  /*2f270*/  IMAD.MOV.U32 R6, RZ, RZ, R14 ;  /* 0x000000ffff067224 */ /* 0x000fe400078e000e */
[----:B------:R-:W-:Y:S02]  /*2f280*/  IMAD.MOV.U32 R13, RZ, RZ, R2 ;  /* 0x000000ffff0d7224 */ /* 0x000fe400078e0002 */
[----:B------:R-:W0:Y:S01]  /*2f290*/  POPC R5, R6 ;  /* 0x0000000600057309 */ /* 0x000e220000000000 */
[----:B------:R-:W-:Y:S02]  /*2f2a0*/  IMAD.MOV.U32 R11, RZ, RZ, 0x1f ;  /* 0x0000001fff0b7424 */ /* 0x000fe400078e00ff */
[----:B------:R-:W-:Y:S02]  /*2f2b0*/  IMAD.MOV.U32 R15, RZ, RZ, -0x1 ;  /* 0xffffffffff0f7424 */ /* 0x000fe400078e00ff */
[----:B0-----:R-:W-:-:S07]  /*2f2c0*/  IMAD.MOV.U32 R12, RZ, RZ, R5 ;  /* 0x000000ffff0c7224 */ /* 0x001fce00078e0005 */
[----:B------:R-:W-:Y:S05]  /*2f2d0*/  WARPSYNC.COLLECTIVE R15, `(.L_x_1661) ;  /* 0x000000000f087348 */ /* 0x000fea0003c00000 */
[----:B------:R0:W1:Y:S02]  /*2f2e0*/  SHFL.IDX P6, R14, R13, R12, R11 ;  /* 0x0000000c0d0e7389 */ /* 0x00006400000c000b */
[----:B01----:R-:W-:Y:S01]  /*2f2f0*/  ENDCOLLECTIVE ;  /* 0x000000000000791b */ /* 0x003fe20003800000 */
.L_x_1661:
[----:B------:R-:W-:Y:S01]  /*2f300*/  IMAD.MOV.U32 R7, RZ, RZ, R14 ;  /* 0x000000ffff077224 */ /* 0x000fe200078e000e */
[----:B------:R-:W-:Y:S06]  /*2f310*/  BRA `(.L_x_1662) ;  /* 0xffffffc400807947 */ /* 0x000fec000383ffff */
.L_x_1509:
[----:B------:R-:W-:Y:S01]  /*2f320*/  BSSY B0, `(.L_x_1663) ;  /* 0x0000007000007945 */ /* 0x000fe20003800000 */
[----:B------:R-:W-:Y:S02]  /*2f330*/  IMAD.MOV.U32 R13, RZ, RZ, R3 ;  /* 0x000000ffff0d7224 */ /* 0x000fe400078e0003 */
[----:B------:R-:W-:Y:S02]  /*2f340*/  IMAD.MOV.U32 R11, RZ, RZ, 0x1f ;  /* 0x0000001fff0b7424 */ /* 0x000fe400078e00ff */
[----:B------:R-:W-:-:S07]  /*2f350*/  IMAD.MOV.U32 R15, RZ, RZ, -0x1 ;  /* 0xffffffffff0f7424 */ /* 0x000fce00078e00ff */
[----:B0-2---:R-:W-:Y:S05]  /*2f360*/  WARPSYNC.COLLECTIVE R15, `(.L_x_1664) ;  /* 0x000000000f087348 */ /* 0x005fea0003c00000 */
[----:B------:R1:W3:Y:S02]  /*2f370*/  SHFL.IDX P6, R14, R13, R12, R11 ;  /* 0x0000000c0d0e7389 */ /* 0x0002e400000c000b */
[----:B0123--:R-:W-:Y:S01]  /*2f380*/  ENDCOLLECTIVE ;  /* 0x000000000000791b */ /* 0x00ffe20003800000 */
.L_x_1664:
[----:B------:R-:W-:Y:S05]  /*2f390*/  BSYNC B0 ;  /* 0x0000000000007941 */ /* 0x000fea0003800000 */
.L_x_1663:
[----:B------:R-:W-:Y:S01]  /*2f3a0*/  IMAD.MOV.U32 R2, RZ, RZ, R14 ;  /* 0x000000ffff027224 */ /* 0x000fe200078e000e */
[----:B------:R-:W-:Y:S06]  /*2f3b0*/  BRA `(.L_x_1508) ;  /* 0xffffffc400747947 */ /* 0x000fec000383ffff */
.L_x_1513:
[----:B0-----:R0:W1:Y:S02]  /*2f3c0*/  SYNCS.PHASECHK.TRANS64.TRYWAIT P0, [R0+URZ+0x28820], R3 ;  /* 0x02882003000075a7 */ /* 0x001064000800017f */
[----:B-1----:R-:W-:Y:S05]  /*2f3d0*/  @!P0 NANOSLEEP.SYNCS 0x989680 ;  /* 0x009896800000895d */ /* 0x002fea0003900000 */
[----:B------:R-:W1:Y:S02]  /*2f3e0*/  @!P0 SYNCS.PHASECHK.TRANS64 P0, [R0+URZ+0x28820], R3 ;  /* 0x02882003000085a7 */ /* 0x000e64000800007f */
[----:B-1----:R-:W-:Y:S05]  /*2f3f0*/  @!P0 BRA `(.L_x_1513) ;  /* 0xfffffffc00f08947 */ /* 0x002fea000383ffff */
[----:B------:R-:W-:Y:S05]  /*2f400*/  BRA `(.L_x_1665) ;  /* 0xffffffcc002c7947 */ /* 0x000fea000383ffff */
.L_x_1514:
        /* <DEDUP_REMOVED lines=11> */
.L_x_1667:
[----:B------:R-:W-:Y:S05]  /*2f4c0*/  BSYNC B0 ;  /* 0x0000000000007941 */ /* 0x000fea0003800000 */
.L_x_1666:
[----:B------:R-:W-:Y:S05]  /*2f4d0*/  BRA `(.L_x_1668) ;  /* 0xffffffcc00147947 */ /* 0x000fea000383ffff */
.L_x_1515:
[----:B------:R-:W-:Y:S01]  /*2f4e0*/  BSSY B0, `(.L_x_1669) ;  /* 0x0000006000007945 */ /* 0x000fe20003800000 */
[----:B------:R-:W-:-:S07]  /*2f4f0*/  IMAD.MOV.U32 R15, RZ, RZ, -0x1 ;  /* 0xffffffffff0f7424 */ /* 0x000fce00078e00ff */
[----:B01----:R-:W-:Y:S05]  /*2f500*/  WARPSYNC.COLLECTIVE R15, `(.L_x_1670) ;  /* 0x000000000f0c7348 */ /* 0x003fea0003c00000 */
[----:B------:R-:W-:Y:S02]  /*2f510*/  ELECT P6, UR62, PT ;  /* 0x00000000003e782f */ /* 0x000fe400038c0000 */
[----:B------:R-:W-:Y:S01]  /*2f520*/  MOV R14, UR62 ;  /* 0x0000003e000e7c02 */ /* 0x000fe20008000f00 */
[----:B01----:R-:W-:Y:S10]  /*2f530*/  ENDCOLLECTIVE ;  /* 0x000000000000791b */ /* 0x003ff40003800000 */
.L_x_1670:
[----:B------:R-:W-:Y:S05]  /*2f540*/  BSYNC B0 ;  /* 0x0000000000007941 */ /* 0x000fea0003800000 */
.L_x_1669:
[----:B------:R-:W-:Y:S05]  /*2f550*/  BRA `(.L_x_1671) ;  /* 0xffffffcc00087947 */ /* 0x000fea000383ffff */
.L_x_1517:
[----:B0-----:R0:W1:Y:S02]  /*2f560*/  SYNCS.PHASECHK.TRANS64.TRYWAIT P1, [R6+URZ], R5 ;  /* 0x00000005060075a7 */ /* 0x001064000802017f */
[----:B-1----:R-:W-:Y:S05]  /*2f570*/  @!P1 NANOSLEEP.SYNCS 0x989680 ;  /* 0x009896800000995d */ /* 0x002fea0003900000 */
[----:B------:R-:W1:Y:S02]  /*2f580*/  @!P1 SYNCS.PHASECHK.TRANS64 P1, [R6+URZ], R5 ;  /* 0x00000005060095a7 */ /* 0x000e64000802007f */
[----:B-1----:R-:W-:Y:S05]  /*2f590*/  @!P1 BRA `(.L_x_1517) ;  /* 0xfffffffc00f09947 */ /* 0x002fea000383ffff */
[----:B------:R-:W-:Y:S05]  /*2f5a0*/  BRA `(.L_x_1672) ;  /* 0xffffffcc00447947 */ /* 0x000fea000383ffff */
.L_x_1518:
[----:B-1----:R1:W2:Y:S02]  /*2f5b0*/  SYNCS.PHASECHK.TRANS64.TRYWAIT P1, [R7+URZ], R2 ;  /* 0x00000002070075a7 */ /* 0x0022a4000802017f */
[----:B--2---:R-:W-:Y:S05]  /*2f5c0*/  @!P1 NANOSLEEP.SYNCS 0x989680 ;  /* 0x009896800000995d */ /* 0x004fea0003900000 */
[----:B------:R-:W2:Y:S02]  /*2f5d0*/  @!P1 SYNCS.PHASECHK.TRANS64 P1, [R7+URZ], R2 ;  /* 0x00000002070095a7 */ /* 0x000ea4000802007f */
[----:B--2---:R-:W-:Y:S05]  /*2f5e0*/  @!P1 BRA `(.L_x_1518) ;  /* 0xfffffffc00f09947 */ /* 0x004fea000383ffff */
[----:B------:R-:W-:Y:S05]  /*2f5f0*/  BRA `(.L_x_1673) ;  /* 0xffffffcc00387947 */ /* 0x000fea000383ffff */
.L_x_1520:
[----:B--2---:R2:W3:Y:S02]  /*2f600*/  SYNCS.PHASECHK.TRANS64.TRYWAIT P1, [R4+URZ+0x28860], R5 ;  /* 0x02886005040075a7 */ /* 0x0044e4000802017f */
[----:B---3--:R-:W-:Y:S05]  /*2f610*/  @!P1 NANOSLEEP.SYNCS 0x989680 ;  /* 0x009896800000995d */ /* 0x008fea0003900000 */
[----:B------:R-:W3:Y:S02]  /*2f620*/  @!P1 SYNCS.PHASECHK.TRANS64 P1, [R4+URZ+0x28860], R5 ;  /* 0x02886005040095a7 */ /* 0x000ee4000802007f */
[----:B---3--:R-:W-:Y:S05]  /*2f630*/  @!P1 BRA `(.L_x_1520) ;  /* 0xfffffffc00f09947 */ /* 0x008fea000383ffff */
[----:B------:R-:W-:Y:S05]  /*2f640*/  BRA `(.L_x_1674) ;  /* 0xffffffcc003c7947 */ /* 0x000fea000383ffff */
.L_x_1522:
[----:B---3--:R3:W4:Y:S02]  /*2f650*/  SYNCS.PHASECHK.TRANS64.TRYWAIT P1, [R3+URZ+0x28860], R2 ;  /* 0x02886002030075a7 */ /* 0x008724000802017f */
[----:B----4-:R-:W-:Y:S05]  /*2f660*/  @!P1 NANOSLEEP.SYNCS 0x989680 ;  /* 0x009896800000995d */ /* 0x010fea0003900000 */
[----:B------:R-:W4:Y:S02]  /*2f670*/  @!P1 SYNCS.PHASECHK.TRANS64 P1, [R3+URZ+0x28860], R2 ;  /* 0x02886002030095a7 */ /* 0x000f24000802007f */
[----:B----4-:R-:W-:Y:S05]  /*2f680*/  @!P1 BRA `(.L_x_1522) ;  /* 0xfffffffc00f09947 */ /* 0x010fea000383ffff */
[----:B------:R-:W-:Y:S05]  /*2f690*/  BRA `(.L_x_1675) ;  /* 0xffffffcc003c7947 */ /* 0x000fea000383ffff */
.L_x_1524:
[----:B----4-:R4:W0:Y:S02]  /*2f6a0*/  SYNCS.PHASECHK.TRANS64.TRYWAIT P0, [R4+URZ+0x28880], R5 ;  /* 0x02888005040075a7 */ /* 0x010824000800017f */
[----:B0-----:R-:W-:Y:S05]  /*2f6b0*/  @!P0 NANOSLEEP.SYNCS 0x989680 ;  /* 0x009896800000895d */ /* 0x001fea0003900000 */
[----:B------:R-:W0:Y:S02]  /*2f6c0*/  @!P0 SYNCS.PHASECHK.TRANS64 P0, [R4+URZ+0x28880], R5 ;  /* 0x02888005040085a7 */ /* 0x000e24000800007f */
[----:B0-----:R-:W-:Y:S05]  /*2f6d0*/  @!P0 BRA `(.L_x_1524) ;  /* 0xfffffffc00f08947 */ /* 0x001fea000383ffff */
[----:B------:R-:W-:Y:S05]  /*2f6e0*/  BRA `(.L_x_1525) ;  /* 0xffffffcc00387947 */ /* 0x000fea000383ffff */
.L_x_1676:
        /* <DEDUP_REMOVED lines=9> */
.L_x_2492:


//--------------------- .text._ZN7cutlass13device_kernelIN5flash11enable_sm90INS1_16FlashAttnFwdSm90INS1_25CollectiveMainloopFwdSm90ILi2EN4cute5tupleIJNS5_1CILi1EEES8_S8_EEENS6_IJNS7_ILi128EEENS7_ILi224EEESA_EEELi128ENS_12float_e4m3_tEfNS_4arch4Sm90ELb1ELb0ELb1ELb0ELb0ELb0ELb0ELb1ELb1ELb0ELb0ELb0EEENS1_21CollectiveEpilogueFwdINS6_IJSA_SA_SB_EEES9_NS_10bfloat16_tESF_Li256ELb0ELb0ELb0ELb1EEENS1_30DynamicPersistentTileSchedulerILi256ELi128ELb0ELb0ELb1EEEEEEEEEvNT_6ParamsE --------------------------
	.section	.text._ZN7cutlass13device_kernelIN5flash11enable_sm90INS1_16FlashAttnFwdSm90INS1_25CollectiveMainloopFwdSm90ILi2EN4cute5tupleIJNS5_1CILi1EEES8_S8_EEENS6_IJNS7_ILi128EEENS7_ILi224EEESA_EEELi128ENS_12float_e4m3_tEfNS_4arch4Sm90ELb1ELb0ELb1ELb0ELb0ELb0ELb0ELb1ELb1ELb0ELb0ELb0EEENS1_21CollectiveEpilogueFwdINS6_IJSA_SA_SB_EEES9_NS_10bfloat16_tESF_Li256ELb0ELb0ELb0ELb1EEENS1_30DynamicPersistentTileSchedulerILi256ELi128ELb0ELb0ELb1EEEEEEEEEvNT_6ParamsE,"ax",@progbits
	.align	128
.text._ZN7cutlass13device_kernelIN5flash11enable_sm90INS1_16FlashAttnFwdSm90INS1_25CollectiveMainloopFwdSm90ILi2EN4cute5tupleIJNS5_1CILi1EEES8_S8_EEENS6_IJNS7_ILi128EEENS7_ILi224EEESA_EEELi128ENS_12float_e4m3_tEfNS_4arch4Sm90ELb1ELb0ELb1ELb0ELb0ELb0ELb0ELb1ELb1ELb0ELb0ELb0EEENS1_21CollectiveEpilogueFwdINS6_IJSA_SA_SB_EEES9_NS_10bfloat16_tESF_Li256ELb0ELb0ELb0ELb1EEENS1_30DynamicPersistentTileSchedulerILi256ELi128ELb0ELb0ELb1EEEEEEEEEvNT_6ParamsE:
        .type           _ZN7cutlass13device_kernelIN5flash11enable_sm90INS1_16FlashAttnFwdSm90INS1_25CollectiveMainloopFwdSm90ILi2EN4cute5tupleIJNS5_1CILi1EEES8_S8_EEENS6_IJNS7_ILi128EEENS7_ILi224EEESA_EEELi128ENS_12float_e4m3_tEfNS_4arch4Sm90ELb1ELb0ELb1ELb0ELb0ELb0ELb0ELb1ELb1ELb0ELb0ELb0EEENS1_21CollectiveEpilogueFwdINS6_IJSA_SA_SB_EEES9_NS_10bfloat16_tESF_Li256ELb0ELb0ELb0ELb1EEENS1_30DynamicPersistentTileSchedulerILi256ELi128ELb0ELb0ELb1EEEEEEEEEvNT_6ParamsE,@function
        .size           _ZN7cutlass13device_kernelIN5flash11enable_sm90INS1_16FlashAttnFwdSm90INS1_25CollectiveMainloopFwdSm90ILi2EN4cute5tupleIJNS5_1CILi1EEES8_S8_EEENS6_IJNS7_ILi128EEENS7_ILi224EEESA_EEELi128ENS_12float_e4m3_tEfNS_4arch4Sm90ELb1ELb0ELb1ELb0ELb0ELb0ELb0ELb1ELb1ELb0ELb0ELb0EEENS1_21CollectiveEpilogueFwdINS6_IJSA_SA_SB_EEES9_NS_10bfloat16_tESF_Li256ELb0ELb0ELb0ELb1EEENS1_30DynamicPersistentTileSchedulerILi256ELi128ELb0ELb0ELb1EEEEEEEEEvNT_6ParamsE,(.L_x_2493 - _ZN7cutlass13device_kernelIN5flash11enable_sm90INS1_16FlashAttnFwdSm90INS1_25CollectiveMainloopFwdSm90ILi2EN4cute5tupleIJNS5_1CILi1EEES8_S8_EEENS6_IJNS7_ILi128EEENS7_ILi224EEESA_EEELi128ENS_12float_e4m3_tEfNS_4arch4Sm90ELb1ELb0ELb1ELb0ELb0ELb0ELb0ELb1ELb1ELb0ELb0ELb0EEENS1_21CollectiveEpilogueFwdINS6_IJSA_SA_SB_EEES9_NS_10bfloat16_tESF_Li256ELb0ELb0ELb0ELb1EEENS1_30DynamicPersistentTileSchedulerILi256ELi128ELb0ELb0ELb1EEEEEEEEEvNT_6ParamsE)
        .other          _ZN7cutlass13device_kernelIN5flash11enable_sm90INS1_16FlashAttnFwdSm90INS1_25CollectiveMainloopFwdSm90ILi2EN4cute5tupleIJNS5_1CILi1EEES8_S8_EEENS6_IJNS7_ILi128EEENS7_ILi224EEESA_EEELi128ENS_12float_e4m3_tEfNS_4arch4Sm90ELb1ELb0ELb1ELb0ELb0ELb0ELb0ELb1ELb1ELb0ELb0ELb0EEENS1_21CollectiveEpilogueFwdINS6_IJSA_SA_SB_EEES9_NS_10bfloat16_tESF_Li256ELb0ELb0ELb0ELb1EEENS1_30DynamicPersistentTileSchedulerILi256ELi128ELb0ELb0ELb1EEEEEEEEEvNT_6ParamsE,@"STO_CUDA_ENTRY STV_DEFAULT"
_ZN7cutlass13device_kernelIN5flash11enable_sm90INS1_16FlashAttnFwdSm90INS1_25CollectiveMainloopFwdSm90ILi2EN4cute5tupleIJNS5_1CILi1EEES8_S8_EEENS6_IJNS7_ILi128EEENS7_ILi224EEESA_EEELi128ENS_12float_e4m3_tEfNS_4arch4Sm90ELb1ELb0ELb1ELb0ELb0ELb0ELb0ELb1ELb1ELb0ELb0ELb0EEENS1_21CollectiveEpilogueFwdINS6_IJSA_SA_SB_EEES9_NS_10bfloat16_tESF_Li256ELb0ELb0ELb0ELb1EEENS1_30DynamicPersistentTileSchedulerILi256ELi128ELb0ELb0ELb1EEEEEEEEEvNT_6ParamsE:
        /* <DEDUP_REMOVED lines=23> */
.L_x_1678:
[----:B------:R-:W-:Y:S05]  /*0170*/  BSYNC B0 ;  /* 0x0000000000007941 */ /* 0x000fea0003800000 */
.L_x_1677:
        /* <DEDUP_REMOVED lines=36> */
.L_x_1679:
        /* <DEDUP_REMOVED lines=22> */
.L_x_1680:
        /* <DEDUP_REMOVED lines=18> */
.L_x_1681:
        /* <DEDUP_REMOVED lines=22> */
.L_x_1682:
        /* <DEDUP_REMOVED lines=22> */
.L_x_1683:
        /* <DEDUP_REMOVED lines=8> */
.L_x_1685:
        /* <DEDUP_REMOVED lines=15> */
[----:B------:R-:W-:Y:S01]  /*0a70*/  VIADD R236, R2, 0xffffff80 ;  /* 0xffffff8002ec7836 */ /* 0x000fe20000000000 */
[----:B------:R-:W1:Y:S04]  /*0a80*/  S2UR UR36, SR_CgaCtaId ;  /* 0x00000000002479c3 */ /* 0x000e680000008800 */
[----:B------:R-:W-:-:S04]  /*0a90*/  SHF.R.S32.HI R3, RZ, 0x1f, R236 ;  /* 0x0000001fff037819 */ /* 0x000fc800000114ec */
[CC--:B------:R-:W-:Y:S01]  /*0aa0*/  LEA.HI R5, R3.reuse, R236.reuse, RZ, 0x7 ;  /* 0x000000ec03057211 */ /* 0x0c0fe200078f38ff */
[----:B------:R-:W3:Y:S01]  /*0ab0*/  S2UR UR6, SR_SWINHI ;  /* 0x00000000000679c3 */ /* 0x000ee20000002f00 */
[----:B------:R-:W-:Y:S02]  /*0ac0*/  LEA.HI R0, R3, R236, RZ, 0x4 ;  /* 0x000000ec03007211 */ /* 0x000fe400078f20ff */
[----:B------:R-:W-:Y:S02]  /*0ad0*/  LOP3.LUT R233, R5, 0xffffff80, RZ, 0xc0, !PT ;  /* 0xffffff8005e97812 */ /* 0x000fe400078ec0ff */
[----:B------:R-:W-:-:S03]  /*0ae0*/  SHF.R.S32.HI R9, RZ, 0x4, R0 ;  /* 0x00000004ff097819 */ /* 0x000fc60000011400 */
[----:B------:R-:W-:Y:S01]  /*0af0*/  IMAD.IADD R233, R236, 0x1, -R233 ;  /* 0x00000001ece97824 */ /* 0x000fe200078e0ae9 */
[C---:B------:R-:W-:Y:S02]  /*0b00*/  LEA.HI R2, R0.reuse, R9, RZ, 0x1 ;  /* 0x0000000900027211 */ /* 0x040fe400078f08ff */
[----:B------:R-:W-:Y:S02]  /*0b10*/  LEA.HI R235, R3, R236, RZ, 0x5 ;  /* 0x000000ec03eb7211 */ /* 0x000fe400078f28ff */
[----:B------:R-:W-:Y:S02]  /*0b20*/  LOP3.LUT R7, R0, 0x3fffff0, RZ, 0xc0, !PT ;  /* 0x03fffff000077812 */ /* 0x000fe400078ec0ff */
[----:B------:R-:W-:Y:S02]  /*0b30*/  SHF.R.S32.HI R4, RZ, 0x1f, R233 ;  /* 0x0000001fff047819 */ /* 0x000fe400000114e9 */
[----:B------:R-:W-:Y:S01]  /*0b40*/  LOP3.LUT R2, R2, 0x1ffffffe, RZ, 0xc0, !PT ;  /* 0x1ffffffe02027812 */ /* 0x000fe200078ec0ff */
[----:B------:R-:W-:Y:S01]  /*0b50*/  IMAD.IADD R0, R236, 0x1, -R7 ;  /* 0x00000001ec007824 */ /* 0x000fe200078e0a07 */
[----:B------:R-:W-:Y:S01]  /*0b60*/  SHF.R.S32.HI R235, RZ, 0x5, R235 ;  /* 0x00000005ffeb7819 */ /* 0x000fe200000114eb */
[----:B------:R-:W-:Y:S01]  /*0b70*/  UMOV UR37, 0x400 ;  /* 0x0000040000257882 */ /* 0x000fe20000000000 */
[----:B------:R-:W-:Y:S01]  /*0b80*/  LEA.HI R6, R4, R233, RZ, 0x2 ;  /* 0x000000e904067211 */ /* 0x000fe200078f10ff */
[----:B-1----:R-:W-:Y:S01]  /*0b90*/  ULEA UR37, UR36, UR37, 0x18 ;  /* 0x0000002524257291 */ /* 0x002fe2000f8ec03f */
[----:B------:R-:W-:Y:S01]  /*0ba0*/  SHF.R.S32.HI R234, RZ, 0x7, R5 ;  /* 0x00000007ffea7819 */ /* 0x000fe20000011405 */
[----:B------:R-:W-:Y:S01]  /*0bb0*/  IMAD.IADD R2, R9, 0x1, -R2 ;  /* 0x0000000109027824 */ /* 0x000fe200078e0a02 */
[----:B------:R-:W-:Y:S01]  /*0bc0*/  SHF.R.S32.HI R8, RZ, 0x2, R6 ;  /* 0x00000002ff087819 */ /* 0x000fe20000011406 */
[----:B------:R-:W-:Y:S01]  /*0bd0*/  IMAD R7, R235, 0x10, R0 ;  /* 0x00000010eb077824 */ /* 0x000fe200078e0200 */
[----:B------:R-:W-:-:S02]  /*0be0*/  SHF.R.S32.HI R11, RZ, 0x1f, R6 ;  /* 0x0000001fff0b7819 */ /* 0x000fc40000011406 */
[----:B------:R-:W-:Y:S01]  /*0bf0*/  LEA.HI R5, R5, R234, RZ, 0x1 ;  /* 0x000000ea05057211 */ /* 0x000fe200078f08ff */
[----:B------:R-:W-:Y:S01]  /*0c00*/  IMAD R2, R7, 0x8, R2 ;  /* 0x0000000807027824 */ /* 0x000fe200078e0202 */
[----:B------:R-:W-:Y:S01]  /*0c10*/  LEA.HI R11, R11, R8, RZ, 0x3 ;  /* 0x000000080b0b7211 */ /* 0x000fe200078f18ff */
[----:B------:R-:W-:Y:S01]  /*0c20*/  UMOV UR4, UR37 ;  /* 0x0000002500047c82 */ /* 0x000fe20008000000 */
[----:B---3--:R-:W-:Y:S01]  /*0c30*/  UMOV UR5, UR6 ;  /* 0x0000000600057c82 */ /* 0x008fe20008000000 */
[----:B------:R-:W-:Y:S01]  /*0c40*/  LOP3.LUT R7, R5, 0x3fffffe, RZ, 0xc0, !PT ;  /* 0x03fffffe05077812 */ /* 0x000fe200078ec0ff */
[----:B------:R-:W-:Y:S01]  /*0c50*/  IMAD.U32 R18, RZ, RZ, UR4 ;  /* 0x00000004ff127e24 */ /* 0x000fe2000f8e00ff */
[----:B------:R-:W-:Y:S01]  /*0c60*/  LOP3.LUT R11, R11, 0xfffffff8, RZ, 0xc0, !PT ;  /* 0xfffffff80b0b7812 */ /* 0x000fe200078ec0ff */
[----:B------:R-:W-:Y:S01]  /*0c70*/  IMAD.U32 R19, RZ, RZ, UR5 ;  /* 0x00000005ff137e24 */ /* 0x000fe2000f8e00ff */
[----:B------:R-:W-:Y:S01]  /*0c80*/  LEA.HI R4, R4, R233, RZ, 0x5 ;  /* 0x000000e904047211 */ /* 0x000fe200078f28ff */
[----:B------:R-:W-:Y:S01]  /*0c90*/  IMAD.SHL.U32 R5, R2, 0x8, RZ ;  /* 0x0000000802057824 */ /* 0x000fe200078e00ff */
[----:B------:R-:W-:Y:S01]  /*0ca0*/  LEA.HI R3, R3, R236, RZ, 0x3 ;  /* 0x000000ec03037211 */ /* 0x000fe200078f18ff */
[----:B------:R-:W-:Y:S01]  /*0cb0*/  IMAD.IADD R11, R8, 0x1, -R11 ;  /* 0x00000001080b7824 */ /* 0x000fe200078e0a0b */
[----:B------:R-:W-:Y:S01]  /*0cc0*/  SHF.R.S32.HI R4, RZ, 0x5, R4 ;  /* 0x00000005ff047819 */ /* 0x000fe20000011404 */
[----:B------:R-:W-:Y:S01]  /*0cd0*/  IMAD.WIDE R18, R5, 0x2, R18 ;  /* 0x0000000205127825 */ /* 0x000fe200078e0212 */
[----:B------:R-:W-:-:S02]  /*0ce0*/  LOP3.LUT R5, R3, 0x1ffffff8, RZ, 0xc0, !PT ;  /* 0x1ffffff803057812 */ /* 0x000fc400078ec0ff */
[----:B------:R-:W-:Y:S01]  /*0cf0*/  LOP3.LUT R6, R6, 0x7ffffffc, RZ, 0xc0, !PT ;  /* 0x7ffffffc06067812 */ /* 0x000fe200078ec0ff */
[----:B------:R-:W-:Y:S02]  /*0d00*/  IMAD R4, R4, 0x10, R11 ;  /* 0x0000001004047824 */ /* 0x000fe400078e020b */
[----:B------:R-:W-:Y:S02]  /*0d10*/  IMAD.IADD R7, R234, 0x1, -R7 ;  /* 0x00000001ea077824 */ /* 0x000fe400078e0a07 */
[----:B------:R-:W-:Y:S01]  /*0d20*/  IMAD.IADD R5, R236, 0x1, -R5 ;  /* 0x00000001ec057824 */ /* 0x000fe200078e0a05 */
[----:B------:R-:W-:Y:S01]  /*0d30*/  SHF.R.S32.HI R230, RZ, 0x3, R3 ;  /* 0x00000003ffe67819 */ /* 0x000fe20000011403 */
[----:B------:R-:W-:Y:S02]  /*0d40*/  IMAD R228, R7, 0x40, R4 ;  /* 0x0000004007e47824 */ /* 0x000fe400078e0204 */
[----:B------:R-:W-:Y:S02]  /*0d50*/  IMAD.MOV.U32 R232, RZ, RZ, RZ ;  /* 0x000000ffffe87224 */ /* 0x000fe400078e00ff */
[----:B------:R-:W-:-:S02]  /*0d60*/  IMAD.MOV.U32 R2, RZ, RZ, RZ ;  /* 0x000000ffff027224 */ /* 0x000fc400078e00ff */
[----:B------:R-:W-:Y:S02]  /*0d70*/  IMAD.SHL.U32 R22, R5, 0x8, RZ ;  /* 0x0000000805167824 */ /* 0x000fe400078e00ff */
[----:B------:R-:W-:Y:S01]  /*0d80*/  IMAD.IADD R17, R233, 0x1, -R6 ;  /* 0x00000001e9117824 */ /* 0x000fe200078e0a06 */
[----:B------:R-:W-:Y:S01]  /*0d90*/  UMOV UR4, UR7 ;  /* 0x0000000700047c82 */ /* 0x000fe20008000000 */
[----:B------:R-:W-:Y:S01]  /*0da0*/  ULDC.64 UR52, c[0x0][0x198] ;  /* 0x0000660000347ab9 */ /* 0x000fe20000000a00 */
[----:B------:R-:W-:Y:S01]  /*0db0*/  UMOV UR48, URZ ;  /* 0x0000003f00307c82 */ /* 0x000fe20008000000 */
[----:B--2---:R-:W-:-:S07]  /*0dc0*/  LOP3.LUT R16, R10, 0x1, RZ, 0xfc, !PT ;  /* 0x000000010a107812 */ /* 0x004fce00078efcff */
.L_x_1735:
        /* <DEDUP_REMOVED lines=20> */
.L_x_1686:
[----:B------:R-:W-:Y:S01]  /*0f10*/  ULDC UR6, c[0x0][0xdc4] ;  /* 0x0003710000067ab9 */ /* 0x000fe20000000800 */
[----:B------:R-:W-:Y:S01]  /*0f20*/  UMOV UR39, UR7 ;  /* 0x0000000700277c82 */ /* 0x000fe20008000000 */
[----:B------:R-:W-:-:S11]  /*0f30*/  UISETP.NE.AND UP0, UPT, UR6, 0x1, UPT ;  /* 0x000000010600788c */ /* 0x000fd6000bf05270 */
[----:B------:R-:W-:Y:S02]  /*0f40*/  @UP0 ULDC.64 UR10, c[0x0][0xdc8] ;  /* 0x00037200000a0ab9 */ /* 0x000fe40000000a00 */
[----:B------:R-:W-:-:S04]  /*0f50*/  UIMAD.WIDE.U32 UR4, UR7, UR10, URZ ;  /* 0x0000000a070472a5 */ /* 0x000fc8000f8e003f */
[----:B------:R-:W-:-:S04]  /*0f60*/  @UP0 USHF.R.U32.HI UR39, URZ, UR11, UR5 ;  /* 0x0000000b3f270299 */ /* 0x000fc80008011605 */
[----:B------:R-:W-:-:S12]  /*0f70*/  UIMAD UR4, UR39, UR6, URZ ;  /* 0x00000006270472a4 */ /* 0x000fd8000f8e023f */
.L_x_1687:
[----:B------:R-:W1:Y:S01]  /*0f80*/  LDC R72, c[0x0][0x2e0] ;  /* 0x0000b800ff487b82 */ /* 0x000e620000000800 */
[----:B------:R-:W-:Y:S01]  /*0f90*/  ULDC.64 UR10, c[0x0][0x3f8] ;  /* 0x0000fe00000a7ab9 */ /* 0x000fe20000000a00 */
[----:B------:R-:W-:Y:S01]  /*0fa0*/  ULDC UR6, c[0x0][0x404] ;  /* 0x0001010000067ab9 */ /* 0x000fe20000000800 */
[----:B------:R-:W-:Y:S01]  /*0fb0*/  UISETP.NE.U32.AND UP0, UPT, UR10, URZ, UPT ;  /* 0x0000003f0a00728c */ /* 0x000fe2000bf05070 */
[----:B------:R-:W-:Y:S01]  /*0fc0*/  IMAD.MOV.U32 R4, RZ, RZ, RZ ;  /* 0x000000ffff047224 */ /* 0x000fe200078e00ff */
[----:B------:R-:W-:Y:S01]  /*0fd0*/  ULOP3.LUT UR5, URZ, UR39, URZ, 0x33, !UPT ;  /* 0x000000273f057292 */ /* 0x000fe2000f8e333f */
[----:B------:R-:W-:Y:S01]  /*0fe0*/  IMAD.MOV.U32 R87, RZ, RZ, RZ ;  /* 0x000000ffff577224 */ /* 0x000fe200078e00ff */
[----:B------:R-:W-:Y:S01]  /*0ff0*/  UISETP.NE.AND.EX UP0, UPT, UR11, URZ, UPT, UP0 ;  /* 0x0000003f0b00728c */ /* 0x000fe2000bf05300 */
[----:B------:R-:W2:Y:S01]  /*1000*/  LDC R0, c[0x0][0x428] ;  /* 0x00010a00ff007b82 */ /* 0x000ea20000000800 */
[----:B------:R-:W-:Y:S01]  /*1010*/  ULDC UR42, c[0x0][0xdac] ;  /* 0x00036b00002a7ab9 */ /* 0x000fe20000000800 */
[----:B------:R-:W-:Y:S01]  /*1020*/  ULDC UR43, c[0x0][0xdb8] ;  /* 0x00036e00002b7ab9 */ /* 0x000fe20000000800 */
[----:B------:R-:W-:Y:S01]  /*1030*/  USEL UR6, UR6, 0x1, UP0 ;  /* 0x0000000106067887 */ /* 0x000fe20008000000 */
[----:B------:R-:W-:Y:S01]  /*1040*/  CS2R R10, SRZ ;  /* 0x00000000000a7805 */ /* 0x000fe2000001ff00 */
[----:B------:R-:W-:Y:S01]  /*1050*/  UIADD3 UR42, UR5, UR42, URZ ;  /* 0x0000002a052a7290 */ /* 0x000fe2000fffe03f */
[----:B------:R-:W-:Y:S01]  /*1060*/  CS2R R12, SRZ ;  /* 0x00000000000c7805 */ /* 0x000fe2000001ff00 */
[----:B------:R-:W-:Y:S01]  /*1070*/  UISETP.NE.AND UP1, UPT, UR43, 0x1, UPT ;  /* 0x000000012b00788c */ /* 0x000fe2000bf25270 */
[----:B------:R-:W3:Y:S01]  /*1080*/  LDC R3, c[0x0][0x288] ;  /* 0x0000a200ff037b82 */ /* 0x000ee20000000800 */
[----:B------:R-:W-:Y:S01]  /*1090*/  USHF.L.U32 UR42, UR42, 0x7, URZ ;  /* 0x000000072a2a7899 */ /* 0x000fe2000800063f */
[----:B------:R-:W-:Y:S01]  /*10a0*/  CS2R R14, SRZ ;  /* 0x00000000000e7805 */ /* 0x000fe2000001ff00 */
[----:B------:R-:W-:Y:S01]  /*10b0*/  UIADD3 UR4, UR7, -UR4, URZ ;  /* 0x8000000407047290 */ /* 0x000fe2000fffe03f */
[----:B------:R-:W-:-:S02]  /*10c0*/  CS2R R20, SRZ ;  /* 0x0000000000147805 */ /* 0x000fc4000001ff00 */
[----:B------:R-:W-:Y:S01]  /*10d0*/  CS2R R24, SRZ ;  /* 0x0000000000187805 */ /* 0x000fe2000001ff00 */
[----:B------:R-:W-:Y:S01]  /*10e0*/  ULDC UR7, c[0x0][0xdc4] ;  /* 0x0003710000077ab9 */ /* 0x000fe20000000800 */
[----:B------:R-:W-:Y:S01]  /*10f0*/  CS2R R28, SRZ ;  /* 0x00000000001c7805 */ /* 0x000fe2000001ff00 */
[----:B-1----:R-:W-:Y:S01]  /*1100*/  IMAD R72, R72, UR6, RZ ;  /* 0x0000000648487c24 */ /* 0x002fe2000f8e02ff */
[----:B------:R-:W-:Y:S01]  /*1110*/  UIMAD UR8, UR8, UR7, UR4 ;  /* 0x00000007080872a4 */ /* 0x000fe2000f8e0204 */
[----:B------:R-:W-:Y:S02]  /*1120*/  CS2R R26, SRZ ;  /* 0x00000000001a7805 */ /* 0x000fe4000001ff00 */
[----:B------:R-:W-:Y:S01]  /*1130*/  CS2R R32, SRZ ;  /* 0x0000000000207805 */ /* 0x000fe2000001ff00 */
[----:B------:R-:W-:Y:S01]  /*1140*/  VIADD R5, R72, 0xdf ;  /* 0x000000df48057836 */ /* 0x000fe20000000000 */
[----:B------:R-:W-:Y:S01]  /*1150*/  @UP1 ULDC UR4, c[0x0][0xdbc] ;  /* 0x00036f0000041ab9 */ /* 0x000fe20000000800 */
[----:B------:R-:W-:Y:S01]  /*1160*/  @UP1 ULDC UR7, c[0x0][0xdc0] ;  /* 0x0003700000071ab9 */ /* 0x000fe20000000800 */
[----:B------:R-:W-:Y:S01]  /*1170*/  UIMAD.WIDE.U32 UR4, UR8, UR4, URZ ;  /* 0x00000004080472a5 */ /* 0x000fe2000f8e003f */
[----:B--2---:R-:W-:Y:S01]  /*1180*/  ISETP.NE.AND P0, PT, R0, 0x1, PT ;  /* 0x000000010000780c */ /* 0x004fe20003f05270 */
[----:B------:R-:W-:Y:S01]  /*1190*/  IMAD.HI R4, R5, -0x6db6db6d, R4 ;  /* 0x9249249305047827 */ /* 0x000fe200078e0204 */
[----:B------:R-:W-:Y:S01]  /*11a0*/  UMOV UR44, UR8 ;  /* 0x00000008002c7c82 */ /* 0x000fe20008000000 */
[----:B------:R-:W-:Y:S01]  /*11b0*/  @UP1 USHF.R.U32.HI UR44, URZ, UR7, UR5 ;  /* 0x000000073f2c1299 */ /* 0x000fe20008011605 */
[----:B------:R-:W-:-:S02]  /*11c0*/  CS2R R30, SRZ ;  /* 0x00000000001e7805 */ /* 0x000fc4000001ff00 */
[----:B------:R-:W-:Y:S02]  /*11d0*/  CS2R R36, SRZ ;  /* 0x0000000000247805 */ /* 0x000fe4000001ff00 */
[----:B------:R-:W-:Y:S01]  /*11e0*/  CS2R R34, SRZ ;  /* 0x0000000000227805 */ /* 0x000fe2000001ff00 */
[----:B------:R-:W-:Y:S01]  /*11f0*/  UIADD3 UR4, -UR44, URZ, URZ ;  /* 0x0000003f2c047290 */ /* 0x000fe2000fffe13f */
[----:B---3--:R-:W-:Y:S02]  /*1200*/  IADD3 R6, R72, 0x15f, -R3 ;  /* 0x0000015f48067810 */ /* 0x008fe40007ffe803 */
[----:B------:R-:W-:Y:S02]  /*1210*/  CS2R R40, SRZ ;  /* 0x0000000000287805 */ /* 0x000fe4000001ff00 */
[----:B------:R-:W-:Y:S01]  /*1220*/  SHF.R.U32.HI R3, RZ, 0x1f, R4 ;  /* 0x0000001fff037819 */ /* 0x000fe20000011604 */
[----:B------:R-:W-:Y:S01]  /*1230*/  UIMAD UR43, UR43, UR4, UR8 ;  /* 0x000000042b2b72a4 */ /* 0x000fe2000f8e0208 */
[----:B------:R-:W-:Y:S01]  /*1240*/  CS2R R38, SRZ ;  /* 0x0000000000267805 */ /* 0x000fe2000001ff00 */
[----:B------:R-:W-:Y:S01]  /*1250*/  VIADD R7, R6, UR42 ;  /* 0x0000002a06077c36 */ /* 0x000fe20008000000 */
[----:B------:R-:W1:Y:S01]  /*1260*/  @P0 LDC R0, c[0x0][0x42c] ;  /* 0x00010b00ff000b82 */ /* 0x000e620000000800 */
[----:B------:R-:W-:Y:S01]  /*1270*/  IMAD.MOV.U32 R6, RZ, RZ, RZ ;  /* 0x000000ffff067224 */ /* 0x000fe200078e00ff */
[----:B------:R-:W-:Y:S01]  /*1280*/  LEA.HI.SX32 R3, R4, R3, 0x19 ;  /* 0x0000000304037211 */ /* 0x000fe200078fcaff */
[----:B------:R-:W-:Y:S01]  /*1290*/  IMAD.U32 R229, RZ, RZ, UR43 ;  /* 0x0000002bffe57e24 */ /* 0x000fe2000f8e00ff */
[----:B------:R-:W-:Y:S01]  /*12a0*/  CS2R R44, SRZ ;  /* 0x00000000002c7805 */ /* 0x000fe2000001ff00 */
[----:B------:R-:W-:Y:S01]  /*12b0*/  IMAD.HI R6, R7, -0x6db6db6d, R6 ;  /* 0x9249249307067827 */ /* 0x000fe200078e0206 */
[----:B------:R-:W-:-:S02]  /*12c0*/  CS2R R42, SRZ ;  /* 0x00000000002a7805 */ /* 0x000fc4000001ff00 */
[----:B------:R-:W-:Y:S01]  /*12d0*/  CS2R R48, SRZ ;  /* 0x0000000000307805 */ /* 0x000fe2000001ff00 */
[----:B------:R-:W2:Y:S01]  /*12e0*/  @P0 LDC R9, c[0x0][0x430] ;  /* 0x00010c00ff090b82 */ /* 0x000ea20000000800 */
[----:B------:R-:W-:Y:S02]  /*12f0*/  CS2R R46, SRZ ;  /* 0x00000000002e7805 */ /* 0x000fe4000001ff00 */
[----:B------:R-:W-:Y:S02]  /*1300*/  SHF.R.U32.HI R5, RZ, 0x1f, R6 ;  /* 0x0000001fff057819 */ /* 0x000fe40000011606 */
[----:B------:R-:W-:Y:S02]  /*1310*/  CS2R R88, SRZ ;  /* 0x0000000000587805 */ /* 0x000fe4000001ff00 */
[----:B------:R-:W-:Y:S02]  /*1320*/  CS2R R52, SRZ ;  /* 0x0000000000347805 */ /* 0x000fe4000001ff00 */
[----:B------:R-:W-:-:S02]  /*1330*/  CS2R R90, SRZ ;  /* 0x00000000005a7805 */ /* 0x000fc4000001ff00 */
[----:B------:R-:W-:Y:S02]  /*1340*/  LEA.HI.SX32 R6, R6, R5, 0x19 ;  /* 0x0000000506067211 */ /* 0x000fe400078fcaff */
[----:B------:R-:W-:Y:S02]  /*1350*/  CS2R R56, SRZ ;  /* 0x0000000000387805 */ /* 0x000fe4000001ff00 */
[----:B------:R-:W-:Y:S02]  /*1360*/  CS2R R92, SRZ ;  /* 0x00000000005c7805 */ /* 0x000fe4000001ff00 */
[----:B------:R-:W-:Y:S02]  /*1370*/  CS2R R60, SRZ ;  /* 0x00000000003c7805 */ /* 0x000fe4000001ff00 */
[----:B------:R-:W-:Y:S01]  /*1380*/  VIMNMX R73, R3, R6, PT ;  /* 0x0000000603497248 */ /* 0x000fe20003fe0100 */
[----:B------:R-:W-:Y:S01]  /*1390*/  IMAD.MOV.U32 R3, RZ, RZ, RZ ;  /* 0x000000ffff037224 */ /* 0x000fe200078e00ff */
[----:B------:R-:W-:-:S02]  /*13a0*/  CS2R R6, SRZ ;  /* 0x0000000000067805 */ /* 0x000fc4000001ff00 */
[----:B------:R-:W-:Y:S02]  /*13b0*/  CS2R R94, SRZ ;  /* 0x00000000005e7805 */ /* 0x000fe4000001ff00 */
[----:B------:R-:W-:Y:S02]  /*13c0*/  ISETP.GE.AND P1, PT, R73, 0x1, PT ;  /* 0x000000014900780c */ /* 0x000fe40003f26270 */
[----:B------:R-:W-:Y:S01]  /*13d0*/  CS2R R64, SRZ ;  /* 0x0000000000407805 */ /* 0x000fe2000001ff00 */
[----:B-1----:R-:W-:Y:S01]  /*13e0*/  @P0 IMAD.HI.U32 R0, R0, UR43, RZ ;  /* 0x0000002b00000c27 */ /* 0x002fe2000f8e00ff */
[----:B------:R-:W-:Y:S02]  /*13f0*/  CS2R R96, SRZ ;  /* 0x0000000000607805 */ /* 0x000fe4000001ff00 */
[----:B------:R-:W-:Y:S02]  /*1400*/  CS2R R68, SRZ ;  /* 0x0000000000447805 */ /* 0x000fe4000001ff00 */
[----:B------:R-:W-:-:S02]  /*1410*/  CS2R R98, SRZ ;  /* 0x0000000000627805 */ /* 0x000fc4000001ff00 */
[----:B------:R-:W-:Y:S01]  /*1420*/  CS2R R76, SRZ ;  /* 0x00000000004c7805 */ /* 0x000fe2000001ff00 */
[----:B------:R-:W-:Y:S01]  /*1430*/  IMAD.MOV.U32 R100, RZ, RZ, RZ ;  /* 0x000000ffff647224 */ /* 0x000fe200078e00ff */
[----:B--2---:R-:W-:Y:S01]  /*1440*/  @P0 SHF.R.U32.HI R229, RZ, R9, R0 ;  /* 0x00000009ffe50219 */ /* 0x004fe20000011600 */
[----:B------:R-:W-:Y:S01]  /*1450*/  IMAD.MOV.U32 R0, RZ, RZ, RZ ;  /* 0x000000ffff007224 */ /* 0x000fe200078e00ff */
[----:B------:R-:W-:Y:S02]  /*1460*/  PLOP3.LUT P0, PT, PT, PT, PT, 0x80, 0x0 ;  /* 0x000000000000781c */ /* 0x000fe40003f0f070 */
[----:B------:R-:W-:Y:S01]  /*1470*/  CS2R R8, SRZ ;  /* 0x0000000000087805 */ /* 0x000fe2000001ff00 */
[----:B------:R-:W-:Y:S10]  /*1480*/  @!P1 BRA `(.L_x_1688) ;  /* 0x000000f800049947 */ /* 0x000ff40003800000 */
[----:B------:R-:W1:Y:S01]  /*1490*/  SHFL.IDX PT, R0, R234, RZ, 0x1f ;  /* 0x00001fffea007589 */ /* 0x000e6200000e0000 */
[----:B------:R-:W-:-:S04]  /*14a0*/  UIADD3 UR5, UR37, 0x1c400, URZ ;  /* 0x0001c40025057890 */ /* 0x000fc8000fffe03f */
[----:B------:R-:W-:-:S06]  /*14b0*/  ULOP3.LUT UP0, URZ, UR5, 0x9f, URZ, 0xc0, !UPT ;  /* 0x0000009f053f7892 */ /* 0x000fcc000f80c03f */
[----:B------:R-:W-:Y:S02]  /*14c0*/  PLOP3.LUT P0, PT, PT, PT, UP0, 0x80, 0x0 ;  /* 0x000000000000781c */ /* 0x000fe40003f0f008 */
        /* <DEDUP_REMOVED lines=24> */
.L_x_1689:
        /* <DEDUP_REMOVED lines=49> */
.L_x_1805:
[----:B------:R-:W-:Y:S05]  /*1960*/  @!P1 BRA `(.L_x_1691) ;  /* 0x0000000000049947 */ /* 0x000fea0003800000 */
[----:B------:R-:W-:Y:S01]  /*1970*/  BPT.TRAP 0x1 ;  /* 0x000000040000795c */ /* 0x000fe20000300000 */
.L_x_1691:
[----:B-1----:R-:W-:Y:S01]  /*1980*/  IMAD.U32 R3, RZ, RZ, UR48 ;  /* 0x00000030ff037e24 */ /* 0x002fe2000f8e00ff */
[----:B------:R-:W-:-:S04]  /*1990*/  SHF.L.U32 R4, R2, 0x1f, RZ ;  /* 0x0000001f02047819 */ /* 0x000fc800000006ff */
[----:B------:R-:W-:-:S04]  /*19a0*/  LEA R3, R3, UR37, 0x3 ;  /* 0x0000002503037c11 */ /* 0x000fc8000f8e18ff */
[----:B------:R1:W2:Y:S01]  /*19b0*/  SYNCS.PHASECHK.TRANS64.TRYWAIT P0, [R3+URZ+0x2e830], R4 ;  /* 0x02e83004030075a7 */ /* 0x0002a2000800017f */
[----:B------:R-:W-:Y:S05]  /*19c0*/  @!P1 BRA `(.L_x_1692) ;  /* 0x0000000000049947 */ /* 0x000fea0003800000 */
[----:B------:R-:W-:Y:S01]  /*19d0*/  BPT.TRAP 0x1 ;  /* 0x000000040000795c */ /* 0x000fe20000300000 */
.L_x_1692:
[----:B--2---:R-:W-:Y:S05]  /*19e0*/  @P0 BRA `(.L_x_1693) ;  /* 0x0000000000080947 */ /* 0x004fea0003800000 */
[----:B------:R-:W2:Y:S02]  /*19f0*/  SYNCS.PHASECHK.TRANS64.TRYWAIT P0, [R3+URZ+0x2e830], R4 ;  /* 0x02e83004030075a7 */ /* 0x000ea4000800017f */
[----:B--2---:R-:W-:Y:S05]  /*1a00*/  @!P0 BRA `(.L_x_1694) ;  /* 0x0000014000a08947 */ /* 0x004fea0003800000 */
.L_x_1693:
[----:B------:R-:W3:Y:S01]  /*1a10*/  S2R R6, SR_TID.X ;  /* 0x0000000000067919 */ /* 0x000ee20000002100 */
[----:B------:R-:W-:Y:S01]  /*1a20*/  UIADD3 UR4, UR37, 0x20400, URZ ;  /* 0x0002040025047890 */ /* 0x000fe2000fffe03f */
[----:B------:R-:W-:-:S03]  /*1a30*/  IMAD.MOV.U32 R87, RZ, RZ, RZ ;  /* 0x000000ffff577224 */ /* 0x000fc600078e00ff */
[----:B------:R-:W-:-:S04]  /*1a40*/  USHF.R.U32.HI UR4, URZ, 0x4, UR4 ;  /* 0x000000043f047899 */ /* 0x000fc80008011604 */
[----:B------:R-:W-:-:S06]  /*1a50*/  ULOP3.LUT UR4, UR4, 0x3fff, URZ, 0xc0, !UPT ;  /* 0x00003fff04047892 */ /* 0x000fcc000f8ec03f */
[----:B------:R-:W-:Y:S01]  /*1a60*/  IMAD.U32 R5, RZ, RZ, UR4 ;  /* 0x00000004ff057e24 */ /* 0x000fe2000f8e00ff */
        /* <DEDUP_REMOVED lines=8> */
[----:B------:R-:W-:Y:S01]  /*1af0*/  UMOV UR5, UR17 ;  /* 0x0000001100057c82 */ /* 0x000fe20008000000 */
[----:B------:R-:W-:Y:S01]  /*1b00*/  UMOV UR7, 0x40000040 ;  /* 0x4000004000077882 */ /* 0x000fe20000000000 */
[----:B------:R-:W-:-:S04]  /*1b10*/  UIADD3 UR11, UR16, 0x2, URZ ;  /* 0x00000002100b7890 */ /* 0x000fc8000fffe03f */
[----:B-12---:R-:W-:Y:S01]  /*1b20*/  @!P0 VIADD R3, R3, 0x2e840 ;  /* 0x0002e84003038836 */ /* 0x006fe20000000000 */
[----:B------:R-:W-:Y:S01]  /*1b30*/  UMOV UR4, UR16 ;  /* 0x0000001000047c82 */ /* 0x000fe20008000000 */
[----:B------:R-:W-:Y:S01]  /*1b40*/  UIADD3 UR14, UR16, 0x6, URZ ;  /* 0x00000006100e7890 */ /* 0x000fe2000fffe03f */
[----:B------:R-:W-:Y:S01]  /*1b50*/  UMOV UR13, 0x40000040 ;  /* 0x40000040000d7882 */ /* 0x000fe20000000000 */
[----:B------:R-:W-:Y:S01]  /*1b60*/  UIMAD UR18, UR48, 0x700, UR18 ;  /* 0x00000700301278a4 */ /* 0x000fe2000f8e0212 */
[----:B------:R-:W-:Y:S01]  /*1b70*/  @!P0 PRMT R3, RZ, 0x654, R3 ;  /* 0x00000654ff038816 */ /* 0x000fe20000000003 */
[----:B------:R-:W-:Y:S02]  /*1b80*/  UMOV UR15, 0x40000040 ;  /* 0x40000040000f7882 */ /* 0x000fe40000000000 */
[----:B------:R-:W-:Y:S02]  /*1b90*/  UIADD3 UR6, UR18, 0x100, URZ ;  /* 0x0000010012067890 */ /* 0x000fe4000fffe03f */
[----:B------:R-:W-:-:S02]  /*1ba0*/  UIADD3 UR8, UR18, 0x200, URZ ;  /* 0x0000020012087890 */ /* 0x000fc4000fffe03f */
[----:B------:R-:W-:Y:S02]  /*1bb0*/  UIADD3 UR9, UR18, 0x300, URZ ;  /* 0x0000030012097890 */ /* 0x000fe4000fffe03f */
[----:B------:R-:W-:Y:S01]  /*1bc0*/  QGMMA.64x32x32.F32.E4M3.E4M3 R136, gdesc[UR16], RZ, !UPT, gsb0 ;  /* 0x00600000108879f3 */ /* 0x000fe2000c0008ff */
[----:B------:R-:W-:Y:S02]  /*1bd0*/  UIADD3 UR10, UR18, 0x400, URZ ;  /* 0x00000400120a7890 */ /* 0x000fe4000fffe03f */
[----:B------:R-:W-:Y:S02]  /*1be0*/  UIADD3 UR12, UR18, 0x404, URZ ;  /* 0x00000404120c7890 */ /* 0x000fe4000fffe03f */
[----:B------:R-:W-:Y:S01]  /*1bf0*/  UIADD3 UR19, UR18, 0x6, URZ ;  /* 0x0000000612137890 */ /* 0x000fe2000fffe03f */
[----:B------:R-:W-:Y:S02]  /*1c00*/  WARPGROUP.DEPBAR.LE gsb0, 0x0 ;  /* 0x00008000000079c5 */ /* 0x000fe40000010000 */
[----:B------:R-:W-:-:S06]  /*1c10*/  WARPGROUP.ARRIVE ;  /* 0x00000000000079c5 */ /* 0x000fcc0000000000 */
[----:B------:R-:W-:Y:S01]  /*1c20*/  QGMMA.64x32x32.F32.E4M3.E4M3 R120, gdesc[UR4], RZ, !UPT, gsb0 ;  /* 0x00600000047879f3 */ /* 0x000fe2000c0008ff */
[----:B------:R-:W-:Y:S01]  /*1c30*/  UMOV UR4, UR16 ;  /* 0x0000001000047c82 */ /* 0x000fe20008000000 */
[----:B------:R-:W-:Y:S01]  /*1c40*/  UMOV UR5, UR17 ;  /* 0x0000001100057c82 */ /* 0x000fe20008000000 */
[----:B------:R-:W-:Y:S01]  /*1c50*/  UMOV UR6, UR8 ;  /* 0x0000000800067c82 */ /* 0x000fe20008000000 */
[----:B------:R-:W-:Y:S01]  /*1c60*/  UMOV UR7, 0x40000040 ;  /* 0x4000004000077882 */ /* 0x000fe20000000000 */
        /* <DEDUP_REMOVED lines=112> */
[----:B------:R-:W-:Y:S01]  /*2370*/  ULDC UR6, c[0x0][0x988] ;  /* 0x0002620000067ab9 */ /* 0x000fe20000000800 */
        /* <DEDUP_REMOVED lines=63> */
[----:B------:R-:W-:-:S03]  /*2770*/  FMUL.FTZ R76, R0, R135 ;  /* 0x00000087004c7220 */ /* 0x000fc60000410000 */
        /* <DEDUP_REMOVED lines=38> */
[----:B------:R-:W1:Y:S01]  /*29e0*/  LDC R93, c[0x0][0x288] ;  /* 0x0000a200ff5d7b82 */ /* 0x000e620000000800 */
[C---:B------:R-:W-:Y:S01]  /*29f0*/  FMUL.FTZ R91, R0.reuse, R95 ;  /* 0x0000005f005b7220 */ /* 0x040fe20000410000 */
[C---:B------:R-:W-:Y:S01]  /*2a00*/  FMUL.FTZ R95, R0.reuse, R102 ;  /* 0x00000066005f7220 */ /* 0x040fe20000410000 */
[----:B------:R-:W-:Y:S01]  /*2a10*/  QGMMA.64x32x32.F32.E4M3.E4M3 R56, gdesc[UR12], R56, gsb0 ;  /* 0x006000000c3879f3 */ /* 0x000fe20008000838 */
[C---:B------:R-:W-:Y:S01]  /*2a20*/  FMUL.FTZ R114, R0.reuse, R96 ;  /* 0x0000006000727220 */ /* 0x040fe20000410000 */
[C---:B------:R-:W-:Y:S01]  /*2a30*/  FMUL.FTZ R96, R0.reuse, R103 ;  /* 0x0000006700607220 */ /* 0x040fe20000410000 */
[C---:B------:R-:W-:Y:S01]  /*2a40*/  FMUL.FTZ R85, R0.reuse, R90 ;  /* 0x0000005a00557220 */ /* 0x040fe20000410000 */
[C---:B------:R-:W-:Y:S01]  /*2a50*/  FMUL.FTZ R90, R0.reuse, R94 ;  /* 0x0000005e005a7220 */ /* 0x040fe20000410000 */
[C---:B------:R-:W-:Y:S01]  /*2a60*/  FMUL.FTZ R115, R0.reuse, R97 ;  /* 0x0000006100737220 */ /* 0x040fe20000410000 */
[----:B------:R-:W-:Y:S01]  /*2a70*/  FMUL.FTZ R94, R0, R99 ;  /* 0x00000063005e7220 */ /* 0x000fe20000410000 */
[----:B------:R-:W-:-:S02]  /*2a80*/  VIADD R99, R228, UR42 ;  /* 0x0000002ae4637c36 */ /* 0x000fc40008000000 */
[C---:B------:R-:W-:Y:S01]  /*2a90*/  FMUL.FTZ R144, R0.reuse, R88 ;  /* 0x0000005800907220 */ /* 0x040fe20000410000 */
[C---:B------:R-:W-:Y:S01]  /*2aa0*/  FMUL.FTZ R112, R0.reuse, R92 ;  /* 0x0000005c00707220 */ /* 0x040fe20000410000 */
[C---:B------:R-:W-:Y:S01]  /*2ab0*/  FMUL.FTZ R92, R0.reuse, R98 ;  /* 0x00000062005c7220 */ /* 0x040fe20000410000 */
[----:B------:R-:W-:Y:S01]  /*2ac0*/  UIADD3 UR14, UR18, 0x506, URZ ;  /* 0x00000506120e7890 */ /* 0x000fe2000fffe03f */
[C---:B------:R-:W-:Y:S01]  /*2ad0*/  FMUL.FTZ R98, R0.reuse, R101 ;  /* 0x0000006500627220 */ /* 0x040fe20000410000 */
[----:B------:R-:W-:Y:S01]  /*2ae0*/  UMOV UR15, 0x40000040 ;  /* 0x40000040000f7882 */ /* 0x000fe20000000000 */
[----:B------:R-:W5:Y:S01]  /*2af0*/  MUFU.TANH R111, R111 ;  /* 0x0000006f006f7308 */ /* 0x000f620000002400 */
[C---:B------:R-:W-:Y:S01]  /*2b00*/  FMUL.FTZ R89, R0.reuse, R89 ;  /* 0x0000005900597220 */ /* 0x040fe20000410000 */
[----:B------:R-:W-:-:S06]  /*2b10*/  FMUL.FTZ R100, R0, R100 ;  /* 0x0000006400647220 */ /* 0x000fcc0000410000 */
[----:B------:R-:W5:Y:S08]  /*2b20*/  MUFU.TANH R110, R110 ;  /* 0x0000006e006e7308 */ /* 0x000f700000002400 */
[----:B------:R-:W5:Y:S08]  /*2b30*/  MUFU.TANH R144, R144 ;  /* 0x0000009000907308 */ /* 0x000f700000002400 */
[----:B------:R-:W5:Y:S08]  /*2b40*/  MUFU.TANH R89, R89 ;  /* 0x0000005900597308 */ /* 0x000f700000002400 */
[----:B------:R-:W5:Y:S08]  /*2b50*/  MUFU.TANH R112, R112 ;  /* 0x0000007000707308 */ /* 0x000f700000002400 */
[----:B------:R-:W5:Y:S01]  /*2b60*/  MUFU.TANH R113, R113 ;  /* 0x0000007100717308 */ /* 0x000f620000002400 */
[----:B------:R-:W-:-:S02]  /*2b70*/  WARPGROUP.DEPBAR.LE gsb0, 0x0 ;  /* 0x00008000000079c5 */ /* 0x000fc40000010000 */
[C---:B------:R-:W-:Y:S01]  /*2b80*/  FMUL.FTZ R102, R0.reuse, R56 ;  /* 0x0000003800667220 */ /* 0x040fe20000410000 */
[C---:B------:R-:W-:Y:S01]  /*2b90*/  FMUL.FTZ R56, R0.reuse, R58 ;  /* 0x0000003a00387220 */ /* 0x040fe20000410000 */
[----:B------:R-:W-:Y:S02]  /*2ba0*/  IMAD R58, R73, -0xe0, R72 ;  /* 0xffffff20493a7824 */ /* 0x000fe400078e0248 */
[C---:B------:R-:W-:Y:S01]  /*2bb0*/  FMUL.FTZ R103, R0.reuse, R60 ;  /* 0x0000003c00677220 */ /* 0x040fe20000410000 */
[C---:B------:R-:W-:Y:S01]  /*2bc0*/  FMUL.FTZ R116, R0.reuse, R61 ;  /* 0x0000003d00747220 */ /* 0x040fe20000410000 */
[----:B------:R-:W-:Y:S01]  /*2bd0*/  FMUL.FTZ R101, R0, R57 ;  /* 0x0000003900657220 */ /* 0x000fe20000410000 */
[----:B------:R-:W-:Y:S01]  /*2be0*/  VIADD R60, R58, 0xe0 ;  /* 0x000000e03a3c7836 */ /* 0x000fe20000000000 */
[----:B-1----:R-:W-:Y:S01]  /*2bf0*/  IADD3 R128, -R93, 0xe1, R58 ;  /* 0x000000e15d807810 */ /* 0x002fe20007ffe13a */
[----:B------:R-:W-:Y:S01]  /*2c00*/  FMUL.FTZ R57, R0, R59 ;  /* 0x0000003b00397220 */ /* 0x000fe20000410000 */
[----:B------:R-:W-:Y:S01]  /*2c10*/  WARPGROUP.ARRIVE ;  /* 0x00000000000079c5 */ /* 0x000fe20000000000 */
[----:B------:R-:W-:-:S02]  /*2c20*/  IMAD R97, R17, -0x2, R60 ;  /* 0xfffffffe11617824 */ /* 0x000fc400078e023c */
[C---:B------:R-:W-:Y:S01]  /*2c30*/  FMUL.FTZ R59, R0.reuse, R63 ;  /* 0x0000003f003b7220 */ /* 0x040fe20000410000 */
[----:B------:R-:W-:Y:S01]  /*2c40*/  IMAD R128, R17, -0x2, R128 ;  /* 0xfffffffe11807824 */ /* 0x000fe200078e0280 */
[----:B------:R-:W1:Y:S01]  /*2c50*/  MUFU.TANH R114, R114 ;  /* 0x0000007200727308 */ /* 0x000e620000002400 */
[C---:B------:R-:W-:Y:S01]  /*2c60*/  FMUL.FTZ R117, R0.reuse, R64 ;  /* 0x0000004000757220 */ /* 0x040fe20000410000 */
[----:B------:R-:W-:Y:S01]  /*2c70*/  QGMMA.64x32x32.F32.E4M3.E4M3 R40, gdesc[UR12], R40, gsb0 ;  /* 0x006000000c2879f3 */ /* 0x000fe20008000828 */
[----:B------:R-:W-:Y:S01]  /*2c80*/  UIADD3 UR14, UR18, 0x606, URZ ;  /* 0x00000606120e7890 */ /* 0x000fe2000fffe03f */
[----:B------:R-:W-:Y:S01]  /*2c90*/  VIADDMNMX R88, R99, R128, R97, PT ;  /* 0x0000008063587246 */ /* 0x000fe20003800161 */
[----:B------:R-:W-:Y:S01]  /*2ca0*/  UMOV UR15, 0x40000040 ;  /* 0x40000040000f7882 */ /* 0x000fe20000000000 */
[C---:B------:R-:W-:Y:S01]  /*2cb0*/  FMUL.FTZ R58, R0.reuse, R62 ;  /* 0x0000003e003a7220 */ /* 0x040fe20000410000 */
[----:B------:R-:W-:Y:S01]  /*2cc0*/  FMUL.FTZ R65, R0, R65 ;  /* 0x0000004100417220 */ /* 0x000fe20000410000 */
[C---:B------:R-:W-:Y:S01]  /*2cd0*/  ISETP.GT.AND P2, PT, R88.reuse, RZ, PT ;  /* 0x000000ff5800720c */ /* 0x040fe20003f44270 */
[----:B------:R-:W1:Y:S01]  /*2ce0*/  MUFU.TANH R115, R115 ;  /* 0x0000007300737308 */ /* 0x000e620000002400 */
[----:B------:R-:W-:Y:S01]  /*2cf0*/  ISETP.GT.AND P6, PT, R88, 0x1, PT ;  /* 0x000000015800780c */ /* 0x000fe20003fc4270 */
[----:B------:R-:W-:Y:S01]  /*2d00*/  FMUL.FTZ R62, R0, R70 ;  /* 0x00000046003e7220 */ /* 0x000fe20000410000 */
[----:B------:R-:W-:Y:S01]  /*2d10*/  ISETP.GT.AND P5, PT, R88, 0x8, PT ;  /* 0x000000085800780c */ /* 0x000fe20003fa4270 */
[----:B------:R-:W-:Y:S01]  /*2d20*/  FMUL.FTZ R68, R0, R68 ;  /* 0x0000004400447220 */ /* 0x000fe20000410000 */
[----:B------:R-:W-:Y:S01]  /*2d30*/  FSEL R152, R152, -INF , P2 ;  /* 0xff80000098987808 */ /* 0x000fe20001000000 */
[----:B------:R-:W-:Y:S01]  /*2d40*/  FMUL.FTZ R69, R0, R69 ;  /* 0x0000004500457220 */ /* 0x000fe20000410000 */
[----:B--2---:R-:W-:Y:S01]  /*2d50*/  FSEL R132, R136, -INF , P6 ;  /* 0xff80000088847808 */ /* 0x004fe20003000000 */
[----:B------:R-:W2:Y:S01]  /*2d60*/  MUFU.TANH R100, R100 ;  /* 0x0000006400647308 */ /* 0x000ea20000002400 */
[----:B------:R-:W-:Y:S01]  /*2d70*/  ISETP.GT.AND P4, PT, R88, 0x9, PT ;  /* 0x000000095800780c */ /* 0x000fe20003f84270 */
[----:B------:R-:W-:Y:S01]  /*2d80*/  FMUL.FTZ R60, R0, R66 ;  /* 0x00000042003c7220 */ /* 0x000fe20000410000 */
[----:B---3--:R-:W-:-:S02]  /*2d90*/  FSEL R130, R137, -INF , P5 ;  /* 0xff80000089827808 */ /* 0x008fc40002800000 */
[----:B------:R-:W-:Y:S02]  /*2da0*/  FMNMX.FTZ R61, R152, R132, !PT ;  /* 0x00000084983d7209 */ /* 0x000fe40007810000 */
[----:B------:R-:W-:Y:S01]  /*2db0*/  ISETP.GT.AND P3, PT, R88, 0x10, PT ;  /* 0x000000105800780c */ /* 0x000fe20003f64270 */
[----:B------:R-:W3:Y:S01]  /*2dc0*/  MUFU.TANH R98, R98 ;  /* 0x0000006200627308 */ /* 0x000ee20000002400 */
[----:B----4-:R-:W-:Y:S02]  /*2dd0*/  FSEL R134, R138, -INF , P4 ;  /* 0xff8000008a867808 */ /* 0x010fe40002000000 */
[----:B------:R-:W-:Y:S01]  /*2de0*/  FMNMX.FTZ R63, R130, R61, !PT ;  /* 0x0000003d823f7209 */ /* 0x000fe20007810000 */
[----:B------:R-:W-:Y:S01]  /*2df0*/  FMUL.FTZ R61, R0, R67 ;  /* 0x00000043003d7220 */ /* 0x000fe20000410000 */
[----:B------:R-:W-:Y:S02]  /*2e00*/  ISETP.GT.AND P2, PT, R88, 0x11, PT ;  /* 0x000000115800780c */ /* 0x000fe40003f44270 */
[----:B-----5:R-:W-:Y:S01]  /*2e10*/  FSEL R146, R140, -INF , P3 ;  /* 0xff8000008c927808 */ /* 0x020fe20001800000 */
[----:B------:R-:W4:Y:S01]  /*2e20*/  MUFU.TANH R102, R102 ;  /* 0x0000006600667308 */ /* 0x000f220000002400 */
[----:B------:R-:W-:-:S02]  /*2e30*/  FMNMX.FTZ R63, R134, R63, !PT ;  /* 0x0000003f863f7209 */ /* 0x000fc40007810000 */
[----:B------:R-:W-:Y:S02]  /*2e40*/  ISETP.GT.AND P6, PT, R88, 0x18, PT ;  /* 0x000000185800780c */ /* 0x000fe40003fc4270 */
[----:B------:R-:W-:Y:S02]  /*2e50*/  FSEL R150, R139, -INF , P2 ;  /* 0xff8000008b967808 */ /* 0x000fe40001000000 */
[----:B------:R-:W-:Y:S01]  /*2e60*/  FMNMX.FTZ R67, R146, R63, !PT ;  /* 0x0000003f92437209 */ /* 0x000fe20007810000 */
[----:B------:R-:W-:Y:S01]  /*2e70*/  FMUL.FTZ R63, R0, R71 ;  /* 0x00000047003f7220 */ /* 0x000fe20000410000 */
[----:B------:R-:W-:Y:S01]  /*2e80*/  ISETP.GT.AND P2, PT, R88, 0x19, PT ;  /* 0x000000195800780c */ /* 0x000fe20003f44270 */
[----:B------:R-:W5:Y:S01]  /*2e90*/  MUFU.TANH R101, R101 ;  /* 0x0000006500657308 */ /* 0x000f620000002400 */
[----:B------:R-:W-:Y:S02]  /*2ea0*/  FSEL R166, R142, -INF , P6 ;  /* 0xff8000008ea67808 */ /* 0x000fe40003000000 */
[----:B------:R-:W-:-:S02]  /*2eb0*/  FMNMX.FTZ R67, R150, R67, !PT ;  /* 0x0000004396437209 */ /* 0x000fc40007810000 */
[----:B------:R-:W-:Y:S02]  /*2ec0*/  ISETP.GT.AND P3, PT, R88, 0x20, PT ;  /* 0x000000205800780c */ /* 0x000fe40003f64270 */
[----:B------:R-:W-:Y:S01]  /*2ed0*/  FSEL R170, R141, -INF , P2 ;  /* 0xff8000008daa7808 */ /* 0x000fe20001000000 */
[----:B------:R-:W5:Y:S01]  /*2ee0*/  MUFU.TANH R103, R103 ;  /* 0x0000006700677308 */ /* 0x000f620000002400 */
[----:B------:R-:W-:Y:S02]  /*2ef0*/  FMNMX.FTZ R67, R166, R67, !PT ;  /* 0x00000043a6437209 */ /* 0x000fe40007810000 */
[----:B------:R-:W-:Y:S02]  /*2f00*/  ISETP.GT.AND P2, PT, R88, 0x21, PT ;  /* 0x000000215800780c */ /* 0x000fe40003f44270 */
[----:B------:R-:W-:Y:S02]  /*2f10*/  FSEL R174, R120, -INF , P3 ;  /* 0xff80000078ae7808 */ /* 0x000fe40001800000 */
[----:B------:R-:W-:Y:S01]  /*2f20*/  FMNMX.FTZ R71, R170, R67, !PT ;  /* 0x00000043aa477209 */ /* 0x000fe20007810000 */
[----:B------:R-:W5:Y:S01]  /*2f30*/  MUFU.TANH R116, R116 ;  /* 0x0000007400747308 */ /* 0x000f620000002400 */
[----:B------:R-:W-:-:S02]  /*2f40*/  ISETP.GT.AND P3, PT, R88, 0x28, PT ;  /* 0x000000285800780c */ /* 0x000fc40003f64270 */
[----:B------:R-:W-:Y:S01]  /*2f50*/  FSEL R178, R121, -INF , P2 ;  /* 0xff80000079b27808 */ /* 0x000fe20001000000 */
[----:B------:R-:W-:Y:S02]  /*2f60*/  WARPGROUP.DEPBAR.LE gsb0, 0x0 ;  /* 0x00008000000079c5 */ /* 0x000fe40000010000 */
[----:B------:R-:W-:Y:S01]  /*2f70*/  FMNMX.FTZ R71, R174, R71, !PT ;  /* 0x00000047ae477209 */ /* 0x000fe20007810000 */
[----:B------:R-:W-:Y:S01]  /*2f80*/  WARPGROUP.ARRIVE ;  /* 0x00000000000079c5 */ /* 0x000fe20000000000 */
[----:B------:R-:W-:Y:S01]  /*2f90*/  ISETP.GT.AND P2, PT, R88, 0x29, PT ;  /* 0x000000295800780c */ /* 0x000fe20003f44270 */
[----:B------:R-:W-:Y:S01]  /*2fa0*/  FMUL.FTZ R40, R0, R40 ;  /* 0x0000002800287220 */ /* 0x000fe20000410000 */
[----:B------:R-:W-:Y:S01]  /*2fb0*/  FSEL R176, R122, -INF , P3 ;  /* 0xff8000007ab07808 */ /* 0x000fe20001800000 */
[----:B------:R-:W-:Y:S01]  /*2fc0*/  FMUL.FTZ R44, R0, R44 ;  /* 0x0000002c002c7220 */ /* 0x000fe20000410000 */
[----:B------:R-:W-:Y:S01]  /*2fd0*/  FMNMX.FTZ R71, R178, R71, !PT ;  /* 0x00000047b2477209 */ /* 0x000fe20007810000 */
[----:B------:R-:W-:Y:S01]  /*2fe0*/  QGMMA.64x32x32.F32.E4M3.E4M3 R24, gdesc[UR12], R24, gsb0 ;  /* 0x006000000c1879f3 */ /* 0x000fe20008000818 */
[----:B------:R-:W-:Y:S01]  /*2ff0*/  ISETP.GT.AND P3, PT, R88, 0x30, PT ;  /* 0x000000305800780c */ /* 0x000fe20003f64270 */
[----:B------:R-:W-:Y:S01]  /*3000*/  FMUL.FTZ R41, R0, R41 ;  /* 0x0000002900297220 */ /* 0x000fe20000410000 */
[----:B------:R-:W-:Y:S01]  /*3010*/  FSEL R180, R123, -INF , P2 ;  /* 0xff8000007bb47808 */ /* 0x000fe20001000000 */
[----:B------:R-:W5:Y:S01]  /*3020*/  MUFU.TANH R117, R117 ;  /* 0x0000007500757308 */ /* 0x000f620000002400 */
[----:B------:R-:W-:Y:S01]  /*3030*/  FMNMX.FTZ R71, R176, R71, !PT ;  /* 0x00000047b0477209 */ /* 0x000fe20007810000 */
[----:B------:R-:W-:Y:S01]  /*3040*/  FMUL.FTZ R70, R0, R52 ;  /* 0x0000003400467220 */ /* 0x000fe20000410000 */
[----:B------:R-:W-:Y:S01]  /*3050*/  ISETP.GT.AND P2, PT, R88, 0x31, PT ;  /* 0x000000315800780c */ /* 0x000fe20003f44270 */
[C---:B------:R-:W-:Y:S01]  /*3060*/  FMUL.FTZ R45, R0.reuse, R45 ;  /* 0x0000002d002d7220 */ /* 0x040fe20000410000 */
[----:B------:R-:W-:Y:S01]  /*3070*/  FSEL R184, R125, -INF , P3 ;  /* 0xff8000007db87808 */ /* 0x000fe20001800000 */
[----:B------:R-:W-:Y:S01]  /*3080*/  FMUL.FTZ R49, R0, R49 ;  /* 0x0000003100317220 */ /* 0x000fe20000410000 */
[----:B------:R-:W-:Y:S01]  /*3090*/  FMNMX.FTZ R71, R180, R71, !PT ;  /* 0x00000047b4477209 */ /* 0x000fe20007810000 */
[----:B------:R-:W5:Y:S01]  /*30a0*/  MUFU.TANH R65, R65 ;  /* 0x0000004100417308 */ /* 0x000f620000002400 */
[----:B------:R-:W-:Y:S01]  /*30b0*/  ISETP.GT.AND P3, PT, R88, 0x38, PT ;  /* 0x000000385800780c */ /* 0x000fe20003f64270 */
[----:B------:R-:W-:Y:S01]  /*30c0*/  FMUL.FTZ R53, R0, R53 ;  /* 0x0000003500357220 */ /* 0x000fe20000410000 */
[----:B------:R-:W-:-:S02]  /*30d0*/  FSEL R186, R124, -INF , P2 ;  /* 0xff8000007cba7808 */ /* 0x000fc40001000000 */
[----:B------:R-:W-:Y:S02]  /*30e0*/  FMNMX.FTZ R71, R184, R71, !PT ;  /* 0x00000047b8477209 */ /* 0x000fe40007810000 */
[----:B------:R-:W-:Y:S01]  /*30f0*/  ISETP.GT.AND P2, PT, R88, 0x39, PT ;  /* 0x000000395800780c */ /* 0x000fe20003f44270 */
[----:B------:R-:W5:Y:S01]  /*3100*/  MUFU.TANH R67, R68 ;  /* 0x0000004400437308 */ /* 0x000f620000002400 */
[----:B------:R-:W-:Y:S02]  /*3110*/  FSEL R182, R127, -INF , P3 ;  /* 0xff8000007fb67808 */ /* 0x000fe40001800000 */
[----:B------:R-:W-:Y:S02]  /*3120*/  FMNMX.FTZ R71, R186, R71, !PT ;  /* 0x00000047ba477209 */ /* 0x000fe40007810000 */
[----:B------:R-:W-:Y:S02]  /*3130*/  ISETP.GT.AND P4, PT, R88, 0x40, PT ;  /* 0x000000405800780c */ /* 0x000fe40003f84270 */
[----:B------:R-:W-:Y:S01]  /*3140*/  FSEL R172, R126, -INF , P2 ;  /* 0xff8000007eac7808 */ /* 0x000fe20001000000 */
[----:B------:R-:W5:Y:S01]  /*3150*/  MUFU.TANH R69, R69 ;  /* 0x0000004500457308 */ /* 0x000f620000002400 */
[----:B------:R-:W-:-:S02]  /*3160*/  FMNMX.FTZ R71, R182, R71, !PT ;  /* 0x00000047b6477209 */ /* 0x000fc40007810000 */
[----:B------:R-:W-:Y:S02]  /*3170*/  ISETP.GT.AND P3, PT, R88, 0x41, PT ;  /* 0x000000415800780c */ /* 0x000fe40003f64270 */
[----:B------:R-:W-:Y:S02]  /*3180*/  FSEL R168, R104, -INF , P4 ;  /* 0xff80000068a87808 */ /* 0x000fe40002000000 */
[----:B------:R-:W-:Y:S01]  /*3190*/  FMNMX.FTZ R119, R172, R71, !PT ;  /* 0x00000047ac777209 */ /* 0x000fe20007810000 */
[----:B------:R1:W-:Y:S01]  /*31a0*/  MUFU.TANH R104, R41 ;  /* 0x0000002900687308 */ /* 0x0003e20000002400 */
[----:B------:R-:W-:Y:S02]  /*31b0*/  ISETP.GT.AND P2, PT, R88, 0x48, PT ;  /* 0x000000485800780c */ /* 0x000fe40003f44270 */
[----:B------:R-:W-:Y:S01]  /*31c0*/  FSEL R164, R105, -INF , P3 ;  /* 0xff80000069a47808 */ /* 0x000fe20001800000 */
[----:B------:R-:W-:Y:S01]  /*31d0*/  FMUL.FTZ R105, R0, R51 ;  /* 0x0000003300697220 */ /* 0x000fe20000410000 */
[----:B------:R-:W-:-:S02]  /*31e0*/  FMNMX.FTZ R119, R168, R119, !PT ;  /* 0x00000077a8777209 */ /* 0x000fc40007810000 */
[----:B------:R-:W-:Y:S01]  /*31f0*/  ISETP.GT.AND P4, PT, R88, 0x49, PT ;  /* 0x000000495800780c */ /* 0x000fe20003f84270 */
[----:B------:R2:W5:Y:S01]  /*3200*/  MUFU.TANH R71, R40 ;  /* 0x0000002800477308 */ /* 0x0005620000002400 */
[----:B------:R-:W-:Y:S01]  /*3210*/  FSEL R162, R106, -INF , P2 ;  /* 0xff8000006aa27808 */ /* 0x000fe20001000000 */
[----:B-1----:R-:W-:Y:S01]  /*3220*/  FMUL.FTZ R41, R0, R43 ;  /* 0x0000002b00297220 */ /* 0x002fe20000410000 */
[----:B------:R-:W-:Y:S01]  /*3230*/  FMNMX.FTZ R119, R164, R119, !PT ;  /* 0x00000077a4777209 */ /* 0x000fe20007810000 */
[----:B------:R-:W-:Y:S01]  /*3240*/  FMUL.FTZ R43, R0, R48 ;  /* 0x00000030002b7220 */ /* 0x000fe20000410000 */
[----:B------:R-:W-:Y:S02]  /*3250*/  ISETP.GT.AND P3, PT, R88, 0x50, PT ;  /* 0x000000505800780c */ /* 0x000fe40003f64270 */
[----:B------:R-:W-:Y:S01]  /*3260*/  FSEL R160, R107, -INF , P4 ;  /* 0xff8000006ba07808 */ /* 0x000fe20002000000 */
[----:B------:R1:W5:Y:S01]  /*3270*/  MUFU.TANH R106, R44 ;  /* 0x0000002c006a7308 */ /* 0x0003620000002400 */
[----:B------:R-:W-:Y:S01]  /*3280*/  FMNMX.FTZ R119, R162, R119, !PT ;  /* 0x00000077a2777209 */ /* 0x000fe20007810000 */
[----:B--2---:R-:W-:Y:S01]  /*3290*/  FMUL.FTZ R40, R0, R42 ;  /* 0x0000002a00287220 */ /* 0x004fe20000410000 */
[----:B------:R-:W-:-:S02]  /*32a0*/  ISETP.GT.AND P2, PT, R88, 0x51, PT ;  /* 0x000000515800780c */ /* 0x000fc40003f44270 */
[----:B------:R-:W-:Y:S02]  /*32b0*/  FSEL R158, R108, -INF , P3 ;  /* 0xff8000006c9e7808 */ /* 0x000fe40001800000 */
[----:B------:R-:W-:Y:S01]  /*32c0*/  FMNMX.FTZ R119, R160, R119, !PT ;  /* 0x00000077a0777209 */ /* 0x000fe20007810000 */
[----:B------:R-:W-:Y:S02]  /*32d0*/  WARPGROUP.DEPBAR.LE gsb0, 0x0 ;  /* 0x00008000000079c5 */ /* 0x000fe40000010000 */
[----:B------:R-:W-:Y:S01]  /*32e0*/  ISETP.GT.AND P4, PT, R88, 0x58, PT ;  /* 0x000000585800780c */ /* 0x000fe20003f84270 */
[----:B------:R-:W2:Y:S01]  /*32f0*/  MUFU.TANH R45, R45 ;  /* 0x0000002d002d7308 */ /* 0x000ea20000002400 */
[----:B------:R-:W-:Y:S01]  /*3300*/  FSEL R156, R109, -INF , P2 ;  /* 0xff8000006d9c7808 */ /* 0x000fe20001000000 */
[----:B------:R-:W-:Y:S01]  /*3310*/  FMUL.FTZ R25, R0, R25 ;  /* 0x0000001900197220 */ /* 0x000fe20000410000 */
[----:B------:R-:W-:Y:S01]  /*3320*/  FMNMX.FTZ R119, R158, R119, !PT ;  /* 0x000000779e777209 */ /* 0x000fe20007810000 */
[----:B------:R-:W-:Y:S01]  /*3330*/  FMUL.FTZ R29, R0, R29 ;  /* 0x0000001d001d7220 */ /* 0x000fe20000410000 */
[----:B------:R-:W-:Y:S01]  /*3340*/  ISETP.GT.AND P2, PT, R88, 0x59, PT ;  /* 0x000000595800780c */ /* 0x000fe20003f44270 */
[----:B------:R-:W-:Y:S01]  /*3350*/  FMUL.FTZ R33, R0, R33 ;  /* 0x0000002100217220 */ /* 0x000fe20000410000 */
[----:B------:R-:W-:Y:S01]  /*3360*/  FSEL R154, R111, -INF , P4 ;  /* 0xff8000006f9a7808 */ /* 0x000fe20002000000 */
[----:B------:R-:W2:Y:S01]  /*3370*/  MUFU.TANH R43, R43 ;  /* 0x0000002b002b7308 */ /* 0x000ea20000002400 */
[----:B------:R-:W-:Y:S01]  /*3380*/  FMNMX.FTZ R119, R156, R119, !PT ;  /* 0x000000779c777209 */ /* 0x000fe20007810000 */
[----:B------:R-:W-:Y:S01]  /*3390*/  FMUL.FTZ R37, R0, R37 ;  /* 0x0000002500257220 */ /* 0x000fe20000410000 */
[----:B------:R-:W-:Y:S01]  /*33a0*/  ISETP.GT.AND P3, PT, R88, 0x60, PT ;  /* 0x000000605800780c */ /* 0x000fe20003f64270 */
[----:B------:R-:W-:Y:S01]  /*33b0*/  FMUL.FTZ R111, R0, R27 ;  /* 0x0000001b006f7220 */ /* 0x000fe20000410000 */
[----:B------:R-:W-:Y:S01]  /*33c0*/  FSEL R148, R110, -INF , P2 ;  /* 0xff8000006e947808 */ /* 0x000fe20001000000 */
[----:B------:R-:W-:Y:S01]  /*33d0*/  FMUL.FTZ R27, R0, R34 ;  /* 0x00000022001b7220 */ /* 0x000fe20000410000 */
[----:B------:R-:W-:Y:S01]  /*33e0*/  FMNMX.FTZ R119, R154, R119, !PT ;  /* 0x000000779a777209 */ /* 0x000fe20007810000 */
[----:B------:R-:W2:Y:S01]  /*33f0*/  MUFU.TANH R49, R49 ;  /* 0x0000003100317308 */ /* 0x000ea20000002400 */
[----:B------:R-:W-:Y:S01]  /*3400*/  ISETP.GT.AND P2, PT, R88, 0x61, PT ;  /* 0x000000615800780c */ /* 0x000fe20003f44270 */
[----:B------:R-:W-:Y:S01]  /*3410*/  FMUL.FTZ R34, R0, R35 ;  /* 0x0000002300227220 */ /* 0x000fe20000410000 */
[----:B------:R-:W-:Y:S01]  /*3420*/  FSEL R144, R144, -INF , P3 ;  /* 0xff80000090907808 */ /* 0x000fe20001800000 */
[----:B------:R-:W-:Y:S01]  /*3430*/  FMUL.FTZ R107, R0, R26 ;  /* 0x0000001a006b7220 */ /* 0x000fe20000410000 */
[----:B------:R-:W-:Y:S01]  /*3440*/  FMNMX.FTZ R119, R148, R119, !PT ;  /* 0x0000007794777209 */ /* 0x000fe20007810000 */
[----:B------:R-:W-:Y:S01]  /*3450*/  FMUL.FTZ R109, R0, R55 ;  /* 0x00000037006d7220 */ /* 0x000fe20000410000 */
[----:B------:R-:W-:Y:S01]  /*3460*/  ISETP.GT.AND P3, PT, R88, 0x68, PT ;  /* 0x000000685800780c */ /* 0x000fe20003f64270 */
[----:B------:R-:W-:Y:S01]  /*3470*/  MUFU.TANH R53, R53 ;  /* 0x0000003500357308 */ /* 0x000fe20000002400 */
[----:B------:R-:W-:Y:S01]  /*3480*/  FSEL R142, R89, -INF , P2 ;  /* 0xff800000598e7808 */ /* 0x000fe20001000000 */
[----:B------:R-:W-:Y:S01]  /*3490*/  FMUL.FTZ R89, R0, R24 ;  /* 0x0000001800597220 */ /* 0x000fe20000410000 */
[----:B------:R-:W-:Y:S01]  /*34a0*/  FMNMX.FTZ R119, R144, R119, !PT ;  /* 0x0000007790777209 */ /* 0x000fe20007810000 */
[----:B------:R-:W-:Y:S01]  /*34b0*/  FMUL.FTZ R39, R0, R39 ;  /* 0x0000002700277220 */ /* 0x000fe20000410000 */
[----:B------:R-:W-:Y:S01]  /*34c0*/  ISETP.GT.AND P2, PT, R88, 0x69, PT ;  /* 0x000000695800780c */ /* 0x000fe20003f44270 */
[----:B------:R2:W-:Y:S01]  /*34d0*/  @!P0 SYNCS.ARRIVE.TRANS64.RED.A1T0 RZ, [R3+URZ], RZ ;  /* 0x000000ff03ff89a7 */ /* 0x0005e2000810043f */
[----:B------:R-:W-:Y:S01]  /*34e0*/  FSEL R140, R112, -INF , P3 ;  /* 0xff800000708c7808 */ /* 0x000fe20001800000 */
[----:B------:R-:W-:Y:S01]  /*34f0*/  MUFU.TANH R89, R89 ;  /* 0x0000005900597308 */ /* 0x000fe20000002400 */
[----:B------:R-:W-:-:S02]  /*3500*/  FMNMX.FTZ R119, R142, R119, !PT ;  /* 0x000000778e777209 */ /* 0x000fc40007810000 */
[----:B------:R-:W-:Y:S02]  /*3510*/  ISETP.GT.AND P3, PT, R88, 0x70, PT ;  /* 0x000000705800780c */ /* 0x000fe40003f64270 */
[----:B------:R-:W-:Y:S02]  /*3520*/  FSEL R138, R113, -INF , P2 ;  /* 0xff800000718a7808 */ /* 0x000fe40001000000 */
[----:B------:R-:W-:Y:S01]  /*3530*/  FMNMX.FTZ R119, R140, R119, !PT ;  /* 0x000000778c777209 */ /* 0x000fe20007810000 */
[----:B------:R2:W2:Y:S01]  /*3540*/  MUFU.TANH R112, R70 ;  /* 0x0000004600707308 */ /* 0x0004a20000002400 */
[----:B------:R-:W-:Y:S02]  /*3550*/  ISETP.GT.AND P2, PT, R88, 0x71, PT ;  /* 0x000000715800780c */ /* 0x000fe40003f44270 */
[----:B------:R-:W-:Y:S02]  /*3560*/  FSEL R136, R114, -INF , P3 ;  /* 0xff80000072887808 */ /* 0x000fe40001800000 */
[----:B------:R-:W-:-:S02]  /*3570*/  FMNMX.FTZ R119, R138, R119, !PT ;  /* 0x000000778a777209 */ /* 0x000fc40007810000 */
[----:B------:R-:W-:Y:S01]  /*3580*/  ISETP.GT.AND P3, PT, R88, 0x78, PT ;  /* 0x000000785800780c */ /* 0x000fe20003f64270 */
[----:B------:R-:W2:Y:S01]  /*3590*/  MUFU.TANH R25, R25 ;  /* 0x0000001900197308 */ /* 0x000ea20000002400 */
[----:B------:R-:W-:Y:S02]  /*35a0*/  FSEL R42, R115, -INF , P2 ;  /* 0xff800000732a7808 */ /* 0x000fe40001000000 */
[----:B------:R-:W-:Y:S02]  /*35b0*/  FMNMX.FTZ R119, R136, R119, !PT ;  /* 0x0000007788777209 */ /* 0x000fe40007810000 */
[----:B------:R-:W-:Y:S02]  /*35c0*/  ISETP.GT.AND P2, PT, R88, 0x79, PT ;  /* 0x000000795800780c */ /* 0x000fe40003f44270 */
[----:B-1----:R-:W-:Y:S01]  /*35d0*/  FSEL R44, R100, -INF , P3 ;  /* 0xff800000642c7808 */ /* 0x002fe20001800000 */
[----:B------:R-:W-:Y:S01]  /*35e0*/  MUFU.TANH R29, R29 ;  /* 0x0000001d001d7308 */ /* 0x000fe20000002400 */
[----:B------:R-:W-:-:S02]  /*35f0*/  FMNMX.FTZ R119, R42, R119, !PT ;  /* 0x000000772a777209 */ /* 0x000fc40007810000 */
[----:B------:R-:W-:Y:S02]  /*3600*/  ISETP.GT.AND P3, PT, R88, 0x80, PT ;  /* 0x000000805800780c */ /* 0x000fe40003f64270 */
[----:B---3--:R-:W-:Y:S02]  /*3610*/  FSEL R48, R98, -INF , P2 ;  /* 0xff80000062307808 */ /* 0x008fe40001000000 */
[----:B------:R-:W-:Y:S01]  /*3620*/  FMNMX.FTZ R119, R44, R119, !PT ;  /* 0x000000772c777209 */ /* 0x000fe20007810000 */
[----:B------:R-:W-:Y:S01]  /*3630*/  MUFU.TANH R33, R33 ;  /* 0x0000002100217308 */ /* 0x000fe20000002400 */
[----:B------:R-:W-:Y:S02]  /*3640*/  ISETP.GT.AND P2, PT, R88, 0x81, PT ;  /* 0x000000815800780c */ /* 0x000fe40003f44270 */
[----:B----4-:R-:W-:Y:S02]  /*3650*/  FSEL R52, R102, -INF , P3 ;  /* 0xff80000066347808 */ /* 0x010fe40001800000 */
[----:B------:R-:W-:-:S02]  /*3660*/  FMNMX.FTZ R119, R48, R119, !PT ;  /* 0x0000007730777209 */ /* 0x000fc40007810000 */
[----:B------:R-:W-:Y:S01]  /*3670*/  ISETP.GT.AND P3, PT, R88, 0x88, PT ;  /* 0x000000885800780c */ /* 0x000fe20003f64270 */
[----:B------:R-:W-:Y:S01]  /*3680*/  MUFU.TANH R37, R37 ;  /* 0x0000002500257308 */ /* 0x000fe20000002400 */
[----:B-----5:R-:W-:Y:S01]  /*3690*/  FSEL R64, R101, -INF , P2 ;  /* 0xff80000065407808 */ /* 0x020fe20001000000 */
[----:B------:R-:W-:Y:S01]  /*36a0*/  FMUL.FTZ R101, R0, R47 ;  /* 0x0000002f00657220 */ /* 0x000fe20000410000 */
[----:B------:R-:W-:Y:S02]  /*36b0*/  FMNMX.FTZ R119, R52, R119, !PT ;  /* 0x0000007734777209 */ /* 0x000fe40007810000 */
[----:B------:R-:W-:Y:S02]  /*36c0*/  ISETP.GT.AND P2, PT, R88, 0x89, PT ;  /* 0x000000895800780c */ /* 0x000fe40003f44270 */
[----:B------:R-:W-:Y:S01]  /*36d0*/  FSEL R66, R103, -INF , P3 ;  /* 0xff80000067427808 */ /* 0x000fe20001800000 */
[----:B------:R-:W-:Y:S01]  /*36e0*/  MUFU.TANH R6, R6 ;  /* 0x0000000600067308 */ /* 0x000fe20000002400 */
[----:B------:R-:W-:Y:S01]  /*36f0*/  FMNMX.FTZ R119, R64, R119, !PT ;  /* 0x0000007740777209 */ /* 0x000fe20007810000 */
[----:B------:R-:W-:Y:S01]  /*3700*/  FMUL.FTZ R103, R0, R54 ;  /* 0x0000003600677220 */ /* 0x000fe20000410000 */
[----:B------:R-:W-:-:S02]  /*3710*/  ISETP.GT.AND P3, PT, R88, 0x90, PT ;  /* 0x000000905800780c */ /* 0x000fc40003f64270 */
[----:B------:R-:W-:Y:S02]  /*3720*/  FSEL R68, R116, -INF , P2 ;  /* 0xff80000074447808 */ /* 0x000fe40001000000 */
[----:B------:R-:W-:Y:S01]  /*3730*/  FMNMX.FTZ R119, R66, R119, !PT ;  /* 0x0000007742777209 */ /* 0x000fe20007810000 */
[----:B------:R-:W-:Y:S01]  /*3740*/  MUFU.TANH R4, R4 ;  /* 0x0000000400047308 */ /* 0x000fe20000002400 */
[----:B------:R-:W-:Y:S02]  /*3750*/  ISETP.GT.AND P2, PT, R88, 0x91, PT ;  /* 0x000000915800780c */ /* 0x000fe40003f44270 */
[----:B------:R-:W-:Y:S02]  /*3760*/  FSEL R24, R117, -INF , P3 ;  /* 0xff80000075187808 */ /* 0x000fe40001800000 */
[----:B------:R-:W-:Y:S02]  /*3770*/  FMNMX.FTZ R119, R68, R119, !PT ;  /* 0x0000007744777209 */ /* 0x000fe40007810000 */
[----:B------:R-:W-:Y:S01]  /*3780*/  ISETP.GT.AND P3, PT, R88, 0x98, PT ;  /* 0x000000985800780c */ /* 0x000fe20003f64270 */
[----:B------:R-:W-:Y:S01]  /*3790*/  MUFU.TANH R7, R7 ;  /* 0x0000000700077308 */ /* 0x000fe20000002400 */
[----:B--2---:R-:W-:Y:S01]  /*37a0*/  FSEL R70, R65, -INF , P2 ;  /* 0xff80000041467808 */ /* 0x004fe20001000000 */
[----:B------:R-:W-:Y:S01]  /*37b0*/  FMUL.FTZ R65, R0, R28 ;  /* 0x0000001c00417220 */ /* 0x000fe20000410000 */
[----:B------:R-:W-:-:S02]  /*37c0*/  FMNMX.FTZ R119, R24, R119, !PT ;  /* 0x0000007718777209 */ /* 0x000fc40007810000 */
[----:B------:R-:W-:Y:S02]  /*37d0*/  ISETP.GT.AND P2, PT, R88, 0x99, PT ;  /* 0x000000995800780c */ /* 0x000fe40003f44270 */
[----:B------:R-:W-:Y:S01]  /*37e0*/  FSEL R98, R67, -INF , P3 ;  /* 0xff80000043627808 */ /* 0x000fe20001800000 */
[----:B------:R-:W1:Y:S01]  /*37f0*/  MUFU.TANH R65, R65 ;  /* 0x0000004100417308 */ /* 0x000e620000002400 */
[----:B------:R-:W-:Y:S02]  /*3800*/  FMNMX.FTZ R119, R70, R119, !PT ;  /* 0x0000007746777209 */ /* 0x000fe40007810000 */
[----:B------:R-:W-:Y:S02]  /*3810*/  ISETP.GT.AND P3, PT, R88, 0xa0, PT ;  /* 0x000000a05800780c */ /* 0x000fe40003f64270 */
[----:B------:R-:W-:Y:S01]  /*3820*/  FSEL R100, R69, -INF , P2 ;  /* 0xff80000045647808 */ /* 0x000fe20001000000 */
[----:B------:R-:W-:Y:S01]  /*3830*/  FMUL.FTZ R69, R0, R46 ;  /* 0x0000002e00457220 */ /* 0x000fe20000410000 */
[----:B------:R-:W-:Y:S01]  /*3840*/  FMNMX.FTZ R119, R98, R119, !PT ;  /* 0x0000007762777209 */ /* 0x000fe20007810000 */
[----:B------:R-:W-:Y:S01]  /*3850*/  MUFU.TANH R8, R8 ;  /* 0x0000000800087308 */ /* 0x000fe20000002400 */
[----:B------:R-:W-:-:S02]  /*3860*/  ISETP.GT.AND P2, PT, R88, 0xa1, PT ;  /* 0x000000a15800780c */ /* 0x000fc40003f44270 */
[----:B------:R-:W-:Y:S01]  /*3870*/  FSEL R102, R71, -INF , P3 ;  /* 0xff80000047667808 */ /* 0x000fe20001800000 */
[----:B------:R-:W-:Y:S01]  /*3880*/  FMUL.FTZ R71, R0, R50 ;  /* 0x0000003200477220 */ /* 0x000fe20000410000 */
[----:B------:R-:W-:Y:S02]  /*3890*/  FMNMX.FTZ R119, R100, R119, !PT ;  /* 0x0000007764777209 */ /* 0x000fe40007810000 */
[----:B------:R-:W-:Y:S01]  /*38a0*/  ISETP.GT.AND P3, PT, R88, 0xa8, PT ;  /* 0x000000a85800780c */ /* 0x000fe20003f64270 */
[----:B------:R-:W-:Y:S01]  /*38b0*/  MUFU.TANH R10, R10 ;  /* 0x0000000a000a7308 */ /* 0x000fe20000002400 */
[----:B------:R-:W-:Y:S02]  /*38c0*/  FSEL R28, R104, -INF , P2 ;  /* 0xff800000681c7808 */ /* 0x000fe40001000000 */
[----:B------:R-:W-:Y:S02]  /*38d0*/  FMNMX.FTZ R119, R102, R119, !PT ;  /* 0x0000007766777209 */ /* 0x000fe40007810000 */
[----:B------:R-:W-:-:S02]  /*38e0*/  ISETP.GT.AND P2, PT, R88, 0xa9, PT ;  /* 0x000000a95800780c */ /* 0x000fc40003f44270 */
[----:B------:R-:W-:Y:S01]  /*38f0*/  FSEL R106, R106, -INF , P3 ;  /* 0xff8000006a6a7808 */ /* 0x000fe20001800000 */
[----:B------:R-:W-:Y:S01]  /*3900*/  MUFU.TANH R9, R9 ;  /* 0x0000000900097308 */ /* 0x000fe20000002400 */
        /* <DEDUP_REMOVED lines=11> */
[----:B------:R-:W2:Y:S01]  /*39c0*/  MUFU.TANH R45, R45 ;  /* 0x0000002d002d7308 */ /* 0x000ea20000002400 */
[----:B------:R-:W-:Y:S02]  /*39d0*/  FSEL R32, R49, -INF , P2 ;  /* 0xff80000031207808 */ /* 0x000fe40001000000 */
[----:B------:R-:W-:Y:S02]  /*39e0*/  FMNMX.FTZ R119, R108, R119, !PT ;  /* 0x000000776c777209 */ /* 0x000fe40007810000 */
[----:B------:R-:W-:-:S02]  /*39f0*/  ISETP.GT.AND P2, PT, R88, 0xb9, PT ;  /* 0x000000b95800780c */ /* 0x000fc40003f44270 */
[----:B------:R-:W-:Y:S01]  /*3a00*/  FSEL R112, R112, -INF , P3 ;  /* 0xff80000070707808 */ /* 0x000fe20001800000 */
[----:B------:R-:W3:Y:S01]  /*3a10*/  MUFU.TANH R43, R43 ;  /* 0x0000002b002b7308 */ /* 0x000ee20000002400 */
[----:B------:R-:W-:Y:S02]  /*3a20*/  FMNMX.FTZ R119, R32, R119, !PT ;  /* 0x0000007720777209 */ /* 0x000fe40007810000 */
[----:B------:R-:W-:Y:S02]  /*3a30*/  ISETP.GT.AND P3, PT, R88, 0xc0, PT ;  /* 0x000000c05800780c */ /* 0x000fe40003f64270 */
[----:B------:R-:W-:Y:S02]  /*3a40*/  FSEL R110, R53, -INF , P2 ;  /* 0xff800000356e7808 */ /* 0x000fe40001000000 */
[----:B------:R-:W-:Y:S01]  /*3a50*/  FMNMX.FTZ R119, R112, R119, !PT ;  /* 0x0000007770777209 */ /* 0x000fe20007810000 */
[----:B------:R-:W4:Y:S01]  /*3a60*/  MUFU.TANH R12, R12 ;  /* 0x0000000c000c7308 */ /* 0x000f220000002400 */
[----:B------:R-:W-:-:S02]  /*3a70*/  ISETP.GT.AND P2, PT, R88, 0xc1, PT ;  /* 0x000000c15800780c */ /* 0x000fc40003f44270 */
[----:B------:R-:W-:Y:S01]  /*3a80*/  FSEL R114, R89, -INF , P3 ;  /* 0xff80000059727808 */ /* 0x000fe20001800000 */
[----:B------:R-:W-:Y:S01]  /*3a90*/  IMAD.U32 R89, RZ, RZ, UR6 ;  /* 0x00000006ff597e24 */ /* 0x000fe2000f8e00ff */
[----:B------:R-:W-:Y:S02]  /*3aa0*/  FMNMX.FTZ R119, R110, R119, !PT ;  /* 0x000000776e777209 */ /* 0x000fe40007810000 */
[----:B------:R-:W-:Y:S01]  /*3ab0*/  ISETP.GT.AND P3, PT, R88, 0xc8, PT ;  /* 0x000000c85800780c */ /* 0x000fe20003f64270 */
[----:B------:R-:W5:Y:S01]  /*3ac0*/  MUFU.TANH R13, R13 ;  /* 0x0000000d000d7308 */ /* 0x000f620000002400 */
[----:B------:R-:W-:Y:S01]  /*3ad0*/  FSEL R36, R25, -INF , P2 ;  /* 0xff80000019247808 */ /* 0x000fe20001000000 */
[----:B------:R-:W-:Y:S01]  /*3ae0*/  FMUL.FTZ R25, R0, R30 ;  /* 0x0000001e00197220 */ /* 0x000fe20000410000 */
[----:B------:R-:W-:Y:S02]  /*3af0*/  FMNMX.FTZ R119, R114, R119, !PT ;  /* 0x0000007772777209 */ /* 0x000fe40007810000 */
[----:B------:R-:W-:-:S02]  /*3b00*/  ISETP.GT.AND P2, PT, R88, 0xc9, PT ;  /* 0x000000c95800780c */ /* 0x000fc40003f44270 */
[----:B-1----:R-:W-:Y:S01]  /*3b10*/  FSEL R118, R65, -INF , P3 ;  /* 0xff80000041767808 */ /* 0x002fe20001800000 */
[----:B------:R-:W1:Y:S01]  /*3b20*/  MUFU.TANH R14, R14 ;  /* 0x0000000e000e7308 */ /* 0x000e620000002400 */
[----:B------:R-:W-:Y:S02]  /*3b30*/  FMNMX.FTZ R119, R36, R119, !PT ;  /* 0x0000007724777209 */ /* 0x000fe40007810000 */
[----:B------:R-:W-:Y:S02]  /*3b40*/  ISETP.GT.AND P3, PT, R88, 0xd0, PT ;  /* 0x000000d05800780c */ /* 0x000fe40003f64270 */
[----:B------:R-:W-:Y:S01]  /*3b50*/  FSEL R116, R29, -INF , P2 ;  /* 0xff8000001d747808 */ /* 0x000fe20001000000 */
[----:B------:R-:W-:Y:S01]  /*3b60*/  FMUL.FTZ R29, R0, R31 ;  /* 0x0000001f001d7220 */ /* 0x000fe20000410000 */
[----:B------:R-:W-:Y:S01]  /*3b70*/  FMNMX.FTZ R119, R118, R119, !PT ;  /* 0x0000007776777209 */ /* 0x000fe20007810000 */
[----:B------:R-:W1:Y:S01]  /*3b80*/  MUFU.TANH R15, R15 ;  /* 0x0000000f000f7308 */ /* 0x000e620000002400 */
[----:B------:R-:W-:-:S02]  /*3b90*/  ISETP.GT.AND P2, PT, R88, 0xd1, PT ;  /* 0x000000d15800780c */ /* 0x000fc40003f44270 */
[----:B--2---:R-:W-:Y:S02]  /*3ba0*/  FSEL R120, R45, -INF , P3 ;  /* 0xff8000002d787808 */ /* 0x004fe40001800000 */
[----:B------:R-:W-:Y:S02]  /*3bb0*/  FMNMX.FTZ R119, R116, R119, !PT ;  /* 0x0000007774777209 */ /* 0x000fe40007810000 */
[----:B------:R-:W-:Y:S01]  /*3bc0*/  ISETP.GT.AND P3, PT, R88, 0xd8, PT ;  /* 0x000000d85800780c */ /* 0x000fe20003f64270 */
[----:B------:R-:W2:Y:S01]  /*3bd0*/  MUFU.TANH R20, R20 ;  /* 0x0000001400147308 */ /* 0x000ea20000002400 */
[----:B------:R-:W-:Y:S02]  /*3be0*/  FSEL R46, R33, -INF , P2 ;  /* 0xff800000212e7808 */ /* 0x000fe40001000000 */
[----:B------:R-:W-:Y:S02]  /*3bf0*/  FMNMX.FTZ R119, R120, R119, !PT ;  /* 0x0000007778777209 */ /* 0x000fe40007810000 */
[----:B------:R-:W-:-:S02]  /*3c00*/  ISETP.GT.AND P2, PT, R88, 0xd9, PT ;  /* 0x000000d95800780c */ /* 0x000fc40003f44270 */
[----:B---3--:R-:W-:Y:S01]  /*3c10*/  FSEL R122, R43, -INF , P3 ;  /* 0xff8000002b7a7808 */ /* 0x008fe20001800000 */
[----:B------:R-:W3:Y:S01]  /*3c20*/  MUFU.TANH R21, R21 ;  /* 0x0000001500157308 */ /* 0x000ee20000002400 */
[----:B------:R-:W-:Y:S02]  /*3c30*/  FMNMX.FTZ R119, R46, R119, !PT ;  /* 0x000000772e777209 */ /* 0x000fe40007810000 */
[----:B------:R-:W-:Y:S01]  /*3c40*/  FSEL R124, R37, -INF , P2 ;  /* 0xff800000257c7808 */ /* 0x000fe20001000000 */
[----:B------:R-:W-:Y:S01]  /*3c50*/  FMUL.FTZ R37, R0, R38 ;  /* 0x0000002600257220 */ /* 0x000fe20000410000 */
[----:B------:R-:W-:Y:S02]  /*3c60*/  FMNMX.FTZ R119, R122, R119, !PT ;  /* 0x000000777a777209 */ /* 0x000fe40007810000 */
[----:B------:R-:W-:Y:S01]  /*3c70*/  IADD3 R128, R128, 0x8, R99 ;  /* 0x0000000880807810 */ /* 0x000fe20007ffe063 */
[----:B------:R-:W3:Y:S01]  /*3c80*/  MUFU.TANH R74, R74 ;  /* 0x0000004a004a7308 */ /* 0x000ee20000002400 */
[----:B------:R-:W-:-:S02]  /*3c90*/  FMNMX.FTZ R119, R124, R119, !PT ;  /* 0x000000777c777209 */ /* 0x000fc40007810000 */
[----:B------:R-:W-:-:S03]  /*3ca0*/  VIMNMX R97, R97, R128, PT ;  /* 0x0000008061617248 */ /* 0x000fc60003fe0100 */
[----:B------:R-:W4:Y:S01]  /*3cb0*/  SHFL.BFLY PT, R50, R119, 0x2, 0x1f ;  /* 0x0c401f0077327f89 */ /* 0x000f2200000e0000 */
[C---:B------:R-:W-:Y:S01]  /*3cc0*/  ISETP.GT.AND P3, PT, R97.reuse, 0x1, PT ;  /* 0x000000016100780c */ /* 0x040fe20003f64270 */
[----:B------:R-:W3:Y:S01]  /*3cd0*/  MUFU.TANH R75, R75 ;  /* 0x0000004b004b7308 */ /* 0x000ee20000002400 */
[C---:B------:R-:W-:Y:S02]  /*3ce0*/  ISETP.GT.AND P4, PT, R97.reuse, 0x8, PT ;  /* 0x000000086100780c */ /* 0x040fe40003f84270 */
[----:B------:R-:W-:Y:S02]  /*3cf0*/  FSEL R4, R4, -INF , P3 ;  /* 0xff80000004047808 */ /* 0x000fe40001800000 */
[----:B------:R-:W-:-:S03]  /*3d00*/  ISETP.GT.AND P3, PT, R97, 0x10, PT ;  /* 0x000000106100780c */ /* 0x000fc60003f64270 */
[----:B------:R-:W3:Y:S01]  /*3d10*/  MUFU.TANH R76, R76 ;  /* 0x0000004c004c7308 */ /* 0x000ee20000002400 */
[----:B------:R-:W-:Y:S02]  /*3d20*/  FSEL R10, R10, -INF , P3 ;  /* 0xff8000000a0a7808 */ /* 0x000fe40001800000 */
[----:B------:R-:W-:-:S05]  /*3d30*/  ISETP.GT.AND P3, PT, R97, 0x18, PT ;  /* 0x000000186100780c */ /* 0x000fca0003f64270 */
[----:B------:R-:W3:Y:S01]  /*3d40*/  MUFU.TANH R77, R77 ;  /* 0x0000004d004d7308 */ /* 0x000ee20000002400 */
[----:B----4-:R-:W-:-:S07]  /*3d50*/  FMNMX.FTZ R50, R119, R50, !PT ;  /* 0x0000003277327209 */ /* 0x010fce0007810000 */
[----:B------:R-:W4:Y:S01]  /*3d60*/  MUFU.TANH R78, R78 ;  /* 0x0000004e004e7308 */ /* 0x000f220000002400 */
[----:B------:R-:W5:Y:S07]  /*3d70*/  SHFL.BFLY PT, R33, R50, 0x1, 0x1f ;  /* 0x0c201f0032217f89 */ /* 0x000f6e00000e0000 */
[----:B------:R-:W4:Y:S08]  /*3d80*/  MUFU.TANH R79, R79 ;  /* 0x0000004f004f7308 */ /* 0x000f300000002400 */
[----:B------:R-:W4:Y:S08]  /*3d90*/  MUFU.TANH R80, R80 ;  /* 0x0000005000507308 */ /* 0x000f300000002400 */
[----:B------:R-:W4:Y:S01]  /*3da0*/  MUFU.TANH R81, R81 ;  /* 0x0000005100517308 */ /* 0x000f220000002400 */
[----:B-----5:R-:W-:-:S04]  /*3db0*/  FMNMX.FTZ R88, R50, R33, !PT ;  /* 0x0000002132587209 */ /* 0x020fc80007810000 */
[C---:B------:R-:W-:Y:S01]  /*3dc0*/  FSETP.NEU.FTZ.AND P2, PT, R88.reuse, -INF , PT ;  /* 0xff8000005800780b */ /* 0x040fe20003f5d000 */
[----:B------:R-:W-:-:S02]  /*3dd0*/  FFMA.FTZ R33, R88, R89, -8 ;  /* 0xc100000058217423 */ /* 0x000fc40000010059 */
[----:B------:R-:W5:Y:S03]  /*3de0*/  MUFU.TANH R82, R82 ;  /* 0x0000005200527308 */ /* 0x000f660000002400 */
[----:B------:R-:W-:Y:S02]  /*3df0*/  FSEL R33, R33, RZ, P2 ;  /* 0x000000ff21217208 */ /* 0x000fe40001000000 */
[----:B------:R-:W-:-:S03]  /*3e00*/  ISETP.GT.AND P2, PT, R97, RZ, PT ;  /* 0x000000ff6100720c */ /* 0x000fc60003f44270 */
[----:B------:R-:W5:Y:S01]  /*3e10*/  MUFU.TANH R83, R83 ;  /* 0x0000005300537308 */ /* 0x000f620000002400 */
[----:B------:R-:W-:-:S01]  /*3e20*/  FFMA.FTZ R30, R130, R89, -R33 ;  /* 0x00000059821e7223 */ /* 0x000fc20000010821 */
[----:B------:R-:W-:Y:S01]  /*3e30*/  FSEL R130, R6, -INF , P2 ;  /* 0xff80000006827808 */ /* 0x000fe20001000000 */
[----:B------:R-:W-:-:S01]  /*3e40*/  FFMA.FTZ R31, R132, R89, -R33 ;  /* 0x00000059841f7223 */ /* 0x000fc20000010821 */
[----:B------:R-:W-:Y:S01]  /*3e50*/  FSEL R132, R7, -INF , P4 ;  /* 0xff80000007847808 */ /* 0x000fe20002000000 */
[----:B------:R-:W-:-:S01]  /*3e60*/  FFMA.FTZ R35, R134, R89, -R33 ;  /* 0x0000005986237223 */ /* 0x000fc20000010821 */
[----:B------:R-:W-:Y:S01]  /*3e70*/  ISETP.GT.AND P2, PT, R97, 0x9, PT ;  /* 0x000000096100780c */ /* 0x000fe20003f44270 */
[----:B------:R-:W-:-:S01]  /*3e80*/  FFMA.FTZ R38, R146, R89, -R33 ;  /* 0x0000005992267223 */ /* 0x000fc20000010821 */
[----:B------:R-:W-:Y:S01]  /*3e90*/  FMNMX.FTZ R7, R130, R4, !PT ;  /* 0x0000000482077209 */ /* 0x000fe20007810000 */
[----:B------:R-:W-:-:S01]  /*3ea0*/  FFMA.FTZ R43, R150, R89, -R33 ;  /* 0x00000059962b7223 */ /* 0x000fc20000010821 */
[----:B------:R-:W-:Y:S01]  /*3eb0*/  FSEL R134, R8, -INF , P2 ;  /* 0xff80000008867808 */ /* 0x000fe20001000000 */
[----:B------:R-:W-:-:S01]  /*3ec0*/  FFMA.FTZ R26, R152, R89, -R33 ;  /* 0x00000059981a7223 */ /* 0x000fc20000010821 */
[----:B------:R-:W-:Y:S01]  /*3ed0*/  FMNMX.FTZ R7, R132, R7, !PT ;  /* 0x0000000784077209 */ /* 0x000fe20007810000 */
        /* <DEDUP_REMOVED lines=10> */
[----:B------:R-:W5:Y:S01]  /*3f80*/  MUFU.TANH R84, R84 ;  /* 0x0000005400547308 */ /* 0x000f620000002400 */
[----:B------:R-:W-:Y:S01]  /*3f90*/  FSEL R150, R11, -INF , P3 ;  /* 0xff8000000b967808 */ /* 0x000fe20001800000 */
[--C-:B------:R-:W-:Y:S01]  /*3fa0*/  FFMA.FTZ R11, R162, R89, -R33.reuse ;  /* 0x00000059a20b7223 */ /* 0x100fe20000010821 */
[----:B------:R-:W-:Y:S01]  /*3fb0*/  FMNMX.FTZ R7, R146, R7, !PT ;  /* 0x0000000792077209 */ /* 0x000fe20007810000 */
[-CC-:B------:R-:W-:Y:S01]  /*3fc0*/  FFMA.FTZ R55, R144, R89.reuse, -R33.reuse ;  /* 0x0000005990377223 */ /* 0x180fe20000010821 */
[C---:B------:R-:W-:Y:S01]  /*3fd0*/  ISETP.GT.AND P3, PT, R97.reuse, 0x20, PT ;  /* 0x000000206100780c */ /* 0x040fe20003f64270 */
[--C-:B------:R-:W-:Y:S01]  /*3fe0*/  FFMA.FTZ R65, R140, R89, -R33.reuse ;  /* 0x000000598c417223 */ /* 0x100fe20000010821 */
[----:B------:R-:W-:Y:S01]  /*3ff0*/  FSEL R12, R12, -INF , P2 ;  /* 0xff8000000c0c7808 */ /* 0x000fe20001000000 */
[----:B------:R-:W5:Y:S01]  /*4000*/  MUFU.TANH R85, R85 ;  /* 0x0000005500557308 */ /* 0x000f620000002400 */
[----:B------:R-:W-:Y:S01]  /*4010*/  FMNMX.FTZ R7, R150, R7, !PT ;  /* 0x0000000796077209 */ /* 0x000fe20007810000 */
[-CC-:B------:R-:W-:Y:S01]  /*4020*/  FFMA.FTZ R47, R174, R89.reuse, -R33.reuse ;  /* 0x00000059ae2f7223 */ /* 0x180fe20000010821 */
[----:B------:R-:W-:Y:S01]  /*4030*/  ISETP.GT.AND P2, PT, R97, 0x21, PT ;  /* 0x000000216100780c */ /* 0x000fe20003f44270 */
[-CC-:B------:R-:W-:Y:S01]  /*4040*/  FFMA.FTZ R67, R136, R89.reuse, -R33.reuse ;  /* 0x0000005988437223 */ /* 0x180fe20000010821 */
[----:B------:R-:W-:Y:S01]  /*4050*/  FSEL R152, R13, -INF , P3 ;  /* 0xff8000000d987808 */ /* 0x000fe20001800000 */
[--C-:B------:R-:W-:Y:S01]  /*4060*/  FFMA.FTZ R49, R176, R89, -R33.reuse ;  /* 0x00000059b0317223 */ /* 0x100fe20000010821 */
[----:B------:R-:W-:Y:S01]  /*4070*/  FMNMX.FTZ R7, R12, R7, !PT ;  /* 0x000000070c077209 */ /* 0x000fe20007810000 */
[----:B------:R-:W5:Y:S01]  /*4080*/  MUFU.TANH R86, R86 ;  /* 0x0000005600567308 */ /* 0x000f620000002400 */
[C---:B------:R-:W-:Y:S01]  /*4090*/  ISETP.GT.AND P3, PT, R97.reuse, 0x28, PT ;  /* 0x000000286100780c */ /* 0x040fe20003f64270 */
[-CC-:B------:R-:W-:Y:S01]  /*40a0*/  FFMA.FTZ R13, R48, R89.reuse, -R33.reuse ;  /* 0x00000059300d7223 */ /* 0x180fe20000010821 */
[----:B-1----:R-:W-:Y:S01]  /*40b0*/  FSEL R162, R14, -INF , P2 ;  /* 0xff8000000ea27808 */ /* 0x002fe20001000000 */
[--C-:B------:R-:W-:Y:S01]  /*40c0*/  FFMA.FTZ R14, R160, R89, -R33.reuse ;  /* 0x00000059a00e7223 */ /* 0x100fe20000010821 */
[----:B------:R-:W-:Y:S01]  /*40d0*/  FMNMX.FTZ R7, R152, R7, !PT ;  /* 0x0000000798077209 */ /* 0x000fe20007810000 */
[-CC-:B------:R-:W-:Y:S01]  /*40e0*/  FFMA.FTZ R48, R52, R89.reuse, -R33.reuse ;  /* 0x0000005934307223 */ /* 0x180fe20000010821 */
[----:B------:R-:W-:Y:S01]  /*40f0*/  ISETP.GT.AND P2, PT, R97, 0x29, PT ;  /* 0x000000296100780c */ /* 0x000fe20003f44270 */
[----:B------:R-:W1:Y:S01]  /*4100*/  MUFU.TANH R90, R90 ;  /* 0x0000005a005a7308 */ /* 0x000e620000002400 */
[----:B------:R-:W-:Y:S01]  /*4110*/  FSEL R164, R15, -INF , P3 ;  /* 0xff8000000fa47808 */ /* 0x000fe20001800000 */
[--C-:B------:R-:W-:Y:S01]  /*4120*/  FFMA.FTZ R15, R158, R89, -R33.reuse ;  /* 0x000000599e0f7223 */ /* 0x100fe20000010821 */
[----:B------:R-:W-:Y:S01]  /*4130*/  FMNMX.FTZ R7, R162, R7, !PT ;  /* 0x00000007a2077209 */ /* 0x000fe20007810000 */
[-CC-:B------:R-:W-:Y:S01]  /*4140*/  FFMA.FTZ R54, R178, R89.reuse, -R33.reuse ;  /* 0x00000059b2367223 */ /* 0x180fe20000010821 */
[C---:B------:R-:W-:Y:S01]  /*4150*/  ISETP.GT.AND P3, PT, R97.reuse, 0x30, PT ;  /* 0x000000306100780c */ /* 0x040fe20003f64270 */
[-CC-:B------:R-:W-:Y:S01]  /*4160*/  FFMA.FTZ R126, R180, R89.reuse, -R33.reuse ;  /* 0x00000059b47e7223 */ /* 0x180fe20000010821 */
[----:B--2---:R-:W-:Y:S01]  /*4170*/  FSEL R160, R20, -INF , P2 ;  /* 0xff80000014a07808 */ /* 0x004fe20001000000 */
[--C-:B------:R-:W-:Y:S01]  /*4180*/  FFMA.FTZ R20, R156, R89, -R33.reuse ;  /* 0x000000599c147223 */ /* 0x100fe20000010821 */
[----:B------:R-:W-:Y:S01]  /*4190*/  FMNMX.FTZ R7, R164, R7, !PT ;  /* 0x00000007a4077209 */ /* 0x000fe20007810000 */
[----:B------:R-:W2:Y:S01]  /*41a0*/  MUFU.TANH R91, R91 ;  /* 0x0000005b005b7308 */ /* 0x000ea20000002400 */
[----:B------:R-:W-:Y:S01]  /*41b0*/  ISETP.GT.AND P2, PT, R97, 0x31, PT ;  /* 0x000000316100780c */ /* 0x000fe20003f44270 */
[-CC-:B------:R-:W-:Y:S01]  /*41c0*/  FFMA.FTZ R182, R182, R89.reuse, -R33.reuse ;  /* 0x00000059b6b67223 */ /* 0x180fe20000010821 */
[----:B---3--:R-:W-:Y:S01]  /*41d0*/  FSEL R166, R21, -INF , P3 ;  /* 0xff80000015a67808 */ /* 0x008fe20001800000 */
[--C-:B------:R-:W-:Y:S01]  /*41e0*/  FFMA.FTZ R21, R154, R89, -R33.reuse ;  /* 0x000000599a157223 */ /* 0x100fe20000010821 */
[----:B------:R-:W-:Y:S01]  /*41f0*/  FMNMX.FTZ R7, R160, R7, !PT ;  /* 0x00000007a0077209 */ /* 0x000fe20007810000 */
[-CC-:B------:R-:W-:Y:S01]  /*4200*/  FFMA.FTZ R51, R184, R89.reuse, -R33.reuse ;  /* 0x00000059b8337223 */ /* 0x180fe20000010821 */
[C---:B------:R-:W-:Y:S01]  /*4210*/  ISETP.GT.AND P3, PT, R97.reuse, 0x38, PT ;  /* 0x000000386100780c */ /* 0x040fe20003f64270 */
[----:B------:R-:W3:Y:S01]  /*4220*/  MUFU.TANH R92, R92 ;  /* 0x0000005c005c7308 */ /* 0x000ee20000002400 */
[----:B------:R-:W-:Y:S01]  /*4230*/  FSEL R158, R74, -INF , P2 ;  /* 0xff8000004a9e7808 */ /* 0x000fe20001000000 */
[--C-:B------:R-:W-:Y:S01]  /*4240*/  FFMA.FTZ R74, R148, R89, -R33.reuse ;  /* 0x00000059944a7223 */ /* 0x100fe20000010821 */
[----:B------:R-:W-:Y:S01]  /*4250*/  FMNMX.FTZ R7, R166, R7, !PT ;  /* 0x00000007a6077209 */ /* 0x000fe20007810000 */
[-CC-:B------:R-:W-:Y:S01]  /*4260*/  FFMA.FTZ R186, R186, R89.reuse, -R33.reuse ;  /* 0x00000059baba7223 */ /* 0x180fe20000010821 */
[----:B------:R-:W-:Y:S01]  /*4270*/  ISETP.GT.AND P2, PT, R97, 0x39, PT ;  /* 0x000000396100780c */ /* 0x000fe20003f44270 */
[--C-:B------:R-:W-:Y:S01]  /*4280*/  FFMA.FTZ R42, R42, R89, -R33.reuse ;  /* 0x000000592a2a7223 */ /* 0x100fe20000010821 */
[----:B------:R-:W-:Y:S01]  /*4290*/  FSEL R168, R75, -INF , P3 ;  /* 0xff8000004ba87808 */ /* 0x000fe20001800000 */
[----:B------:R-:W3:Y:S01]  /*42a0*/  MUFU.TANH R94, R94 ;  /* 0x0000005e005e7308 */ /* 0x000ee20000002400 */
[----:B------:R-:W-:Y:S01]  /*42b0*/  FMNMX.FTZ R7, R158, R7, !PT ;  /* 0x000000079e077209 */ /* 0x000fe20007810000 */
[-CC-:B------:R-:W-:Y:S01]  /*42c0*/  FFMA.FTZ R44, R44, R89.reuse, -R33.reuse ;  /* 0x000000592c2c7223 */ /* 0x180fe20000010821 */
[C---:B------:R-:W-:Y:S01]  /*42d0*/  ISETP.GT.AND P3, PT, R97.reuse, 0x40, PT ;  /* 0x000000406100780c */ /* 0x040fe20003f64270 */
[-CC-:B------:R-:W-:Y:S01]  /*42e0*/  FFMA.FTZ R24, R24, R89.reuse, -R33.reuse ;  /* 0x0000005918187223 */ /* 0x180fe20000010821 */
[----:B------:R-:W-:Y:S01]  /*42f0*/  FSEL R156, R76, -INF , P2 ;  /* 0xff8000004c9c7808 */ /* 0x000fe20001000000 */
[--C-:B------:R-:W-:Y:S01]  /*4300*/  FFMA.FTZ R76, R142, R89, -R33.reuse ;  /* 0x000000598e4c7223 */ /* 0x100fe20000010821 */
[----:B------:R-:W-:Y:S01]  /*4310*/  FMNMX.FTZ R7, R168, R7, !PT ;  /* 0x00000007a8077209 */ /* 0x000fe20007810000 */
[----:B------:R-:W3:Y:S01]  /*4320*/  MUFU.TANH R95, R95 ;  /* 0x0000005f005f7308 */ /* 0x000ee20000002400 */
[----:B------:R-:W-:Y:S01]  /*4330*/  ISETP.GT.AND P2, PT, R97, 0x41, PT ;  /* 0x000000416100780c */ /* 0x000fe20003f44270 */
[-CC-:B------:R-:W-:Y:S01]  /*4340*/  FFMA.FTZ R28, R28, R89.reuse, -R33.reuse ;  /* 0x000000591c1c7223 */ /* 0x180fe20000010821 */
[----:B------:R-:W-:Y:S01]  /*4350*/  FSEL R170, R77, -INF , P3 ;  /* 0xff8000004daa7808 */ /* 0x000fe20001800000 */
[--C-:B------:R-:W-:Y:S01]  /*4360*/  FFMA.FTZ R32, R32, R89, -R33.reuse ;  /* 0x0000005920207223 */ /* 0x100fe20000010821 */
[----:B------:R-:W-:Y:S01]  /*4370*/  FMNMX.FTZ R7, R156, R7, !PT ;  /* 0x000000079c077209 */ /* 0x000fe20007810000 */
[-CC-:B------:R-:W-:Y:S01]  /*4380*/  FFMA.FTZ R36, R36, R89.reuse, -R33.reuse ;  /* 0x0000005924247223 */ /* 0x180fe20000010821 */
[C---:B------:R-:W-:Y:S01]  /*4390*/  ISETP.GT.AND P3, PT, R97.reuse, 0x48, PT ;  /* 0x000000486100780c */ /* 0x040fe20003f64270 */
[----:B------:R-:W3:Y:S01]  /*43a0*/  MUFU.TANH R96, R96 ;  /* 0x0000006000607308 */ /* 0x000ee20000002400 */
[----:B----4-:R-:W-:Y:S01]  /*43b0*/  FSEL R154, R78, -INF , P2 ;  /* 0xff8000004e9a7808 */ /* 0x010fe20001000000 */
[--C-:B------:R-:W-:Y:S01]  /*43c0*/  FFMA.FTZ R78, R138, R89, -R33.reuse ;  /* 0x000000598a4e7223 */ /* 0x100fe20000010821 */
[----:B------:R-:W-:Y:S01]  /*43d0*/  FMNMX.FTZ R7, R170, R7, !PT ;  /* 0x00000007aa077209 */ /* 0x000fe20007810000 */
[-CC-:B------:R-:W-:Y:S01]  /*43e0*/  FFMA.FTZ R46, R46, R89.reuse, -R33.reuse ;  /* 0x000000592e2e7223 */ /* 0x180fe20000010821 */
[----:B------:R-:W-:Y:S01]  /*43f0*/  ISETP.GT.AND P2, PT, R97, 0x49, PT ;  /* 0x000000496100780c */ /* 0x000fe20003f44270 */
[----:B------:R-:W-:Y:S01]  /*4400*/  FFMA.FTZ R75, R122, R89, -R33 ;  /* 0x000000597a4b7223 */ /* 0x000fe20000010821 */
[----:B------:R-:W-:Y:S01]  /*4410*/  FSEL R172, R79, -INF , P3 ;  /* 0xff8000004fac7808 */ /* 0x000fe20001800000 */
[----:B------:R-:W4:Y:S01]  /*4420*/  MUFU.TANH R56, R56 ;  /* 0x0000003800387308 */ /* 0x000f220000002400 */
[----:B------:R-:W-:-:S02]  /*4430*/  FMNMX.FTZ R7, R154, R7, !PT ;  /* 0x000000079a077209 */ /* 0x000fc40007810000 */
[C---:B------:R-:W-:Y:S02]  /*4440*/  ISETP.GT.AND P3, PT, R97.reuse, 0x50, PT ;  /* 0x000000506100780c */ /* 0x040fe40003f64270 */
[----:B------:R-:W-:Y:S02]  /*4450*/  FSEL R80, R80, -INF , P2 ;  /* 0xff80000050507808 */ /* 0x000fe40001000000 */
[----:B------:R-:W-:Y:S01]  /*4460*/  FMNMX.FTZ R7, R172, R7, !PT ;  /* 0x00000007ac077209 */ /* 0x000fe20007810000 */
[----:B------:R-:W4:Y:S01]  /*4470*/  MUFU.TANH R57, R57 ;  /* 0x0000003900397308 */ /* 0x000f220000002400 */
[----:B------:R-:W-:Y:S02]  /*4480*/  ISETP.GT.AND P2, PT, R97, 0x51, PT ;  /* 0x000000516100780c */ /* 0x000fe40003f44270 */
[----:B------:R-:W-:Y:S02]  /*4490*/  FSEL R148, R81, -INF , P3 ;  /* 0xff80000051947808 */ /* 0x000fe40001800000 */
[----:B------:R-:W-:-:S02]  /*44a0*/  FMNMX.FTZ R7, R80, R7, !PT ;  /* 0x0000000750077209 */ /* 0x000fc40007810000 */
[C---:B------:R-:W-:Y:S01]  /*44b0*/  ISETP.GT.AND P3, PT, R97.reuse, 0x58, PT ;  /* 0x000000586100780c */ /* 0x040fe20003f64270 */
[----:B------:R-:W4:Y:S01]  /*44c0*/  MUFU.TANH R58, R58 ;  /* 0x0000003a003a7308 */ /* 0x000f220000002400 */
[----:B-----5:R-:W-:Y:S02]  /*44d0*/  FSEL R82, R82, -INF , P2 ;  /* 0xff80000052527808 */ /* 0x020fe40001000000 */
[----:B------:R-:W-:Y:S02]  /*44e0*/  FMNMX.FTZ R7, R148, R7, !PT ;  /* 0x0000000794077209 */ /* 0x000fe40007810000 */
[----:B------:R-:W-:Y:S02]  /*44f0*/  ISETP.GT.AND P2, PT, R97, 0x59, PT ;  /* 0x000000596100780c */ /* 0x000fe40003f44270 */
[----:B------:R-:W-:Y:S01]  /*4500*/  FSEL R144, R83, -INF , P3 ;  /* 0xff80000053907808 */ /* 0x000fe20001800000 */
[----:B------:R-:W5:Y:S01]  /*4510*/  MUFU.TANH R59, R59 ;  /* 0x0000003b003b7308 */ /* 0x000f620000002400 */
[----:B------:R-:W-:-:S02]  /*4520*/  FMNMX.FTZ R7, R82, R7, !PT ;  /* 0x0000000752077209 */ /* 0x000fc40007810000 */
[C---:B------:R-:W-:Y:S02]  /*4530*/  ISETP.GT.AND P3, PT, R97.reuse, 0x60, PT ;  /* 0x000000606100780c */ /* 0x040fe40003f64270 */
[----:B------:R-:W-:Y:S02]  /*4540*/  FSEL R84, R84, -INF , P2 ;  /* 0xff80000054547808 */ /* 0x000fe40001000000 */
[----:B------:R-:W-:Y:S01]  /*4550*/  FMNMX.FTZ R7, R144, R7, !PT ;  /* 0x0000000790077209 */ /* 0x000fe20007810000 */
[----:B------:R-:W5:Y:S01]  /*4560*/  MUFU.TANH R60, R60 ;  /* 0x0000003c003c7308 */ /* 0x000f620000002400 */
[----:B------:R-:W-:Y:S02]  /*4570*/  ISETP.GT.AND P2, PT, R97, 0x61, PT ;  /* 0x000000616100780c */ /* 0x000fe40003f44270 */
[----:B------:R-:W-:Y:S02]  /*4580*/  FSEL R142, R85, -INF , P3 ;  /* 0xff800000558e7808 */ /* 0x000fe40001800000 */
[----:B------:R-:W-:-:S02]  /*4590*/  FMNMX.FTZ R7, R84, R7, !PT ;  /* 0x0000000754077209 */ /* 0x000fc40007810000 */
[C---:B------:R-:W-:Y:S01]  /*45a0*/  ISETP.GT.AND P3, PT, R97.reuse, 0x68, PT ;  /* 0x000000686100780c */ /* 0x040fe20003f64270 */
[----:B------:R-:W5:Y:S01]  /*45b0*/  MUFU.TANH R61, R61 ;  /* 0x0000003d003d7308 */ /* 0x000f620000002400 */
[----:B------:R-:W-:Y:S02]  /*45c0*/  FSEL R86, R86, -INF , P2 ;  /* 0xff80000056567808 */ /* 0x000fe40001000000 */
[----:B------:R-:W-:Y:S02]  /*45d0*/  FMNMX.FTZ R7, R142, R7, !PT ;  /* 0x000000078e077209 */ /* 0x000fe40007810000 */
[----:B------:R-:W-:Y:S02]  /*45e0*/  ISETP.GT.AND P2, PT, R97, 0x69, PT ;  /* 0x000000696100780c */ /* 0x000fe40003f44270 */
[----:B-1----:R-:W-:Y:S01]  /*45f0*/  FSEL R140, R90, -INF , P3 ;  /* 0xff8000005a8c7808 */ /* 0x002fe20001800000 */
[----:B------:R-:W1:Y:S01]  /*4600*/  MUFU.TANH R62, R62 ;  /* 0x0000003e003e7308 */ /* 0x000e620000002400 */
[----:B------:R-:W-:-:S02]  /*4610*/  FMNMX.FTZ R7, R86, R7, !PT ;  /* 0x0000000756077209 */ /* 0x000fc40007810000 */
[----:B------:R-:W-:Y:S02]  /*4620*/  ISETP.GT.AND P3, PT, R97, 0x70, PT ;  /* 0x000000706100780c */ /* 0x000fe40003f64270 */
[----:B--2---:R-:W-:Y:S02]  /*4630*/  FSEL R138, R91, -INF , P2 ;  /* 0xff8000005b8a7808 */ /* 0x004fe40001000000 */
[----:B------:R-:W-:Y:S01]  /*4640*/  FMNMX.FTZ R7, R140, R7, !PT ;  /* 0x000000078c077209 */ /* 0x000fe20007810000 */
[----:B------:R-:W2:Y:S01]  /*4650*/  MUFU.TANH R63, R63 ;  /* 0x0000003f003f7308 */ /* 0x000ea20000002400 */
[----:B------:R-:W-:Y:S02]  /*4660*/  ISETP.GT.AND P2, PT, R97, 0x71, PT ;  /* 0x000000716100780c */ /* 0x000fe40003f44270 */
[----:B---3--:R-:W-:Y:S02]  /*4670*/  FSEL R174, R92, -INF , P3 ;  /* 0xff8000005cae7808 */ /* 0x008fe40001800000 */
[----:B------:R-:W-:-:S02]  /*4680*/  FMNMX.FTZ R7, R138, R7, !PT ;  /* 0x000000078a077209 */ /* 0x000fc40007810000 */
[C---:B------:R-:W-:Y:S01]  /*4690*/  ISETP.GT.AND P3, PT, R97.reuse, 0x78, PT ;  /* 0x000000786100780c */ /* 0x040fe20003f64270 */
[----:B------:R-:W3:Y:S01]  /*46a0*/  MUFU.TANH R40, R40 ;  /* 0x0000002800287308 */ /* 0x000ee20000002400 */
[----:B------:R-:W-:Y:S02]  /*46b0*/  FSEL R94, R94, -INF , P2 ;  /* 0xff8000005e5e7808 */ /* 0x000fe40001000000 */
[----:B------:R-:W-:Y:S02]  /*46c0*/  FMNMX.FTZ R7, R174, R7, !PT ;  /* 0x00000007ae077209 */ /* 0x000fe40007810000 */
[----:B------:R-:W-:Y:S02]  /*46d0*/  ISETP.GT.AND P2, PT, R97, 0x79, PT ;  /* 0x000000796100780c */ /* 0x000fe40003f44270 */
[----:B------:R-:W-:Y:S01]  /*46e0*/  FSEL R92, R95, -INF , P3 ;  /* 0xff8000005f5c7808 */ /* 0x000fe20001800000 */
[----:B------:R-:W3:Y:S01]  /*46f0*/  MUFU.TANH R41, R41 ;  /* 0x0000002900297308 */ /* 0x000ee20000002400 */
[----:B------:R-:W-:-:S02]  /*4700*/  FMNMX.FTZ R7, R94, R7, !PT ;  /* 0x000000075e077209 */ /* 0x000fc40007810000 */
[C---:B------:R-:W-:Y:S02]  /*4710*/  ISETP.GT.AND P3, PT, R97.reuse, 0x80, PT ;  /* 0x000000806100780c */ /* 0x040fe40003f64270 */
[----:B------:R-:W-:Y:S02]  /*4720*/  FSEL R96, R96, -INF , P2 ;  /* 0xff80000060607808 */ /* 0x000fe40001000000 */
[----:B------:R-:W-:Y:S01]  /*4730*/  FMNMX.FTZ R7, R92, R7, !PT ;  /* 0x000000075c077209 */ /* 0x000fe20007810000 */
[----:B------:R-:W3:Y:S01]  /*4740*/  MUFU.TANH R69, R69 ;  /* 0x0000004500457308 */ /* 0x000ee20000002400 */
[----:B------:R-:W-:Y:S02]  /*4750*/  ISETP.GT.AND P2, PT, R97, 0x81, PT ;  /* 0x000000816100780c */ /* 0x000fe40003f44270 */
[----:B----4-:R-:W-:Y:S02]  /*4760*/  FSEL R56, R56, -INF , P3 ;  /* 0xff80000038387808 */ /* 0x010fe40001800000 */
[----:B------:R-:W-:-:S02]  /*4770*/  FMNMX.FTZ R7, R96, R7, !PT ;  /* 0x0000000760077209 */ /* 0x000fc40007810000 */
[----:B------:R-:W-:Y:S01]  /*4780*/  ISETP.GT.AND P3, PT, R97, 0x88, PT ;  /* 0x000000886100780c */ /* 0x000fe20003f64270 */
[----:B------:R-:W4:Y:S01]  /*4790*/  MUFU.TANH R101, R101 ;  /* 0x0000006500657308 */ /* 0x000f220000002400 */
[----:B------:R-:W-:Y:S01]  /*47a0*/  FSEL R136, R57, -INF , P2 ;  /* 0xff80000039887808 */ /* 0x000fe20001000000 */
[----:B------:R-:W-:Y:S01]  /*47b0*/  FFMA.FTZ R57, R64, R89, -R33 ;  /* 0x0000005940397223 */ /* 0x000fe20000010821 */
[----:B------:R-:W-:Y:S02]  /*47c0*/  FMNMX.FTZ R7, R56, R7, !PT ;  /* 0x0000000738077209 */ /* 0x000fe40007810000 */
[----:B------:R-:W-:Y:S02]  /*47d0*/  ISETP.GT.AND P2, PT, R97, 0x89, PT ;  /* 0x000000896100780c */ /* 0x000fe40003f44270 */
[----:B------:R-:W-:Y:S01]  /*47e0*/  FSEL R58, R58, -INF , P3 ;  /* 0xff8000003a3a7808 */ /* 0x000fe20001800000 */
[----:B------:R-:W4:Y:S01]  /*47f0*/  MUFU.TANH R71, R71 ;  /* 0x0000004700477308 */ /* 0x000f220000002400 */
[----:B------:R-:W-:-:S02]  /*4800*/  FMNMX.FTZ R7, R136, R7, !PT ;  /* 0x0000000788077209 */ /* 0x000fc40007810000 */
[----:B------:R-:W-:Y:S02]  /*4810*/  ISETP.GT.AND P3, PT, R97, 0x90, PT ;  /* 0x000000906100780c */ /* 0x000fe40003f64270 */
[----:B-----5:R-:W-:Y:S02]  /*4820*/  FSEL R176, R59, -INF , P2 ;  /* 0xff8000003bb07808 */ /* 0x020fe40001000000 */
[----:B------:R-:W-:Y:S01]  /*4830*/  FMNMX.FTZ R7, R58, R7, !PT ;  /* 0x000000073a077209 */ /* 0x000fe20007810000 */
[----:B------:R-:W5:Y:S01]  /*4840*/  MUFU.TANH R105, R105 ;  /* 0x0000006900697308 */ /* 0x000f620000002400 */
[----:B------:R-:W-:Y:S02]  /*4850*/  ISETP.GT.AND P2, PT, R97, 0x91, PT ;  /* 0x000000916100780c */ /* 0x000fe40003f44270 */
[----:B------:R-:W-:Y:S02]  /*4860*/  FSEL R60, R60, -INF , P3 ;  /* 0xff8000003c3c7808 */ /* 0x000fe40001800000 */
[----:B------:R-:W-:-:S02]  /*4870*/  FMNMX.FTZ R7, R176, R7, !PT ;  /* 0x00000007b0077209 */ /* 0x000fc40007810000 */
[----:B------:R-:W-:Y:S01]  /*4880*/  ISETP.GT.AND P3, PT, R97, 0x98, PT ;  /* 0x000000986100780c */ /* 0x000fe20003f64270 */
[----:B------:R-:W5:Y:S01]  /*4890*/  MUFU.TANH R103, R103 ;  /* 0x0000006700677308 */ /* 0x000f620000002400 */
[----:B------:R-:W-:Y:S01]  /*48a0*/  FSEL R52, R61, -INF , P2 ;  /* 0xff8000003d347808 */ /* 0x000fe20001000000 */
[--C-:B------:R-:W-:Y:S01]  /*48b0*/  FFMA.FTZ R61, R70, R89, -R33.reuse ;  /* 0x00000059463d7223 */ /* 0x100fe20000010821 */
[----:B------:R-:W-:Y:S01]  /*48c0*/  FMNMX.FTZ R7, R60, R7, !PT ;  /* 0x000000073c077209 */ /* 0x000fe20007810000 */
[----:B------:R-:W-:Y:S01]  /*48d0*/  FFMA.FTZ R70, R100, R89, -R33 ;  /* 0x0000005964467223 */ /* 0x000fe20000010821 */
[----:B------:R-:W-:Y:S02]  /*48e0*/  ISETP.GT.AND P2, PT, R97, 0x99, PT ;  /* 0x000000996100780c */ /* 0x000fe40003f44270 */
[----:B-1----:R-:W-:Y:S01]  /*48f0*/  FSEL R62, R62, -INF , P3 ;  /* 0xff8000003e3e7808 */ /* 0x002fe20001800000 */
[----:B------:R-:W1:Y:S01]  /*4900*/  MUFU.TANH R109, R109 ;  /* 0x0000006d006d7308 */ /* 0x000e620000002400 */
[----:B------:R-:W-:-:S02]  /*4910*/  FMNMX.FTZ R7, R52, R7, !PT ;  /* 0x0000000734077209 */ /* 0x000fc40007810000 */
[----:B------:R-:W-:Y:S02]  /*4920*/  ISETP.GT.AND P3, PT, R97, 0xa0, PT ;  /* 0x000000a06100780c */ /* 0x000fe40003f64270 */
[----:B--2---:R-:W-:Y:S01]  /*4930*/  FSEL R64, R63, -INF , P2 ;  /* 0xff8000003f407808 */ /* 0x004fe20001000000 */
[--C-:B------:R-:W-:Y:S01]  /*4940*/  FFMA.FTZ R63, R98, R89, -R33.reuse ;  /* 0x00000059623f7223 */ /* 0x100fe20000010821 */
[----:B------:R-:W-:Y:S01]  /*4950*/  FMNMX.FTZ R7, R62, R7, !PT ;  /* 0x000000073e077209 */ /* 0x000fe20007810000 */
[----:B------:R-:W2:Y:S01]  /*4960*/  MUFU.TANH R107, R107 ;  /* 0x0000006b006b7308 */ /* 0x000ea20000002400 */
[----:B------:R-:W-:Y:S02]  /*4970*/  ISETP.GT.AND P2, PT, R97, 0xa1, PT ;  /* 0x000000a16100780c */ /* 0x000fe40003f44270 */
[----:B---3--:R-:W-:Y:S01]  /*4980*/  FSEL R178, R40, -INF , P3 ;  /* 0xff80000028b27808 */ /* 0x008fe20001800000 */
[----:B------:R-:W-:-:S01]  /*4990*/  FFMA.FTZ R40, R66, R89, -R33 ;  /* 0x0000005942287223 */ /* 0x000fc20000010821 */
[----:B------:R-:W-:-:S02]  /*49a0*/  FMNMX.FTZ R7, R64, R7, !PT ;  /* 0x0000000740077209 */ /* 0x000fc40007810000 */
[----:B------:R-:W-:Y:S01]  /*49b0*/  ISETP.GT.AND P3, PT, R97, 0xa8, PT ;  /* 0x000000a86100780c */ /* 0x000fe20003f64270 */
[----:B------:R3:W-:Y:S01]  /*49c0*/  MUFU.EX2 R6, R182 ;  /* 0x000000b600067308 */ /* 0x0007e20000000800 */
[----:B------:R-:W-:Y:S01]  /*49d0*/  FSEL R66, R41, -INF , P2 ;  /* 0xff80000029427808 */ /* 0x000fe20001000000 */
[--C-:B------:R-:W-:Y:S01]  /*49e0*/  FFMA.FTZ R41, R68, R89, -R33.reuse ;  /* 0x0000005944297223 */ /* 0x100fe20000010821 */
[----:B------:R-:W-:Y:S02]  /*49f0*/  FMNMX.FTZ R7, R178, R7, !PT ;  /* 0x00000007b2077209 */ /* 0x000fe40007810000 */
[----:B------:R-:W-:Y:S02]  /*4a00*/  ISETP.GT.AND P2, PT, R97, 0xa9, PT ;  /* 0x000000a96100780c */ /* 0x000fe40003f44270 */
[----:B------:R-:W-:Y:S01]  /*4a10*/  FSEL R180, R69, -INF , P3 ;  /* 0xff80000045b47808 */ /* 0x000fe20001800000 */
[----:B------:R-:W2:Y:S01]  /*4a20*/  MUFU.TANH R111, R111 ;  /* 0x0000006f006f7308 */ /* 0x000ea20000002400 */
[----:B------:R-:W-:Y:S01]  /*4a30*/  FMNMX.FTZ R7, R66, R7, !PT ;  /* 0x0000000742077209 */ /* 0x000fe20007810000 */
[----:B------:R-:W-:Y:S01]  /*4a40*/  FFMA.FTZ R69, R118, R89, -R33 ;  /* 0x0000005976457223 */ /* 0x000fe20000010821 */
[----:B------:R-:W-:-:S02]  /*4a50*/  ISETP.GT.AND P3, PT, R97, 0xb0, PT ;  /* 0x000000b06100780c */ /* 0x000fc40003f64270 */
[----:B----4-:R-:W-:Y:S02]  /*4a60*/  FSEL R68, R101, -INF , P2 ;  /* 0xff80000065447808 */ /* 0x010fe40001000000 */
[----:B------:R-:W-:Y:S01]  /*4a70*/  FMNMX.FTZ R7, R180, R7, !PT ;  /* 0x00000007b4077209 */ /* 0x000fe20007810000 */
[----:B------:R-:W4:Y:S01]  /*4a80*/  MUFU.TANH R25, R25 ;  /* 0x0000001900197308 */ /* 0x000f220000002400 */
[----:B------:R-:W-:Y:S02]  /*4a90*/  ISETP.GT.AND P2, PT, R97, 0xb1, PT ;  /* 0x000000b16100780c */ /* 0x000fe40003f44270 */
[----:B---3--:R-:W-:Y:S01]  /*4aa0*/  FSEL R182, R71, -INF , P3 ;  /* 0xff80000047b67808 */ /* 0x008fe20001800000 */
[----:B------:R-:W-:-:S01]  /*4ab0*/  FFMA.FTZ R71, R120, R89, -R33 ;  /* 0x0000005978477223 */ /* 0x000fc20000010821 */
[----:B------:R-:W-:Y:S02]  /*4ac0*/  FMNMX.FTZ R7, R68, R7, !PT ;  /* 0x0000000744077209 */ /* 0x000fe40007810000 */
[----:B------:R-:W-:Y:S01]  /*4ad0*/  ISETP.GT.AND P3, PT, R97, 0xb8, PT ;  /* 0x000000b86100780c */ /* 0x000fe20003f64270 */
[----:B------:R3:W-:Y:S01]  /*4ae0*/  MUFU.EX2 R128, R186 ;  /* 0x000000ba00807308 */ /* 0x0007e20000000800 */
[----:B-----5:R-:W-:-:S02]  /*4af0*/  FSEL R184, R105, -INF , P2 ;  /* 0xff80000069b87808 */ /* 0x020fc40001000000 */
[----:B------:R-:W-:Y:S02]  /*4b00*/  FMNMX.FTZ R7, R182, R7, !PT ;  /* 0x00000007b6077209 */ /* 0x000fe40007810000 */
[----:B------:R-:W-:Y:S02]  /*4b10*/  ISETP.GT.AND P2, PT, R97, 0xb9, PT ;  /* 0x000000b96100780c */ /* 0x000fe40003f44270 */
[----:B------:R-:W-:Y:S01]  /*4b20*/  FMNMX.FTZ R7, R184, R7, !PT ;  /* 0x00000007b8077209 */ /* 0x000fe20007810000 */
[----:B------:R-:W5:Y:S01]  /*4b30*/  MUFU.TANH R29, R29 ;  /* 0x0000001d001d7308 */ /* 0x000f620000002400 */
[----:B---3--:R-:W-:Y:S02]  /*4b40*/  FSEL R186, R103, -INF , P3 ;  /* 0xff80000067ba7808 */ /* 0x008fe40001800000 */
[----:B------:R-:W-:Y:S02]  /*4b50*/  ISETP.GT.AND P3, PT, R97, 0xc0, PT ;  /* 0x000000c06100780c */ /* 0x000fe40003f64270 */
[----:B-1----:R-:W-:-:S02]  /*4b60*/  FSEL R188, R109, -INF , P2 ;  /* 0xff8000006dbc7808 */ /* 0x002fc40001000000 */
[----:B------:R-:W-:Y:S01]  /*4b70*/  FMNMX.FTZ R7, R186, R7, !PT ;  /* 0x00000007ba077209 */ /* 0x000fe20007810000 */
[----:B------:R-:W1:Y:S01]  /*4b80*/  MUFU.TANH R27, R27 ;  /* 0x0000001b001b7308 */ /* 0x000e620000002400 */
[----:B------:R-:W-:Y:S02]  /*4b90*/  ISETP.GT.AND P2, PT, R97, 0xc1, PT ;  /* 0x000000c16100780c */ /* 0x000fe40003f44270 */
[----:B--2---:R-:W-:Y:S02]  /*4ba0*/  FSEL R190, R107, -INF , P3 ;  /* 0xff8000006bbe7808 */ /* 0x004fe40001800000 */
[----:B------:R-:W-:Y:S02]  /*4bb0*/  FMNMX.FTZ R7, R188, R7, !PT ;  /* 0x00000007bc077209 */ /* 0x000fe40007810000 */
[----:B------:R-:W-:Y:S01]  /*4bc0*/  ISETP.GT.AND P3, PT, R97, 0xc8, PT ;  /* 0x000000c86100780c */ /* 0x000fe20003f64270 */
[----:B------:R-:W2:Y:S01]  /*4bd0*/  MUFU.TANH R34, R34 ;  /* 0x0000002200227308 */ /* 0x000ea20000002400 */
[----:B------:R-:W-:-:S02]  /*4be0*/  FSEL R98, R111, -INF , P2 ;  /* 0xff8000006f627808 */ /* 0x000fc40001000000 */
[----:B------:R-:W-:Y:S02]  /*4bf0*/  FMNMX.FTZ R7, R190, R7, !PT ;  /* 0x00000007be077209 */ /* 0x000fe40007810000 */
[----:B------:R-:W-:Y:S02]  /*4c00*/  ISETP.GT.AND P2, PT, R97, 0xc9, PT ;  /* 0x000000c96100780c */ /* 0x000fe40003f44270 */
[----:B----4-:R-:W-:Y:S01]  /*4c10*/  FSEL R192, R25, -INF , P3 ;  /* 0xff80000019c07808 */ /* 0x010fe20001800000 */
[----:B------:R-:W3:Y:S01]  /*4c20*/  MUFU.TANH R37, R37 ;  /* 0x0000002500257308 */ /* 0x000ee20000002400 */
[----:B------:R-:W-:Y:S01]  /*4c30*/  FMNMX.FTZ R7, R98, R7, !PT ;  /* 0x0000000762077209 */ /* 0x000fe20007810000 */
[-CC-:B------:R-:W-:Y:S01]  /*4c40*/  FFMA.FTZ R25, R102, R89.reuse, -R33.reuse ;  /* 0x0000005966197223 */ /* 0x180fe20000010821 */
[----:B------:R-:W-:Y:S02]  /*4c50*/  ISETP.GT.AND P3, PT, R97, 0xd0, PT ;  /* 0x000000d06100780c */ /* 0x000fe40003f64270 */
[----:B-----5:R-:W-:Y:S01]  /*4c60*/  FSEL R100, R29, -INF , P2 ;  /* 0xff8000001d647808 */ /* 0x020fe20001000000 */
[----:B------:R-:W-:-:S01]  /*4c70*/  FFMA.FTZ R29, R108, R89, -R33 ;  /* 0x000000596c1d7223 */ /* 0x000fc20000010821 */
[----:B------:R-:W-:Y:S01]  /*4c80*/  FMNMX.FTZ R7, R192, R7, !PT ;  /* 0x00000007c0077209 */ /* 0x000fe20007810000 */
[----:B------:R-:W4:Y:S01]  /*4c90*/  MUFU.TANH R39, R39 ;  /* 0x0000002700277308 */ /* 0x000f220000002400 */
[----:B------:R-:W-:Y:S01]  /*4ca0*/  ISETP.GT.AND P2, PT, R97, 0xd1, PT ;  /* 0x000000d16100780c */ /* 0x000fe20003f44270 */
[-CC-:B------:R-:W-:Y:S01]  /*4cb0*/  FFMA.FTZ R108, R124, R89.reuse, -R33.reuse ;  /* 0x000000597c6c7223 */ /* 0x180fe20000010821 */
[----:B-1----:R-:W-:Y:S01]  /*4cc0*/  FSEL R194, R27, -INF , P3 ;  /* 0xff8000001bc27808 */ /* 0x002fe20001800000 */
[--C-:B------:R-:W-:Y:S01]  /*4cd0*/  FFMA.FTZ R27, R106, R89, -R33.reuse ;  /* 0x000000596a1b7223 */ /* 0x100fe20000010821 */
[----:B------:R-:W-:Y:S01]  /*4ce0*/  FMNMX.FTZ R7, R100, R7, !PT ;  /* 0x0000000764077209 */ /* 0x000fe20007810000 */
[-CC-:B------:R-:W-:Y:S01]  /*4cf0*/  FFMA.FTZ R106, R116, R89.reuse, -R33.reuse ;  /* 0x00000059746a7223 */ /* 0x180fe20000010821 */
[C---:B------:R-:W-:Y:S01]  /*4d00*/  ISETP.GT.AND P3, PT, R97.reuse, 0xd8, PT ;  /* 0x000000d86100780c */ /* 0x040fe20003f64270 */
[----:B------:R-:W-:Y:S01]  /*4d10*/  MUFU.EX2 R59, R13 ;  /* 0x0000000d003b7308 */ /* 0x000fe20000000800 */
[----:B--2---:R-:W-:Y:S01]  /*4d20*/  FSEL R102, R34, -INF , P2 ;  /* 0xff80000022667808 */ /* 0x004fe20001000000 */
[--C-:B------:R-:W-:Y:S01]  /*4d30*/  FFMA.FTZ R34, R104, R89, -R33.reuse ;  /* 0x0000005968227223 */ /* 0x100fe20000010821 */
[----:B------:R-:W-:Y:S01]  /*4d40*/  FMNMX.FTZ R7, R194, R7, !PT ;  /* 0x00000007c2077209 */ /* 0x000fe20007810000 */
[----:B------:R-:W-:Y:S01]  /*4d50*/  FFMA.FTZ R104, R110, R89, -R33 ;  /* 0x000000596e687223 */ /* 0x000fe20000010821 */
[----:B------:R-:W-:-:S02]  /*4d60*/  ISETP.GT.AND P2, PT, R97, 0xd9, PT ;  /* 0x000000d96100780c */ /* 0x000fc40003f44270 */
[----:B---3--:R-:W-:Y:S01]  /*4d70*/  FSEL R196, R37, -INF , P3 ;  /* 0xff80000025c47808 */ /* 0x008fe20001800000 */
[----:B------:R-:W-:-:S01]  /*4d80*/  FFMA.FTZ R37, R112, R89, -R33 ;  /* 0x0000005970257223 */ /* 0x000fc20000010821 */
[----:B------:R-:W-:Y:S01]  /*4d90*/  FMNMX.FTZ R7, R102, R7, !PT ;  /* 0x0000000766077209 */ /* 0x000fe20007810000 */
[----:B------:R-:W-:Y:S01]  /*4da0*/  MUFU.EX2 R26, R26 ;  /* 0x0000001a001a7308 */ /* 0x000fe20000000800 */
[----:B----4-:R-:W-:Y:S01]  /*4db0*/  FSEL R198, R39, -INF , P2 ;  /* 0xff80000027c67808 */ /* 0x010fe20001000000 */
[----:B------:R-:W-:Y:S01]  /*4dc0*/  FFMA.FTZ R39, R114, R89, -R33 ;  /* 0x0000005972277223 */ /* 0x000fe20000010821 */
[----:B------:R-:W-:-:S04]  /*4dd0*/  FMNMX.FTZ R7, R196, R7, !PT ;  /* 0x00000007c4077209 */ /* 0x000fc80007810000 */
[----:B------:R-:W-:Y:S01]  /*4de0*/  FMNMX.FTZ R7, R198, R7, !PT ;  /* 0x00000007c6077209 */ /* 0x000fe20007810000 */
[----:B------:R-:W1:Y:S04]  /*4df0*/  MUFU.EX2 R31, R31 ;  /* 0x0000001f001f7308 */ /* 0x000e680000000800 */
[----:B------:R-:W2:Y:S04]  /*4e00*/  SHFL.BFLY PT, R90, R7, 0x2, 0x1f ;  /* 0x0c401f00075a7f89 */ /* 0x000ea800000e0000 */
[----:B------:R-:W-:Y:S08]  /*4e10*/  MUFU.EX2 R30, R30 ;  /* 0x0000001e001e7308 */ /* 0x000ff00000000800 */
[----:B------:R-:W3:Y:S01]  /*4e20*/  MUFU.EX2 R35, R35 ;  /* 0x0000002300237308 */ /* 0x000ee20000000800 */
[----:B-1----:R-:W-:-:S07]  /*4e30*/  FADD.FTZ R3, R26, R31 ;  /* 0x0000001f1a037221 */ /* 0x002fce0000010000 */
[----:B------:R-:W-:Y:S01]  /*4e40*/  MUFU.EX2 R38, R38 ;  /* 0x0000002600267308 */ /* 0x000fe20000000800 */
[----:B--2---:R-:W-:-:S07]  /*4e50*/  FMNMX.FTZ R13, R7, R90, !PT ;  /* 0x0000005a070d7209 */ /* 0x004fce0007810000 */
[----:B------:R-:W-:Y:S01]  /*4e60*/  MUFU.EX2 R43, R43 ;  /* 0x0000002b002b7308 */ /* 0x000fe20000000800 */
[----:B------:R-:W1:Y:S01]  /*4e70*/  SHFL.BFLY PT, R90, R13, 0x1, 0x1f ;  /* 0x0c201f000d5a7f89 */ /* 0x000e6200000e0000 */
[----:B---3--:R-:W-:-:S04]  /*4e80*/  F2FP.SATFINITE.E4M3.F32.PACK_AB_MERGE_C R224, R35, R30, RZ ;  /* 0x0000001e23e0723e */ /* 0x008fc800048070ff */
[----:B------:R-:W-:Y:S01]  /*4e90*/  F2FP.SATFINITE.E4M3.F32.PACK_AB_MERGE_C R224, R31, R26, R224 ;  /* 0x0000001a1fe0723e */ /* 0x000fe200048070e0 */
[----:B------:R-:W-:Y:S01]  /*4ea0*/  IMAD.MOV.U32 R26, RZ, RZ, R87 ;  /* 0x000000ffff1a7224 */ /* 0x000fe200078e0057 */
[----:B------:R-:W-:Y:S08]  /*4eb0*/  MUFU.EX2 R45, R45 ;  /* 0x0000002d002d7308 */ /* 0x000ff00000000800 */
[----:B------:R-:W2:Y:S08]  /*4ec0*/  MUFU.EX2 R50, R50 ;  /* 0x0000003200327308 */ /* 0x000eb00000000800 */
[----:B------:R-:W-:Y:S01]  /*4ed0*/  MUFU.EX2 R47, R47 ;  /* 0x0000002f002f7308 */ /* 0x000fe20000000800 */
[----:B-1----:R-:W-:-:S02]  /*4ee0*/  FMNMX.FTZ R90, R13, R90, !PT ;  /* 0x0000005a0d5a7209 */ /* 0x002fc40007810000 */
[----:B------:R-:W-:Y:S02]  /*4ef0*/  IADD3 R13, -R93, UR42, R72 ;  /* 0x0000002a5d0d7c10 */ /* 0x000fe4000fffe148 */
[C---:B------:R-:W-:Y:S01]  /*4f00*/  FSETP.NEU.FTZ.AND P2, PT, R90.reuse, -INF , PT ;  /* 0xff8000005a00780b */ /* 0x040fe20003f5d000 */
[----:B------:R-:W-:Y:S02]  /*4f10*/  FFMA.FTZ R77, R90, R89, -8 ;  /* 0xc10000005a4d7423 */ /* 0x000fe40000010059 */
[----:B------:R-:W-:Y:S01]  /*4f20*/  MUFU.EX2 R54, R54 ;  /* 0x0000003600367308 */ /* 0x000fe20000000800 */
[----:B--2---:R-:W-:Y:S02]  /*4f30*/  F2FP.SATFINITE.E4M3.F32.PACK_AB_MERGE_C R226, R50, R45, RZ ;  /* 0x0000002d32e2723e */ /* 0x004fe400048070ff */
[----:B------:R-:W-:Y:S02]  /*4f40*/  FSEL R77, R77, RZ, P2 ;  /* 0x000000ff4d4d7208 */ /* 0x000fe40001000000 */
[----:B------:R-:W-:-:S03]  /*4f50*/  F2FP.SATFINITE.E4M3.F32.PACK_AB_MERGE_C R226, R43, R38, R226 ;  /* 0x000000262be2723e */ /* 0x000fc600048070e2 */
[-CC-:B------:R-:W-:Y:S01]  /*4f60*/  FFMA.FTZ R33, R130, R89.reuse, -R77.reuse ;  /* 0x0000005982217223 */ /* 0x180fe2000001084d */
[----:B------:R-:W-:-:S01]  /*4f70*/  FFMA.FTZ R4, R4, R89, -R77 ;  /* 0x0000005904047223 */ /* 0x000fc2000001084d */
[-CC-:B------:R-:W-:Y:S01]  /*4f80*/  FFMA.FTZ R81, R132, R89.reuse, -R77.reuse ;  /* 0x0000005984517223 */ /* 0x180fe2000001084d */
[----:B------:R-:W-:-:S01]  /*4f90*/  FFMA.FTZ R112, R134, R89, -R77 ;  /* 0x0000005986707223 */ /* 0x000fc2000001084d */
[-CC-:B------:R-:W-:Y:S01]  /*4fa0*/  FFMA.FTZ R116, R12, R89.reuse, -R77.reuse ;  /* 0x000000590c747223 */ /* 0x180fe2000001084d */
[----:B------:R-:W-:Y:S01]  /*4fb0*/  IMAD.MOV.U32 R12, RZ, RZ, RZ ;  /* 0x000000ffff0c7224 */ /* 0x000fe200078e00ff */
[----:B------:R-:W-:Y:S01]  /*4fc0*/  MUFU.EX2 R33, R33 ;  /* 0x0000002100217308 */ /* 0x000fe20000000800 */
[----:B------:R-:W-:-:S01]  /*4fd0*/  FFMA.FTZ R10, R10, R89, -R77 ;  /* 0x000000590a0a7223 */ /* 0x000fc2000001084d */
[----:B------:R-:W-:Y:S01]  /*4fe0*/  FFMA.FTZ R79, R146, R89, -R77 ;  /* 0x00000059924f7223 */ /* 0x000fe2000001084d */
[----:B------:R-:W-:-:S04]  /*4ff0*/  IMAD.HI R7, R13, -0x6db6db6d, R12 ;  /* 0x924924930d077827 */ /* 0x000fc800078e020c */
[-CC-:B------:R-:W-:Y:S01]  /*5000*/  FFMA.FTZ R91, R150, R89.reuse, -R77.reuse ;  /* 0x00000059965b7223 */ /* 0x180fe2000001084d */
[----:B------:R-:W-:-:S01]  /*5010*/  FFMA.FTZ R12, R92, R89, -R77 ;  /* 0x000000595c0c7223 */ /* 0x000fc2000001084d */
[----:B------:R-:W-:Y:S01]  /*5020*/  FADD.FTZ R92, R30, R3 ;  /* 0x000000031e5c7221 */ /* 0x000fe20000010000 */
[----:B------:R-:W-:-:S01]  /*5030*/  FFMA.FTZ R83, R152, R89, -R77 ;  /* 0x0000005998537223 */ /* 0x000fc2000001084d */
[----:B------:R-:W1:Y:S01]  /*5040*/  MUFU.EX2 R4, R4 ;  /* 0x0000000400047308 */ /* 0x000e620000000800 */
[----:B------:R-:W-:Y:S01]  /*5050*/  SHF.R.U32.HI R72, RZ, 0x1f, R7 ;  /* 0x0000001fff487819 */ /* 0x000fe20000011607 */
[----:B------:R-:W-:Y:S01]  /*5060*/  FADD.FTZ R111, R35, R92 ;  /* 0x0000005c236f7221 */ /* 0x000fe20000010000 */
[----:B------:R-:W-:-:S01]  /*5070*/  FFMA.FTZ R110, R162, R89, -R77 ;  /* 0x00000059a26e7223 */ /* 0x000fc2000001084d */
[-CC-:B------:R-:W-:Y:S01]  /*5080*/  FFMA.FTZ R97, R164, R89.reuse, -R77.reuse ;  /* 0x00000059a4617223 */ /* 0x180fe2000001084d */
[----:B------:R-:W-:Y:S01]  /*5090*/  LEA.HI.SX32 R7, R7, R72, 0x19 ;  /* 0x0000004807077211 */ /* 0x000fe200078fcaff */
        /* <DEDUP_REMOVED lines=27> */
[----:B---3--:R-:W-:-:S01]  /*5250*/  FADD.FTZ R93, R112, R93 ;  /* 0x0000005d705d7221 */ /* 0x008fc20000010000 */
[----:B------:R-:W-:Y:S01]  /*5260*/  F2FP.SATFINITE.E4M3.F32.PACK_AB_MERGE_C R225, R112, R81, RZ ;  /* 0x0000005170e1723e */ /* 0x000fe200048070ff */
[----:B------:R-:W-:-:S01]  /*5270*/  FFMA.FTZ R84, R174, R89, -R77 ;  /* 0x00000059ae547223 */ /* 0x000fc2000001084d */
[-CC-:B------:R-:W-:Y:S01]  /*5280*/  FFMA.FTZ R94, R94, R89.reuse, -R77.reuse ;  /* 0x000000595e5e7223 */ /* 0x180fe2000001084d */
[----:B------:R-:W-:-:S01]  /*5290*/  FFMA.FTZ R96, R96, R89, -R77 ;  /* 0x0000005960607223 */ /* 0x000fc2000001084d */
[----:B------:R-:W-:Y:S01]  /*52a0*/  FFMA.FTZ R3, R56, R89, -R77 ;  /* 0x0000005938037223 */ /* 0x000fe2000001084d */
[----:B------:R-:W-:Y:S01]  /*52b0*/  VIADD R132, R73, 0xfffffffe ;  /* 0xfffffffe49847836 */ /* 0x000fe20000000000 */
[----:B------:R-:W3:Y:S01]  /*52c0*/  MUFU.EX2 R91, R91 ;  /* 0x0000005b005b7308 */ /* 0x000ee20000000800 */
        /* <DEDUP_REMOVED lines=9> */
[----:B------:R-:W-:Y:S01]  /*5360*/  F2FP.SATFINITE.E4M3.F32.PACK_AB_MERGE_C R225, R4, R33, R225 ;  /* 0x0000002104e1723e */ /* 0x000fe200048070e1 */
[----:B------:R-:W-:-:S01]  /*5370*/  FFMA.FTZ R62, R62, R89, -R77 ;  /* 0x000000593e3e7223 */ /* 0x000fc2000001084d */
[-CC-:B------:R-:W-:Y:S01]  /*5380*/  FFMA.FTZ R178, R178, R89.reuse, -R77.reuse ;  /* 0x00000059b2b27223 */ /* 0x180fe2000001084d */
[----:B------:R-:W-:-:S01]  /*5390*/  FFMA.FTZ R66, R66, R89, -R77 ;  /* 0x0000005942427223 */ /* 0x000fc2000001084d */
[-CC-:B------:R-:W-:Y:S01]  /*53a0*/  FFMA.FTZ R180, R180, R89.reuse, -R77.reuse ;  /* 0x00000059b4b47223 */ /* 0x180fe2000001084d */
[----:B------:R-:W-:-:S01]  /*53b0*/  FFMA.FTZ R68, R68, R89, -R77 ;  /* 0x0000005944447223 */ /* 0x000fc2000001084d */
[----:B------:R-:W2:Y:S01]  /*53c0*/  MUFU.EX2 R83, R83 ;  /* 0x0000005300537308 */ /* 0x000ea20000000800 */
[----:B---3--:R-:W-:-:S01]  /*53d0*/  FADD.FTZ R113, R91, R92 ;  /* 0x0000005c5b717221 */ /* 0x008fc20000010000 */
        /* <DEDUP_REMOVED lines=8> */
[----:B------:R-:W-:Y:S01]  /*5460*/  FADD.FTZ R113, R47, R72 ;  /* 0x000000482f717221 */ /* 0x000fe20000010000 */
        /* <DEDUP_REMOVED lines=9> */
[----:B------:R-:W-:Y:S01]  /*5500*/  VIMNMX R7, RZ, R7, !PT ;  /* 0x00000007ff077248 */ /* 0x000fe20007fe0100 */
[--C-:B------:R-:W-:Y:S01]  /*5510*/  IMAD.MOV.U32 R50, RZ, RZ, R87.reuse ;  /* 0x000000ffff327224 */ /* 0x100fe200078e0057 */
[----:B------:R-:W-:Y:S01]  /*5520*/  F2FP.SATFINITE.E4M3.F32.PACK_AB_MERGE_C R227, R116, R91, RZ ;  /* 0x0000005b74e3723e */ /* 0x000fe200048070ff */
[----:B------:R-:W-:Y:S01]  /*5530*/  IMAD.MOV.U32 R38, RZ, RZ, R87 ;  /* 0x000000ffff267224 */ /* 0x000fe200078e0057 */
[----:B------:R-:W2:Y:S01]  /*5540*/  MUFU.EX2 R97, R97 ;  /* 0x0000006100617308 */ /* 0x000ea20000000800 */
[----:B---3--:R-:W-:-:S01]  /*5550*/  FADD.FTZ R72, R110, R115 ;  /* 0x000000736e487221 */ /* 0x008fc20000010000 */
[----:B------:R-:W-:-:S02]  /*5560*/  ISETP.GE.AND P2, PT, R132, R7, PT ;  /* 0x000000078400720c */ /* 0x000fc40003f46270 */
[----:B------:R-:W-:Y:S02]  /*5570*/  R2UR UR41, R132 ;  /* 0x00000000842972ca */ /* 0x000fe400000e0000 */
[----:B------:R-:W-:Y:S01]  /*5580*/  F2FP.SATFINITE.E4M3.F32.PACK_AB_MERGE_C R227, R79, R10, R227 ;  /* 0x0000000a4fe3723e */ /* 0x000fe200048070e3 */
[----:B------:R-:W-:Y:S01]  /*5590*/  IMAD.MOV.U32 R79, RZ, RZ, R87 ;  /* 0x000000ffff4f7224 */ /* 0x000fe200078e0057 */
[----:B------:R-:W3:Y:S01]  /*55a0*/  MUFU.EX2 R126, R126 ;  /* 0x0000007e007e7308 */ /* 0x000ee20000000800 */
[----:B-1----:R-:W-:-:S07]  /*55b0*/  FADD.FTZ R113, R49, R52 ;  /* 0x0000003431717221 */ /* 0x002fce0000010000 */
[----:B------:R-:W1:Y:S01]  /*55c0*/  MUFU.EX2 R120, R120 ;  /* 0x0000007800787308 */ /* 0x000e620000000800 */
[----:B--2---:R-:W-:-:S07]  /*55d0*/  FADD.FTZ R115, R97, R72 ;  /* 0x0000004861737221 */ /* 0x004fce0000010000 */
[----:B------:R-:W2:Y:S01]  /*55e0*/  MUFU.EX2 R51, R51 ;  /* 0x0000003300337308 */ /* 0x000ea20000000800 */
[----:B---3--:R-:W-:-:S01]  /*55f0*/  FADD.FTZ R72, R126, R113 ;  /* 0x000000717e487221 */ /* 0x008fc20000010000 */
[----:B------:R-:W-:-:S04]  /*5600*/  F2FP.SATFINITE.E4M3.F32.PACK_AB_MERGE_C R220, R126, R49, RZ ;  /* 0x000000317edc723e */ /* 0x000fc800048070ff */
[----:B------:R-:W-:Y:S01]  /*5610*/  F2FP.SATFINITE.E4M3.F32.PACK_AB_MERGE_C R220, R54, R47, R220 ;  /* 0x0000002f36dc723e */ /* 0x000fe200048070dc */
[----:B------:R-:W-:Y:S01]  /*5620*/  IMAD.MOV.U32 R54, RZ, RZ, R87 ;  /* 0x000000ffff367224 */ /* 0x000fe200078e0057 */
[----:B------:R-:W3:Y:S01]  /*5630*/  MUFU.EX2 R85, R85 ;  /* 0x0000005500557308 */ /* 0x000ee20000000800 */
[----:B-1----:R-:W-:-:S01]  /*5640*/  FADD.FTZ R92, R120, R115 ;  /* 0x00000073785c7221 */ /* 0x002fc20000010000 */
[----:B------:R-:W-:Y:S01]  /*5650*/  F2FP.SATFINITE.E4M3.F32.PACK_AB_MERGE_C R221, R120, R97, RZ ;  /* 0x0000006178dd723e */ /* 0x000fe200048070ff */
[----:B------:R-:W-:-:S03]  /*5660*/  IMAD.MOV.U32 R47, RZ, RZ, R87 ;  /* 0x000000ffff2f7224 */ /* 0x000fc600078e0057 */
[----:B------:R-:W-:Y:S01]  /*5670*/  F2FP.SATFINITE.E4M3.F32.PACK_AB_MERGE_C R221, R110, R83, R221 ;  /* 0x000000536edd723e */ /* 0x000fe200048070dd */
[----:B------:R-:W-:Y:S01]  /*5680*/  IMAD.MOV.U32 R83, RZ, RZ, R87 ;  /* 0x000000ffff537224 */ /* 0x000fe200078e0057 */
[----:B------:R-:W1:Y:S01]  /*5690*/  MUFU.EX2 R114, R114 ;  /* 0x0000007200727308 */ /* 0x000e620000000800 */
[----:B--2---:R-:W-:-:S04]  /*56a0*/  FADD.FTZ R113, R51, R72 ;  /* 0x0000004833717221 */ /* 0x004fc80000010000 */
[----:B------:R-:W-:-:S03]  /*56b0*/  FADD.FTZ R113, R128, R113 ;  /* 0x0000007180717221 */ /* 0x000fc60000010000 */
[----:B------:R-:W2:Y:S01]  /*56c0*/  MUFU.EX2 R101, R101 ;  /* 0x0000006500657308 */ /* 0x000ea20000000800 */
[----:B---3--:R-:W-:-:S01]  /*56d0*/  FADD.FTZ R115, R85, R92 ;  /* 0x0000005c55737221 */ /* 0x008fc20000010000 */
[----:B------:R-:W-:-:S06]  /*56e0*/  FADD.FTZ R92, R6, R113 ;  /* 0x00000071065c7221 */ /* 0x000fcc0000010000 */
[----:B------:R-:W3:Y:S01]  /*56f0*/  MUFU.EX2 R53, R53 ;  /* 0x0000003500357308 */ /* 0x000ee20000000800 */
[----:B-1----:R-:W-:-:S07]  /*5700*/  FADD.FTZ R72, R114, R115 ;  /* 0x0000007372487221 */ /* 0x002fce0000010000 */
        /* <DEDUP_REMOVED lines=8> */
[----:B------:R-:W-:Y:S01]  /*5790*/  MUFU.EX2 R95, R95 ;  /* 0x0000005f005f7308 */ /* 0x000fe20000000800 */
[----:B-1----:R-:W-:-:S04]  /*57a0*/  F2FP.SATFINITE.E4M3.F32.PACK_AB_MERGE_C R223, R122, R101, RZ ;  /* 0x000000657adf723e */ /* 0x002fc800048070ff */
[----:B------:R-:W-:Y:S01]  /*57b0*/  F2FP.SATFINITE.E4M3.F32.PACK_AB_MERGE_C R223, R114, R85, R223 ;  /* 0x0000005572df723e */ /* 0x000fe200048070df */
[----:B------:R-:W-:Y:S02]  /*57c0*/  IMAD.MOV.U32 R85, RZ, RZ, R87 ;  /* 0x000000ffff557224 */ /* 0x000fe400078e0057 */
[----:B------:R-:W1:Y:S01]  /*57d0*/  MUFU.EX2 R9, R9 ;  /* 0x0000000900097308 */ /* 0x000e620000000800 */
[----:B--2---:R-:W-:-:S07]  /*57e0*/  FADD.FTZ R72, R8, R115 ;  /* 0x0000007308487221 */ /* 0x004fce0000010000 */
[----:B------:R-:W-:Y:S08]  /*57f0*/  MUFU.EX2 R118, R118 ;  /* 0x0000007600767308 */ /* 0x000ff00000000800 */
[----:B------:R-:W2:Y:S01]  /*5800*/  MUFU.EX2 R11, R11 ;  /* 0x0000000b000b7308 */ /* 0x000ea20000000800 */
[----:B-1----:R-:W-:-:S07]  /*5810*/  FADD.FTZ R72, R9, R72 ;  /* 0x0000004809487221 */ /* 0x002fce0000010000 */
[----:B------:R-:W-:Y:S08]  /*5820*/  MUFU.EX2 R105, R105 ;  /* 0x0000006900697308 */ /* 0x000ff00000000800 */
[----:B------:R-:W1:Y:S01]  /*5830*/  MUFU.EX2 R14, R14 ;  /* 0x0000000e000e7308 */ /* 0x000e620000000800 */
[----:B--2---:R-:W-:-:S07]  /*5840*/  FADD.FTZ R115, R11, R72 ;  /* 0x000000480b737221 */ /* 0x004fce0000010000 */
[----:B------:R-:W2:Y:S08]  /*5850*/  MUFU.EX2 R124, R124 ;  /* 0x0000007c007c7308 */ /* 0x000eb00000000800 */
[----:B------:R3:W-:Y:S01]  /*5860*/  MUFU.EX2 R52, R60 ;  /* 0x0000003c00347308 */ /* 0x0007e20000000800 */
[----:B-1----:R-:W-:-:S01]  /*5870*/  FADD.FTZ R72, R14, R115 ;  /* 0x000000730e487221 */ /* 0x002fc20000010000 */
[----:B------:R-:W-:-:S04]  /*5880*/  F2FP.SATFINITE.E4M3.F32.PACK_AB_MERGE_C R216, R14, R11, RZ ;  /* 0x0000000b0ed8723e */ /* 0x000fc800048070ff */
[----:B------:R-:W-:Y:S02]  /*5890*/  F2FP.SATFINITE.E4M3.F32.PACK_AB_MERGE_C R216, R9, R8, R216 ;  /* 0x0000000809d8723e */ /* 0x000fe400048070d8 */
[----:B------:R-:W1:Y:S01]  /*58a0*/  MUFU.EX2 R15, R15 ;  /* 0x0000000f000f7308 */ /* 0x000e620000000800 */
[----:B---3--:R-:W-:-:S01]  /*58b0*/  FADD.FTZ R60, R122, R113 ;  /* 0x000000717a3c7221 */ /* 0x008fc20000010000 */
[----:B--2---:R-:W-:-:S03]  /*58c0*/  F2FP.SATFINITE.E4M3.F32.PACK_AB_MERGE_C R217, R124, R105, RZ ;  /* 0x000000697cd9723e */ /* 0x004fc600048070ff */
[----:B------:R-:W-:Y:S01]  /*58d0*/  FADD.FTZ R113, R95, R60 ;  /* 0x0000003c5f717221 */ /* 0x000fe20000010000 */
[C---:B------:R-:W-:Y:S02]  /*58e0*/  F2FP.SATFINITE.E4M3.F32.PACK_AB_MERGE_C R217, R118.reuse, R95, R217 ;  /* 0x0000005f76d9723e */ /* 0x040fe400048070d9 */
[----:B------:R-:W2:Y:S01]  /*58f0*/  MUFU.EX2 R80, R80 ;  /* 0x0000005000507308 */ /* 0x000ea20000000800 */
[----:B------:R-:W-:-:S04]  /*5900*/  FADD.FTZ R60, R118, R113 ;  /* 0x00000071763c7221 */ /* 0x000fc80000010000 */
[----:B------:R-:W-:-:S03]  /*5910*/  FADD.FTZ R117, R105, R60 ;  /* 0x0000003c69757221 */ /* 0x000fc60000010000 */
[----:B------:R-:W-:Y:S01]  /*5920*/  MUFU.EX2 R20, R20 ;  /* 0x0000001400147308 */ /* 0x000fe20000000800 */
[----:B------:R-:W-:-:S01]  /*5930*/  FADD.FTZ R117, R124, R117 ;  /* 0x000000757c757221 */ /* 0x000fc20000010000 */
[----:B-1----:R-:W-:Y:S01]  /*5940*/  FADD.FTZ R115, R15, R72 ;  /* 0x000000480f737221 */ /* 0x002fe20000010000 */
[----:B------:R-:W-:-:S05]  /*5950*/  IMAD.MOV.U32 R72, RZ, RZ, R87 ;  /* 0x000000ffff487224 */ /* 0x000fca00078e0057 */
        /* <DEDUP_REMOVED lines=8> */
[----:B------:R-:W-:Y:S08]  /*59e0*/  MUFU.EX2 R55, R55 ;  /* 0x0000003700377308 */ /* 0x000ff00000000800 */
[----:B------:R-:W2:Y:S01]  /*59f0*/  MUFU.EX2 R82, R82 ;  /* 0x0000005200527308 */ /* 0x000ea20000000800 */
[----:B-1----:R-:W-:-:S01]  /*5a00*/  FADD.FTZ R81, R130, R81 ;  /* 0x0000005182517221 */ /* 0x002fc20000010000 */
[----:B------:R-:W-:-:S04]  /*5a10*/  F2FP.SATFINITE.E4M3.F32.PACK_AB_MERGE_C R107, R130, R107, RZ ;  /* 0x0000006b826b723e */ /* 0x000fc800048070ff */
[----:B------:R-:W-:Y:S01]  /*5a20*/  F2FP.SATFINITE.E4M3.F32.PACK_AB_MERGE_C R219, R99, R80, R107 ;  /* 0x0000005063db723e */ /* 0x000fe2000480706b */
[----:B------:R-:W-:Y:S01]  /*5a30*/  IMAD.MOV.U32 R80, RZ, RZ, R87 ;  /* 0x000000ffff507224 */ /* 0x000fe200078e0057 */
[----:B------:R-:W1:Y:S08]  /*5a40*/  MUFU.EX2 R76, R76 ;  /* 0x0000004c004c7308 */ /* 0x000e700000000800 */
[----:B------:R3:W-:Y:S01]  /*5a50*/  MUFU.EX2 R113, R64 ;  /* 0x0000004000717308 */ /* 0x0007e20000000800 */
[----:B--2---:R-:W-:-:S01]  /*5a60*/  FADD.FTZ R6, R82, R81 ;  /* 0x0000005152067221 */ /* 0x004fc20000010000 */
[----:B------:R-:W-:-:S06]  /*5a70*/  IMAD.MOV.U32 R81, RZ, RZ, R87 ;  /* 0x000000ffff517224 */ /* 0x000fcc00078e0057 */
[----:B------:R-:W2:Y:S01]  /*5a80*/  MUFU.EX2 R103, R103 ;  /* 0x0000006700677308 */ /* 0x000ea20000000800 */
[----:B---3--:R-:W-:-:S04]  /*5a90*/  FADD.FTZ R64, R20, R115 ;  /* 0x0000007314407221 */ /* 0x008fc80000010000 */
[----:B------:R-:W-:Y:S01]  /*5aa0*/  FADD.FTZ R45, R21, R64 ;  /* 0x00000040152d7221 */ /* 0x000fe20000010000 */
[----:B------:R-:W-:Y:S02]  /*5ab0*/  IMAD.MOV.U32 R64, RZ, RZ, R87 ;  /* 0x000000ffff407224 */ /* 0x000fe400078e0057 */
[----:B------:R-:W3:Y:S01]  /*5ac0*/  MUFU.EX2 R65, R65 ;  /* 0x0000004100417308 */ /* 0x000ee20000000800 */
[----:B------:R-:W-:-:S01]  /*5ad0*/  FADD.FTZ R30, R74, R45 ;  /* 0x0000002d4a1e7221 */ /* 0x000fc20000010000 */
[----:B------:R-:W-:-:S03]  /*5ae0*/  F2FP.SATFINITE.E4M3.F32.PACK_AB_MERGE_C R74, R74, R21, RZ ;  /* 0x000000154a4a723e */ /* 0x000fc600048070ff */
[----:B------:R-:W-:Y:S01]  /*5af0*/  FADD.FTZ R45, R55, R30 ;  /* 0x0000001e372d7221 */ /* 0x000fe20000010000 */
[----:B------:R-:W-:Y:S01]  /*5b00*/  F2FP.SATFINITE.E4M3.F32.PACK_AB_MERGE_C R218, R20, R15, R74 ;  /* 0x0000000f14da723e */ /* 0x000fe2000480704a */
[----:B------:R-:W-:Y:S01]  /*5b10*/  IMAD.MOV.U32 R74, RZ, RZ, R87 ;  /* 0x000000ffff4a7224 */ /* 0x000fe200078e0057 */
[----:B------:R-:W4:Y:S01]  /*5b20*/  MUFU.EX2 R86, R86 ;  /* 0x0000005600567308 */ /* 0x000f220000000800 */
[----:B-1----:R-:W-:-:S01]  /*5b30*/  FADD.FTZ R30, R76, R45 ;  /* 0x0000002d4c1e7221 */ /* 0x002fc20000010000 */
[----:B--2---:R-:W-:-:S06]  /*5b40*/  FADD.FTZ R45, R103, R6 ;  /* 0x00000006672d7221 */ /* 0x004fcc0000010000 */
[----:B------:R-:W1:Y:S01]  /*5b50*/  MUFU.EX2 R78, R78 ;  /* 0x0000004e004e7308 */ /* 0x000e620000000800 */
[----:B---3--:R-:W-:-:S01]  /*5b60*/  FADD.FTZ R49, R65, R30 ;  /* 0x0000001e41317221 */ /* 0x008fc20000010000 */
[----:B------:R-:W-:-:S06]  /*5b70*/  IMAD.MOV.U32 R30, RZ, RZ, R87 ;  /* 0x000000ffff1e7224 */ /* 0x000fcc00078e0057 */
[----:B------:R-:W2:Y:S01]  /*5b80*/  MUFU.EX2 R109, R109 ;  /* 0x0000006d006d7308 */ /* 0x000ea20000000800 */
[----:B----4-:R-:W-:-:S07]  /*5b90*/  FADD.FTZ R6, R86, R45 ;  /* 0x0000002d56067221 */ /* 0x010fce0000010000 */
[----:B------:R-:W3:Y:S01]  /*5ba0*/  MUFU.EX2 R67, R67 ;  /* 0x0000004300437308 */ /* 0x000ee20000000800 */
[----:B-1----:R-:W-:-:S01]  /*5bb0*/  FADD.FTZ R14, R78, R49 ;  /* 0x000000314e0e7221 */ /* 0x002fc20000010000 */
[----:B------:R-:W-:Y:S01]  /*5bc0*/  F2FP.SATFINITE.E4M3.F32.PACK_AB_MERGE_C R65, R78, R65, RZ ;  /* 0x000000414e41723e */ /* 0x000fe200048070ff */
[--C-:B------:R-:W-:Y:S02]  /*5bd0*/  IMAD.MOV.U32 R78, RZ, RZ, R87.reuse ;  /* 0x000000ffff4e7224 */ /* 0x100fe400078e0057 */
[----:B------:R-:W-:Y:S01]  /*5be0*/  IMAD.MOV.U32 R49, RZ, RZ, R87 ;  /* 0x000000ffff317224 */ /* 0x000fe200078e0057 */
[----:B------:R-:W-:Y:S01]  /*5bf0*/  F2FP.SATFINITE.E4M3.F32.PACK_AB_MERGE_C R212, R76, R55, R65 ;  /* 0x000000374cd4723e */ /* 0x000fe20004807041 */
[----:B------:R-:W-:Y:S01]  /*5c00*/  IMAD.MOV.U32 R76, RZ, RZ, R87 ;  /* 0x000000ffff4c7224 */ /* 0x000fe200078e0057 */
[----:B------:R-:W1:Y:S01]  /*5c10*/  MUFU.EX2 R84, R84 ;  /* 0x0000005400547308 */ /* 0x000e620000000800 */
[----:B--2---:R-:W-:-:S01]  /*5c20*/  FADD.FTZ R21, R109, R6 ;  /* 0x000000066d157221 */ /* 0x004fc20000010000 */
[----:B------:R-:W-:Y:S01]  /*5c30*/  F2FP.SATFINITE.E4M3.F32.PACK_AB_MERGE_C R86, R109, R86, RZ ;  /* 0x000000566d56723e */ /* 0x000fe200048070ff */
[----:B------:R-:W-:-:S02]  /*5c40*/  IMAD.MOV.U32 R65, RZ, RZ, R87 ;  /* 0x000000ffff417224 */ /* 0x000fc400078e0057 */
[--C-:B------:R-:W-:Y:S01]  /*5c50*/  IMAD.MOV.U32 R55, RZ, RZ, R87.reuse ;  /* 0x000000ffff377224 */ /* 0x100fe200078e0057 */
[----:B------:R-:W-:Y:S01]  /*5c60*/  F2FP.SATFINITE.E4M3.F32.PACK_AB_MERGE_C R213, R103, R82, R86 ;  /* 0x0000005267d5723e */ /* 0x000fe20004807056 */
[----:B------:R-:W-:Y:S01]  /*5c70*/  IMAD.MOV.U32 R86, RZ, RZ, R87 ;  /* 0x000000ffff567224 */ /* 0x000fe200078e0057 */
[----:B------:R-:W2:Y:S01]  /*5c80*/  MUFU.EX2 R42, R42 ;  /* 0x0000002a002a7308 */ /* 0x000ea20000000800 */
[----:B---3--:R-:W-:-:S01]  /*5c90*/  FADD.FTZ R45, R67, R14 ;  /* 0x0000000e432d7221 */ /* 0x008fc20000010000 */
[----:B------:R-:W-:-:S06]  /*5ca0*/  IMAD.MOV.U32 R82, RZ, RZ, R87 ;  /* 0x000000ffff527224 */ /* 0x000fcc00078e0057 */
        /* <DEDUP_REMOVED lines=8> */
[C---:B------:R-:W-:Y:S01]  /*5d30*/  F2FP.SATFINITE.E4M3.F32.PACK_AB_MERGE_C R44, R59.reuse, R44, RZ ;  /* 0x0000002c3b2c723e */ /* 0x040fe200048070ff */
[--C-:B------:R-:W-:Y:S02]  /*5d40*/  IMAD.MOV.U32 R45, RZ, RZ, R87.reuse ;  /* 0x000000ffff2d7224 */ /* 0x100fe400078e0057 */
[----:B------:R-:W-:Y:S01]  /*5d50*/  FADD.FTZ R59, R59, R6 ;  /* 0x000000063b3b7221 */ /* 0x000fe20000010000 */
[----:B------:R-:W-:Y:S01]  /*5d60*/  F2FP.SATFINITE.E4M3.F32.PACK_AB_MERGE_C R214, R42, R67, R44 ;  /* 0x000000432ad6723e */ /* 0x000fe2000480702c */
[----:B------:R-:W-:Y:S01]  /*5d70*/  IMAD.MOV.U32 R67, RZ, RZ, R87 ;  /* 0x000000ffff437224 */ /* 0x000fe200078e0057 */
[----:B------:R-:W1:Y:S01]  /*5d80*/  MUFU.EX2 R48, R48 ;  /* 0x0000003000307308 */ /* 0x000e620000000800 */
[----:B--2---:R-:W-:-:S01]  /*5d90*/  FADD.FTZ R4, R12, R31 ;  /* 0x0000001f0c047221 */ /* 0x004fc20000010000 */
[----:B------:R-:W-:-:S02]  /*5da0*/  IMAD.MOV.U32 R44, RZ, RZ, R87 ;  /* 0x000000ffff2c7224 */ /* 0x000fc400078e0057 */
[----:B------:R-:W-:-:S04]  /*5db0*/  IMAD.MOV.U32 R42, RZ, RZ, R87 ;  /* 0x000000ffff2a7224 */ /* 0x000fc800078e0057 */
        /* <DEDUP_REMOVED lines=8> */
[----:B------:R-:W-:-:S06]  /*5e40*/  IMAD.MOV.U32 R59, RZ, RZ, R87 ;  /* 0x000000ffff3b7224 */ /* 0x000fcc00078e0057 */
        /* <DEDUP_REMOVED lines=10> */
[----:B------:R-:W-:-:S06]  /*5ef0*/  IMAD.MOV.U32 R43, RZ, RZ, R87 ;  /* 0x000000ffff2b7224 */ /* 0x000fcc00078e0057 */
[----:B------:R-:W3:Y:S01]  /*5f00*/  MUFU.EX2 R24, R24 ;  /* 0x0000001800187308 */ /* 0x000ee20000000800 */
[C---:B-1----:R-:W-:Y:S01]  /*5f10*/  F2FP.SATFINITE.E4M3.F32.PACK_AB_MERGE_C R40, R41.reuse, R40, RZ ;  /* 0x000000282928723e */ /* 0x042fe200048070ff */
[----:B------:R-:W-:-:S03]  /*5f20*/  FADD.FTZ R41, R41, R4 ;  /* 0x0000000429297221 */ /* 0x000fc60000010000 */
[----:B------:R-:W-:Y:S01]  /*5f30*/  F2FP.SATFINITE.E4M3.F32.PACK_AB_MERGE_C R208, R57, R48, R40 ;  /* 0x0000003039d0723e */ /* 0x000fe20004807028 */
[--C-:B------:R-:W-:Y:S02]  /*5f40*/  IMAD.MOV.U32 R57, RZ, RZ, R87.reuse ;  /* 0x000000ffff397224 */ /* 0x100fe400078e0057 */
[----:B------:R-:W1:Y:S01]  /*5f50*/  MUFU.EX2 R61, R61 ;  /* 0x0000003d003d7308 */ /* 0x000e620000000800 */
[C---:B--2---:R-:W-:Y:S01]  /*5f60*/  F2FP.SATFINITE.E4M3.F32.PACK_AB_MERGE_C R58, R111.reuse, R58, RZ ;  /* 0x0000003a6f3a723e */ /* 0x044fe200048070ff */
[----:B------:R-:W-:Y:S01]  /*5f70*/  FADD.FTZ R111, R111, R6 ;  /* 0x000000066f6f7221 */ /* 0x000fe20000010000 */
[----:B------:R-:W-:Y:S02]  /*5f80*/  IMAD.MOV.U32 R48, RZ, RZ, R87 ;  /* 0x000000ffff307224 */ /* 0x000fe400078e0057 */
[----:B------:R-:W-:Y:S01]  /*5f90*/  F2FP.SATFINITE.E4M3.F32.PACK_AB_MERGE_C R209, R56, R3, R58 ;  /* 0x0000000338d1723e */ /* 0x000fe2000480703a */
[----:B------:R-:W-:-:S01]  /*5fa0*/  FADD.FTZ R6, R52, R111 ;  /* 0x0000006f34067221 */ /* 0x000fc20000010000 */
[----:B------:R-:W-:Y:S01]  /*5fb0*/  IMAD.MOV.U32 R58, RZ, RZ, R87 ;  /* 0x000000ffff3a7224 */ /* 0x000fe200078e0057 */
[----:B------:R-:W2:Y:S01]  /*5fc0*/  MUFU.EX2 R93, R93 ;  /* 0x0000005d005d7308 */ /* 0x000ea20000000800 */
[----:B---3--:R-:W-:-:S01]  /*5fd0*/  FADD.FTZ R4, R24, R41 ;  /* 0x0000002918047221 */ /* 0x008fc20000010000 */
[----:B------:R-:W-:-:S02]  /*5fe0*/  IMAD.MOV.U32 R56, RZ, RZ, R87 ;  /* 0x000000ffff387224 */ /* 0x000fc400078e0057 */
[----:B------:R-:W-:-:S04]  /*5ff0*/  IMAD.MOV.U32 R40, RZ, RZ, R87 ;  /* 0x000000ffff287224 */ /* 0x000fc800078e0057 */
        /* <DEDUP_REMOVED lines=8> */
[----:B------:R-:W-:-:S03]  /*6080*/  F2FP.SATFINITE.E4M3.F32.PACK_AB_MERGE_C R62, R113, R62, RZ ;  /* 0x0000003e713e723e */ /* 0x000fc600048070ff */
[----:B------:R-:W-:Y:S01]  /*6090*/  FADD.FTZ R113, R113, R4 ;  /* 0x0000000471717221 */ /* 0x000fe20000010000 */
[----:B------:R-:W-:Y:S01]  /*60a0*/  F2FP.SATFINITE.E4M3.F32.PACK_AB_MERGE_C R211, R93, R52, R62 ;  /* 0x000000345dd3723e */ /* 0x000fe2000480703e */
[----:B------:R-:W-:Y:S01]  /*60b0*/  IMAD.MOV.U32 R62, RZ, RZ, R87 ;  /* 0x000000ffff3e7224 */ /* 0x000fe200078e0057 */
[----:B------:R-:W1:Y:S01]  /*60c0*/  MUFU.EX2 R60, R178 ;  /* 0x000000b2003c7308 */ /* 0x000e620000000800 */
[C---:B--2---:R-:W-:Y:S01]  /*60d0*/  F2FP.SATFINITE.E4M3.F32.PACK_AB_MERGE_C R63, R70.reuse, R63, RZ ;  /* 0x0000003f463f723e */ /* 0x044fe200048070ff */
[----:B------:R-:W-:Y:S01]  /*60e0*/  FADD.FTZ R70, R70, R41 ;  /* 0x0000002946467221 */ /* 0x000fe20000010000 */
[----:B------:R-:W-:Y:S02]  /*60f0*/  IMAD.MOV.U32 R52, RZ, RZ, R87 ;  /* 0x000000ffff347224 */ /* 0x000fe400078e0057 */
[----:B------:R-:W-:Y:S01]  /*6100*/  F2FP.SATFINITE.E4M3.F32.PACK_AB_MERGE_C R210, R61, R24, R63 ;  /* 0x000000183dd2723e */ /* 0x000fe2000480703f */
[----:B------:R-:W-:Y:S02]  /*6110*/  IMAD.MOV.U32 R63, RZ, RZ, R87 ;  /* 0x000000ffff3f7224 */ /* 0x000fe400078e0057 */
[----:B------:R-:W2:Y:S01]  /*6120*/  MUFU.EX2 R28, R28 ;  /* 0x0000001c001c7308 */ /* 0x000ea20000000800 */
[----:B---3--:R-:W-:-:S01]  /*6130*/  FADD.FTZ R33, R25, R70 ;  /* 0x0000004619217221 */ /* 0x008fc20000010000 */
[----:B------:R-:W-:-:S02]  /*6140*/  IMAD.MOV.U32 R70, RZ, RZ, R87 ;  /* 0x000000ffff467224 */ /* 0x000fc400078e0057 */
[--C-:B------:R-:W-:Y:S02]  /*6150*/  IMAD.MOV.U32 R61, RZ, RZ, R87.reuse ;  /* 0x000000ffff3d7224 */ /* 0x100fe400078e0057 */
[----:B------:R-:W-:Y:S02]  /*6160*/  IMAD.MOV.U32 R24, RZ, RZ, R87 ;  /* 0x000000ffff187224 */ /* 0x000fe400078e0057 */
[----:B------:R3:W4:Y:S01]  /*6170*/  MUFU.EX2 R35, R66 ;  /* 0x0000004200237308 */ /* 0x0007220000000800 */
[----:B-1----:R-:W-:-:S07]  /*6180*/  FADD.FTZ R4, R60, R113 ;  /* 0x000000713c047221 */ /* 0x002fce0000010000 */
[----:B------:R-:W1:Y:S01]  /*6190*/  MUFU.EX2 R27, R27 ;  /* 0x0000001b001b7308 */ /* 0x000e620000000800 */
[----:B--2---:R-:W-:-:S01]  /*61a0*/  FADD.FTZ R6, R28, R33 ;  /* 0x000000211c067221 */ /* 0x004fc20000010000 */
[----:B---3--:R-:W-:-:S06]  /*61b0*/  IMAD.MOV.U32 R66, RZ, RZ, R87 ;  /* 0x000000ffff427224 */ /* 0x008fcc00078e0057 */
[----:B------:R-:W2:Y:S01]  /*61c0*/  MUFU.EX2 R180, R180 ;  /* 0x000000b400b47308 */ /* 0x000ea20000000800 */
[----:B----4-:R-:W-:-:S07]  /*61d0*/  FADD.FTZ R33, R35, R4 ;  /* 0x0000000423217221 */ /* 0x010fce0000010000 */
[----:B------:R-:W3:Y:S01]  /*61e0*/  MUFU.EX2 R34, R34 ;  /* 0x0000002200227308 */ /* 0x000ee20000000800 */
[----:B-1----:R-:W-:-:S07]  /*61f0*/  FADD.FTZ R41, R27, R6 ;  /* 0x000000061b297221 */ /* 0x002fce0000010000 */
[----:B------:R1:W4:Y:S01]  /*6200*/  MUFU.EX2 R11, R68 ;  /* 0x00000044000b7308 */ /* 0x0003220000000800 */
[----:B--2---:R-:W-:-:S01]  /*6210*/  FADD.FTZ R4, R180, R33 ;  /* 0x00000021b4047221 */ /* 0x004fc20000010000 */
[----:B------:R-:W-:-:S06]  /*6220*/  IMAD.MOV.U32 R33, RZ, RZ, R87 ;  /* 0x000000ffff217224 */ /* 0x000fcc00078e0057 */
[----:B------:R-:W2:Y:S01]  /*6230*/  MUFU.EX2 R29, R29 ;  /* 0x0000001d001d7308 */ /* 0x000ea20000000800 */
[C---:B---3--:R-:W-:Y:S01]  /*6240*/  F2FP.SATFINITE.E4M3.F32.PACK_AB_MERGE_C R8, R34.reuse, R27, RZ ;  /* 0x0000001b2208723e */ /* 0x048fe200048070ff */
[----:B------:R-:W-:Y:S01]  /*6250*/  FADD.FTZ R34, R34, R41 ;  /* 0x0000002922227221 */ /* 0x000fe20000010000 */
[--C-:B-1----:R-:W-:Y:S02]  /*6260*/  IMAD.MOV.U32 R68, RZ, RZ, R87.reuse ;  /* 0x000000ffff447224 */ /* 0x102fe400078e0057 */
[----:B------:R-:W-:Y:S01]  /*6270*/  F2FP.SATFINITE.E4M3.F32.PACK_AB_MERGE_C R204, R28, R25, R8 ;  /* 0x000000191ccc723e */ /* 0x000fe20004807008 */
[--C-:B------:R-:W-:Y:S02]  /*6280*/  IMAD.MOV.U32 R41, RZ, RZ, R87.reuse ;  /* 0x000000ffff297224 */ /* 0x100fe400078e0057 */
[----:B------:R-:W1:Y:S01]  /*6290*/  MUFU.EX2 R182, R182 ;  /* 0x000000b600b67308 */ /* 0x000e620000000800 */
[C---:B----4-:R-:W-:Y:S01]  /*62a0*/  F2FP.SATFINITE.E4M3.F32.PACK_AB_MERGE_C R180, R11.reuse, R180, RZ ;  /* 0x000000b40bb4723e */ /* 0x050fe200048070ff */
[----:B------:R-:W-:Y:S01]  /*62b0*/  FADD.FTZ R11, R11, R4 ;  /* 0x000000040b0b7221 */ /* 0x000fe20000010000 */
[----:B------:R-:W-:-:S02]  /*62c0*/  IMAD.MOV.U32 R28, RZ, RZ, R87 ;  /* 0x000000ffff1c7224 */ /* 0x000fc400078e0057 */
[----:B------:R-:W-:Y:S01]  /*62d0*/  F2FP.SATFINITE.E4M3.F32.PACK_AB_MERGE_C R205, R35, R60, R180 ;  /* 0x0000003c23cd723e */ /* 0x000fe200048070b4 */
[----:B------:R-:W-:Y:S02]  /*62e0*/  IMAD.MOV.U32 R60, RZ, RZ, R87 ;  /* 0x000000ffff3c7224 */ /* 0x000fe400078e0057 */
[----:B------:R-:W3:Y:S01]  /*62f0*/  MUFU.EX2 R32, R32 ;  /* 0x0000002000207308 */ /* 0x000ee20000000800 */
[----:B--2---:R-:W-:-:S01]  /*6300*/  FADD.FTZ R27, R29, R34 ;  /* 0x000000221d1b7221 */ /* 0x004fc20000010000 */
[--C-:B------:R-:W-:Y:S02]  /*6310*/  IMAD.MOV.U32 R35, RZ, RZ, R87.reuse ;  /* 0x000000ffff237224 */ /* 0x100fe400078e0057 */
[--C-:B------:R-:W-:Y:S02]  /*6320*/  IMAD.MOV.U32 R34, RZ, RZ, R87.reuse ;  /* 0x000000ffff227224 */ /* 0x100fe400078e0057 */
[----:B------:R-:W-:Y:S02]  /*6330*/  IMAD.MOV.U32 R25, RZ, RZ, R87 ;  /* 0x000000ffff197224 */ /* 0x000fe400078e0057 */
        /* <DEDUP_REMOVED lines=11> */
[C---:B--2---:R-:W-:Y:S01]  /*63f0*/  F2FP.SATFINITE.E4M3.F32.PACK_AB_MERGE_C R37, R104.reuse, R37, RZ ;  /* 0x000000256825723e */ /* 0x044fe200048070ff */
[----:B------:R-:W-:Y:S01]  /*6400*/  FADD.FTZ R104, R104, R27 ;  /* 0x0000001b68687221 */ /* 0x000fe20000010000 */
[----:B------:R-:W-:Y:S02]  /*6410*/  IMAD.MOV.U32 R27, RZ, RZ, R87 ;  /* 0x000000ffff1b7224 */ /* 0x000fe400078e0057 */
[----:B------:R-:W-:Y:S01]  /*6420*/  F2FP.SATFINITE.E4M3.F32.PACK_AB_MERGE_C R206, R32, R29, R37 ;  /* 0x0000001d20ce723e */ /* 0x000fe20004807025 */
[--C-:B------:R-:W-:Y:S02]  /*6430*/  IMAD.MOV.U32 R37, RZ, RZ, R87.reuse ;  /* 0x000000ffff257224 */ /* 0x100fe400078e0057 */
[----:B------:R-:W2:Y:S01]  /*6440*/  MUFU.EX2 R190, R190 ;  /* 0x000000be00be7308 */ /* 0x000ea20000000800 */
[C---:B-1----:R-:W-:Y:S01]  /*6450*/  F2FP.SATFINITE.E4M3.F32.PACK_AB_MERGE_C R186, R31.reuse, R186, RZ ;  /* 0x000000ba1fba723e */ /* 0x042fe200048070ff */
[----:B------:R-:W-:Y:S01]  /*6460*/  FADD.FTZ R31, R31, R4 ;  /* 0x000000041f1f7221 */ /* 0x000fe20000010000 */
[----:B------:R-:W-:-:S02]  /*6470*/  IMAD.MOV.U32 R32, RZ, RZ, R87 ;  /* 0x000000ffff207224 */ /* 0x000fc400078e0057 */
[----:B------:R-:W-:Y:S01]  /*6480*/  F2FP.SATFINITE.E4M3.F32.PACK_AB_MERGE_C R207, R21, R182, R186 ;  /* 0x000000b615cf723e */ /* 0x000fe200048070ba */
[----:B------:R-:W-:Y:S02]  /*6490*/  IMAD.MOV.U32 R29, RZ, RZ, R87 ;  /* 0x000000ffff1d7224 */ /* 0x000fe400078e0057 */
[----:B------:R-:W1:Y:S01]  /*64a0*/  MUFU.EX2 R36, R36 ;  /* 0x0000002400247308 */ /* 0x000e620000000800 */
[----:B---3--:R-:W-:-:S07]  /*64b0*/  FADD.FTZ R3, R39, R104 ;  /* 0x0000006827037221 */ /* 0x008fce0000010000 */
[----:B------:R-:W3:Y:S01]  /*64c0*/  MUFU.EX2 R9, R98 ;  /* 0x0000006200097308 */ /* 0x000ee20000000800 */
[----:B--2---:R-:W-:-:S01]  /*64d0*/  FADD.FTZ R4, R190, R31 ;  /* 0x0000001fbe047221 */ /* 0x004fc20000010000 */
[----:B------:R-:W-:-:S06]  /*64e0*/  IMAD.MOV.U32 R31, RZ, RZ, R87 ;  /* 0x000000ffff1f7224 */ /* 0x000fcc00078e0057 */
        /* <DEDUP_REMOVED lines=9> */
[C---:B---3--:R-:W-:Y:S01]  /*6580*/  F2FP.SATFINITE.E4M3.F32.PACK_AB_MERGE_C R69, R106.reuse, R69, RZ ;  /* 0x000000456a45723e */ /* 0x048fe200048070ff */
[----:B------:R-:W-:-:S03]  /*6590*/  FADD.FTZ R106, R106, R13 ;  /* 0x0000000d6a6a7221 */ /* 0x000fc60000010000 */
[----:B------:R-:W-:Y:S01]  /*65a0*/  F2FP.SATFINITE.E4M3.F32.PACK_AB_MERGE_C R200, R36, R39, R69 ;  /* 0x0000002724c8723e */ /* 0x000fe20004807045 */
[--C-:B------:R-:W-:Y:S02]  /*65b0*/  IMAD.MOV.U32 R69, RZ, RZ, R87.reuse ;  /* 0x000000ffff457224 */ /* 0x100fe400078e0057 */
[----:B------:R-:W3:Y:S01]  /*65c0*/  MUFU.EX2 R194, R194 ;  /* 0x000000c200c27308 */ /* 0x000ee20000000800 */
[C---:B--2---:R-:W-:Y:S01]  /*65d0*/  F2FP.SATFINITE.E4M3.F32.PACK_AB_MERGE_C R192, R15.reuse, R192, RZ ;  /* 0x000000c00fc0723e */ /* 0x044fe200048070ff */
[----:B------:R-:W-:Y:S01]  /*65e0*/  FADD.FTZ R15, R15, R4 ;  /* 0x000000040f0f7221 */ /* 0x000fe20000010000 */
[--C-:B------:R-:W-:Y:S02]  /*65f0*/  IMAD.MOV.U32 R39, RZ, RZ, R87.reuse ;  /* 0x000000ffff277224 */ /* 0x100fe400078e0057 */
[----:B------:R-:W-:Y:S01]  /*6600*/  F2FP.SATFINITE.E4M3.F32.PACK_AB_MERGE_C R201, R9, R190, R192 ;  /* 0x000000be09c9723e */ /* 0x000fe200048070c0 */
[----:B------:R-:W-:Y:S02]  /*6610*/  IMAD.MOV.U32 R36, RZ, RZ, R87 ;  /* 0x000000ffff247224 */ /* 0x000fe400078e0057 */
[----:B------:R-:W2:Y:S01]  /*6620*/  MUFU.EX2 R46, R46 ;  /* 0x0000002e002e7308 */ /* 0x000ea20000000800 */
[----:B-1----:R-:W-:-:S07]  /*6630*/  FADD.FTZ R3, R71, R106 ;  /* 0x0000006a47037221 */ /* 0x002fce0000010000 */
[----:B------:R-:W1:Y:S01]  /*6640*/  MUFU.EX2 R11, R102 ;  /* 0x00000066000b7308 */ /* 0x000e620000000800 */
[----:B---3--:R-:W-:-:S07]  /*6650*/  FADD.FTZ R4, R194, R15 ;  /* 0x0000000fc2047221 */ /* 0x008fce0000010000 */
[----:B------:R-:W-:Y:S01]  /*6660*/  MUFU.EX2 R75, R75 ;  /* 0x0000004b004b7308 */ /* 0x000fe20000000800 */
[----:B--2---:R-:W-:-:S07]  /*6670*/  FADD.FTZ R6, R46, R3 ;  /* 0x000000032e067221 */ /* 0x004fce0000010000 */
[----:B------:R-:W2:Y:S01]  /*6680*/  MUFU.EX2 R108, R108 ;  /* 0x0000006c006c7308 */ /* 0x000ea20000000800 */
[----:B-1----:R-:W-:-:S07]  /*6690*/  FADD.FTZ R3, R11, R4 ;  /* 0x000000040b037221 */ /* 0x002fce0000010000 */
[----:B------:R-:W-:Y:S08]  /*66a0*/  MUFU.EX2 R196, R196 ;  /* 0x000000c400c47308 */ /* 0x000ff00000000800 */
[----:B------:R-:W1:Y:S01]  /*66b0*/  MUFU.EX2 R77, R77 ;  /* 0x0000004d004d7308 */ /* 0x000e620000000800 */
[----:B--2---:R-:W-:Y:S01]  /*66c0*/  F2FP.SATFINITE.E4M3.F32.PACK_AB_MERGE_C R4, R108, R75, RZ ;  /* 0x0000004b6c04723e */ /* 0x004fe200048070ff */
[----:B------:R-:W-:-:S03]  /*66d0*/  FADD.FTZ R75, R75, R6 ;  /* 0x000000064b4b7221 */ /* 0x000fc60000010000 */
[----:B------:R-:W-:Y:S01]  /*66e0*/  F2FP.SATFINITE.E4M3.F32.PACK_AB_MERGE_C R202, R46, R71, R4 ;  /* 0x000000472eca723e */ /* 0x000fe20004807004 */
[----:B------:R-:W-:-:S01]  /*66f0*/  FADD.FTZ R4, R108, R75 ;  /* 0x0000004b6c047221 */ /* 0x000fc20000010000 */
[--C-:B------:R-:W-:Y:S02]  /*6700*/  IMAD.MOV.U32 R75, RZ, RZ, R87.reuse ;  /* 0x000000ffff4b7224 */ /* 0x100fe400078e0057 */
[--C-:B------:R-:W-:Y:S02]  /*6710*/  IMAD.MOV.U32 R71, RZ, RZ, R87.reuse ;  /* 0x000000ffff477224 */ /* 0x100fe400078e0057 */
[----:B------:R-:W-:Y:S01]  /*6720*/  IMAD.MOV.U32 R46, RZ, RZ, R87 ;  /* 0x000000ffff2e7224 */ /* 0x000fe200078e0057 */
[----:B-1----:R-:W-:Y:S01]  /*6730*/  F2FP.SATFINITE.E4M3.F32.PACK_AB_MERGE_C R8, R77, R196, RZ ;  /* 0x000000c44d08723e */ /* 0x002fe200048070ff */
[----:B------:R-:W-:-:S03]  /*6740*/  FADD.FTZ R196, R196, R3 ;  /* 0x00000003c4c47221 */ /* 0x000fc60000010000 */
[----:B------:R-:W-:Y:S01]  /*6750*/  F2FP.SATFINITE.E4M3.F32.PACK_AB_MERGE_C R203, R11, R194, R8 ;  /* 0x000000c20bcb723e */ /* 0x000fe20004807008 */
[----:B------:R-:W-:-:S01]  /*6760*/  FADD.FTZ R3, R77, R196 ;  /* 0x000000c44d037221 */ /* 0x000fc20000010000 */
[----:B------:R-:W-:Y:S01]  /*6770*/  IMAD.MOV.U32 R77, RZ, RZ, R87 ;  /* 0x000000ffff4d7224 */ /* 0x000fe200078e0057 */
[----:B------:R-:W-:Y:S06]  /*6780*/  @!P2 BRA `(.L_x_1695) ;  /* 0x000000540080a947 */ /* 0x000fec0003800000 */
[----:B------:R-:W-:Y:S01]  /*6790*/  IMAD.MOV.U32 R8, RZ, RZ, R90 ;  /* 0x000000ffff087224 */ /* 0x000fe200078e005a */
[----:B------:R-:W-:Y:S01]  /*67a0*/  CS2R R86, SRZ ;  /* 0x0000000000567805 */ /* 0x000fe2000001ff00 */
        /* <DEDUP_REMOVED lines=34> */
[----:B------:R-:W-:Y:S01]  /*69d0*/  UMOV UR55, UR48 ;  /* 0x0000003000377c82 */ /* 0x000fe20008000000 */
[----:B------:R-:W-:Y:S01]  /*69e0*/  ULDC UR45, c[0x0][0x404] ;  /* 0x00010100002d7ab9 */ /* 0x000fe20000000800 */
[----:B------:R-:W-:Y:S01]  /*69f0*/  ULDC UR41, c[0x0][0x2e0] ;  /* 0x0000b80000297ab9 */ /* 0x000fe20000000800 */
[----:B------:R-:W-:-:S05]  /*6a00*/  ULDC.64 UR6, c[0x0][0x3f8] ;  /* 0x0000fe0000067ab9 */ /* 0x000fca0000000a00 */
.L_x_1705:
[----:B------:R-:W-:Y:S01]  /*6a10*/  ISETP.NE.AND P3, PT, RZ, UR38, PT ;  /* 0x00000026ff007c0c */ /* 0x000fe2000bf65270 */
[----:B------:R-:W-:-:S04]  /*6a20*/  UISETP.NE.AND UP0, UPT, UR55, 0x1, UPT ;  /* 0x000000013700788c */ /* 0x000fc8000bf05270 */
[----:B------:R-:W-:-:S06]  /*6a30*/  USEL UR10, URZ, 0x1, UP0 ;  /* 0x000000013f0a7887 */ /* 0x000fcc0008000000 */
[----:B------:R-:W-:Y:S02]  /*6a40*/  LOP3.LUT R2, R9, UR10, RZ, 0x3c, !PT ;  /* 0x0000000a09027c12 */ /* 0x000fe4000f8e3cff */
[----:B------:R-:W-:Y:S05]  /*6a50*/  @P3 BRA `(.L_x_1696) ;  /* 0x0000000000343947 */ /* 0x000fea0003800000 */
[----:B------:R-:W-:Y:S05]  /*6a60*/  @!P1 BRA `(.L_x_1697) ;  /* 0x0000000000049947 */ /* 0x000fea0003800000 */
[----:B------:R-:W-:Y:S01]  /*6a70*/  BPT.TRAP 0x1 ;  /* 0x000000040000795c */ /* 0x000fe20000300000 */
.L_x_1697:
        /* <DEDUP_REMOVED lines=8> */
.L_x_1698:
[----:B--2---:R-:W-:Y:S05]  /*6b00*/  @P2 BRA `(.L_x_1696) ;  /* 0x0000000000082947 */ /* 0x004fea0003800000 */
[----:B------:R-:W2:Y:S02]  /*6b10*/  SYNCS.PHASECHK.TRANS64.TRYWAIT P2, [UR10+0x2e830], R10 ;  /* 0x02e8300aff0075a7 */ /* 0x000ea4000804014a */
[----:B--2---:R-:W-:Y:S05]  /*6b20*/  @!P2 BRA `(.L_x_1699) ;  /* 0x000000f0006ca947 */ /* 0x004fea0003800000 */
.L_x_1696:
[----:B--2---:R-:W2:Y:S01]  /*6b30*/  S2R R11, SR_TID.X ;  /* 0x00000000000b7919 */ /* 0x004ea20000002100 */
[----:B------:R-:W-:Y:S01]  /*6b40*/  R2UR UR56, R5 ;  /* 0x00000000053872ca */ /* 0x000fe200000e0000 */
[----:B------:R-:W-:Y:S01]  /*6b50*/  UIADD3 UR54, UR55, 0x1, URZ ;  /* 0x0000000137367890 */ /* 0x000fe2000fffe03f */
[----:B------:R-:W-:Y:S01]  /*6b60*/  UMOV UR19, 0x40000040 ;  /* 0x4000004000137882 */ /* 0x000fe20000000000 */
[----:B------:R-:W-:Y:S02]  /*6b70*/  UMOV UR20, UR16 ;  /* 0x0000001000147c82 */ /* 0x000fe40008000000 */
[----:B------:R-:W-:Y:S01]  /*6b80*/  UISETP.NE.AND UP0, UPT, UR54, 0x2, UPT ;  /* 0x000000023600788c */ /* 0x000fe2000bf05270 */
[----:B------:R-:W-:Y:S01]  /*6b90*/  UMOV UR21, UR17 ;  /* 0x0000001100157c82 */ /* 0x000fe20008000000 */
[----:B------:R-:W-:Y:S02]  /*6ba0*/  UMOV UR23, 0x40000040 ;  /* 0x4000004000177882 */ /* 0x000fe40000000000 */
[----:B------:R-:W-:Y:S01]  /*6bb0*/  USEL UR54, UR54, URZ, UP0 ;  /* 0x0000003f36367287 */ /* 0x000fe20008000000 */
[----:B------:R-:W-:Y:S01]  /*6bc0*/  UMOV UR24, UR16 ;  /* 0x0000001000187c82 */ /* 0x000fe20008000000 */
[----:B------:R-:W-:-:S02]  /*6bd0*/  UMOV UR25, UR17 ;  /* 0x0000001100197c82 */ /* 0x000fc40008000000 */
[----:B------:R-:W-:Y:S01]  /*6be0*/  UIMAD UR56, UR54, 0x700, UR56 ;  /* 0x00000700363878a4 */ /* 0x000fe2000f8e0238 */
[----:B------:R-:W-:Y:S01]  /*6bf0*/  UMOV UR27, 0x40000040 ;  /* 0x40000040001b7882 */ /* 0x000fe20000000000 */
[----:B------:R-:W-:Y:S02]  /*6c00*/  UMOV UR28, UR16 ;  /* 0x00000010001c7c82 */ /* 0x000fe40008000000 */
[----:B------:R-:W-:Y:S02]  /*6c10*/  UIADD3 UR22, UR56, 0x100, URZ ;  /* 0x0000010038167890 */ /* 0x000fe4000fffe03f */
[----:B------:R-:W-:Y:S02]  /*6c20*/  UIADD3 UR26, UR56, 0x200, URZ ;  /* 0x00000200381a7890 */ /* 0x000fe4000fffe03f */
[----:B------:R-:W-:Y:S01]  /*6c30*/  UMOV UR18, UR56 ;  /* 0x0000003800127c82 */ /* 0x000fe20008000000 */
[----:B------:R-:W-:Y:S01]  /*6c40*/  UIADD3 UR30, UR56, 0x300, URZ ;  /* 0x00000300381e7890 */ /* 0x000fe2000fffe03f */
[----:B------:R-:W-:Y:S01]  /*6c50*/  UMOV UR29, UR17 ;  /* 0x00000011001d7c82 */ /* 0x000fe20008000000 */
[----:B------:R-:W-:Y:S01]  /*6c60*/  UMOV UR31, 0x40000040 ;  /* 0x40000040001f7882 */ /* 0x000fe20000000000 */
[----:B------:R-:W-:Y:S01]  /*6c70*/  UIADD3 UR34, UR56, 0x400, URZ ;  /* 0x0000040038227890 */ /* 0x000fe2000fffe03f */
[----:B------:R-:W-:Y:S01]  /*6c80*/  UMOV UR32, UR16 ;  /* 0x0000001000207c82 */ /* 0x000fe20008000000 */
[----:B------:R-:W-:Y:S01]  /*6c90*/  UMOV UR33, UR17 ;  /* 0x0000001100217c82 */ /* 0x000fe20008000000 */
[----:B------:R-:W-:Y:S01]  /*6ca0*/  UMOV UR35, 0x40000040 ;  /* 0x4000004000237882 */ /* 0x000fe20000000000 */
[----:B--2---:R-:W-:Y:S01]  /*6cb0*/  SHF.R.U32.HI R11, RZ, 0x7, R11 ;  /* 0x00000007ff0b7819 */ /* 0x004fe2000001160b */
[----:B------:R-:W-:-:S02]  /*6cc0*/  UIADD3 UR10, UR56, 0x600, URZ ;  /* 0x00000600380a7890 */ /* 0x000fc4000fffe03f */
[----:B------:R-:W-:Y:S02]  /*6cd0*/  UIADD3 UR50, UR56, 0x402, URZ ;  /* 0x0000040238327890 */ /* 0x000fe4000fffe03f */
[----:B-1----:R-:W-:Y:S01]  /*6ce0*/  VIADD R10, R11, 0x8 ;  /* 0x000000080b0a7836 */ /* 0x002fe20000000000 */
[----:B------:R-:W-:Y:S01]  /*6cf0*/  UMOV UR48, UR4 ;  /* 0x0000000400307c82 */ /* 0x000fe20008000000 */
[----:B------:R-:W-:Y:S01]  /*6d00*/  UMOV UR49, UR5 ;  /* 0x0000000500317c82 */ /* 0x000fe20008000000 */
[----:B------:R-:W-:Y:S01]  /*6d10*/  UMOV UR51, 0x40000040 ;  /* 0x4000004000337882 */ /* 0x000fe20000000000 */
[----:B------:R-:W-:Y:S01]  /*6d20*/  UMOV UR11, 0x40000040 ;  /* 0x40000040000b7882 */ /* 0x000fe20000000000 */
[----:B------:R1:W-:Y:S01]  /*6d30*/  BAR.SYNC.DEFER_BLOCKING R10, 0x100 ;  /* 0x0004000a0000751d */ /* 0x0003e20000010000 */
[----:B------:R-:W-:-:S05]  /*6d40*/  UIADD3 UR14, UR56, 0x604, URZ ;  /* 0x00000604380e7890 */ /* 0x000fca000fffe03f */
[----:B------:R-:W-:Y:S01]  /*6d50*/  UMOV UR15, 0x40000040 ;  /* 0x40000040000f7882 */ /* 0x000fe20000000000 */
[----:B------:R-:W-:-:S06]  /*6d60*/  WARPGROUP.ARRIVE ;  /* 0x00000000000079c5 */ /* 0x000fcc0000000000 */
[----:B------:R-:W-:Y:S01]  /*6d70*/  QGMMA.64x32x32.F32.E4M3.E4M3 R184, gdesc[UR16], RZ, !UPT, gsb0 ;  /* 0x0060000010b879f3 */ /* 0x000fe2000c0008ff */
[----:B------:R-:W-:Y:S01]  /*6d80*/  UIADD3 UR18, UR56, 0x500, URZ ;  /* 0x0000050038127890 */ /* 0x000fe2000fffe03f */
        /* <DEDUP_REMOVED lines=72> */
[----:B------:R-:W-:Y:S01]  /*7210*/  UMOV UR20, UR4 ;  /* 0x0000000400147c82 */ /* 0x000fe20008000000 */
[----:B------:R-:W-:Y:S01]  /*7220*/  UMOV UR21, UR5 ;  /* 0x0000000500157c82 */ /* 0x000fe20008000000 */
[----:B------:R-:W-:Y:S01]  /*7230*/  UMOV UR22, UR10 ;  /* 0x0000000a00167c82 */ /* 0x000fe20008000000 */
[----:B------:R-:W-:Y:S01]  /*7240*/  UMOV UR23, 0x40000040 ;  /* 0x4000004000177882 */ /* 0x000fe20000000000 */
[----:B------:R-:W-:Y:S01]  /*7250*/  UIADD3 UR10, UR56, 0x4, URZ ;  /* 0x00000004380a7890 */ /* 0x000fe2000fffe03f */
        /* <DEDUP_REMOVED lines=79> */
.L_x_1701:
[----:B------:R-:W-:Y:S01]  /*7750*/  ULEA UR10, UR55, UR37, 0x3 ;  /* 0x00000025370a7291 */ /* 0x000fe2000f8e183f */
[----:B------:R-:W-:-:S08]  /*7760*/  SHF.L.U32 R9, R9, 0x1f, RZ ;  /* 0x0000001f09097819 */ /* 0x000fd000000006ff */
[----:B------:R1:W2:Y:S01]  /*7770*/  SYNCS.PHASECHK.TRANS64.TRYWAIT P2, [UR10+0x2e850], R9 ;  /* 0x02e85009ff0075a7 */ /* 0x0002a2000804014a */
[----:B------:R-:W-:Y:S05]  /*7780*/  @!P1 BRA `(.L_x_1702) ;  /* 0x0000000000049947 */ /* 0x000fea0003800000 */
[----:B------:R-:W-:Y:S01]  /*7790*/  BPT.TRAP 0x1 ;  /* 0x000000040000795c */ /* 0x000fe20000300000 */
.L_x_1702:
[----:B--2---:R-:W-:Y:S05]  /*77a0*/  @P2 BRA `(.L_x_1700) ;  /* 0x0000000000082947 */ /* 0x004fea0003800000 */
[----:B------:R-:W2:Y:S02]  /*77b0*/  SYNCS.PHASECHK.TRANS64.TRYWAIT P2, [UR10+0x2e850], R9 ;  /* 0x02e85009ff0075a7 */ /* 0x000ea4000804014a */
[----:B--2---:R-:W-:Y:S05]  /*77c0*/  @!P2 BRA `(.L_x_1703) ;  /* 0x000000e4005ca947 */ /* 0x004fea0003800000 */
.L_x_1700:
[----:B------:R-:W-:Y:S01]  /*77d0*/  UIADD3 UR10, UR37, 0x400, URZ ;  /* 0x00000400250a7890 */ /* 0x000fe2000fffe03f */
[----:B------:R-:W-:Y:S01]  /*77e0*/  WARPGROUP.ARRIVE ;  /* 0x00000000000079c5 */ /* 0x000fe20000000000 */
[----:B------:R-:W-:Y:S01]  /*77f0*/  UMOV UR11, 0xc0000010 ;  /* 0xc0000010000b7882 */ /* 0x000fe20000000000 */
[C---:B------:R-:W-:Y:S01]  /*7800*/  FMUL.FTZ R21, R0.reuse, R192 ;  /* 0x000000c000157220 */ /* 0x040fe20000410000 */
[----:B------:R-:W-:Y:S01]  /*7810*/  USHF.R.U32.HI UR10, URZ, 0x4, UR10 ;  /* 0x000000043f0a7899 */ /* 0x000fe2000801160a */
[----:B------:R-:W3:Y:S01]  /*7820*/  LDC R192, c[0x0][0x288] ;  /* 0x0000a200ffc07b82 */ /* 0x000ee20000000800 */
[----:B------:R-:W-:Y:S01]  /*7830*/  UISETP.NE.U32.AND UP0, UPT, UR6, URZ, UPT ;  /* 0x0000003f0600728c */ /* 0x000fe2000bf05070 */
[C---:B-12---:R-:W-:Y:S01]  /*7840*/  FMUL.FTZ R9, R0.reuse, R184 ;  /* 0x000000b800097220 */ /* 0x046fe20000410000 */
[----:B------:R-:W-:Y:S01]  /*7850*/  ULOP3.LUT UR10, UR10, 0x3fff, URZ, 0xc0, !UPT ;  /* 0x00003fff0a0a7892 */ /* 0x000fe2000f8ec03f */
[C---:B------:R-:W-:Y:S01]  /*7860*/  FMUL.FTZ R10, R0.reuse, R185 ;  /* 0x000000b9000a7220 */ /* 0x040fe20000410000 */
[----:B------:R-:W-:Y:S01]  /*7870*/  UISETP.NE.AND.EX UP0, UPT, UR7, URZ, UPT, UP0 ;  /* 0x0000003f0700728c */ /* 0x000fe2000bf05300 */
[C---:B------:R-:W-:Y:S01]  /*7880*/  FMUL.FTZ R13, R0.reuse, R188 ;  /* 0x000000bc000d7220 */ /* 0x040fe20000410000 */
[----:B------:R-:W-:Y:S01]  /*7890*/  ULOP3.LUT UR10, UR10, 0x10000, URZ, 0xfc, !UPT ;  /* 0x000100000a0a7892 */ /* 0x000fe2000f8efc3f */
[----:B------:R-:W1:Y:S01]  /*78a0*/  MUFU.TANH R9, R9 ;  /* 0x0000000900097308 */ /* 0x000e620000002400 */
[C---:B------:R-:W-:Y:S01]  /*78b0*/  FMUL.FTZ R20, R0.reuse, R191 ;  /* 0x000000bf00147220 */ /* 0x040fe20000410000 */
[C---:B------:R-:W-:Y:S01]  /*78c0*/  FMUL.FTZ R14, R0.reuse, R189 ;  /* 0x000000bd000e7220 */ /* 0x040fe20000410000 */
[----:B------:R-:W-:Y:S01]  /*78d0*/  UIMAD UR14, UR55, 0x700, UR10 ;  /* 0x00000700370e78a4 */ /* 0x000fe2000f8e020a */
[C---:B------:R-:W-:Y:S01]  /*78e0*/  FMUL.FTZ R184, R0.reuse, R193 ;  /* 0x000000c100b87220 */ /* 0x040fe20000410000 */
[C---:B------:R-:W-:Y:S01]  /*78f0*/  FMUL.FTZ R12, R0.reuse, R187 ;  /* 0x000000bb000c7220 */ /* 0x040fe20000410000 */
[C---:B------:R-:W-:Y:S01]  /*7900*/  FMUL.FTZ R187, R0.reuse, R196 ;  /* 0x000000c400bb7220 */ /* 0x040fe20000410000 */
[C---:B------:R-:W-:Y:S01]  /*7910*/  FMUL.FTZ R11, R0.reuse, R186 ;  /* 0x000000ba000b7220 */ /* 0x040fe20000410000 */
[----:B------:R-:W2:Y:S01]  /*7920*/  MUFU.TANH R10, R10 ;  /* 0x0000000a000a7308 */ /* 0x000ea20000002400 */
[C---:B------:R-:W-:Y:S01]  /*7930*/  FMUL.FTZ R186, R0.reuse, R195 ;  /* 0x000000c300ba7220 */ /* 0x040fe20000410000 */
[----:B------:R-:W-:Y:S01]  /*7940*/  UMOV UR10, UR14 ;  /* 0x0000000e000a7c82 */ /* 0x000fe20008000000 */
[C---:B------:R-:W-:Y:S01]  /*7950*/  FMUL.FTZ R188, R0.reuse, R197 ;  /* 0x000000c500bc7220 */ /* 0x040fe20000410000 */
[----:B------:R-:W-:Y:S01]  /*7960*/  QGMMA.64x128x32.F32.E4M3.E4M3 R24, R224, gdesc[UR8], R24, gsb0 ;  /* 0x01e00008e0187df3 */ /* 0x000fe20008000818 */
[----:B------:R-:W-:Y:S01]  /*7970*/  UIADD3 UR10, UR14, 0x100, URZ ;  /* 0x000001000e0a7890 */ /* 0x000fe2000fffe03f */
[C---:B------:R-:W-:Y:S01]  /*7980*/  FMUL.FTZ R185, R0.reuse, R194 ;  /* 0x000000c200b97220 */ /* 0x040fe20000410000 */
[----:B------:R-:W-:Y:S01]  /*7990*/  UMOV UR11, 0xc0000010 ;  /* 0xc0000010000b7882 */ /* 0x000fe20000000000 */
[----:B------:R-:W4:Y:S01]  /*79a0*/  MUFU.TANH R13, R13 ;  /* 0x0000000d000d7308 */ /* 0x000f220000002400 */
        /* <DEDUP_REMOVED lines=86> */
[----:B------:R-:W-:Y:S01]  /*7f10*/  FMUL.FTZ R102, R0, R102 ;  /* 0x0000006600667220 */ /* 0x000fe20000410000 */
[----:B------:R-:W5:Y:S01]  /*7f20*/  MUFU.TANH R177, R177 ;  /* 0x000000b100b17308 */ /* 0x000f620000002400 */
[----:B------:R-:W-:-:S07]  /*7f30*/  UMOV UR15, 0xc0000010 ;  /* 0xc0000010000f7882 */ /* 0x000fce0000000000 */
        /* <DEDUP_REMOVED lines=10> */
[C---:B------:R-:W-:Y:S02]  /*7fe0*/  FMUL.FTZ R226, R0.reuse, R113 ;  /* 0x0000007100e27220 */ /* 0x040fe40000410000 */
[----:B------:R-:W5:Y:S01]  /*7ff0*/  MUFU.TANH R160, R160 ;  /* 0x000000a000a07308 */ /* 0x000f620000002400 */
[----:B------:R-:W-:Y:S01]  /*8000*/  FMUL.FTZ R113, R0, R116 ;  /* 0x0000007400717220 */ /* 0x000fe20000410000 */
[----:B------:R-:W-:Y:S01]  /*8010*/  QGMMA.64x128x32.F32.E4M3.E4M3 R24, R220, gdesc[UR8], R24, gsb0 ;  /* 0x01e00008dc187df3 */ /* 0x000fe20008000818 */
[----:B------:R-:W-:Y:S02]  /*8020*/  UIMAD UR10, UR40, -0xe0, UR42 ;  /* 0xffffff20280a78a4 */ /* 0x000fe4000f8e022a */
[----:B------:R-:W5:Y:S01]  /*8030*/  S2R R227, SR_TID.X ;  /* 0x0000000000e37919 */ /* 0x000f620000002100 */
[----:B------:R-:W-:-:S02]  /*8040*/  USEL UR11, UR45, 0x1, UP0 ;  /* 0x000000012d0b7887 */ /* 0x000fc40008000000 */
[----:B------:R-:W-:Y:S01]  /*8050*/  UIADD3 UR10, UR10, 0x1, URZ ;  /* 0x000000010a0a7890 */ /* 0x000fe2000fffe03f */
[----:B------:R-:W5:Y:S03]  /*8060*/  MUFU.TANH R161, R161 ;  /* 0x000000a100a17308 */ /* 0x000f660000002400 */
[----:B------:R-:W-:-:S03]  /*8070*/  UIMAD UR10, UR11, UR41, UR10 ;  /* 0x000000290b0a72a4 */ /* 0x000fc6000f8e020a */
[----:B------:R-:W-:Y:S02]  /*8080*/  UMOV UR11, 0xc0000010 ;  /* 0xc0000010000b7882 */ /* 0x000fe40000000000 */
[----:B------:R-:W5:Y:S01]  /*8090*/  MUFU.TANH R164, R164 ;  /* 0x000000a400a47308 */ /* 0x000f620000002400 */
[----:B---3--:R-:W-:Y:S01]  /*80a0*/  IADD3 R192, -R192, UR10, RZ ;  /* 0x0000000ac0c07c10 */ /* 0x008fe2000fffe1ff */
[----:B------:R-:W-:-:S04]  /*80b0*/  UIADD3 UR10, UR14, 0x200, URZ ;  /* 0x000002000e0a7890 */ /* 0x000fc8000fffe03f */
[----:B------:R-:W-:Y:S02]  /*80c0*/  IMAD R191, R17, -0x2, R192 ;  /* 0xfffffffe11bf7824 */ /* 0x000fe400078e02c0 */
[C---:B------:R-:W-:Y:S01]  /*80d0*/  FMUL.FTZ R192, R0.reuse, R128 ;  /* 0x0000008000c07220 */ /* 0x040fe20000410000 */
[C---:B------:R-:W-:Y:S01]  /*80e0*/  FMUL.FTZ R128, R0.reuse, R129 ;  /* 0x0000008100807220 */ /* 0x040fe20000410000 */
[----:B------:R-:W-:Y:S01]  /*80f0*/  FMUL.FTZ R129, R0, R130 ;  /* 0x0000008200817220 */ /* 0x000fe20000410000 */
[----:B------:R-:W-:Y:S01]  /*8100*/  IMAD.IADD R191, R228, 0x1, R191 ;  /* 0x00000001e4bf7824 */ /* 0x000fe200078e02bf */
[----:B------:R-:W3:Y:S04]  /*8110*/  MUFU.TANH R165, R165 ;  /* 0x000000a500a57308 */ /* 0x000ee80000002400 */
[----:B------:R-:W-:-:S02]  /*8120*/  ISETP.GT.AND P2, PT, R191, RZ, PT ;  /* 0x000000ffbf00720c */ /* 0x000fc40003f44270 */
[----:B------:R-:W-:Y:S02]  /*8130*/  ISETP.GT.AND P3, PT, R191, 0x1, PT ;  /* 0x00000001bf00780c */ /* 0x000fe40003f64270 */
[----:B-1----:R-:W-:Y:S01]  /*8140*/  FSEL R193, R9, -INF , P2 ;  /* 0xff80000009c17808 */ /* 0x002fe20001000000 */
[----:B------:R-:W1:Y:S01]  /*8150*/  MUFU.TANH R136, R136 ;  /* 0x0000008800887308 */ /* 0x000e620000002400 */
[----:B------:R-:W-:Y:S02]  /*8160*/  ISETP.GT.AND P2, PT, R191, 0x8, PT ;  /* 0x00000008bf00780c */ /* 0x000fe40003f44270 */
[----:B--2---:R-:W-:Y:S02]  /*8170*/  FSEL R10, R10, -INF , P3 ;  /* 0xff8000000a0a7808 */ /* 0x004fe40001800000 */
[----:B------:R-:W-:Y:S02]  /*8180*/  FMNMX.FTZ R195, R193, R6, !PT ;  /* 0x00000006c1c37209 */ /* 0x000fe40007810000 */
[----:B------:R-:W-:Y:S01]  /*8190*/  ISETP.GT.AND P3, PT, R191, 0x9, PT ;  /* 0x00000009bf00780c */ /* 0x000fe20003f64270 */
[----:B------:R2:W-:Y:S01]  /*81a0*/  MUFU.TANH R9, R192 ;  /* 0x000000c000097308 */ /* 0x0005e20000002400 */
[----:B----4-:R-:W-:-:S02]  /*81b0*/  FSEL R13, R13, -INF , P2 ;  /* 0xff8000000d0d7808 */ /* 0x010fc40001000000 */
[----:B------:R-:W-:Y:S02]  /*81c0*/  FMNMX.FTZ R194, R10, R195, !PT ;  /* 0x000000c30ac27209 */ /* 0x000fe40007810000 */
[----:B------:R-:W-:Y:S02]  /*81d0*/  ISETP.GT.AND P2, PT, R191, 0x10, PT ;  /* 0x00000010bf00780c */ /* 0x000fe40003f44270 */
[----:B-----5:R-:W-:Y:S01]  /*81e0*/  FSEL R14, R14, -INF , P3 ;  /* 0xff8000000e0e7808 */ /* 0x020fe20001800000 */
[----:B------:R-:W4:Y:S01]  /*81f0*/  MUFU.TANH R137, R137 ;  /* 0x0000008900897308 */ /* 0x000f220000002400 */
[----:B------:R-:W-:Y:S02]  /*8200*/  FMNMX.FTZ R195, R13, R194, !PT ;  /* 0x000000c20dc37209 */ /* 0x000fe40007810000 */
[----:B------:R-:W-:Y:S02]  /*8210*/  ISETP.GT.AND P3, PT, R191, 0x11, PT ;  /* 0x00000011bf00780c */ /* 0x000fe40003f64270 */
[----:B------:R-:W-:-:S02]  /*8220*/  FSEL R21, R21, -INF , P2 ;  /* 0xff80000015157808 */ /* 0x000fc40001000000 */
[----:B------:R-:W-:Y:S01]  /*8230*/  FMNMX.FTZ R130, R14, R195, !PT ;  /* 0x000000c30e827209 */ /* 0x000fe20007810000 */
[----:B------:R-:W5:Y:S01]  /*8240*/  MUFU.TANH R140, R140 ;  /* 0x0000008c008c7308 */ /* 0x000f620000002400 */
[----:B------:R-:W-:Y:S02]  /*8250*/  ISETP.GT.AND P2, PT, R191, 0x18, PT ;  /* 0x00000018bf00780c */ /* 0x000fe40003f44270 */
[----:B------:R-:W-:Y:S02]  /*8260*/  FSEL R184, R184, -INF , P3 ;  /* 0xff800000b8b87808 */ /* 0x000fe40001800000 */
[----:B------:R-:W-:Y:S01]  /*8270*/  FMNMX.FTZ R195, R21, R130, !PT ;  /* 0x0000008215c37209 */ /* 0x000fe20007810000 */
[C---:B------:R-:W-:Y:S01]  /*8280*/  FMUL.FTZ R130, R0.reuse, R131 ;  /* 0x0000008300827220 */ /* 0x040fe20000410000 */
[----:B------:R-:W-:Y:S01]  /*8290*/  ISETP.GT.AND P3, PT, R191, 0x19, PT ;  /* 0x00000019bf00780c */ /* 0x000fe20003f64270 */
[C---:B------:R-:W-:Y:S01]  /*82a0*/  FMUL.FTZ R131, R0.reuse, R132 ;  /* 0x0000008400837220 */ /* 0x040fe20000410000 */
[----:B------:R-:W-:Y:S01]  /*82b0*/  FSEL R187, R187, -INF , P2 ;  /* 0xff800000bbbb7808 */ /* 0x000fe20001000000 */
[----:B------:R-:W-:Y:S01]  /*82c0*/  FMUL.FTZ R132, R0, R133 ;  /* 0x0000008500847220 */ /* 0x000fe20000410000 */
[----:B--2---:R-:W-:Y:S01]  /*82d0*/  FMNMX.FTZ R192, R184, R195, !PT ;  /* 0x000000c3b8c07209 */ /* 0x004fe20007810000 */
[----:B------:R-:W2:Y:S01]  /*82e0*/  MUFU.TANH R141, R141 ;  /* 0x0000008d008d7308 */ /* 0x000ea20000002400 */
[----:B------:R-:W-:-:S02]  /*82f0*/  ISETP.GT.AND P2, PT, R191, 0x20, PT ;  /* 0x00000020bf00780c */ /* 0x000fc40003f44270 */
[----:B------:R-:W-:Y:S02]  /*8300*/  FSEL R188, R188, -INF , P3 ;  /* 0xff800000bcbc7808 */ /* 0x000fe40001800000 */
[----:B------:R-:W-:Y:S02]  /*8310*/  FMNMX.FTZ R195, R187, R192, !PT ;  /* 0x000000c0bbc37209 */ /* 0x000fe40007810000 */
[C---:B------:R-:W-:Y:S01]  /*8320*/  ISETP.GT.AND P3, PT, R191.reuse, 0x21, PT ;  /* 0x00000021bf00780c */ /* 0x040fe20003f64270 */
[----:B------:R-:W2:Y:S01]  /*8330*/  MUFU.TANH R144, R144 ;  /* 0x0000009000907308 */ /* 0x000ea20000002400 */
[----:B------:R-:W-:Y:S02]  /*8340*/  FSEL R168, R168, -INF , P2 ;  /* 0xff800000a8a87808 */ /* 0x000fe40001000000 */
[----:B------:R-:W-:Y:S02]  /*8350*/  FMNMX.FTZ R195, R188, R195, !PT ;  /* 0x000000c3bcc37209 */ /* 0x000fe40007810000 */
[----:B------:R-:W-:-:S02]  /*8360*/  ISETP.GT.AND P2, PT, R191, 0x28, PT ;  /* 0x00000028bf00780c */ /* 0x000fc40003f44270 */
[----:B------:R-:W-:Y:S01]  /*8370*/  FSEL R169, R169, -INF , P3 ;  /* 0xff800000a9a97808 */ /* 0x000fe20001800000 */
[----:B------:R-:W2:Y:S01]  /*8380*/  MUFU.TANH R145, R145 ;  /* 0x0000009100917308 */ /* 0x000ea20000002400 */
[----:B------:R-:W-:Y:S02]  /*8390*/  FMNMX.FTZ R192, R168, R195, !PT ;  /* 0x000000c3a8c07209 */ /* 0x000fe40007810000 */
[----:B------:R-:W-:Y:S02]  /*83a0*/  ISETP.GT.AND P3, PT, R191, 0x29, PT ;  /* 0x00000029bf00780c */ /* 0x000fe40003f64270 */
[----:B------:R-:W-:Y:S02]  /*83b0*/  FSEL R172, R172, -INF , P2 ;  /* 0xff800000acac7808 */ /* 0x000fe40001000000 */
[----:B------:R-:W-:Y:S01]  /*83c0*/  FMNMX.FTZ R133, R169, R192, !PT ;  /* 0x000000c0a9857209 */ /* 0x000fe20007810000 */
[----:B------:R-:W2:Y:S01]  /*83d0*/  MUFU.TANH R148, R148 ;  /* 0x0000009400947308 */ /* 0x000ea20000002400 */
[----:B------:R-:W-:-:S02]  /*83e0*/  ISETP.GT.AND P2, PT, R191, 0x30, PT ;  /* 0x00000030bf00780c */ /* 0x000fc40003f44270 */
[----:B------:R-:W-:Y:S02]  /*83f0*/  FSEL R173, R173, -INF , P3 ;  /* 0xff800000adad7808 */ /* 0x000fe40001800000 */
[----:B------:R-:W-:Y:S01]  /*8400*/  FMNMX.FTZ R192, R172, R133, !PT ;  /* 0x00000085acc07209 */ /* 0x000fe20007810000 */
[C---:B------:R-:W-:Y:S01]  /*8410*/  FMUL.FTZ R133, R0.reuse, R134 ;  /* 0x0000008600857220 */ /* 0x040fe20000410000 */
[----:B------:R-:W-:Y:S01]  /*8420*/  ISETP.GT.AND P3, PT, R191, 0x31, PT ;  /* 0x00000031bf00780c */ /* 0x000fe20003f64270 */
[----:B------:R-:W-:Y:S01]  /*8430*/  FMUL.FTZ R134, R0, R135 ;  /* 0x0000008700867220 */ /* 0x000fe20000410000 */
[----:B------:R-:W-:Y:S01]  /*8440*/  FSEL R176, R176, -INF , P2 ;  /* 0xff800000b0b07808 */ /* 0x000fe20001000000 */
[----:B------:R-:W2:Y:S01]  /*8450*/  MUFU.TANH R149, R149 ;  /* 0x0000009500957308 */ /* 0x000ea20000002400 */
[----:B------:R-:W-:Y:S02]  /*8460*/  FMNMX.FTZ R195, R173, R192, !PT ;  /* 0x000000c0adc37209 */ /* 0x000fe40007810000 */
[----:B------:R-:W-:-:S02]  /*8470*/  ISETP.GT.AND P2, PT, R191, 0x38, PT ;  /* 0x00000038bf00780c */ /* 0x000fc40003f44270 */
[----:B------:R-:W-:Y:S02]  /*8480*/  FSEL R177, R177, -INF , P3 ;  /* 0xff800000b1b17808 */ /* 0x000fe40001800000 */
[----:B------:R-:W-:Y:S01]  /*8490*/  FMNMX.FTZ R192, R176, R195, !PT ;  /* 0x000000c3b0c07209 */ /* 0x000fe20007810000 */
[----:B------:R-:W2:Y:S01]  /*84a0*/  MUFU.TANH R120, R120 ;  /* 0x0000007800787308 */ /* 0x000ea20000002400 */
[----:B------:R-:W-:Y:S02]  /*84b0*/  ISETP.GT.AND P3, PT, R191, 0x39, PT ;  /* 0x00000039bf00780c */ /* 0x000fe40003f64270 */
[----:B------:R-:W-:Y:S02]  /*84c0*/  FSEL R180, R180, -INF , P2 ;  /* 0xff800000b4b47808 */ /* 0x000fe40001000000 */
[----:B------:R-:W-:Y:S02]  /*84d0*/  FMNMX.FTZ R135, R177, R192, !PT ;  /* 0x000000c0b1877209 */ /* 0x000fe40007810000 */
[----:B------:R-:W-:Y:S01]  /*84e0*/  ISETP.GT.AND P2, PT, R191, 0x40, PT ;  /* 0x00000040bf00780c */ /* 0x000fe20003f44270 */
[----:B------:R-:W2:Y:S01]  /*84f0*/  MUFU.TANH R121, R121 ;  /* 0x0000007900797308 */ /* 0x000ea20000002400 */
[----:B------:R-:W-:-:S02]  /*8500*/  FSEL R181, R181, -INF , P3 ;  /* 0xff800000b5b57808 */ /* 0x000fc40001800000 */
[----:B------:R-:W-:Y:S02]  /*8510*/  FMNMX.FTZ R192, R180, R135, !PT ;  /* 0x00000087b4c07209 */ /* 0x000fe40007810000 */
[----:B------:R-:W-:Y:S02]  /*8520*/  ISETP.GT.AND P3, PT, R191, 0x41, PT ;  /* 0x00000041bf00780c */ /* 0x000fe40003f64270 */
[----:B------:R-:W-:Y:S01]  /*8530*/  FSEL R152, R152, -INF , P2 ;  /* 0xff80000098987808 */ /* 0x000fe20001000000 */
[----:B------:R-:W2:Y:S01]  /*8540*/  MUFU.TANH R124, R124 ;  /* 0x0000007c007c7308 */ /* 0x000ea20000002400 */
[----:B------:R-:W-:Y:S02]  /*8550*/  FMNMX.FTZ R135, R181, R192, !PT ;  /* 0x000000c0b5877209 */ /* 0x000fe40007810000 */
[----:B------:R-:W-:Y:S02]  /*8560*/  ISETP.GT.AND P2, PT, R191, 0x48, PT ;  /* 0x00000048bf00780c */ /* 0x000fe40003f44270 */
[----:B------:R-:W-:-:S02]  /*8570*/  FSEL R153, R153, -INF , P3 ;  /* 0xff80000099997808 */ /* 0x000fc40001800000 */
[----:B------:R-:W-:Y:S01]  /*8580*/  FMNMX.FTZ R192, R152, R135, !PT ;  /* 0x0000008798c07209 */ /* 0x000fe20007810000 */
[----:B------:R-:W2:Y:S01]  /*8590*/  MUFU.TANH R125, R125 ;  /* 0x0000007d007d7308 */ /* 0x000ea20000002400 */
[----:B------:R-:W-:Y:S02]  /*85a0*/  ISETP.GT.AND P3, PT, R191, 0x49, PT ;  /* 0x00000049bf00780c */ /* 0x000fe40003f64270 */
[----:B------:R-:W-:Y:S02]  /*85b0*/  FSEL R156, R156, -INF , P2 ;  /* 0xff8000009c9c7808 */ /* 0x000fe40001000000 */
[----:B------:R-:W-:Y:S01]  /*85c0*/  FMNMX.FTZ R135, R153, R192, !PT ;  /* 0x000000c099877209 */ /* 0x000fe20007810000 */
[----:B------:R-:W-:Y:S02]  /*85d0*/  WARPGROUP.DEPBAR.LE gsb0, 0x0 ;  /* 0x00008000000079c5 */ /* 0x000fe40000010000 */
[----:B------:R-:W-:Y:S01]  /*85e0*/  WARPGROUP.ARRIVE ;  /* 0x00000000000079c5 */ /* 0x000fe20000000000 */
[----:B------:R-:W-:Y:S01]  /*85f0*/  ISETP.GT.AND P2, PT, R191, 0x50, PT ;  /* 0x00000050bf00780c */ /* 0x000fe20003f44270 */
[----:B------:R-:W-:Y:S01]  /*8600*/  FMUL.FTZ R222, R0, R108 ;  /* 0x0000006c00de7220 */ /* 0x000fe20000410000 */
[----:B------:R-:W-:Y:S01]  /*8610*/  FSEL R157, R157, -INF , P3 ;  /* 0xff8000009d9d7808 */ /* 0x000fe20001800000 */
[----:B------:R-:W2:Y:S01]  /*8620*/  MUFU.TANH R128, R128 ;  /* 0x0000008000807308 */ /* 0x000ea20000002400 */
[----:B------:R-:W-:Y:S01]  /*8630*/  FMNMX.FTZ R192, R156, R135, !PT ;  /* 0x000000879cc07209 */ /* 0x000fe20007810000 */
[----:B------:R-:W-:Y:S01]  /*8640*/  QGMMA.64x128x32.F32.E4M3.E4M3 R24, R216, gdesc[UR8], R24, gsb0 ;  /* 0x01e00008d8187df3 */ /* 0x000fe20008000818 */
[----:B------:R-:W-:Y:S01]  /*8650*/  ISETP.GT.AND P3, PT, R191, 0x51, PT ;  /* 0x00000051bf00780c */ /* 0x000fe20003f64270 */
[----:B------:R-:W-:Y:S01]  /*8660*/  UIADD3 UR10, UR14, 0x300, URZ ;  /* 0x000003000e0a7890 */ /* 0x000fe2000fffe03f */
[----:B------:R-:W-:Y:S01]  /*8670*/  FSEL R160, R160, -INF , P2 ;  /* 0xff800000a0a07808 */ /* 0x000fe20001000000 */
[----:B------:R-:W-:Y:S01]  /*8680*/  UMOV UR11, 0xc0000010 ;  /* 0xc0000010000b7882 */ /* 0x000fe20000000000 */
[----:B------:R-:W-:Y:S01]  /*8690*/  FMNMX.FTZ R135, R157, R192, !PT ;  /* 0x000000c09d877209 */ /* 0x000fe20007810000 */
        /* <DEDUP_REMOVED lines=9> */
[----:B---3--:R-:W-:Y:S01]  /*8730*/  FSEL R194, R165, -INF , P3 ;  /* 0xff800000a5c27808 */ /* 0x008fe20001800000 */
[----:B------:R-:W3:Y:S01]  /*8740*/  MUFU.TANH R104, R104 ;  /* 0x0000006800687308 */ /* 0x000ee20000002400 */
[----:B------:R-:W-:Y:S02]  /*8750*/  FMNMX.FTZ R135, R164, R135, !PT ;  /* 0x00000087a4877209 */ /* 0x000fe40007810000 */
[C---:B------:R-:W-:Y:S02]  /*8760*/  ISETP.GT.AND P3, PT, R191.reuse, 0x61, PT ;  /* 0x00000061bf00780c */ /* 0x040fe40003f64270 */
[----:B-1----:R-:W-:Y:S02]  /*8770*/  FSEL R136, R136, -INF , P2 ;  /* 0xff80000088887808 */ /* 0x002fe40001000000 */
[----:B------:R-:W-:Y:S01]  /*8780*/  FMNMX.FTZ R135, R194, R135, !PT ;  /* 0x00000087c2877209 */ /* 0x000fe20007810000 */
[----:B------:R-:W1:Y:S01]  /*8790*/  MUFU.TANH R105, R105 ;  /* 0x0000006900697308 */ /* 0x000e620000002400 */
[----:B------:R-:W-:-:S02]  /*87a0*/  ISETP.GT.AND P2, PT, R191, 0x68, PT ;  /* 0x00000068bf00780c */ /* 0x000fc40003f44270 */
[----:B----4-:R-:W-:Y:S02]  /*87b0*/  FSEL R108, R137, -INF , P3 ;  /* 0xff800000896c7808 */ /* 0x010fe40001800000 */
[----:B------:R-:W-:Y:S02]  /*87c0*/  FMNMX.FTZ R135, R136, R135, !PT ;  /* 0x0000008788877209 */ /* 0x000fe40007810000 */
[C---:B------:R-:W-:Y:S01]  /*87d0*/  ISETP.GT.AND P3, PT, R191.reuse, 0x69, PT ;  /* 0x00000069bf00780c */ /* 0x040fe20003f64270 */
[----:B------:R-:W4:Y:S01]  /*87e0*/  MUFU.TANH R222, R222 ;  /* 0x000000de00de7308 */ /* 0x000f220000002400 */
[----:B-----5:R-:W-:Y:S02]  /*87f0*/  FSEL R140, R140, -INF , P2 ;  /* 0xff8000008c8c7808 */ /* 0x020fe40001000000 */
[----:B------:R-:W-:Y:S02]  /*8800*/  FMNMX.FTZ R135, R108, R135, !PT ;  /* 0x000000876c877209 */ /* 0x000fe40007810000 */
[----:B------:R-:W-:-:S02]  /*8810*/  ISETP.GT.AND P2, PT, R191, 0x70, PT ;  /* 0x00000070bf00780c */ /* 0x000fc40003f44270 */
[----:B--2---:R-:W-:Y:S01]  /*8820*/  FSEL R196, R141, -INF , P3 ;  /* 0xff8000008dc47808 */ /* 0x004fe20001800000 */
[----:B------:R-:W2:Y:S01]  /*8830*/  MUFU.TANH R224, R224 ;  /* 0x000000e000e07308 */ /* 0x000ea20000002400 */
[----:B------:R-:W-:Y:S02]  /*8840*/  FMNMX.FTZ R135, R140, R135, !PT ;  /* 0x000000878c877209 */ /* 0x000fe40007810000 */
[C---:B------:R-:W-:Y:S02]  /*8850*/  ISETP.GT.AND P3, PT, R191.reuse, 0x71, PT ;  /* 0x00000071bf00780c */ /* 0x040fe40003f64270 */
[----:B------:R-:W-:Y:S02]  /*8860*/  FSEL R144, R144, -INF , P2 ;  /* 0xff80000090907808 */ /* 0x000fe40001000000 */
[----:B------:R-:W-:Y:S01]  /*8870*/  FMNMX.FTZ R135, R196, R135, !PT ;  /* 0x00000087c4877209 */ /* 0x000fe20007810000 */
[----:B------:R-:W5:Y:S01]  /*8880*/  MUFU.TANH R109, R109 ;  /* 0x0000006d006d7308 */ /* 0x000f620000002400 */
[----:B------:R-:W-:-:S02]  /*8890*/  ISETP.GT.AND P2, PT, R191, 0x78, PT ;  /* 0x00000078bf00780c */ /* 0x000fc40003f44270 */
[----:B------:R-:W-:Y:S02]  /*88a0*/  FSEL R112, R145, -INF , P3 ;  /* 0xff80000091707808 */ /* 0x000fe40001800000 */
[----:B------:R-:W-:Y:S02]  /*88b0*/  FMNMX.FTZ R135, R144, R135, !PT ;  /* 0x0000008790877209 */ /* 0x000fe40007810000 */
[C---:B------:R-:W-:Y:S01]  /*88c0*/  ISETP.GT.AND P3, PT, R191.reuse, 0x79, PT ;  /* 0x00000079bf00780c */ /* 0x040fe20003f64270 */
[----:B------:R-:W5:Y:S01]  /*88d0*/  MUFU.TANH R226, R226 ;  /* 0x000000e200e27308 */ /* 0x000f620000002400 */
[----:B------:R-:W-:Y:S02]  /*88e0*/  FSEL R148, R148, -INF , P2 ;  /* 0xff80000094947808 */ /* 0x000fe40001000000 */
[----:B------:R-:W-:Y:S02]  /*88f0*/  FMNMX.FTZ R135, R112, R135, !PT ;  /* 0x0000008770877209 */ /* 0x000fe40007810000 */
[----:B------:R-:W-:-:S02]  /*8900*/  ISETP.GT.AND P2, PT, R191, 0x80, PT ;  /* 0x00000080bf00780c */ /* 0x000fc40003f44270 */
[----:B------:R-:W-:Y:S01]  /*8910*/  FSEL R198, R149, -INF , P3 ;  /* 0xff80000095c67808 */ /* 0x000fe20001800000 */
[----:B------:R-:W5:Y:S01]  /*8920*/  MUFU.TANH R113, R113 ;  /* 0x0000007100717308 */ /* 0x000f620000002400 */
[----:B------:R-:W-:Y:S02]  /*8930*/  FMNMX.FTZ R135, R148, R135, !PT ;  /* 0x0000008794877209 */ /* 0x000fe40007810000 */
[C---:B------:R-:W-:Y:S02]  /*8940*/  ISETP.GT.AND P3, PT, R191.reuse, 0x81, PT ;  /* 0x00000081bf00780c */ /* 0x040fe40003f64270 */
[----:B------:R-:W-:Y:S02]  /*8950*/  FSEL R120, R120, -INF , P2 ;  /* 0xff80000078787808 */ /* 0x000fe40001000000 */
[----:B------:R-:W-:Y:S01]  /*8960*/  FMNMX.FTZ R135, R198, R135, !PT ;  /* 0x00000087c6877209 */ /* 0x000fe20007810000 */
[----:B------:R-:W5:Y:S01]  /*8970*/  MUFU.TANH R117, R117 ;  /* 0x0000007500757308 */ /* 0x000f620000002400 */
[----:B------:R-:W-:-:S02]  /*8980*/  ISETP.GT.AND P2, PT, R191, 0x88, PT ;  /* 0x00000088bf00780c */ /* 0x000fc40003f44270 */
[----:B------:R-:W-:Y:S01]  /*8990*/  FSEL R116, R121, -INF , P3 ;  /* 0xff80000079747808 */ /* 0x000fe20001800000 */
[----:B------:R-:W-:Y:S01]  /*89a0*/  FMUL.FTZ R121, R0, R92 ;  /* 0x0000005c00797220 */ /* 0x000fe20000410000 */
[----:B------:R-:W-:Y:S02]  /*89b0*/  FMNMX.FTZ R135, R120, R135, !PT ;  /* 0x0000008778877209 */ /* 0x000fe40007810000 */
[C---:B------:R-:W-:Y:S01]  /*89c0*/  ISETP.GT.AND P3, PT, R191.reuse, 0x89, PT ;  /* 0x00000089bf00780c */ /* 0x040fe20003f64270 */
[----:B------:R-:W5:Y:S01]  /*89d0*/  MUFU.TANH R88, R88 ;  /* 0x0000005800587308 */ /* 0x000f620000002400 */
[----:B------:R-:W-:Y:S02]  /*89e0*/  FSEL R124, R124, -INF , P2 ;  /* 0xff8000007c7c7808 */ /* 0x000fe40001000000 */
[----:B------:R-:W-:Y:S02]  /*89f0*/  FMNMX.FTZ R135, R116, R135, !PT ;  /* 0x0000008774877209 */ /* 0x000fe40007810000 */
[----:B------:R-:W-:-:S02]  /*8a00*/  ISETP.GT.AND P2, PT, R191, 0x90, PT ;  /* 0x00000090bf00780c */ /* 0x000fc40003f44270 */
[----:B------:R-:W-:Y:S01]  /*8a10*/  FMNMX.FTZ R135, R124, R135, !PT ;  /* 0x000000877c877209 */ /* 0x000fe20007810000 */
[----:B------:R-:W5:Y:S01]  /*8a20*/  MUFU.TANH R89, R89 ;  /* 0x0000005900597308 */ /* 0x000f620000002400 */
[----:B------:R-:W-:-:S07]  /*8a30*/  SHF.R.U32.HI R227, RZ, 0x7, R227 ;  /* 0x00000007ffe37819 */ /* 0x000fce00000116e3 */
[----:B------:R-:W5:Y:S08]  /*8a40*/  MUFU.TANH R121, R121 ;  /* 0x0000007900797308 */ /* 0x000f700000002400 */
[----:B------:R-:W-:Y:S08]  /*8a50*/  MUFU.TANH R11, R11 ;  /* 0x0000000b000b7308 */ /* 0x000ff00000002400 */
[----:B------:R-:W-:Y:S08]  /*8a60*/  MUFU.TANH R12, R12 ;  /* 0x0000000c000c7308 */ /* 0x000ff00000002400 */
[----:B------:R-:W-:Y:S08]  /*8a70*/  MUFU.TANH R15, R15 ;  /* 0x0000000f000f7308 */ /* 0x000ff00000002400 */
[----:B------:R-:W-:Y:S01]  /*8a80*/  MUFU.TANH R20, R20 ;  /* 0x0000001400147308 */ /* 0x000fe20000002400 */
[----:B------:R-:W-:-:S02]  /*8a90*/  WARPGROUP.DEPBAR.LE gsb0, 0x0 ;  /* 0x00008000000079c5 */ /* 0x000fc40000010000 */
[----:B------:R-:W-:Y:S01]  /*8aa0*/  FSEL R216, R125, -INF , P3 ;  /* 0xff8000007dd87808 */ /* 0x000fe20001800000 */
[----:B------:R-:W-:Y:S01]  /*8ab0*/  FMUL.FTZ R125, R0, R96 ;  /* 0x00000060007d7220 */ /* 0x000fe20000410000 */
[----:B------:R-:W-:-:S03]  /*8ac0*/  ISETP.GT.AND P3, PT, R191, 0x91, PT ;  /* 0x00000091bf00780c */ /* 0x000fc60003f64270 */
[----:B------:R-:W-:Y:S01]  /*8ad0*/  MUFU.TANH R185, R185 ;  /* 0x000000b900b97308 */ /* 0x000fe20000002400 */
[----:B------:R-:W-:Y:S01]  /*8ae0*/  FSEL R218, R9, -INF , P2 ;  /* 0xff80000009da7808 */ /* 0x000fe20001000000 */
[----:B------:R-:W-:Y:S01]  /*8af0*/  WARPGROUP.ARRIVE ;  /* 0x00000000000079c5 */ /* 0x000fe20000000000 */
[----:B------:R-:W-:Y:S02]  /*8b00*/  FMNMX.FTZ R135, R216, R135, !PT ;  /* 0x00000087d8877209 */ /* 0x000fe40007810000 */
[C---:B------:R-:W-:Y:S02]  /*8b10*/  ISETP.GT.AND P2, PT, R191.reuse, 0x98, PT ;  /* 0x00000098bf00780c */ /* 0x040fe40003f44270 */
[----:B------:R-:W-:Y:S01]  /*8b20*/  FSEL R128, R128, -INF , P3 ;  /* 0xff80000080807808 */ /* 0x000fe20001800000 */
[----:B------:R-:W-:Y:S01]  /*8b30*/  MUFU.TANH R186, R186 ;  /* 0x000000ba00ba7308 */ /* 0x000fe20000002400 */
[----:B------:R-:W-:Y:S01]  /*8b40*/  FMNMX.FTZ R135, R218, R135, !PT ;  /* 0x00000087da877209 */ /* 0x000fe20007810000 */
[----:B------:R-:W-:Y:S01]  /*8b50*/  QGMMA.64x128x32.F32.E4M3.E4M3 R24, R212, gdesc[UR8], R24, gsb0 ;  /* 0x01e00008d4187df3 */ /* 0x000fe20008000818 */
[----:B------:R-:W-:Y:S01]  /*8b60*/  ISETP.GT.AND P3, PT, R191, 0x99, PT ;  /* 0x00000099bf00780c */ /* 0x000fe20003f64270 */
[----:B------:R-:W-:Y:S01]  /*8b70*/  UIADD3 UR10, UR14, 0x400, URZ ;  /* 0x000004000e0a7890 */ /* 0x000fe2000fffe03f */
[----:B------:R-:W-:Y:S01]  /*8b80*/  FSEL R220, R131, -INF , P2 ;  /* 0xff80000083dc7808 */ /* 0x000fe20001000000 */
[----:B------:R-:W-:Y:S01]  /*8b90*/  FMUL.FTZ R131, R0, R97 ;  /* 0x0000006100837220 */ /* 0x000fe20000410000 */
[----:B------:R-:W-:Y:S01]  /*8ba0*/  FMNMX.FTZ R135, R128, R135, !PT ;  /* 0x0000008780877209 */ /* 0x000fe20007810000 */
[----:B------:R-:W-:Y:S01]  /*8bb0*/  MUFU.TANH R189, R189 ;  /* 0x000000bd00bd7308 */ /* 0x000fe20000002400 */
[----:B------:R-:W-:Y:S01]  /*8bc0*/  ISETP.GT.AND P2, PT, R191, 0xa0, PT ;  /* 0x000000a0bf00780c */ /* 0x000fe20003f44270 */
[----:B------:R-:W-:Y:S01]  /*8bd0*/  UMOV UR11, 0xc0000010 ;  /* 0xc0000010000b7882 */ /* 0x000fe20000000000 */
[----:B------:R-:W-:-:S02]  /*8be0*/  FSEL R132, R132, -INF , P3 ;  /* 0xff80000084847808 */ /* 0x000fc40001800000 */
[----:B------:R-:W-:Y:S02]  /*8bf0*/  FMNMX.FTZ R135, R220, R135, !PT ;  /* 0x00000087dc877209 */ /* 0x000fe40007810000 */
[C---:B------:R-:W-:Y:S01]  /*8c00*/  ISETP.GT.AND P3, PT, R191.reuse, 0xa1, PT ;  /* 0x000000a1bf00780c */ /* 0x040fe20003f64270 */
[----:B------:R-:W-:Y:S01]  /*8c10*/  MUFU.TANH R190, R190 ;  /* 0x000000be00be7308 */ /* 0x000fe20000002400 */
[----:B---3--:R-:W-:Y:S02]  /*8c20*/  FSEL R104, R104, -INF , P2 ;  /* 0xff80000068687808 */ /* 0x008fe40001000000 */
[----:B------:R-:W-:Y:S02]  /*8c30*/  FMNMX.FTZ R135, R132, R135, !PT ;  /* 0x0000008784877209 */ /* 0x000fe40007810000 */
[----:B------:R-:W-:Y:S02]  /*8c40*/  ISETP.GT.AND P2, PT, R191, 0xa8, PT ;  /* 0x000000a8bf00780c */ /* 0x000fe40003f44270 */
[----:B-1----:R-:W-:Y:S01]  /*8c50*/  FSEL R92, R105, -INF , P3 ;  /* 0xff800000695c7808 */ /* 0x002fe20001800000 */
[----:B------:R-:W-:Y:S01]  /*8c60*/  FMUL.FTZ R105, R0, R93 ;  /* 0x0000005d00697220 */ /* 0x000fe20000410000 */
[----:B------:R-:W-:Y:S01]  /*8c70*/  FMNMX.FTZ R135, R104, R135, !PT ;  /* 0x0000008768877209 */ /* 0x000fe20007810000 */
[----:B------:R-:W-:Y:S01]  /*8c80*/  MUFU.TANH R170, R170 ;  /* 0x000000aa00aa7308 */ /* 0x000fe20000002400 */
[----:B------:R-:W-:-:S02]  /*8c90*/  ISETP.GT.AND P3, PT, R191, 0xa9, PT ;  /* 0x000000a9bf00780c */ /* 0x000fc40003f64270 */
[----:B----4-:R-:W-:Y:S02]  /*8ca0*/  FSEL R222, R222, -INF , P2 ;  /* 0xff800000dede7808 */ /* 0x010fe40001000000 */
[----:B------:R-:W-:Y:S02]  /*8cb0*/  FMNMX.FTZ R135, R92, R135, !PT ;  /* 0x000000875c877209 */ /* 0x000fe40007810000 */
[C---:B------:R-:W-:Y:S01]  /*8cc0*/  ISETP.GT.AND P2, PT, R191.reuse, 0xb0, PT ;  /* 0x000000b0bf00780c */ /* 0x040fe20003f44270 */
[----:B------:R-:W1:Y:S01]  /*8cd0*/  MUFU.TANH R105, R105 ;  /* 0x0000006900697308 */ /* 0x000e620000002400 */
[----:B--2---:R-:W-:Y:S02]  /*8ce0*/  FSEL R224, R224, -INF , P3 ;  /* 0xff800000e0e07808 */ /* 0x004fe40001800000 */
[----:B------:R-:W-:Y:S02]  /*8cf0*/  FMNMX.FTZ R135, R222, R135, !PT ;  /* 0x00000087de877209 */ /* 0x000fe40007810000 */
[----:B------:R-:W-:-:S02]  /*8d00*/  ISETP.GT.AND P3, PT, R191, 0xb1, PT ;  /* 0x000000b1bf00780c */ /* 0x000fc40003f64270 */
[----:B-----5:R-:W-:Y:S01]  /*8d10*/  FSEL R96, R109, -INF , P2 ;  /* 0xff8000006d607808 */ /* 0x020fe20001000000 */
[----:B------:R-:W-:Y:S01]  /*8d20*/  MUFU.TANH R171, R171 ;  /* 0x000000ab00ab7308 */ /* 0x000fe20000002400 */
[----:B------:R-:W-:Y:S02]  /*8d30*/  FMNMX.FTZ R135, R224, R135, !PT ;  /* 0x00000087e0877209 */ /* 0x000fe40007810000 */
[C---:B------:R-:W-:Y:S02]  /*8d40*/  ISETP.GT.AND P2, PT, R191.reuse, 0xb8, PT ;  /* 0x000000b8bf00780c */ /* 0x040fe40003f44270 */
[----:B------:R-:W-:Y:S02]  /*8d50*/  FSEL R226, R226, -INF , P3 ;  /* 0xff800000e2e27808 */ /* 0x000fe40001800000 */
[----:B------:R-:W-:Y:S01]  /*8d60*/  FMNMX.FTZ R135, R96, R135, !PT ;  /* 0x0000008760877209 */ /* 0x000fe20007810000 */
[----:B------:R-:W2:Y:S01]  /*8d70*/  MUFU.TANH R109, R125 ;  /* 0x0000007d006d7308 */ /* 0x000ea20000002400 */
[----:B------:R-:W-:-:S02]  /*8d80*/  ISETP.GT.AND P3, PT, R191, 0xb9, PT ;  /* 0x000000b9bf00780c */ /* 0x000fc40003f64270 */
[----:B------:R-:W-:Y:S02]  /*8d90*/  FSEL R9, R113, -INF , P2 ;  /* 0xff80000071097808 */ /* 0x000fe40001000000 */
[----:B------:R-:W-:Y:S02]  /*8da0*/  FMNMX.FTZ R135, R226, R135, !PT ;  /* 0x00000087e2877209 */ /* 0x000fe40007810000 */
[----:B------:R-:W-:Y:S01]  /*8db0*/  ISETP.GT.AND P2, PT, R191, 0xc0, PT ;  /* 0x000000c0bf00780c */ /* 0x000fe20003f44270 */
[----:B------:R-:W3:Y:S01]  /*8dc0*/  MUFU.TANH R113, R131 ;  /* 0x0000008300717308 */ /* 0x000ee20000002400 */
[----:B------:R-:W-:Y:S01]  /*8dd0*/  FSEL R93, R117, -INF , P3 ;  /* 0xff800000755d7808 */ /* 0x000fe20001800000 */
[----:B------:R-:W-:Y:S01]  /*8de0*/  FMUL.FTZ R117, R0, R100 ;  /* 0x0000006400757220 */ /* 0x000fe20000410000 */
[----:B------:R-:W-:Y:S02]  /*8df0*/  FMNMX.FTZ R135, R9, R135, !PT ;  /* 0x0000008709877209 */ /* 0x000fe40007810000 */
[----:B------:R-:W-:-:S02]  /*8e00*/  ISETP.GT.AND P3, PT, R191, 0xc1, PT ;  /* 0x000000c1bf00780c */ /* 0x000fc40003f64270 */
[----:B------:R-:W-:Y:S01]  /*8e10*/  FSEL R100, R88, -INF , P2 ;  /* 0xff80000058647808 */ /* 0x000fe20001000000 */
[----:B------:R4:W5:Y:S01]  /*8e20*/  MUFU.TANH R125, R117 ;  /* 0x00000075007d7308 */ /* 0x0009620000002400 */
[----:B------:R-:W-:Y:S02]  /*8e30*/  FMNMX.FTZ R135, R93, R135, !PT ;  /* 0x000000875d877209 */ /* 0x000fe40007810000 */
[----:B------:R-:W-:Y:S02]  /*8e40*/  ISETP.GT.AND P2, PT, R191, 0xc8, PT ;  /* 0x000000c8bf00780c */ /* 0x000fe40003f44270 */
[----:B------:R-:W-:Y:S01]  /*8e50*/  FSEL R97, R89, -INF , P3 ;  /* 0xff80000059617808 */ /* 0x000fe20001800000 */
[----:B------:R-:W-:Y:S01]  /*8e60*/  FMUL.FTZ R89, R0, R101 ;  /* 0x0000006500597220 */ /* 0x000fe20000410000 */
[----:B------:R-:W-:Y:S01]  /*8e70*/  FMNMX.FTZ R88, R100, R135, !PT ;  /* 0x0000008764587209 */ /* 0x000fe20007810000 */
[----:B------:R-:W-:Y:S01]  /*8e80*/  MUFU.TANH R174, R174 ;  /* 0x000000ae00ae7308 */ /* 0x000fe20000002400 */
[----:B------:R-:W-:-:S02]  /*8e90*/  ISETP.GT.AND P3, PT, R191, 0xc9, PT ;  /* 0x000000c9bf00780c */ /* 0x000fc40003f64270 */
[----:B------:R-:W-:Y:S02]  /*8ea0*/  FSEL R101, R121, -INF , P2 ;  /* 0xff80000079657808 */ /* 0x000fe40001000000 */
[----:B------:R-:W-:Y:S02]  /*8eb0*/  FMNMX.FTZ R88, R97, R88, !PT ;  /* 0x0000005861587209 */ /* 0x000fe40007810000 */
[----:B------:R-:W-:Y:S01]  /*8ec0*/  ISETP.GT.AND P2, PT, R191, 0xd0, PT ;  /* 0x000000d0bf00780c */ /* 0x000fe20003f44270 */
[----:B------:R-:W5:Y:S01]  /*8ed0*/  MUFU.TANH R89, R89 ;  /* 0x0000005900597308 */ /* 0x000f620000002400 */
[----:B-1----:R-:W-:Y:S02]  /*8ee0*/  FSEL R105, R105, -INF , P3 ;  /* 0xff80000069697808 */ /* 0x002fe40001800000 */
[----:B----4-:R-:W-:Y:S01]  /*8ef0*/  FMNMX.FTZ R117, R101, R88, !PT ;  /* 0x0000005865757209 */ /* 0x010fe20007810000 */
[----:B------:R-:W-:Y:S01]  /*8f00*/  FMUL.FTZ R88, R0, R110 ;  /* 0x0000006e00587220 */ /* 0x000fe20000410000 */
[----:B------:R-:W-:-:S02]  /*8f10*/  ISETP.GT.AND P3, PT, R191, 0xd1, PT ;  /* 0x000000d1bf00780c */ /* 0x000fc40003f64270 */
[----:B--2---:R-:W-:Y:S01]  /*8f20*/  FSEL R110, R109, -INF , P2 ;  /* 0xff8000006d6e7808 */ /* 0x004fe20001000000 */
[----:B------:R-:W-:Y:S01]  /*8f30*/  MUFU.TANH R175, R175 ;  /* 0x000000af00af7308 */ /* 0x000fe20000002400 */
[----:B------:R-:W-:Y:S02]  /*8f40*/  FMNMX.FTZ R117, R105, R117, !PT ;  /* 0x0000007569757209 */ /* 0x000fe40007810000 */
[----:B------:R-:W-:Y:S02]  /*8f50*/  ISETP.GT.AND P2, PT, R191, 0xd8, PT ;  /* 0x000000d8bf00780c */ /* 0x000fe40003f44270 */
[----:B---3--:R-:W-:Y:S02]  /*8f60*/  FSEL R113, R113, -INF , P3 ;  /* 0xff80000071717808 */ /* 0x008fe40001800000 */
[----:B------:R-:W-:Y:S01]  /*8f70*/  FMNMX.FTZ R121, R110, R117, !PT ;  /* 0x000000756e797209 */ /* 0x000fe20007810000 */
[----:B------:R-:W-:Y:S01]  /*8f80*/  FMUL.FTZ R117, R0, R111 ;  /* 0x0000006f00757220 */ /* 0x000fe20000410000 */
[----:B-----5:R-:W-:Y:S01]  /*8f90*/  FSEL R111, R125, -INF , P2 ;  /* 0xff8000007d6f7808 */ /* 0x020fe20001000000 */
[----:B------:R1:W-:Y:S01]  /*8fa0*/  MUFU.TANH R109, R88 ;  /* 0x00000058006d7308 */ /* 0x0003e20000002400 */
[C---:B------:R-:W-:Y:S01]  /*8fb0*/  ISETP.GT.AND P3, PT, R191.reuse, 0xd9, PT ;  /* 0x000000d9bf00780c */ /* 0x040fe20003f64270 */
[----:B------:R-:W-:Y:S01]  /*8fc0*/  VIADD R191, R191, 0x8 ;  /* 0x00000008bfbf7836 */ /* 0x000fe20000000000 */
[----:B------:R-:W-:-:S02]  /*8fd0*/  FMNMX.FTZ R125, R113, R121, !PT ;  /* 0x00000079717d7209 */ /* 0x000fc40007810000 */
[----:B------:R-:W-:Y:S02]  /*8fe0*/  FSEL R121, R89, -INF , P3 ;  /* 0xff80000059797808 */ /* 0x000fe40001800000 */
[----:B------:R-:W-:Y:S01]  /*8ff0*/  FMNMX.FTZ R125, R111, R125, !PT ;  /* 0x0000007d6f7d7209 */ /* 0x000fe20007810000 */
[----:B------:R-:W2:Y:S01]  /*9000*/  LDC R89, c[0x0][0x988] ;  /* 0x00026200ff597b82 */ /* 0x000ea20000000800 */
[----:B------:R-:W-:Y:S01]  /*9010*/  ISETP.GT.AND P5, PT, R191, RZ, PT ;  /* 0x000000ffbf00720c */ /* 0x000fe20003fa4270 */
[----:B------:R-:W-:Y:S01]  /*9020*/  MUFU.TANH R178, R178 ;  /* 0x000000b200b27308 */ /* 0x000fe20000002400 */
[----:B------:R-:W-:Y:S02]  /*9030*/  FMNMX.FTZ R125, R121, R125, !PT ;  /* 0x0000007d797d7209 */ /* 0x000fe40007810000 */
[----:B------:R-:W-:Y:S02]  /*9040*/  ISETP.GT.AND P6, PT, R191, 0x1, PT ;  /* 0x00000001bf00780c */ /* 0x000fe40003fc4270 */
[----:B------:R-:W-:Y:S01]  /*9050*/  FSEL R11, R11, -INF , P5 ;  /* 0xff8000000b0b7808 */ /* 0x000fe20002800000 */
[----:B-1----:R-:W1:Y:S01]  /*9060*/  SHFL.BFLY PT, R88, R125, 0x2, 0x1f ;  /* 0x0c401f007d587f89 */ /* 0x002e6200000e0000 */
[----:B------:R-:W-:Y:S01]  /*9070*/  ISETP.GT.AND P3, PT, R191, 0x8, PT ;  /* 0x00000008bf00780c */ /* 0x000fe20003f64270 */
[----:B------:R-:W3:Y:S01]  /*9080*/  MUFU.TANH R179, R179 ;  /* 0x000000b300b37308 */ /* 0x000ee20000002400 */
[----:B------:R-:W-:-:S02]  /*9090*/  FSEL R12, R12, -INF , P6 ;  /* 0xff8000000c0c7808 */ /* 0x000fc40003000000 */
[----:B------:R-:W-:Y:S02]  /*90a0*/  FMNMX.FTZ R161, R11, R8, !PT ;  /* 0x000000080ba17209 */ /* 0x000fe40007810000 */
[----:B------:R-:W-:Y:S02]  /*90b0*/  ISETP.GT.AND P4, PT, R191, 0x9, PT ;  /* 0x00000009bf00780c */ /* 0x000fe40003f84270 */
[----:B------:R-:W-:Y:S01]  /*90c0*/  FSEL R15, R15, -INF , P3 ;  /* 0xff8000000f0f7808 */ /* 0x000fe20001800000 */
[----:B------:R-:W4:Y:S01]  /*90d0*/  MUFU.TANH R182, R182 ;  /* 0x000000b600b67308 */ /* 0x000f220000002400 */
[----:B------:R-:W-:Y:S02]  /*90e0*/  FMNMX.FTZ R161, R12, R161, !PT ;  /* 0x000000a10ca17209 */ /* 0x000fe40007810000 */
[----:B------:R-:W-:Y:S02]  /*90f0*/  ISETP.GT.AND P5, PT, R191, 0x10, PT ;  /* 0x00000010bf00780c */ /* 0x000fe40003fa4270 */
[----:B------:R-:W-:-:S02]  /*9100*/  FSEL R20, R20, -INF , P4 ;  /* 0xff80000014147808 */ /* 0x000fc40002000000 */
[----:B------:R-:W-:Y:S01]  /*9110*/  FMNMX.FTZ R165, R15, R161, !PT ;  /* 0x000000a10fa57209 */ /* 0x000fe20007810000 */
[----:B------:R-:W-:Y:S01]  /*9120*/  MUFU.TANH R183, R183 ;  /* 0x000000b700b77308 */ /* 0x000fe20000002400 */
[C---:B------:R-:W-:Y:S02]  /*9130*/  ISETP.GT.AND P6, PT, R191.reuse, 0x11, PT ;  /* 0x00000011bf00780c */ /* 0x040fe40003fc4270 */
[----:B------:R-:W-:Y:S02]  /*9140*/  FMNMX.FTZ R165, R20, R165, !PT ;  /* 0x000000a514a57209 */ /* 0x000fe40007810000 */
[----:B------:R-:W-:Y:S02]  /*9150*/  ISETP.GT.AND P3, PT, R191, 0x18, PT ;  /* 0x00000018bf00780c */ /* 0x000fe40003f64270 */
[----:B-1----:R-:W-:Y:S01]  /*9160*/  FMNMX.FTZ R131, R125, R88, !PT ;  /* 0x000000587d837209 */ /* 0x002fe20007810000 */
[----:B------:R-:W-:Y:S01]  /*9170*/  FMUL.FTZ R125, R0, R103 ;  /* 0x00000067007d7220 */ /* 0x000fe20000410000 */
[----:B------:R-:W-:Y:S01]  /*9180*/  FSEL R186, R186, -INF , P6 ;  /* 0xff800000baba7808 */ /* 0x000fe20003000000 */
[----:B------:R-:W-:Y:S01]  /*9190*/  MUFU.TANH R154, R154 ;  /* 0x0000009a009a7308 */ /* 0x000fe20000002400 */
[----:B------:R-:W-:Y:S01]  /*91a0*/  ISETP.GT.AND P4, PT, R191, 0x19, PT ;  /* 0x00000019bf00780c */ /* 0x000fe20003f84270 */
[----:B------:R-:W1:Y:S01]  /*91b0*/  SHFL.BFLY PT, R88, R131, 0x1, 0x1f ;  /* 0x0c201f0083587f89 */ /* 0x000e6200000e0000 */
[----:B------:R-:W-:Y:S01]  /*91c0*/  FSEL R189, R189, -INF , P3 ;  /* 0xff800000bdbd7808 */ /* 0x000fe20001800000 */
[----:B------:R-:W-:-:S02]  /*91d0*/  WARPGROUP.DEPBAR.LE gsb0, 0x0 ;  /* 0x00008000000079c5 */ /* 0x000fc40000010000 */
[----:B------:R-:W-:Y:S01]  /*91e0*/  FSEL R190, R190, -INF , P4 ;  /* 0xff800000bebe7808 */ /* 0x000fe20002000000 */
[----:B------:R-:W-:Y:S01]  /*91f0*/  WARPGROUP.ARRIVE ;  /* 0x00000000000079c5 */ /* 0x000fe20000000000 */
[C---:B------:R-:W-:Y:S01]  /*9200*/  ISETP.GT.AND P6, PT, R191.reuse, 0x21, PT ;  /* 0x00000021bf00780c */ /* 0x040fe20003fc4270 */
[----:B------:R-:W5:Y:S01]  /*9210*/  MUFU.TANH R155, R155 ;  /* 0x0000009b009b7308 */ /* 0x000f620000002400 */
[----:B------:R-:W-:Y:S02]  /*9220*/  ISETP.GT.AND P3, PT, R191, 0x28, PT ;  /* 0x00000028bf00780c */ /* 0x000fe40003f64270 */
[----:B------:R-:W-:Y:S01]  /*9230*/  FSEL R171, R171, -INF , P6 ;  /* 0xff800000abab7808 */ /* 0x000fe20003000000 */
[----:B------:R-:W-:Y:S01]  /*9240*/  QGMMA.64x128x32.F32.E4M3.E4M3 R24, R208, gdesc[UR8], R24, gsb0 ;  /* 0x01e00008d0187df3 */ /* 0x000fe20008000818 */
[C---:B------:R-:W-:Y:S01]  /*9250*/  ISETP.GT.AND P4, PT, R191.reuse, 0x29, PT ;  /* 0x00000029bf00780c */ /* 0x040fe20003f84270 */
[----:B------:R-:W-:Y:S01]  /*9260*/  UIADD3 UR10, UR14, 0x500, URZ ;  /* 0x000005000e0a7890 */ /* 0x000fe2000fffe03f */
[----:B------:R-:W-:Y:S01]  /*9270*/  FSEL R174, R174, -INF , P3 ;  /* 0xff800000aeae7808 */ /* 0x000fe20001800000 */
[----:B------:R-:W5:Y:S01]  /*9280*/  MUFU.TANH R158, R158 ;  /* 0x0000009e009e7308 */ /* 0x000f620000002400 */
[C---:B------:R-:W-:Y:S01]  /*9290*/  ISETP.GT.AND P6, PT, R191.reuse, 0x31, PT ;  /* 0x00000031bf00780c */ /* 0x040fe20003fc4270 */
[----:B------:R-:W-:Y:S01]  /*92a0*/  UMOV UR11, 0xc0000010 ;  /* 0xc0000010000b7882 */ /* 0x000fe20000000000 */
[----:B------:R-:W-:Y:S01]  /*92b0*/  ISETP.GT.AND P3, PT, R191, 0x38, PT ;  /* 0x00000038bf00780c */ /* 0x000fe20003f64270 */
[----:B------:R-:W-:Y:S01]  /*92c0*/  UIADD3 UR14, UR14, 0x600, URZ ;  /* 0x000006000e0e7890 */ /* 0x000fe2000fffe03f */
[----:B---3--:R-:W-:-:S02]  /*92d0*/  FSEL R179, R179, -INF , P6 ;  /* 0xff800000b3b37808 */ /* 0x008fc40003000000 */
[----:B----4-:R-:W-:Y:S01]  /*92e0*/  FSEL R182, R182, -INF , P3 ;  /* 0xff800000b6b67808 */ /* 0x010fe20001800000 */
[----:B------:R-:W-:Y:S01]  /*92f0*/  MUFU.TANH R159, R159 ;  /* 0x0000009f009f7308 */ /* 0x000fe20000002400 */
[----:B-1----:R-:W-:Y:S02]  /*9300*/  FMNMX.FTZ R88, R131, R88, !PT ;  /* 0x0000005883587209 */ /* 0x002fe40007810000 */
[----:B------:R-:W-:Y:S02]  /*9310*/  ISETP.GT.AND P6, PT, R191, 0x41, PT ;  /* 0x00000041bf00780c */ /* 0x000fe40003fc4270 */
[C---:B------:R-:W-:Y:S01]  /*9320*/  FSETP.NEU.FTZ.AND P2, PT, R88.reuse, -INF , PT ;  /* 0xff8000005800780b */ /* 0x040fe20003f5d000 */
[----:B--2---:R-:W-:-:S01]  /*9330*/  FFMA.FTZ R131, R88, R89, -8 ;  /* 0xc100000058837423 */ /* 0x004fc20000010059 */
[----:B------:R-:W-:Y:S01]  /*9340*/  ISETP.GT.AND P3, PT, R191, 0x48, PT ;  /* 0x00000048bf00780c */ /* 0x000fe20003f64270 */
[----:B------:R-:W1:Y:S01]  /*9350*/  MUFU.TANH R162, R162 ;  /* 0x000000a200a27308 */ /* 0x000e620000002400 */
[----:B-----5:R-:W-:-:S02]  /*9360*/  FSEL R155, R155, -INF , P6 ;  /* 0xff8000009b9b7808 */ /* 0x020fc40003000000 */
[----:B------:R-:W-:Y:S02]  /*9370*/  FSEL R103, R131, RZ, P2 ;  /* 0x000000ff83677208 */ /* 0x000fe40001000000 */
[----:B------:R-:W-:Y:S02]  /*9380*/  FSEL R158, R158, -INF , P3 ;  /* 0xff8000009e9e7808 */ /* 0x000fe40001800000 */
[----:B------:R-:W-:Y:S01]  /*9390*/  ISETP.GT.AND P6, PT, R191, 0x51, PT ;  /* 0x00000051bf00780c */ /* 0x000fe20003fc4270 */
[----:B------:R-:W-:-:S01]  /*93a0*/  FFMA.FTZ R137, R168, R89, -R103 ;  /* 0x00000059a8897223 */ /* 0x000fc20000010867 */
[-CC-:B------:R-:W-:Y:S01]  /*93b0*/  FFMA.FTZ R168, R169, R89.reuse, -R103.reuse ;  /* 0x00000059a9a87223 */ /* 0x180fe20000010867 */
        /* <DEDUP_REMOVED lines=8> */
[----:B------:R2:W-:Y:S01]  /*9440*/  MUFU.EX2 R161, R169 ;  /* 0x000000a900a17308 */ /* 0x0005e20000000800 */
[----:B------:R-:W-:Y:S01]  /*9450*/  FMNMX.FTZ R165, R186, R165, !PT ;  /* 0x000000a5baa57209 */ /* 0x000fe20007810000 */
[-CC-:B------:R-:W-:Y:S01]  /*9460*/  FFMA.FTZ R145, R176, R89.reuse, -R103.reuse ;  /* 0x00000059b0917223 */ /* 0x180fe20000010867 */
[----:B------:R-:W-:Y:S01]  /*9470*/  ISETP.GT.AND P5, PT, R191, 0x30, PT ;  /* 0x00000030bf00780c */ /* 0x000fe20003fa4270 */
[--C-:B------:R-:W-:Y:S01]  /*9480*/  FFMA.FTZ R176, R177, R89, -R103.reuse ;  /* 0x00000059b1b07223 */ /* 0x100fe20000010867 */
[----:B------:R-:W-:Y:S01]  /*9490*/  FMNMX.FTZ R165, R189, R165, !PT ;  /* 0x000000a5bda57209 */ /* 0x000fe20007810000 */
[--C-:B------:R-:W-:Y:S01]  /*94a0*/  FFMA.FTZ R177, R108, R89, -R103.reuse ;  /* 0x000000596cb17223 */ /* 0x100fe20000010867 */
[----:B------:R-:W-:Y:S01]  /*94b0*/  FSEL R178, R178, -INF , P5 ;  /* 0xff800000b2b27808 */ /* 0x000fe20002800000 */
[----:B------:R-:W3:Y:S01]  /*94c0*/  MUFU.TANH R163, R163 ;  /* 0x000000a300a37308 */ /* 0x000ee20000002400 */
[----:B------:R-:W-:Y:S01]  /*94d0*/  FMNMX.FTZ R165, R190, R165, !PT ;  /* 0x000000a5bea57209 */ /* 0x000fe20007810000 */
[-CC-:B------:R-:W-:Y:S01]  /*94e0*/  FFMA.FTZ R149, R180, R89.reuse, -R103.reuse ;  /* 0x00000059b4957223 */ /* 0x180fe20000010867 */
[----:B------:R-:W-:Y:S01]  /*94f0*/  ISETP.GT.AND P5, PT, R191, 0x40, PT ;  /* 0x00000040bf00780c */ /* 0x000fe20003fa4270 */
[--C-:B------:R-:W-:Y:S01]  /*9500*/  FFMA.FTZ R180, R181, R89, -R103.reuse ;  /* 0x00000059b5b47223 */ /* 0x100fe20000010867 */
[----:B------:R-:W-:Y:S01]  /*9510*/  FMNMX.FTZ R192, R170, R165, !PT ;  /* 0x000000a5aac07209 */ /* 0x000fe20007810000 */
[-CC-:B------:R-:W-:Y:S01]  /*9520*/  FFMA.FTZ R181, R224, R89.reuse, -R103.reuse ;  /* 0x00000059e0b57223 */ /* 0x180fe20000010867 */
[----:B------:R-:W-:Y:S01]  /*9530*/  FSEL R154, R154, -INF , P5 ;  /* 0xff8000009a9a7808 */ /* 0x000fe20002800000 */
[----:B------:R4:W-:Y:S01]  /*9540*/  MUFU.EX2 R165, R173 ;  /* 0x000000ad00a57308 */ /* 0x0009e20000000800 */
[----:B--2---:R-:W-:Y:S01]  /*9550*/  FMNMX.FTZ R169, R171, R192, !PT ;  /* 0x000000c0aba97209 */ /* 0x004fe20007810000 */
[-CC-:B------:R-:W-:Y:S01]  /*9560*/  FFMA.FTZ R131, R193, R89.reuse, -R103.reuse ;  /* 0x00000059c1837223 */ /* 0x180fe20000010867 */
[----:B------:R-:W-:Y:S01]  /*9570*/  FSEL R192, R175, -INF , P4 ;  /* 0xff800000afc07808 */ /* 0x000fe20002000000 */
[--C-:B------:R-:W-:Y:S01]  /*9580*/  FFMA.FTZ R175, R194, R89, -R103.reuse ;  /* 0x00000059c2af7223 */ /* 0x100fe20000010867 */
[----:B------:R-:W-:Y:S01]  /*9590*/  FMNMX.FTZ R169, R174, R169, !PT ;  /* 0x000000a9aea97209 */ /* 0x000fe20007810000 */
[--C-:B------:R-:W-:Y:S01]  /*95a0*/  FFMA.FTZ R10, R10, R89, -R103.reuse ;  /* 0x000000590a0a7223 */ /* 0x100fe20000010867 */
[----:B------:R-:W-:Y:S01]  /*95b0*/  ISETP.GT.AND P4, PT, R191, 0x39, PT ;  /* 0x00000039bf00780c */ /* 0x000fe20003f84270 */
[----:B------:R-:W2:Y:S01]  /*95c0*/  MUFU.TANH R166, R166 ;  /* 0x000000a600a67308 */ /* 0x000ea20000002400 */
[----:B------:R-:W-:Y:S01]  /*95d0*/  FMNMX.FTZ R169, R192, R169, !PT ;  /* 0x000000a9c0a97209 */ /* 0x000fe20007810000 */
[-CC-:B------:R-:W-:Y:S01]  /*95e0*/  FFMA.FTZ R13, R13, R89.reuse, -R103.reuse ;  /* 0x000000590d0d7223 */ /* 0x180fe20000010867 */
[----:B------:R-:W-:Y:S01]  /*95f0*/  ISETP.GT.AND P5, PT, R191, 0x50, PT ;  /* 0x00000050bf00780c */ /* 0x000fe20003fa4270 */
[--C-:B------:R-:W-:Y:S01]  /*9600*/  FFMA.FTZ R14, R14, R89, -R103.reuse ;  /* 0x000000590e0e7223 */ /* 0x100fe20000010867 */
[----:B------:R-:W-:Y:S01]  /*9610*/  FMNMX.FTZ R194, R178, R169, !PT ;  /* 0x000000a9b2c27209 */ /* 0x000fe20007810000 */
[-CC-:B------:R-:W-:Y:S01]  /*9620*/  FFMA.FTZ R21, R21, R89.reuse, -R103.reuse ;  /* 0x0000005915157223 */ /* 0x180fe20000010867 */
[----:B-1----:R-:W-:Y:S01]  /*9630*/  FSEL R162, R162, -INF , P5 ;  /* 0xff800000a2a27808 */ /* 0x002fe20002800000 */
[----:B------:R1:W-:Y:S01]  /*9640*/  MUFU.EX2 R169, R175 ;  /* 0x000000af00a97308 */ /* 0x0003e20000000800 */
[----:B----4-:R-:W-:Y:S01]  /*9650*/  FMNMX.FTZ R173, R179, R194, !PT ;  /* 0x000000c2b3ad7209 */ /* 0x010fe20007810000 */
[-CC-:B------:R-:W-:Y:S01]  /*9660*/  FFMA.FTZ R121, R121, R89.reuse, -R103.reuse ;  /* 0x0000005979797223 */ /* 0x180fe20000010867 */
[----:B------:R-:W-:Y:S01]  /*9670*/  FSEL R194, R183, -INF , P4 ;  /* 0xff800000b7c27808 */ /* 0x000fe20002000000 */
[--C-:B------:R-:W-:Y:S01]  /*9680*/  FFMA.FTZ R184, R184, R89, -R103.reuse ;  /* 0x00000059b8b87223 */ /* 0x100fe20000010867 */
[----:B------:R-:W-:Y:S01]  /*9690*/  FMNMX.FTZ R173, R182, R173, !PT ;  /* 0x000000adb6ad7209 */ /* 0x000fe20007810000 */
[--C-:B------:R-:W-:Y:S01]  /*96a0*/  FFMA.FTZ R135, R187, R89, -R103.reuse ;  /* 0x00000059bb877223 */ /* 0x100fe20000010867 */
[C---:B------:R-:W-:Y:S01]  /*96b0*/  ISETP.GT.AND P4, PT, R191.reuse, 0x49, PT ;  /* 0x00000049bf00780c */ /* 0x040fe20003f84270 */
[----:B------:R-:W4:Y:S01]  /*96c0*/  MUFU.TANH R167, R167 ;  /* 0x000000a700a77308 */ /* 0x000f220000002400 */
[----:B------:R-:W-:Y:S01]  /*96d0*/  FMNMX.FTZ R173, R194, R173, !PT ;  /* 0x000000adc2ad7209 */ /* 0x000fe20007810000 */
[-CC-:B------:R-:W-:Y:S01]  /*96e0*/  FFMA.FTZ R188, R188, R89.reuse, -R103.reuse ;  /* 0x00000059bcbc7223 */ /* 0x180fe20000010867 */
[----:B------:R-:W-:Y:S01]  /*96f0*/  ISETP.GT.AND P3, PT, R191, 0x58, PT ;  /* 0x00000058bf00780c */ /* 0x000fe20003f64270 */
[--C-:B------:R-:W-:Y:S01]  /*9700*/  FFMA.FTZ R152, R152, R89, -R103.reuse ;  /* 0x0000005998987223 */ /* 0x100fe20000010867 */
[----:B------:R-:W-:Y:S01]  /*9710*/  FMNMX.FTZ R108, R154, R173, !PT ;  /* 0x000000ad9a6c7209 */ /* 0x000fe20007810000 */
[-CC-:B------:R-:W-:Y:S01]  /*9720*/  FFMA.FTZ R153, R153, R89.reuse, -R103.reuse ;  /* 0x0000005999997223 */ /* 0x180fe20000010867 */
[----:B---3--:R-:W-:Y:S01]  /*9730*/  FSEL R163, R163, -INF , P6 ;  /* 0xff800000a3a37808 */ /* 0x008fe20003000000 */
[----:B------:R-:W3:Y:S01]  /*9740*/  MUFU.TANH R138, R138 ;  /* 0x0000008a008a7308 */ /* 0x000ee20000002400 */
[----:B-1----:R-:W-:Y:S01]  /*9750*/  FMNMX.FTZ R175, R155, R108, !PT ;  /* 0x0000006c9baf7209 */ /* 0x002fe20007810000 */
[-CC-:B------:R-:W-:Y:S01]  /*9760*/  FFMA.FTZ R157, R157, R89.reuse, -R103.reuse ;  /* 0x000000599d9d7223 */ /* 0x180fe20000010867 */
[----:B------:R-:W-:Y:S01]  /*9770*/  FSEL R108, R159, -INF , P4 ;  /* 0xff8000009f6c7808 */ /* 0x000fe20002000000 */
[--C-:B------:R-:W-:Y:S01]  /*9780*/  FFMA.FTZ R159, R196, R89, -R103.reuse ;  /* 0x00000059c49f7223 */ /* 0x100fe20000010867 */
[----:B------:R-:W-:Y:S01]  /*9790*/  FMNMX.FTZ R175, R158, R175, !PT ;  /* 0x000000af9eaf7209 */ /* 0x000fe20007810000 */
[--C-:B------:R-:W-:Y:S01]  /*97a0*/  FFMA.FTZ R160, R160, R89, -R103.reuse ;  /* 0x00000059a0a07223 */ /* 0x100fe20000010867 */
[C---:B------:R-:W-:Y:S01]  /*97b0*/  ISETP.GT.AND P4, PT, R191.reuse, 0x59, PT ;  /* 0x00000059bf00780c */ /* 0x040fe20003f84270 */
[----:B------:R-:W1:Y:S01]  /*97c0*/  MUFU.TANH R139, R139 ;  /* 0x0000008b008b7308 */ /* 0x000e620000002400 */
[----:B------:R-:W-:Y:S01]  /*97d0*/  FMNMX.FTZ R175, R108, R175, !PT ;  /* 0x000000af6caf7209 */ /* 0x000fe20007810000 */
[-CC-:B------:R-:W-:Y:S01]  /*97e0*/  FFMA.FTZ R164, R164, R89.reuse, -R103.reuse ;  /* 0x00000059a4a47223 */ /* 0x180fe20000010867 */
[----:B--2---:R-:W-:Y:S01]  /*97f0*/  FSEL R166, R166, -INF , P3 ;  /* 0xff800000a6a67808 */ /* 0x004fe20001800000 */
[--C-:B------:R-:W-:Y:S01]  /*9800*/  FFMA.FTZ R136, R136, R89, -R103.reuse ;  /* 0x0000005988887223 */ /* 0x100fe20000010867 */
[----:B------:R-:W-:Y:S01]  /*9810*/  FMNMX.FTZ R196, R162, R175, !PT ;  /* 0x000000afa2c47209 */ /* 0x000fe20007810000 */
[-CC-:B------:R-:W-:Y:S01]  /*9820*/  FFMA.FTZ R140, R140, R89.reuse, -R103.reuse ;  /* 0x000000598c8c7223 */ /* 0x180fe20000010867 */
[----:B------:R-:W-:Y:S01]  /*9830*/  ISETP.GT.AND P5, PT, R191, 0x60, PT ;  /* 0x00000060bf00780c */ /* 0x000fe20003fa4270 */
[----:B------:R-:W2:Y:S01]  /*9840*/  MUFU.TANH R142, R142 ;  /* 0x0000008e008e7308 */ /* 0x000ea20000002400 */
[----:B------:R-:W-:Y:S01]  /*9850*/  FMNMX.FTZ R175, R163, R196, !PT ;  /* 0x000000c4a3af7209 */ /* 0x000fe20007810000 */
[-CC-:B------:R-:W-:Y:S01]  /*9860*/  FFMA.FTZ R144, R144, R89.reuse, -R103.reuse ;  /* 0x0000005990907223 */ /* 0x180fe20000010867 */
[----:B----4-:R-:W-:Y:S01]  /*9870*/  FSEL R196, R167, -INF , P4 ;  /* 0xff800000a7c47808 */ /* 0x010fe20002000000 */
[--C-:B------:R-:W-:Y:S01]  /*9880*/  FFMA.FTZ R167, R112, R89, -R103.reuse ;  /* 0x0000005970a77223 */ /* 0x100fe20000010867 */
[----:B------:R-:W-:Y:S01]  /*9890*/  FMNMX.FTZ R175, R166, R175, !PT ;  /* 0x000000afa6af7209 */ /* 0x000fe20007810000 */
[-CC-:B------:R-:W-:Y:S01]  /*98a0*/  FFMA.FTZ R198, R198, R89.reuse, -R103.reuse ;  /* 0x00000059c6c67223 */ /* 0x180fe20000010867 */
[C---:B------:R-:W-:Y:S01]  /*98b0*/  ISETP.GT.AND P6, PT, R191.reuse, 0x61, PT ;  /* 0x00000061bf00780c */ /* 0x040fe20003fc4270 */
[----:B------:R-:W4:Y:S01]  /*98c0*/  MUFU.TANH R143, R143 ;  /* 0x0000008f008f7308 */ /* 0x000f220000002400 */
[----:B---3--:R-:W-:Y:S01]  /*98d0*/  FSEL R138, R138, -INF , P5 ;  /* 0xff8000008a8a7808 */ /* 0x008fe20002800000 */
[--C-:B------:R-:W-:Y:S01]  /*98e0*/  FFMA.FTZ R120, R120, R89, -R103.reuse ;  /* 0x0000005978787223 */ /* 0x100fe20000010867 */
[----:B------:R-:W-:Y:S01]  /*98f0*/  FMNMX.FTZ R175, R196, R175, !PT ;  /* 0x000000afc4af7209 */ /* 0x000fe20007810000 */
[-CC-:B------:R-:W-:Y:S01]  /*9900*/  FFMA.FTZ R104, R104, R89.reuse, -R103.reuse ;  /* 0x0000005968687223 */ /* 0x180fe20000010867 */
[----:B------:R-:W-:Y:S01]  /*9910*/  ISETP.GT.AND P3, PT, R191, 0x68, PT ;  /* 0x00000068bf00780c */ /* 0x000fe20003f64270 */
[--C-:B------:R-:W-:Y:S01]  /*9920*/  FFMA.FTZ R96, R96, R89, -R103.reuse ;  /* 0x0000005960607223 */ /* 0x100fe20000010867 */
[----:B-1----:R-:W-:Y:S01]  /*9930*/  FSEL R139, R139, -INF , P6 ;  /* 0xff8000008b8b7808 */ /* 0x002fe20003000000 */
[----:B------:R-:W1:Y:S01]  /*9940*/  MUFU.TANH R146, R146 ;  /* 0x0000009200927308 */ /* 0x000e620000002400 */
[----:B------:R-:W-:Y:S01]  /*9950*/  FMNMX.FTZ R112, R138, R175, !PT ;  /* 0x000000af8a707209 */ /* 0x000fe20007810000 */
[----:B------:R-:W-:Y:S01]  /*9960*/  FFMA.FTZ R9, R9, R89, -R103 ;  /* 0x0000005909097223 */ /* 0x000fe20000010867 */
[----:B------:R-:W-:-:S02]  /*9970*/  ISETP.GT.AND P4, PT, R191, 0x69, PT ;  /* 0x00000069bf00780c */ /* 0x000fc40003f84270 */
[----:B--2---:R-:W-:Y:S02]  /*9980*/  FSEL R142, R142, -INF , P3 ;  /* 0xff8000008e8e7808 */ /* 0x004fe40001800000 */
[----:B------:R-:W-:Y:S01]  /*9990*/  FMNMX.FTZ R175, R139, R112, !PT ;  /* 0x000000708baf7209 */ /* 0x000fe20007810000 */
[----:B------:R-:W2:Y:S01]  /*99a0*/  MUFU.TANH R147, R147 ;  /* 0x0000009300937308 */ /* 0x000ea20000002400 */
[----:B------:R-:W-:Y:S02]  /*99b0*/  ISETP.GT.AND P5, PT, R191, 0x70, PT ;  /* 0x00000070bf00780c */ /* 0x000fe40003fa4270 */
[----:B----4-:R-:W-:Y:S01]  /*99c0*/  FSEL R112, R143, -INF , P4 ;  /* 0xff8000008f707808 */ /* 0x010fe20002000000 */
[----:B------:R-:W-:-:S01]  /*99d0*/  FFMA.FTZ R143, R148, R89, -R103 ;  /* 0x00000059948f7223 */ /* 0x000fc20000010867 */
[----:B------:R-:W-:Y:S02]  /*99e0*/  FMNMX.FTZ R175, R142, R175, !PT ;  /* 0x000000af8eaf7209 */ /* 0x000fe40007810000 */
[----:B------:R-:W-:Y:S01]  /*99f0*/  ISETP.GT.AND P6, PT, R191, 0x71, PT ;  /* 0x00000071bf00780c */ /* 0x000fe20003fc4270 */
[----:B------:R-:W3:Y:S01]  /*9a00*/  MUFU.TANH R150, R150 ;  /* 0x0000009600967308 */ /* 0x000ee20000002400 */
[----:B-1----:R-:W-:-:S02]  /*9a10*/  FSEL R146, R146, -INF , P5 ;  /* 0xff80000092927808 */ /* 0x002fc40002800000 */
[----:B------:R-:W-:Y:S02]  /*9a20*/  FMNMX.FTZ R175, R112, R175, !PT ;  /* 0x000000af70af7209 */ /* 0x000fe40007810000 */
[----:B------:R-:W-:Y:S02]  /*9a30*/  ISETP.GT.AND P3, PT, R191, 0x78, PT ;  /* 0x00000078bf00780c */ /* 0x000fe40003f64270 */
[----:B------:R-:W-:Y:S01]  /*9a40*/  FMNMX.FTZ R175, R146, R175, !PT ;  /* 0x000000af92af7209 */ /* 0x000fe20007810000 */
[----:B------:R-:W1:Y:S01]  /*9a50*/  MUFU.TANH R151, R151 ;  /* 0x0000009700977308 */ /* 0x000e620000002400 */
[----:B--2---:R-:W-:Y:S01]  /*9a60*/  FSEL R148, R147, -INF , P6 ;  /* 0xff80000093947808 */ /* 0x004fe20003000000 */
[----:B------:R-:W-:Y:S01]  /*9a70*/  FFMA.FTZ R147, R116, R89, -R103 ;  /* 0x0000005974937223 */ /* 0x000fe20000010867 */
[----:B------:R-:W-:Y:S01]  /*9a80*/  ISETP.GT.AND P4, PT, R191, 0x79, PT ;  /* 0x00000079bf00780c */ /* 0x000fe20003f84270 */
[----:B------:R-:W-:Y:S02]  /*9a90*/  WARPGROUP.DEPBAR.LE gsb0, 0x0 ;  /* 0x00008000000079c5 */ /* 0x000fe40000010000 */
[----:B------:R-:W-:Y:S01]  /*9aa0*/  FMNMX.FTZ R175, R148, R175, !PT ;  /* 0x000000af94af7209 */ /* 0x000fe20007810000 */
[----:B------:R-:W-:Y:S01]  /*9ab0*/  WARPGROUP.ARRIVE ;  /* 0x00000000000079c5 */ /* 0x000fe20000000000 */
[----:B------:R-:W2:Y:S01]  /*9ac0*/  MUFU.TANH R122, R122 ;  /* 0x0000007a007a7308 */ /* 0x000ea20000002400 */
[----:B---3--:R-:W-:-:S02]  /*9ad0*/  FSEL R150, R150, -INF , P3 ;  /* 0xff80000096967808 */ /* 0x008fc40001800000 */
[C---:B------:R-:W-:Y:S02]  /*9ae0*/  ISETP.GT.AND P5, PT, R191.reuse, 0x80, PT ;  /* 0x00000080bf00780c */ /* 0x040fe40003fa4270 */
[----:B------:R-:W-:Y:S01]  /*9af0*/  FMNMX.FTZ R175, R150, R175, !PT ;  /* 0x000000af96af7209 */ /* 0x000fe20007810000 */
[----:B------:R-:W-:Y:S01]  /*9b00*/  QGMMA.64x128x32.F32.E4M3.E4M3 R24, R204, gdesc[UR8], R24, gsb0 ;  /* 0x01e00008cc187df3 */ /* 0x000fe20008000818 */
[----:B------:R-:W-:Y:S01]  /*9b10*/  ISETP.GT.AND P6, PT, R191, 0x81, PT ;  /* 0x00000081bf00780c */ /* 0x000fe20003fc4270 */
[----:B------:R-:W3:Y:S01]  /*9b20*/  MUFU.TANH R123, R123 ;  /* 0x0000007b007b7308 */ /* 0x000ee20000002400 */
[----:B-1----:R-:W-:Y:S02]  /*9b30*/  FSEL R151, R151, -INF , P4 ;  /* 0xff80000097977808 */ /* 0x002fe40002000000 */
[----:B------:R-:W-:Y:S02]  /*9b40*/  ISETP.GT.AND P3, PT, R191, 0x88, PT ;  /* 0x00000088bf00780c */ /* 0x000fe40003f64270 */
[----:B------:R-:W-:-:S02]  /*9b50*/  FMNMX.FTZ R175, R151, R175, !PT ;  /* 0x000000af97af7209 */ /* 0x000fc40007810000 */
[C---:B------:R-:W-:Y:S01]  /*9b60*/  ISETP.GT.AND P4, PT, R191.reuse, 0x89, PT ;  /* 0x00000089bf00780c */ /* 0x040fe20003f84270 */
[----:B------:R-:W1:Y:S01]  /*9b70*/  MUFU.TANH R126, R126 ;  /* 0x0000007e007e7308 */ /* 0x000e620000002400 */
[----:B--2---:R-:W-:Y:S02]  /*9b80*/  FSEL R122, R122, -INF , P5 ;  /* 0xff8000007a7a7808 */ /* 0x004fe40002800000 */
[----:B------:R-:W-:Y:S02]  /*9b90*/  ISETP.GT.AND P5, PT, R191, 0x90, PT ;  /* 0x00000090bf00780c */ /* 0x000fe40003fa4270 */
[----:B------:R-:W-:-:S03]  /*9ba0*/  FMNMX.FTZ R116, R122, R175, !PT ;  /* 0x000000af7a747209 */ /* 0x000fc60007810000 */
[----:B------:R-:W2:Y:S01]  /*9bb0*/  MUFU.TANH R127, R127 ;  /* 0x0000007f007f7308 */ /* 0x000ea20000002400 */
[----:B---3--:R-:W-:Y:S02]  /*9bc0*/  FSEL R123, R123, -INF , P6 ;  /* 0xff8000007b7b7808 */ /* 0x008fe40003000000 */
[----:B------:R-:W-:Y:S02]  /*9bd0*/  ISETP.GT.AND P6, PT, R191, 0x91, PT ;  /* 0x00000091bf00780c */ /* 0x000fe40003fc4270 */
[----:B------:R-:W-:-:S03]  /*9be0*/  FMNMX.FTZ R175, R123, R116, !PT ;  /* 0x000000747baf7209 */ /* 0x000fc60007810000 */
[----:B------:R-:W3:Y:S01]  /*9bf0*/  MUFU.TANH R129, R129 ;  /* 0x0000008100817308 */ /* 0x000ee20000002400 */
[----:B-1----:R-:W-:Y:S02]  /*9c00*/  FSEL R126, R126, -INF , P3 ;  /* 0xff8000007e7e7808 */ /* 0x002fe40001800000 */
[----:B------:R-:W-:Y:S02]  /*9c10*/  ISETP.GT.AND P3, PT, R191, 0x98, PT ;  /* 0x00000098bf00780c */ /* 0x000fe40003f64270 */
[----:B------:R-:W-:-:S03]  /*9c20*/  FMNMX.FTZ R175, R126, R175, !PT ;  /* 0x000000af7eaf7209 */ /* 0x000fc60007810000 */
[----:B------:R-:W1:Y:S01]  /*9c30*/  MUFU.TANH R130, R130 ;  /* 0x0000008200827308 */ /* 0x000e620000002400 */
[----:B--2---:R-:W-:Y:S01]  /*9c40*/  FSEL R116, R127, -INF , P4 ;  /* 0xff8000007f747808 */ /* 0x004fe20002000000 */
[----:B------:R-:W-:Y:S01]  /*9c50*/  FFMA.FTZ R127, R124, R89, -R103 ;  /* 0x000000597c7f7223 */ /* 0x000fe20000010867 */
[----:B------:R-:W-:Y:S02]  /*9c60*/  ISETP.GT.AND P4, PT, R191, 0x99, PT ;  /* 0x00000099bf00780c */ /* 0x000fe40003f84270 */
[----:B------:R-:W-:-:S03]  /*9c70*/  FMNMX.FTZ R175, R116, R175, !PT ;  /* 0x000000af74af7209 */ /* 0x000fc60007810000 */
[----:B------:R-:W2:Y:S01]  /*9c80*/  MUFU.TANH R133, R133 ;  /* 0x0000008500857308 */ /* 0x000ea20000002400 */
[----:B---3--:R-:W-:Y:S01]  /*9c90*/  FSEL R124, R129, -INF , P5 ;  /* 0xff800000817c7808 */ /* 0x008fe20002800000 */
[----:B------:R-:W-:Y:S01]  /*9ca0*/  FFMA.FTZ R129, R216, R89, -R103 ;  /* 0x00000059d8817223 */ /* 0x000fe20000010867 */
        /* <DEDUP_REMOVED lines=21> */
[-CC-:B------:R-:W-:Y:S01]  /*9e00*/  FFMA.FTZ R107, R128, R89.reuse, -R103.reuse ;  /* 0x00000059806b7223 */ /* 0x180fe20000010867 */
[----:B------:R-:W-:Y:S01]  /*9e10*/  FSEL R128, R109, -INF , P3 ;  /* 0xff8000006d807808 */ /* 0x000fe20001800000 */
[----:B------:R-:W-:Y:S01]  /*9e20*/  FFMA.FTZ R109, R220, R89, -R103 ;  /* 0x00000059dc6d7223 */ /* 0x000fe20000010867 */
[----:B------:R-:W-:Y:S02]  /*9e30*/  FMNMX.FTZ R175, R218, R175, !PT ;  /* 0x000000afdaaf7209 */ /* 0x000fe40007810000 */
[----:B------:R-:W-:Y:S01]  /*9e40*/  ISETP.GT.AND P6, PT, R191, 0xb1, PT ;  /* 0x000000b1bf00780c */ /* 0x000fe20003fc4270 */
[----:B------:R-:W2:Y:S01]  /*9e50*/  MUFU.TANH R115, R115 ;  /* 0x0000007300737308 */ /* 0x000ea20000002400 */
[----:B---3--:R-:W-:Y:S02]  /*9e60*/  FSEL R117, R117, -INF , P4 ;  /* 0xff80000075757808 */ /* 0x008fe40002000000 */
[----:B------:R-:W-:-:S02]  /*9e70*/  FMNMX.FTZ R220, R128, R175, !PT ;  /* 0x000000af80dc7209 */ /* 0x000fc40007810000 */
[----:B------:R-:W-:Y:S02]  /*9e80*/  ISETP.GT.AND P3, PT, R191, 0xb8, PT ;  /* 0x000000b8bf00780c */ /* 0x000fe40003f64270 */
[----:B------:R-:W-:Y:S01]  /*9e90*/  FMNMX.FTZ R175, R117, R220, !PT ;  /* 0x000000dc75af7209 */ /* 0x000fe20007810000 */
[----:B------:R-:W-:Y:S01]  /*9ea0*/  MUFU.TANH R118, R118 ;  /* 0x0000007600767308 */ /* 0x000fe20000002400 */
[----:B-1----:R-:W-:Y:S02]  /*9eb0*/  FSEL R114, R114, -INF , P5 ;  /* 0xff80000072727808 */ /* 0x002fe40002800000 */
[C---:B------:R-:W-:Y:S02]  /*9ec0*/  ISETP.GT.AND P4, PT, R191.reuse, 0xb9, PT ;  /* 0x000000b9bf00780c */ /* 0x040fe40003f84270 */
[----:B------:R-:W-:Y:S02]  /*9ed0*/  FMNMX.FTZ R175, R114, R175, !PT ;  /* 0x000000af72af7209 */ /* 0x000fe40007810000 */
[----:B------:R-:W-:Y:S01]  /*9ee0*/  ISETP.GT.AND P5, PT, R191, 0xc0, PT ;  /* 0x000000c0bf00780c */ /* 0x000fe20003fa4270 */
[----:B------:R-:W1:Y:S01]  /*9ef0*/  MUFU.TANH R119, R119 ;  /* 0x0000007700777308 */ /* 0x000e620000002400 */
[----:B--2---:R-:W-:-:S02]  /*9f00*/  FSEL R220, R115, -INF , P6 ;  /* 0xff80000073dc7808 */ /* 0x004fc40003000000 */
[----:B------:R-:W-:Y:S02]  /*9f10*/  ISETP.GT.AND P6, PT, R191, 0xc1, PT ;  /* 0x000000c1bf00780c */ /* 0x000fe40003fc4270 */
[----:B------:R-:W-:-:S03]  /*9f20*/  FMNMX.FTZ R175, R220, R175, !PT ;  /* 0x000000afdcaf7209 */ /* 0x000fc60007810000 */
[----:B------:R-:W2:Y:S08]  /*9f30*/  MUFU.TANH R90, R90 ;  /* 0x0000005a005a7308 */ /* 0x000eb00000002400 */
[----:B------:R-:W3:Y:S01]  /*9f40*/  MUFU.TANH R91, R91 ;  /* 0x0000005b005b7308 */ /* 0x000ee20000002400 */
[----:B-1----:R-:W-:Y:S02]  /*9f50*/  FSEL R119, R119, -INF , P4 ;  /* 0xff80000077777808 */ /* 0x002fe40002000000 */
[----:B------:R-:W-:-:S05]  /*9f60*/  ISETP.GT.AND P4, PT, R191, 0xc9, PT ;  /* 0x000000c9bf00780c */ /* 0x000fca0003f84270 */
[----:B------:R1:W-:Y:S01]  /*9f70*/  MUFU.EX2 R173, R177 ;  /* 0x000000b100ad7308 */ /* 0x0003e20000000800 */
[----:B--2---:R-:W-:Y:S02]  /*9f80*/  FSEL R115, R90, -INF , P5 ;  /* 0xff8000005a737808 */ /* 0x004fe40002800000 */
[----:B------:R-:W-:-:S05]  /*9f90*/  ISETP.GT.AND P5, PT, R191, 0xd0, PT ;  /* 0x000000d0bf00780c */ /* 0x000fca0003fa4270 */
[----:B------:R-:W2:Y:S01]  /*9fa0*/  MUFU.TANH R94, R94 ;  /* 0x0000005e005e7308 */ /* 0x000ea20000002400 */
[----:B-1----:R-:W-:-:S01]  /*9fb0*/  FFMA.FTZ R177, R132, R89, -R103 ;  /* 0x0000005984b17223 */ /* 0x002fc20000010867 */
[----:B------:R-:W-:Y:S02]  /*9fc0*/  FSEL R132, R118, -INF , P3 ;  /* 0xff80000076847808 */ /* 0x000fe40001800000 */
[----:B------:R-:W-:Y:S01]  /*9fd0*/  ISETP.GT.AND P3, PT, R191, 0xc8, PT ;  /* 0x000000c8bf00780c */ /* 0x000fe20003f64270 */
[----:B------:R-:W-:Y:S02]  /*9fe0*/  WARPGROUP.DEPBAR.LE gsb0, 0x0 ;  /* 0x00008000000079c5 */ /* 0x000fe40000010000 */
[----:B------:R-:W-:Y:S01]  /*9ff0*/  FMNMX.FTZ R175, R132, R175, !PT ;  /* 0x000000af84af7209 */ /* 0x000fe20007810000 */
[----:B------:R-:W1:Y:S01]  /*a000*/  MUFU.TANH R95, R95 ;  /* 0x0000005f005f7308 */ /* 0x000e620000002400 */
[----:B---3--:R-:W-:Y:S01]  /*a010*/  FSEL R91, R91, -INF , P6 ;  /* 0xff8000005b5b7808 */ /* 0x008fe20003000000 */
[----:B------:R-:W-:Y:S01]  /*a020*/  WARPGROUP.ARRIVE ;  /* 0x00000000000079c5 */ /* 0x000fe20000000000 */
[----:B------:R-:W-:Y:S01]  /*a030*/  FMNMX.FTZ R90, R119, R175, !PT ;  /* 0x000000af775a7209 */ /* 0x000fe20007810000 */
[----:B------:R-:W-:Y:S01]  /*a040*/  FFMA.FTZ R175, R92, R89, -R103 ;  /* 0x000000595caf7223 */ /* 0x000fe20000010867 */
[----:B------:R-:W-:-:S02]  /*a050*/  ISETP.GT.AND P6, PT, R191, 0xd1, PT ;  /* 0x000000d1bf00780c */ /* 0x000fc40003fc4270 */
[----:B------:R-:W-:Y:S01]  /*a060*/  FMNMX.FTZ R90, R115, R90, !PT ;  /* 0x0000005a735a7209 */ /* 0x000fe20007810000 */
[----:B------:R-:W3:Y:S01]  /*a070*/  MUFU.TANH R98, R98 ;  /* 0x0000006200627308 */ /* 0x000ee20000002400 */
[----:B--2---:R-:W-:Y:S01]  /*a080*/  FSEL R94, R94, -INF , P3 ;  /* 0xff8000005e5e7808 */ /* 0x004fe20001800000 */
[----:B------:R-:W-:Y:S01]  /*a090*/  QGMMA.64x128x32.F32.E4M3.E4M3 R24, R200, gdesc[UR12], R24, gsb0 ;  /* 0x01e0000cc8187df3 */ /* 0x000fe20008000818 */
[----:B------:R-:W-:-:S05]  /*a0a0*/  ISETP.GT.AND P3, PT, R191, 0xd8, PT ;  /* 0x000000d8bf00780c */ /* 0x000fca0003f64270 */
[----:B------:R-:W2:Y:S01]  /*a0b0*/  MUFU.TANH R99, R99 ;  /* 0x0000006300637308 */ /* 0x000ea20000002400 */
[----:B-1----:R-:W-:Y:S01]  /*a0c0*/  FSEL R92, R95, -INF , P4 ;  /* 0xff8000005f5c7808 */ /* 0x002fe20002000000 */
[----:B------:R-:W-:Y:S01]  /*a0d0*/  FFMA.FTZ R95, R222, R89, -R103 ;  /* 0x00000059de5f7223 */ /* 0x000fe20000010867 */
[----:B------:R-:W-:-:S05]  /*a0e0*/  ISETP.GT.AND P4, PT, R191, 0xd9, PT ;  /* 0x000000d9bf00780c */ /* 0x000fca0003f84270 */
[----:B------:R-:W1:Y:S01]  /*a0f0*/  MUFU.TANH R102, R102 ;  /* 0x0000006600667308 */ /* 0x000e620000002400 */
[----:B---3--:R-:W-:-:S07]  /*a100*/  FSEL R98, R98, -INF , P5 ;  /* 0xff80000062627808 */ /* 0x008fce0002800000 */
[----:B------:R3:W-:Y:S01]  /*a110*/  MUFU.EX2 R118, R177 ;  /* 0x000000b100767308 */ /* 0x0007e20000000800 */
[----:B--2---:R-:W-:Y:S01]  /*a120*/  FSEL R222, R99, -INF , P6 ;  /* 0xff80000063de7808 */ /* 0x004fe20003000000 */
[-CC-:B------:R-:W-:Y:S01]  /*a130*/  FFMA.FTZ R99, R226, R89.reuse, -R103.reuse ;  /* 0x00000059e2637223 */ /* 0x180fe20000010867 */
[----:B------:R-:W-:-:S01]  /*a140*/  FFMA.FTZ R226, R93, R89, -R103 ;  /* 0x000000595de27223 */ /* 0x000fc20000010867 */
[-CC-:B------:R-:W-:Y:S01]  /*a150*/  FFMA.FTZ R93, R100, R89.reuse, -R103.reuse ;  /* 0x00000059645d7223 */ /* 0x180fe20000010867 */
[----:B------:R-:W-:-:S01]  /*a160*/  FFMA.FTZ R100, R97, R89, -R103 ;  /* 0x0000005961647223 */ /* 0x000fc20000010867 */
[-CC-:B------:R-:W-:Y:S01]  /*a170*/  FFMA.FTZ R97, R101, R89.reuse, -R103.reuse ;  /* 0x0000005965617223 */ /* 0x180fe20000010867 */
[----:B------:R-:W-:-:S01]  /*a180*/  FFMA.FTZ R101, R105, R89, -R103 ;  /* 0x0000005969657223 */ /* 0x000fc20000010867 */
[----:B------:R-:W2:Y:S01]  /*a190*/  MUFU.TANH R125, R125 ;  /* 0x0000007d007d7308 */ /* 0x000ea20000002400 */
[----:B---3--:R-:W-:Y:S01]  /*a1a0*/  FMNMX.FTZ R177, R91, R90, !PT ;  /* 0x0000005a5bb17209 */ /* 0x008fe20007810000 */
[-CC-:B------:R-:W-:Y:S01]  /*a1b0*/  FFMA.FTZ R105, R110, R89.reuse, -R103.reuse ;  /* 0x000000596e697223 */ /* 0x180fe20000010867 */
[----:B-1----:R-:W-:Y:S01]  /*a1c0*/  FSEL R224, R102, -INF , P3 ;  /* 0xff80000066e07808 */ /* 0x002fe20001800000 */
[----:B------:R-:W-:Y:S01]  /*a1d0*/  FFMA.FTZ R110, R113, R89, -R103 ;  /* 0x00000059716e7223 */ /* 0x000fe20000010867 */
[----:B------:R-:W-:-:S03]  /*a1e0*/  FMNMX.FTZ R177, R94, R177, !PT ;  /* 0x000000b15eb17209 */ /* 0x000fc60007810000 */
[----:B------:R1:W-:Y:S01]  /*a1f0*/  MUFU.EX2 R102, R181 ;  /* 0x000000b500667308 */ /* 0x0003e20000000800 */
[----:B------:R-:W-:-:S04]  /*a200*/  FMNMX.FTZ R177, R92, R177, !PT ;  /* 0x000000b15cb17209 */ /* 0x000fc80007810000 */
[----:B------:R-:W-:-:S03]  /*a210*/  FMNMX.FTZ R177, R98, R177, !PT ;  /* 0x000000b162b17209 */ /* 0x000fc60007810000 */
[----:B------:R-:W-:Y:S01]  /*a220*/  MUFU.EX2 R131, R131 ;  /* 0x0000008300837308 */ /* 0x000fe20000000800 */
[----:B------:R-:W-:Y:S01]  /*a230*/  FMNMX.FTZ R177, R222, R177, !PT ;  /* 0x000000b1deb17209 */ /* 0x000fe20007810000 */
[----:B-1----:R-:W-:Y:S01]  /*a240*/  FFMA.FTZ R181, R111, R89, -R103 ;  /* 0x000000596fb57223 */ /* 0x002fe20000010867 */
[----:B--2---:R-:W-:Y:S02]  /*a250*/  FSEL R125, R125, -INF , P4 ;  /* 0xff8000007d7d7808 */ /* 0x004fe40002000000 */
[----:B------:R-:W-:Y:S02]  /*a260*/  FMNMX.FTZ R90, R224, R177, !PT ;  /* 0x000000b1e05a7209 */ /* 0x000fe40007810000 */
[----:B------:R-:W-:Y:S01]  /*a270*/  FSEL R111, R88, RZ, P2 ;  /* 0x000000ff586f7208 */ /* 0x000fe20001000000 */
[----:B------:R-:W-:Y:S01]  /*a280*/  MUFU.EX2 R10, R10 ;  /* 0x0000000a000a7308 */ /* 0x000fe20000000800 */
[----:B------:R-:W-:-:S03]  /*a290*/  FMNMX.FTZ R90, R125, R90, !PT ;  /* 0x0000005a7d5a7209 */ /* 0x000fc60007810000 */
[----:B------:R-:W-:Y:S02]  /*a2a0*/  FADD.FTZ R6, -R111, R6 ;  /* 0x000000066f067221 */ /* 0x000fe40000010100 */
[----:B------:R-:W1:Y:S02]  /*a2b0*/  SHFL.BFLY PT, R177, R90, 0x2, 0x1f ;  /* 0x0c401f005ab17f89 */ /* 0x000e6400000e0000 */
[----:B------:R-:W-:Y:S01]  /*a2c0*/  FMUL.FTZ R6, R6, R89 ;  /* 0x0000005906067220 */ /* 0x000fe20000410000 */
[----:B------:R-:W-:Y:S08]  /*a2d0*/  MUFU.EX2 R13, R13 ;  /* 0x0000000d000d7308 */ /* 0x000ff00000000800 */
[----:B------:R-:W2:Y:S08]  /*a2e0*/  MUFU.EX2 R6, R6 ;  /* 0x0000000600067308 */ /* 0x000eb00000000800 */
[----:B------:R-:W3:Y:S01]  /*a2f0*/  MUFU.EX2 R14, R14 ;  /* 0x0000000e000e7308 */ /* 0x000ee20000000800 */
[----:B-1----:R-:W-:-:S07]  /*a300*/  FMNMX.FTZ R177, R90, R177, !PT ;  /* 0x000000b15ab17209 */ /* 0x002fce0007810000 */
[----:B------:R1:W-:Y:S01]  /*a310*/  MUFU.EX2 R111, R121 ;  /* 0x00000079006f7308 */ /* 0x0003e20000000800 */
[----:B--2---:R-:W-:-:S01]  /*a320*/  FFMA.FTZ R195, R6, R4, R131 ;  /* 0x0000000406c37223 */ /* 0x004fc20000010083 */
[----:B------:R-:W2:Y:S06]  /*a330*/  SHFL.BFLY PT, R90, R177, 0x1, 0x1f ;  /* 0x0c201f00b15a7f89 */ /* 0x000eac00000e0000 */
[----:B------:R-:W4:Y:S08]  /*a340*/  MUFU.EX2 R21, R21 ;  /* 0x0000001500157308 */ /* 0x000f300000000800 */
[----:B------:R-:W5:Y:S08]  /*a350*/  MUFU.EX2 R184, R184 ;  /* 0x000000b800b87308 */ /* 0x000f700000000800 */
[----:B------:R-:W5:Y:S01]  /*a360*/  MUFU.EX2 R135, R135 ;  /* 0x0000008700877308 */ /* 0x000f620000000800 */
[----:B--2---:R-:W-:-:S04]  /*a370*/  FMNMX.FTZ R90, R177, R90, !PT ;  /* 0x0000005ab15a7209 */ /* 0x004fc80007810000 */
[C---:B------:R-:W-:Y:S01]  /*a380*/  FSETP.NEU.FTZ.AND P2, PT, R90.reuse, -INF , PT ;  /* 0xff8000005a00780b */ /* 0x040fe20003f5d000 */
[----:B------:R-:W-:-:S02]  /*a390*/  FFMA.FTZ R113, R90, R89, -8 ;  /* 0xc10000005a717423 */ /* 0x000fc40000010059 */
[----:B------:R-:W2:Y:S03]  /*a3a0*/  MUFU.EX2 R188, R188 ;  /* 0x000000bc00bc7308 */ /* 0x000ea60000000800 */
        /* <DEDUP_REMOVED lines=14> */
[----:B------:R-:W-:Y:S01]  /*a490*/  MUFU.EX2 R212, R212 ;  /* 0x000000d400d47308 */ /* 0x000fe20000000800 */
[----:B-1----:R-:W-:-:S01]  /*a4a0*/  FFMA.FTZ R121, R186, R89, -R113 ;  /* 0x00000059ba797223 */ /* 0x002fc20000010871 */
[-CC-:B------:R-:W-:Y:S01]  /*a4b0*/  FFMA.FTZ R191, R112, R89.reuse, -R113.reuse ;  /* 0x0000005970bf7223 */ /* 0x180fe20000010871 */
[-C--:B------:R-:W-:Y:S01]  /*a4c0*/  FMUL.FTZ R189, R142, R89.reuse ;  /* 0x000000598ebd7220 */ /* 0x080fe20000410000 */
        /* <DEDUP_REMOVED lines=9> */
[----:B---3--:R-:W-:-:S01]  /*a560*/  FADD.FTZ R146, R14, R195 ;  /* 0x000000c30e927221 */ /* 0x008fc20000010000 */
[-CC-:B------:R-:W-:Y:S01]  /*a570*/  FFMA.FTZ R179, R179, R89.reuse, -R113.reuse ;  /* 0x00000059b3b37223 */ /* 0x180fe20000010871 */
[----:B------:R-:W-:-:S01]  /*a580*/  FFMA.FTZ R182, R182, R89, -R113 ;  /* 0x00000059b6b67223 */ /* 0x000fc20000010871 */
[----:B------:R-:W1:Y:S01]  /*a590*/  MUFU.EX2 R189, R189 ;  /* 0x000000bd00bd7308 */ /* 0x000e620000000800 */
[----:B----4-:R-:W-:-:S01]  /*a5a0*/  FADD.FTZ R195, R21, R146 ;  /* 0x0000009215c37221 */ /* 0x010fc20000010000 */
[-CC-:B------:R-:W-:Y:S01]  /*a5b0*/  FFMA.FTZ R183, R194, R89.reuse, -R113.reuse ;  /* 0x00000059c2b77223 */ /* 0x180fe20000010871 */
[----:B------:R-:W-:-:S01]  /*a5c0*/  FFMA.FTZ R154, R154, R89, -R113 ;  /* 0x000000599a9a7223 */ /* 0x000fc20000010871 */
[----:B------:R-:W-:Y:S01]  /*a5d0*/  FFMA.FTZ R155, R155, R89, -R113 ;  /* 0x000000599b9b7223 */ /* 0x000fe20000010871 */
[----:B-----5:R-:W-:-:S01]  /*a5e0*/  FADD.FTZ R146, R184, R195 ;  /* 0x000000c3b8927221 */ /* 0x020fc20000010000 */
[-CC-:B------:R-:W-:Y:S01]  /*a5f0*/  FFMA.FTZ R158, R158, R89.reuse, -R113.reuse ;  /* 0x000000599e9e7223 */ /* 0x180fe20000010871 */
[----:B------:R-:W-:-:S01]  /*a600*/  FFMA.FTZ R163, R163, R89, -R113 ;  /* 0x00000059a3a37223 */ /* 0x000fc20000010871 */
[----:B------:R-:W3:Y:S01]  /*a610*/  MUFU.EX2 R12, R12 ;  /* 0x0000000c000c7308 */ /* 0x000ee20000000800 */
[----:B------:R-:W-:-:S01]  /*a620*/  FADD.FTZ R195, R135, R146 ;  /* 0x0000009287c37221 */ /* 0x000fc20000010000 */
[-CC-:B------:R-:W-:Y:S01]  /*a630*/  FFMA.FTZ R187, R196, R89.reuse, -R113.reuse ;  /* 0x00000059c4bb7223 */ /* 0x180fe20000010871 */
[----:B------:R-:W-:-:S01]  /*a640*/  FFMA.FTZ R138, R138, R89, -R113 ;  /* 0x000000598a8a7223 */ /* 0x000fc20000010871 */
[----:B------:R-:W-:Y:S01]  /*a650*/  FFMA.FTZ R139, R139, R89, -R113 ;  /* 0x000000598b8b7223 */ /* 0x000fe20000010871 */
[----:B--2---:R-:W-:-:S01]  /*a660*/  FADD.FTZ R146, R188, R195 ;  /* 0x000000c3bc927221 */ /* 0x004fc20000010000 */
[-CC-:B------:R-:W-:Y:S01]  /*a670*/  FFMA.FTZ R193, R148, R89.reuse, -R113.reuse ;  /* 0x0000005994c17223 */ /* 0x180fe20000010871 */
[----:B------:R-:W-:-:S01]  /*a680*/  FFMA.FTZ R142, R150, R89, -R113 ;  /* 0x00000059968e7223 */ /* 0x000fc20000010871 */
[----:B------:R-:W2:Y:S01]  /*a690*/  MUFU.EX2 R15, R15 ;  /* 0x0000000f000f7308 */ /* 0x000ea20000000800 */
[----:B-1----:R-:W-:-:S01]  /*a6a0*/  FFMA.FTZ R4, R189, R3, R212 ;  /* 0x00000003bd047223 */ /* 0x002fc200000100d4 */
[----:B------:R-:W-:Y:S01]  /*a6b0*/  FADD.FTZ R195, R137, R146 ;  /* 0x0000009289c37221 */ /* 0x000fe20000010000 */
[----:B------:R-:W-:-:S01]  /*a6c0*/  FFMA.FTZ R151, R151, R89, -R113 ;  /* 0x0000005997977223 */ /* 0x000fc20000010871 */
[----:B------:R-:W-:Y:S01]  /*a6d0*/  FFMA.FTZ R122, R122, R89, -R113 ;  /* 0x000000597a7a7223 */ /* 0x000fe20000010871 */
[----:B------:R-:W-:-:S01]  /*a6e0*/  FADD.FTZ R3, R11, R4 ;  /* 0x000000040b037221 */ /* 0x000fc20000010000 */
        /* <DEDUP_REMOVED lines=8> */
[----:B------:R-:W-:-:S02]  /*a770*/  WARPGROUP.DEPBAR.LE gsb0, 0x0 ;  /* 0x00008000000079c5 */ /* 0x000fc40000010000 */
[----:B------:R-:W3:Y:S01]  /*a780*/  MUFU.EX2 R121, R121 ;  /* 0x0000007900797308 */ /* 0x000ee20000000800 */
[----:B--2---:R-:W-:-:S01]  /*a790*/  FADD.FTZ R3, R15, R4 ;  /* 0x000000040f037221 */ /* 0x004fc20000010000 */
[-CC-:B------:R-:W-:Y:S01]  /*a7a0*/  FFMA.FTZ R119, R119, R89.reuse, -R113.reuse ;  /* 0x0000005977777223 */ /* 0x180fe20000010871 */
[----:B------:R-:W-:-:S01]  /*a7b0*/  FFMA.FTZ R115, R115, R89, -R113 ;  /* 0x0000005973737223 */ /* 0x000fc20000010871 */
[----:B------:R-:W-:-:S04]  /*a7c0*/  FFMA.FTZ R92, R92, R89, -R113 ;  /* 0x000000595c5c7223 */ /* 0x000fc80000010871 */
        /* <DEDUP_REMOVED lines=10> */
[----:B------:R3:W-:Y:S01]  /*a870*/  MUFU.EX2 R103, R181 ;  /* 0x000000b500677308 */ /* 0x0007e20000000800 */
[----:B--2---:R-:W-:-:S01]  /*a880*/  FADD.FTZ R146, R168, R195 ;  /* 0x000000c3a8927221 */ /* 0x004fc20000010000 */
[-CC-:B------:R-:W-:Y:S01]  /*a890*/  FFMA.FTZ R195, R116, R89.reuse, -R113.reuse ;  /* 0x0000005974c37223 */ /* 0x180fe20000010871 */
[----:B------:R-:W-:-:S05]  /*a8a0*/  FFMA.FTZ R116, R124, R89, -R113 ;  /* 0x000000597c747223 */ /* 0x000fca0000010871 */
[----:B------:R-:W2:Y:S01]  /*a8b0*/  MUFU.EX2 R141, R141 ;  /* 0x0000008d008d7308 */ /* 0x000ea20000000800 */
[----:B---3--:R-:W-:-:S01]  /*a8c0*/  FFMA.FTZ R181, R192, R89, -R113 ;  /* 0x00000059c0b57223 */ /* 0x008fc20000010871 */
[----:B-1----:R-:W-:-:S06]  /*a8d0*/  FADD.FTZ R3, R171, R4 ;  /* 0x00000004ab037221 */ /* 0x002fcc0000010000 */
[----:B------:R-:W1:Y:S08]  /*a8e0*/  MUFU.EX2 R174, R174 ;  /* 0x000000ae00ae7308 */ /* 0x000e700000000800 */
        /* <DEDUP_REMOVED lines=10> */
[----:B------:R-:W-:-:S05]  /*a990*/  IMAD.U32 R146, RZ, RZ, UR54 ;  /* 0x00000036ff927e24 */ /* 0x000fca000f8e00ff */
[----:B------:R-:W-:Y:S01]  /*a9a0*/  @!P0 LEA R146, R146, UR37, 0x3 ;  /* 0x0000002592928c11 */ /* 0x000fe2000f8e18ff */
        /* <DEDUP_REMOVED lines=41> */
[----:B-1----:R-:W-:-:S04]  /*ac40*/  FADD.FTZ R4, R164, R3 ;  /* 0x00000003a4047221 */ /* 0x002fc80000010000 */
[----:B------:R-:W-:-:S03]  /*ac50*/  FADD.FTZ R3, R169, R4 ;  /* 0x00000004a9037221 */ /* 0x000fc60000010000 */
        /* <DEDUP_REMOVED lines=87> */
[----:B---3--:R-:W-:-:S01]  /*b1d0*/  FADD.FTZ R4, R96, R201 ;  /* 0x000000c960047221 */ /* 0x008fc20000010000 */
[----:B------:R-:W-:-:S06]  /*b1e0*/  FFMA.FTZ R201, R222, R89, -R113 ;  /* 0x00000059dec97223 */ /* 0x000fcc0000010871 */
[----:B------:R-:W3:Y:S01]  /*b1f0*/  MUFU.EX2 R207, R207 ;  /* 0x000000cf00cf7308 */ /* 0x000ee20000000800 */
[----:B--2---:R-:W-:-:S01]  /*b200*/  FADD.FTZ R98, R114, R3 ;  /* 0x0000000372627221 */ /* 0x004fc20000010000 */
[----:B------:R-:W-:-:S05]  /*b210*/  IADD3 R3, -R227, 0xb, RZ ;  /* 0x0000000be3037810 */ /* 0x000fca0007ffe1ff */
[----:B------:R2:W-:Y:S06]  /*b220*/  BAR.ARV R3, 0x100 ;  /* 0x000400030000751d */ /* 0x0005ec0000002000 */
[----:B------:R-:W4:Y:S01]  /*b230*/  MUFU.EX2 R9, R9 ;  /* 0x0000000900097308 */ /* 0x000f220000000800 */
[----:B-1----:R-:W-:-:S01]  /*b240*/  FADD.FTZ R4, R99, R4 ;  /* 0x0000000463047221 */ /* 0x002fc20000010000 */
[----:B--2---:R-:W-:Y:S02]  /*b250*/  @!P0 VIADD R3, R146, 0x2e840 ;  /* 0x0002e84092038836 */ /* 0x004fe40000000000 */
[----:B---3--:R-:W-:-:S01]  /*b260*/  FADD.FTZ R203, R207, R98 ;  /* 0x00000062cfcb7221 */ /* 0x008fc20000010000 */
[-CC-:B------:R-:W-:Y:S01]  /*b270*/  FFMA.FTZ R98, R224, R89.reuse, -R113.reuse ;  /* 0x00000059e0627223 */ /* 0x180fe20000010871 */
[----:B------:R-:W-:-:S01]  /*b280*/  FFMA.FTZ R113, R125, R89, -R113 ;  /* 0x000000597d717223 */ /* 0x000fc20000010871 */
[----:B------:R-:W-:Y:S01]  /*b290*/  @!P0 PRMT R3, RZ, 0x654, R3 ;  /* 0x00000654ff038816 */ /* 0x000fe20000000003 */
[----:B------:R-:W1:Y:S03]  /*b2a0*/  MUFU.EX2 R130, R130 ;  /* 0x0000008200827308 */ /* 0x000e660000000800 */
        /* <DEDUP_REMOVED lines=33> */
[----:B--2---:R-:W-:-:S01]  /*b4c0*/  FADD.FTZ R3, R201, R4 ;  /* 0x00000004c9037221 */ /* 0x004fc20000010000 */
[----:B------:R-:W-:-:S03]  /*b4d0*/  FADD.FTZ R4, R111, R134 ;  /* 0x000000866f047221 */ /* 0x000fc60000010000 */
[----:B-1----:R-:W-:-:S04]  /*b4e0*/  FADD.FTZ R146, R98, R3 ;  /* 0x0000000362927221 */ /* 0x002fc80000010000 */
[----:B---3--:R-:W-:Y:S01]  /*b4f0*/  FADD.FTZ R3, R113, R146 ;  /* 0x0000009271037221 */ /* 0x008fe20000010000 */
[----:B------:R-:W-:Y:S06]  /*b500*/  @!P1 BRA `(.L_x_1704) ;  /* 0x0000000000049947 */ /* 0x000fec0003800000 */
[----:B------:R-:W-:Y:S01]  /*b510*/  BPT.TRAP 0x1 ;  /* 0x000000040000795c */ /* 0x000fe20000300000 */
.L_x_1704:
[----:B------:R-:W-:Y:S01]  /*b520*/  ULEA UR10, UR55, UR37, 0x3 ;  /* 0x00000025370a7291 */ /* 0x000fe2000f8e183f */
[----:B------:R-:W-:Y:S01]  /*b530*/  ISETP.LT.AND P2, PT, R7, UR40, PT ;  /* 0x0000002807007c0c */ /* 0x000fe2000bf41270 */
        /* <DEDUP_REMOVED lines=67> */
[-C--:B------:R-:W-:Y:S01]  /*b970*/  FMUL.FTZ R80, R80, R6.reuse ;  /* 0x0000000650507220 */ /* 0x080fe20000410000 */
[-C--:B------:R-:W-:Y:S01]  /*b980*/  FMUL.FTZ R81, R81, R6.reuse ;  /* 0x0000000651517220 */ /* 0x080fe20000410000 */
[-C--:B------:R-:W-:Y:S01]  /*b990*/  FMUL.FTZ R84, R84, R6.reuse ;  /* 0x0000000654547220 */ /* 0x080fe20000410000 */
        /* <DEDUP_REMOVED lines=56> */
[----:B------:R-:W-:-:S02]  /*bd20*/  IMAD.MOV.U32 R8, RZ, RZ, R90 ;  /* 0x000000ffff087224 */ /* 0x000fc400078e005a */
[----:B------:R-:W-:Y:S02]  /*bd30*/  IMAD.MOV.U32 R6, RZ, RZ, R88 ;  /* 0x000000ffff067224 */ /* 0x000fe400078e0058 */
[----:B------:R-:W-:Y:S02]  /*bd40*/  IMAD.MOV.U32 R9, RZ, RZ, R2 ;  /* 0x000000ffff097224 */ /* 0x000fe400078e0002 */
[----:B------:R-:W-:Y:S01]  /*bd50*/  IMAD.MOV.U32 R201, RZ, RZ, R91 ;  /* 0x000000ffffc97224 */ /* 0x000fe200078e005b */
[----:B------:R-:W-:Y:S06]  /*bd60*/  @P2 BRA `(.L_x_1705) ;  /* 0xffffffac00282947 */ /* 0x000fec000383ffff */
[----:B------:R-:W-:Y:S01]  /*bd70*/  UMOV UR48, UR54 ;  /* 0x0000003600307c82 */ /* 0x000fe20008000000 */
[----:B------:R-:W-:-:S05]  /*bd80*/  UMOV UR41, UR11 ;  /* 0x0000000b00297c82 */ /* 0x000fca0008000000 */
.L_x_1695:
[----:B------:R-:W-:-:S13]  /*bd90*/  ISETP.LE.AND P2, PT, RZ, UR41, PT ;  /* 0x00000029ff007c0c */ /* 0x000fda000bf43270 */
[----:B------:R-:W-:Y:S05]  /*bda0*/  @!P2 BRA `(.L_x_1706) ;  /* 0x0000004000f4a947 */ /* 0x000fea0003800000 */
[----:B------:R-:W-:Y:S01]  /*bdb0*/  IMAD.MOV.U32 R7, RZ, RZ, R90 ;  /* 0x000000ffff077224 */ /* 0x000fe200078e005a */
[----:B------:R-:W-:Y:S01]  /*bdc0*/  UMOV UR40, UR48 ;  /* 0x0000003000287c82 */ /* 0x000fe20008000000 */
[----:B------:R-:W-:Y:S02]  /*bdd0*/  IMAD.MOV.U32 R6, RZ, RZ, R88 ;  /* 0x000000ffff067224 */ /* 0x000fe400078e0058 */
[----:B------:R-:W-:-:S07]  /*bde0*/  IMAD.MOV.U32 R8, RZ, RZ, R2 ;  /* 0x000000ffff087224 */ /* 0x000fce00078e0002 */
.L_x_1716:
        /* <DEDUP_REMOVED lines=9> */
.L_x_1708:
[----:B------:R-:W-:Y:S01]  /*be80*/  ULEA UR6, UR48, UR37, 0x3 ;  /* 0x0000002530067291 */ /* 0x000fe2000f8e183f */
[----:B------:R-:W-:-:S08]  /*be90*/  SHF.L.U32 R9, R2, 0x1f, RZ ;  /* 0x0000001f02097819 */ /* 0x000fd000000006ff */
[----:B------:R1:W2:Y:S01]  /*bea0*/  SYNCS.PHASECHK.TRANS64.TRYWAIT P2, [UR6+0x2e830], R9 ;  /* 0x02e83009ff0075a7 */ /* 0x0002a20008040146 */
[----:B------:R-:W-:Y:S05]  /*beb0*/  @!P1 BRA `(.L_x_1709) ;  /* 0x0000000000049947 */ /* 0x000fea0003800000 */
[----:B------:R-:W-:Y:S01]  /*bec0*/  BPT.TRAP 0x1 ;  /* 0x000000040000795c */ /* 0x000fe20000300000 */
.L_x_1709:
[----:B--2---:R-:W-:Y:S05]  /*bed0*/  @P2 BRA `(.L_x_1707) ;  /* 0x0000000000082947 */ /* 0x004fea0003800000 */
[----:B------:R-:W2:Y:S02]  /*bee0*/  SYNCS.PHASECHK.TRANS64.TRYWAIT P2, [UR6+0x2e830], R9 ;  /* 0x02e83009ff0075a7 */ /* 0x000ea40008040146 */
[----:B--2---:R-:W-:Y:S05]  /*bef0*/  @!P2 BRA `(.L_x_1710) ;  /* 0x0000009c00a8a947 */ /* 0x004fea0003800000 */
.L_x_1707:
[----:B--2---:R-:W2:Y:S01]  /*bf00*/  S2R R10, SR_TID.X ;  /* 0x00000000000a7919 */ /* 0x004ea20000002100 */
[----:B------:R-:W-:Y:S01]  /*bf10*/  R2UR UR45, R5 ;  /* 0x00000000052d72ca */ /* 0x000fe200000e0000 */
[----:B------:R-:W-:Y:S01]  /*bf20*/  UMOV UR19, 0x40000040 ;  /* 0x4000004000137882 */ /* 0x000fe20000000000 */
[----:B------:R-:W-:Y:S01]  /*bf30*/  UMOV UR20, UR16 ;  /* 0x0000001000147c82 */ /* 0x000fe20008000000 */
[----:B------:R-:W-:Y:S01]  /*bf40*/  UMOV UR21, UR17 ;  /* 0x0000001100157c82 */ /* 0x000fe20008000000 */
        /* <DEDUP_REMOVED lines=9> */
[----:B------:R-:W-:Y:S01]  /*bfe0*/  UIMAD UR45, UR48, 0x700, UR45 ;  /* 0x00000700302d78a4 */ /* 0x000fe2000f8e022d */
[----:B------:R-:W-:Y:S01]  /*bff0*/  UMOV UR35, 0x40000040 ;  /* 0x4000004000237882 */ /* 0x000fe20000000000 */
[----:B------:R-:W-:-:S02]  /*c000*/  UMOV UR7, 0x40000040 ;  /* 0x4000004000077882 */ /* 0x000fc40000000000 */
[----:B------:R-:W-:Y:S02]  /*c010*/  UIADD3 UR22, UR45, 0x100, URZ ;  /* 0x000001002d167890 */ /* 0x000fe4000fffe03f */
[----:B------:R-:W-:Y:S02]  /*c020*/  UIADD3 UR26, UR45, 0x200, URZ ;  /* 0x000002002d1a7890 */ /* 0x000fe4000fffe03f */
[----:B------:R-:W-:Y:S01]  /*c030*/  UMOV UR18, UR45 ;  /* 0x0000002d00127c82 */ /* 0x000fe20008000000 */
[----:B------:R-:W-:Y:S02]  /*c040*/  UIADD3 UR30, UR45, 0x300, URZ ;  /* 0x000003002d1e7890 */ /* 0x000fe4000fffe03f */
[----:B------:R-:W-:Y:S02]  /*c050*/  UIADD3 UR34, UR45, 0x400, URZ ;  /* 0x000004002d227890 */ /* 0x000fe4000fffe03f */
[----:B------:R-:W-:Y:S02]  /*c060*/  UIADD3 UR6, UR45, 0x600, URZ ;  /* 0x000006002d067890 */ /* 0x000fe4000fffe03f */
[----:B------:R-:W-:Y:S01]  /*c070*/  UIADD3 UR10, UR45, 0x602, URZ ;  /* 0x000006022d0a7890 */ /* 0x000fe2000fffe03f */
[----:B------:R-:W-:Y:S01]  /*c080*/  UMOV UR11, 0x40000040 ;  /* 0x40000040000b7882 */ /* 0x000fe20000000000 */
[----:B--2---:R-:W-:Y:S01]  /*c090*/  SHF.R.U32.HI R10, RZ, 0x7, R10 ;  /* 0x00000007ff0a7819 */ /* 0x004fe2000001160a */
[----:B------:R-:W-:Y:S01]  /*c0a0*/  UIADD3 UR14, UR45, 0x6, URZ ;  /* 0x000000062d0e7890 */ /* 0x000fe2000fffe03f */
[----:B------:R-:W-:-:S03]  /*c0b0*/  UMOV UR15, 0x40000040 ;  /* 0x40000040000f7882 */ /* 0x000fc60000000000 */
[----:B-1----:R-:W-:-:S05]  /*c0c0*/  VIADD R9, R10, 0x8 ;  /* 0x000000080a097836 */ /* 0x002fca0000000000 */
[----:B------:R1:W-:Y:S06]  /*c0d0*/  BAR.SYNC.DEFER_BLOCKING R9, 0x100 ;  /* 0x000400090000751d */ /* 0x0003ec0000010000 */
        /* <DEDUP_REMOVED lines=155> */
.L_x_1712:
[----:B------:R-:W-:Y:S01]  /*ca90*/  ULEA UR6, UR40, UR37, 0x3 ;  /* 0x0000002528067291 */ /* 0x000fe2000f8e183f */
[----:B------:R-:W-:-:S08]  /*caa0*/  SHF.L.U32 R8, R8, 0x1f, RZ ;  /* 0x0000001f08087819 */ /* 0x000fd000000006ff */
[----:B------:R1:W2:Y:S01]  /*cab0*/  SYNCS.PHASECHK.TRANS64.TRYWAIT P2, [UR6+0x2e850], R8 ;  /* 0x02e85008ff0075a7 */ /* 0x0002a20008040146 */
[----:B------:R-:W-:Y:S05]  /*cac0*/  @!P1 BRA `(.L_x_1713) ;  /* 0x0000000000049947 */ /* 0x000fea0003800000 */
[----:B------:R-:W-:Y:S01]  /*cad0*/  BPT.TRAP 0x1 ;  /* 0x000000040000795c */ /* 0x000fe20000300000 */
.L_x_1713:
[----:B--2---:R-:W-:Y:S05]  /*cae0*/  @P2 BRA `(.L_x_1711) ;  /* 0x0000000000082947 */ /* 0x004fea0003800000 */
[----:B------:R-:W2:Y:S02]  /*caf0*/  SYNCS.PHASECHK.TRANS64.TRYWAIT P2, [UR6+0x2e850], R8 ;  /* 0x02e85008ff0075a7 */ /* 0x000ea40008040146 */
[----:B--2---:R-:W-:Y:S05]  /*cb00*/  @!P2 BRA `(.L_x_1714) ;  /* 0x0000009000bca947 */ /* 0x004fea0003800000 */
.L_x_1711:
[----:B------:R-:W-:Y:S01]  /*cb10*/  UIADD3 UR6, UR37, 0x400, URZ ;  /* 0x0000040025067890 */ /* 0x000fe2000fffe03f */
[----:B------:R-:W-:Y:S01]  /*cb20*/  WARPGROUP.ARRIVE ;  /* 0x00000000000079c5 */ /* 0x000fe20000000000 */
[----:B------:R-:W-:Y:S01]  /*cb30*/  UMOV UR7, 0xc0000010 ;  /* 0xc000001000077882 */ /* 0x000fe20000000000 */
[----:B------:R-:W-:Y:S01]  /*cb40*/  UMOV UR11, 0xc0000010 ;  /* 0xc0000010000b7882 */ /* 0x000fe20000000000 */
[----:B------:R-:W-:Y:S01]  /*cb50*/  USHF.R.U32.HI UR6, URZ, 0x4, UR6 ;  /* 0x000000043f067899 */ /* 0x000fe20008011606 */
[C---:B--2---:R-:W-:Y:S01]  /*cb60*/  FMUL.FTZ R9, R0.reuse, R184 ;  /* 0x000000b800097220 */ /* 0x044fe20000410000 */
[C---:B------:R-:W-:Y:S01]  /*cb70*/  FMUL.FTZ R10, R0.reuse, R186 ;  /* 0x000000ba000a7220 */ /* 0x040fe20000410000 */
[C---:B-1----:R-:W-:Y:S01]  /*cb80*/  FMUL.FTZ R8, R0.reuse, R185 ;  /* 0x000000b900087220 */ /* 0x042fe20000410000 */
        /* <DEDUP_REMOVED lines=141> */
[----:B------:R-:W-:-:S06]  /*d460*/  UMOV UR7, 0xc0000010 ;  /* 0xc000001000077882 */ /* 0x000fcc0000000000 */
[----:B------:R-:W1:Y:S01]  /*d470*/  MUFU.TANH R194, R194 ;  /* 0x000000c200c27308 */ /* 0x000e620000002400 */
[----:B--2---:R-:W-:-:S07]  /*d480*/  FMNMX.FTZ R171, R168, R171, !PT ;  /* 0x000000aba8ab7209 */ /* 0x004fce0007810000 */
[----:B------:R-:W2:Y:S01]  /*d490*/  MUFU.TANH R196, R196 ;  /* 0x000000c400c47308 */ /* 0x000ea20000002400 */
[----:B---3--:R-:W-:Y:S01]  /*d4a0*/  FMNMX.FTZ R173, R170, R173, !PT ;  /* 0x000000adaaad7209 */ /* 0x008fe20007810000 */
[----:B------:R-:W-:Y:S02]  /*d4b0*/  WARPGROUP.DEPBAR.LE gsb0, 0x0 ;  /* 0x00008000000079c5 */ /* 0x000fe40000010000 */
[----:B------:R-:W-:Y:S01]  /*d4c0*/  WARPGROUP.ARRIVE ;  /* 0x00000000000079c5 */ /* 0x000fe20000000000 */
[----:B------:R-:W-:-:S03]  /*d4d0*/  FMUL.FTZ R224, R0, R179 ;  /* 0x000000b300e07220 */ /* 0x000fc60000410000 */
[----:B------:R-:W3:Y:S01]  /*d4e0*/  MUFU.TANH R172, R172 ;  /* 0x000000ac00ac7308 */ /* 0x000ee20000002400 */
[----:B-1----:R-:W-:Y:S01]  /*d4f0*/  FMNMX.FTZ R171, R194, R171, !PT ;  /* 0x000000abc2ab7209 */ /* 0x002fe20007810000 */
[----:B------:R-:W-:Y:S01]  /*d500*/  FMUL.FTZ R226, R0, R181 ;  /* 0x000000b500e27220 */ /* 0x000fe20000410000 */
[----:B------:R-:W1:Y:S01]  /*d510*/  S2R R227, SR_TID.X ;  /* 0x0000000000e37919 */ /* 0x000e620000002100 */
[----:B------:R-:W-:Y:S01]  /*d520*/  QGMMA.64x128x32.F32.E4M3.E4M3 R24, R220, gdesc[UR8], R24, gsb0 ;  /* 0x01e00008dc187df3 */ /* 0x000fe20008000818 */
[----:B------:R-:W-:Y:S01]  /*d530*/  UIADD3 UR10, UR6, 0x200, URZ ;  /* 0x00000200060a7890 */ /* 0x000fe2000fffe03f */
[----:B------:R-:W-:Y:S02]  /*d540*/  UMOV UR11, 0xc0000010 ;  /* 0xc0000010000b7882 */ /* 0x000fe40000000000 */
[----:B------:R-:W4:Y:S01]  /*d550*/  MUFU.TANH R174, R174 ;  /* 0x000000ae00ae7308 */ /* 0x000f220000002400 */
[----:B--2---:R-:W-:-:S07]  /*d560*/  FMNMX.FTZ R173, R196, R173, !PT ;  /* 0x000000adc4ad7209 */ /* 0x004fce0007810000 */
[----:B------:R-:W2:Y:S01]  /*d570*/  MUFU.TANH R198, R198 ;  /* 0x000000c600c67308 */ /* 0x000ea20000002400 */
[----:B---3--:R-:W-:-:S07]  /*d580*/  FMNMX.FTZ R171, R172, R171, !PT ;  /* 0x000000abacab7209 */ /* 0x008fce0007810000 */
[----:B------:R-:W3:Y:S01]  /*d590*/  MUFU.TANH R176, R176 ;  /* 0x000000b000b07308 */ /* 0x000ee20000002400 */
[----:B----4-:R-:W-:-:S07]  /*d5a0*/  FMNMX.FTZ R173, R174, R173, !PT ;  /* 0x000000adaead7209 */ /* 0x010fce0007810000 */
[----:B------:R-:W-:Y:S01]  /*d5b0*/  MUFU.TANH R178, R178 ;  /* 0x000000b200b27308 */ /* 0x000fe20000002400 */
[----:B--2---:R-:W-:Y:S02]  /*d5c0*/  FMNMX.FTZ R171, R198, R171, !PT ;  /* 0x000000abc6ab7209 */ /* 0x004fe40007810000 */
[----:B-1----:R-:W-:-:S05]  /*d5d0*/  SHF.R.U32.HI R227, RZ, 0x7, R227 ;  /* 0x00000007ffe37819 */ /* 0x002fca00000116e3 */
[----:B------:R-:W-:Y:S01]  /*d5e0*/  MUFU.TANH R224, R224 ;  /* 0x000000e000e07308 */ /* 0x000fe20000002400 */
[----:B---3--:R-:W-:-:S07]  /*d5f0*/  FMNMX.FTZ R171, R176, R171, !PT ;  /* 0x000000abb0ab7209 */ /* 0x008fce0007810000 */
        /* <DEDUP_REMOVED lines=14> */
[----:B------:R-:W-:Y:S01]  /*d6e0*/  WARPGROUP.ARRIVE ;  /* 0x00000000000079c5 */ /* 0x000fe20000000000 */
[C---:B------:R-:W-:Y:S01]  /*d6f0*/  FMUL.FTZ R220, R0.reuse, R175 ;  /* 0x000000af00dc7220 */ /* 0x040fe20000410000 */
[----:B------:R-:W-:-:S03]  /*d700*/  FMUL.FTZ R222, R0, R177 ;  /* 0x000000b100de7220 */ /* 0x000fc60000410000 */
[----:B------:R-:W-:Y:S01]  /*d710*/  MUFU.TANH R162, R162 ;  /* 0x000000a200a27308 */ /* 0x000fe20000002400 */
[----:B------:R-:W-:Y:S01]  /*d720*/  QGMMA.64x128x32.F32.E4M3.E4M3 R24, R216, gdesc[UR8], R24, gsb0 ;  /* 0x01e00008d8187df3 */ /* 0x000fe20008000818 */
[----:B------:R-:W-:Y:S01]  /*d730*/  UIADD3 UR10, UR6, 0x300, URZ ;  /* 0x00000300060a7890 */ /* 0x000fe2000fffe03f */
[----:B------:R-:W-:-:S05]  /*d740*/  UMOV UR11, 0xc0000010 ;  /* 0xc0000010000b7882 */ /* 0x000fca0000000000 */
[----:B------:R-:W1:Y:S08]  /*d750*/  MUFU.TANH R220, R220 ;  /* 0x000000dc00dc7308 */ /* 0x000e700000002400 */
[----:B------:R-:W2:Y:S08]  /*d760*/  MUFU.TANH R222, R222 ;  /* 0x000000de00de7308 */ /* 0x000eb00000002400 */
[----:B------:R-:W3:Y:S01]  /*d770*/  MUFU.TANH R161, R161 ;  /* 0x000000a100a17308 */ /* 0x000ee20000002400 */
[----:B-1----:R-:W-:-:S04]  /*d780*/  FMNMX.FTZ R173, R220, R173, !PT ;  /* 0x000000addcad7209 */ /* 0x002fc80007810000 */
[----:B------:R-:W-:-:S03]  /*d790*/  FMNMX.FTZ R173, R178, R173, !PT ;  /* 0x000000adb2ad7209 */ /* 0x000fc60007810000 */
[----:B------:R-:W1:Y:S01]  /*d7a0*/  MUFU.TANH R163, R163 ;  /* 0x000000a300a37308 */ /* 0x000e620000002400 */
[----:B--2---:R-:W-:Y:S02]  /*d7b0*/  FMNMX.FTZ R171, R222, R171, !PT ;  /* 0x000000abdeab7209 */ /* 0x004fe40007810000 */
[----:B------:R-:W-:Y:S02]  /*d7c0*/  FMNMX.FTZ R173, R224, R173, !PT ;  /* 0x000000ade0ad7209 */ /* 0x000fe40007810000 */
[----:B------:R-:W-:Y:S02]  /*d7d0*/  FMNMX.FTZ R171, R180, R171, !PT ;  /* 0x000000abb4ab7209 */ /* 0x000fe40007810000 */
[----:B------:R-:W-:Y:S01]  /*d7e0*/  FMNMX.FTZ R173, R182, R173, !PT ;  /* 0x000000adb6ad7209 */ /* 0x000fe20007810000 */
[----:B------:R-:W2:Y:S01]  /*d7f0*/  MUFU.TANH R164, R164 ;  /* 0x000000a400a47308 */ /* 0x000ea20000002400 */
[----:B------:R-:W-:Y:S02]  /*d800*/  FMNMX.FTZ R171, R226, R171, !PT ;  /* 0x000000abe2ab7209 */ /* 0x000fe40007810000 */
[----:B------:R-:W-:-:S02]  /*d810*/  FMNMX.FTZ R173, R169, R173, !PT ;  /* 0x000000ada9ad7209 */ /* 0x000fc40007810000 */
[----:B------:R-:W-:Y:S02]  /*d820*/  FMNMX.FTZ R171, R152, R171, !PT ;  /* 0x000000ab98ab7209 */ /* 0x000fe40007810000 */
[----:B------:R-:W-:Y:S01]  /*d830*/  FMNMX.FTZ R173, R154, R173, !PT ;  /* 0x000000ad9aad7209 */ /* 0x000fe20007810000 */
[----:B------:R-:W4:Y:S01]  /*d840*/  MUFU.TANH R166, R166 ;  /* 0x000000a600a67308 */ /* 0x000f220000002400 */
[----:B------:R-:W-:Y:S02]  /*d850*/  FMNMX.FTZ R171, R153, R171, !PT ;  /* 0x000000ab99ab7209 */ /* 0x000fe40007810000 */
[----:B------:R-:W-:Y:S02]  /*d860*/  FMNMX.FTZ R173, R155, R173, !PT ;  /* 0x000000ad9bad7209 */ /* 0x000fe40007810000 */
[----:B------:R-:W-:Y:S02]  /*d870*/  FMNMX.FTZ R171, R156, R171, !PT ;  /* 0x000000ab9cab7209 */ /* 0x000fe40007810000 */
[----:B------:R-:W-:Y:S01]  /*d880*/  FMNMX.FTZ R173, R158, R173, !PT ;  /* 0x000000ad9ead7209 */ /* 0x000fe20007810000 */
[----:B------:R-:W5:Y:S01]  /*d890*/  MUFU.TANH R165, R165 ;  /* 0x000000a500a57308 */ /* 0x000f620000002400 */
[----:B------:R-:W-:-:S02]  /*d8a0*/  FMNMX.FTZ R171, R157, R171, !PT ;  /* 0x000000ab9dab7209 */ /* 0x000fc40007810000 */
[----:B------:R-:W-:Y:S02]  /*d8b0*/  FMNMX.FTZ R173, R159, R173, !PT ;  /* 0x000000ad9fad7209 */ /* 0x000fe40007810000 */
[----:B------:R-:W-:Y:S01]  /*d8c0*/  FMNMX.FTZ R175, R160, R171, !PT ;  /* 0x000000aba0af7209 */ /* 0x000fe20007810000 */
[----:B------:R-:W-:Y:S01]  /*d8d0*/  FMUL.FTZ R171, R0, R88 ;  /* 0x0000005800ab7220 */ /* 0x000fe20000410000 */
[----:B------:R-:W-:Y:S01]  /*d8e0*/  FMNMX.FTZ R88, R162, R173, !PT ;  /* 0x000000ada2587209 */ /* 0x000fe20007810000 */
[----:B------:R-:W5:Y:S01]  /*d8f0*/  MUFU.TANH R167, R167 ;  /* 0x000000a700a77308 */ /* 0x000f620000002400 */
[----:B---3--:R-:W-:Y:S01]  /*d900*/  FMNMX.FTZ R175, R161, R175, !PT ;  /* 0x000000afa1af7209 */ /* 0x008fe20007810000 */
[----:B------:R-:W-:Y:S01]  /*d910*/  FMUL.FTZ R173, R0, R89 ;  /* 0x0000005900ad7220 */ /* 0x000fe20000410000 */
[----:B-1----:R-:W-:Y:S02]  /*d920*/  FMNMX.FTZ R177, R163, R88, !PT ;  /* 0x00000058a3b17209 */ /* 0x002fe40007810000 */
[----:B--2---:R-:W-:Y:S01]  /*d930*/  FMNMX.FTZ R88, R164, R175, !PT ;  /* 0x000000afa4587209 */ /* 0x004fe20007810000 */
[----:B------:R-:W-:Y:S01]  /*d940*/  FMUL.FTZ R175, R0, R90 ;  /* 0x0000005a00af7220 */ /* 0x000fe20000410000 */
[----:B----4-:R-:W-:Y:S01]  /*d950*/  FMNMX.FTZ R177, R166, R177, !PT ;  /* 0x000000b1a6b17209 */ /* 0x010fe20007810000 */
[----:B------:R-:W1:Y:S01]  /*d960*/  MUFU.TANH R136, R136 ;  /* 0x0000008800887308 */ /* 0x000e620000002400 */
[----:B-----5:R-:W-:-:S07]  /*d970*/  FMNMX.FTZ R89, R165, R88, !PT ;  /* 0x00000058a5597209 */ /* 0x020fce0007810000 */
[----:B------:R-:W2:Y:S01]  /*d980*/  MUFU.TANH R138, R138 ;  /* 0x0000008a008a7308 */ /* 0x000ea20000002400 */
[----:B------:R-:W-:-:S07]  /*d990*/  FMNMX.FTZ R177, R167, R177, !PT ;  /* 0x000000b1a7b17209 */ /* 0x000fce0007810000 */
        /* <DEDUP_REMOVED lines=15> */
[----:B------:R-:W-:Y:S02]  /*da90*/  WARPGROUP.DEPBAR.LE gsb0, 0x0 ;  /* 0x00008000000079c5 */ /* 0x000fe40000010000 */
[----:B------:R-:W-:Y:S01]  /*daa0*/  WARPGROUP.ARRIVE ;  /* 0x00000000000079c5 */ /* 0x000fe20000000000 */
[----:B--2---:R-:W-:-:S04]  /*dab0*/  FMNMX.FTZ R177, R143, R90, !PT ;  /* 0x0000005a8fb17209 */ /* 0x004fc80007810000 */
[----:B------:R-:W2:Y:S01]  /*dac0*/  MUFU.TANH R145, R145 ;  /* 0x0000009100917308 */ /* 0x000ea20000002400 */
[----:B------:R-:W-:Y:S01]  /*dad0*/  QGMMA.64x128x32.F32.E4M3.E4M3 R24, R212, gdesc[UR8], R24, gsb0 ;  /* 0x01e00008d4187df3 */ /* 0x000fe20008000818 */
[----:B---3--:R-:W-:Y:S01]  /*dae0*/  FMNMX.FTZ R88, R144, R89, !PT ;  /* 0x0000005990587209 */ /* 0x008fe20007810000 */
        /* <DEDUP_REMOVED lines=36> */
[----:B------:R-:W-:-:S06]  /*dd30*/  WARPGROUP.DEPBAR.LE gsb0, 0x0 ;  /* 0x00008000000079c5 */ /* 0x000fcc0000010000 */
[----:B------:R-:W2:Y:S01]  /*dd40*/  MUFU.TANH R132, R132 ;  /* 0x0000008400847308 */ /* 0x000ea20000002400 */
[----:B---3--:R-:W-:Y:S01]  /*dd50*/  FMNMX.FTZ R89, R129, R88, !PT ;  /* 0x0000005881597209 */ /* 0x008fe20007810000 */
[----:B------:R-:W-:-:S06]  /*dd60*/  WARPGROUP.ARRIVE ;  /* 0x00000000000079c5 */ /* 0x000fcc0000000000 */
[----:B------:R-:W3:Y:S01]  /*dd70*/  MUFU.TANH R134, R134 ;  /* 0x0000008600867308 */ /* 0x000ee20000002400 */
[----:B-1----:R-:W-:Y:S01]  /*dd80*/  FMNMX.FTZ R177, R131, R90, !PT ;  /* 0x0000005a83b17209 */ /* 0x002fe20007810000 */
[----:B------:R-:W-:Y:S01]  /*dd90*/  QGMMA.64x128x32.F32.E4M3.E4M3 R24, R208, gdesc[UR8], R24, gsb0 ;  /* 0x01e00008d0187df3 */ /* 0x000fe20008000818 */
[----:B------:R-:W-:Y:S01]  /*dda0*/  UIADD3 UR10, UR6, 0x500, URZ ;  /* 0x00000500060a7890 */ /* 0x000fe2000fffe03f */
[----:B------:R-:W-:Y:S01]  /*ddb0*/  UMOV UR11, 0xc0000010 ;  /* 0xc0000010000b7882 */ /* 0x000fe20000000000 */
[----:B------:R-:W-:-:S03]  /*ddc0*/  UIADD3 UR6, UR6, 0x600, URZ ;  /* 0x0000060006067890 */ /* 0x000fc6000fffe03f */
        /* <DEDUP_REMOVED lines=35> */
[----:B-1----:R-:W-:Y:S01]  /*e000*/  FMNMX.FTZ R90, R118, R177, !PT ;  /* 0x000000b1765a7209 */ /* 0x002fe20007810000 */
[----:B------:R-:W-:Y:S02]  /*e010*/  WARPGROUP.DEPBAR.LE gsb0, 0x0 ;  /* 0x00008000000079c5 */ /* 0x000fe40000010000 */
[----:B------:R-:W-:-:S04]  /*e020*/  WARPGROUP.ARRIVE ;  /* 0x00000000000079c5 */ /* 0x000fc80000000000 */
[----:B------:R-:W1:Y:S01]  /*e030*/  MUFU.TANH R171, R171 ;  /* 0x000000ab00ab7308 */ /* 0x000e620000002400 */
[----:B--2---:R-:W-:Y:S01]  /*e040*/  FMNMX.FTZ R88, R117, R88, !PT ;  /* 0x0000005875587209 */ /* 0x004fe20007810000 */
[----:B------:R-:W-:Y:S06]  /*e050*/  QGMMA.64x128x32.F32.E4M3.E4M3 R24, R204, gdesc[UR8], R24, gsb0 ;  /* 0x01e00008cc187df3 */ /* 0x000fec0008000818 */
        /* <DEDUP_REMOVED lines=27> */
[----:B-1----:R-:W-:Y:S02]  /*e210*/  FMNMX.FTZ R88, R100, R89, !PT ;  /* 0x0000005964587209 */ /* 0x002fe40007810000 */
[----:B------:R-:W1:Y:S05]  /*e220*/  LDC R89, c[0x0][0x988] ;  /* 0x00026200ff597b82 */ /* 0x000e6a0000000800 */
[----:B------:R-:W4:Y:S01]  /*e230*/  MUFU.TANH R103, R103 ;  /* 0x0000006700677308 */ /* 0x000f220000002400 */
[----:B--2---:R-:W-:Y:S02]  /*e240*/  FMNMX.FTZ R90, R102, R177, !PT ;  /* 0x000000b1665a7209 */ /* 0x004fe40007810000 */
[----:B---3--:R-:W-:-:S05]  /*e250*/  FMNMX.FTZ R177, R101, R88, !PT ;  /* 0x0000005865b17209 */ /* 0x008fca0007810000 */
[----:B------:R-:W2:Y:S01]  /*e260*/  SHFL.BFLY PT, R88, R177, 0x2, 0x1f ;  /* 0x0c401f00b1587f89 */ /* 0x000ea200000e0000 */
[----:B----4-:R-:W-:-:S05]  /*e270*/  FMNMX.FTZ R179, R103, R90, !PT ;  /* 0x0000005a67b37209 */ /* 0x010fca0007810000 */
[----:B------:R-:W3:Y:S01]  /*e280*/  SHFL.BFLY PT, R90, R179, 0x2, 0x1f ;  /* 0x0c401f00b35a7f89 */ /* 0x000ee200000e0000 */
[----:B------:R-:W-:Y:S02]  /*e290*/  WARPGROUP.DEPBAR.LE gsb0, 0x0 ;  /* 0x00008000000079c5 */ /* 0x000fe40000010000 */
[----:B------:R-:W-:-:S06]  /*e2a0*/  WARPGROUP.ARRIVE ;  /* 0x00000000000079c5 */ /* 0x000fcc0000000000 */
[----:B------:R-:W-:Y:S01]  /*e2b0*/  QGMMA.64x128x32.F32.E4M3.E4M3 R24, R200, gdesc[UR4], R24, gsb0 ;  /* 0x01e00004c8187df3 */ /* 0x000fe20008000818 */
[----:B--2---:R-:W-:-:S05]  /*e2c0*/  FMNMX.FTZ R181, R177, R88, !PT ;  /* 0x00000058b1b57209 */ /* 0x004fca0007810000 */
[----:B------:R-:W2:Y:S01]  /*e2d0*/  SHFL.BFLY PT, R88, R181, 0x1, 0x1f ;  /* 0x0c201f00b5587f89 */ /* 0x000ea200000e0000 */
[----:B---3--:R-:W-:-:S05]  /*e2e0*/  FMNMX.FTZ R183, R179, R90, !PT ;  /* 0x0000005ab3b77209 */ /* 0x008fca0007810000 */
[----:B------:R-:W3:Y:S01]  /*e2f0*/  SHFL.BFLY PT, R90, R183, 0x1, 0x1f ;  /* 0x0c201f00b75a7f89 */ /* 0x000ee200000e0000 */
[----:B--2---:R-:W-:-:S05]  /*e300*/  FMNMX.FTZ R88, R181, R88, !PT ;  /* 0x00000058b5587209 */ /* 0x004fca0007810000 */
[C---:B------:R-:W-:Y:S01]  /*e310*/  FADD.FTZ R6, -R88.reuse, R6 ;  /* 0x0000000658067221 */ /* 0x040fe20000010100 */
[----:B-1----:R-:W-:-:S01]  /*e320*/  FFMA.FTZ R216, R88, R89, -8 ;  /* 0xc100000058d87423 */ /* 0x002fc20000010059 */
[----:B---3--:R-:W-:Y:S02]  /*e330*/  FMNMX.FTZ R90, R183, R90, !PT ;  /* 0x0000005ab75a7209 */ /* 0x008fe40007810000 */
[-C--:B------:R-:W-:Y:S01]  /*e340*/  FMUL.FTZ R177, R6, R89.reuse ;  /* 0x0000005906b17220 */ /* 0x080fe20000410000 */
[-CC-:B------:R-:W-:Y:S01]  /*e350*/  FFMA.FTZ R218, R9, R89.reuse, -R216.reuse ;  /* 0x0000005909da7223 */ /* 0x180fe200000108d8 */
[----:B------:R-:W-:-:S01]  /*e360*/  FFMA.FTZ R9, R8, R89, -R216 ;  /* 0x0000005908097223 */ /* 0x000fc200000108d8 */
[----:B------:R-:W-:Y:S01]  /*e370*/  FFMA.FTZ R8, R12, R89, -R216 ;  /* 0x000000590c087223 */ /* 0x000fe200000108d8 */
[----:B------:R-:W-:-:S01]  /*e380*/  FADD.FTZ R6, -R90, R7 ;  /* 0x000000075a067221 */ /* 0x000fc20000010100 */
[-CC-:B------:R-:W-:Y:S01]  /*e390*/  FFMA.FTZ R12, R20, R89.reuse, -R216.reuse ;  /* 0x00000059140c7223 */ /* 0x180fe200000108d8 */
[----:B------:R1:W-:Y:S01]  /*e3a0*/  MUFU.EX2 R7, R177 ;  /* 0x000000b100077308 */ /* 0x0003e20000000800 */
[----:B------:R-:W-:-:S01]  /*e3b0*/  FFMA.FTZ R20, R186, R89, -R216 ;  /* 0x00000059ba147223 */ /* 0x000fc200000108d8 */
[-CC-:B------:R-:W-:Y:S01]  /*e3c0*/  FFMA.FTZ R186, R173, R89.reuse, -R216.reuse ;  /* 0x00000059adba7223 */ /* 0x180fe200000108d8 */
[-C--:B------:R-:W-:Y:S01]  /*e3d0*/  FMUL.FTZ R6, R6, R89.reuse ;  /* 0x0000005906067220 */ /* 0x080fe20000410000 */
[-CC-:B------:R-:W-:Y:S01]  /*e3e0*/  FFMA.FTZ R13, R13, R89.reuse, -R216.reuse ;  /* 0x000000590d0d7223 */ /* 0x180fe200000108d8 */
[----:B------:R-:W-:-:S01]  /*e3f0*/  FFMA.FTZ R21, R21, R89, -R216 ;  /* 0x0000005915157223 */ /* 0x000fc200000108d8 */
[-CC-:B------:R-:W-:Y:S01]  /*e400*/  FFMA.FTZ R168, R168, R89.reuse, -R216.reuse ;  /* 0x00000059a8a87223 */ /* 0x180fe200000108d8 */
[----:B------:R-:W-:-:S01]  /*e410*/  FFMA.FTZ R179, R194, R89, -R216 ;  /* 0x00000059c2b37223 */ /* 0x000fc200000108d8 */
[----:B------:R-:W2:Y:S01]  /*e420*/  MUFU.EX2 R218, R218 ;  /* 0x000000da00da7308 */ /* 0x000ea20000000800 */
[----:B-1----:R-:W-:-:S01]  /*e430*/  FFMA.FTZ R177, R188, R89, -R216 ;  /* 0x00000059bcb17223 */ /* 0x002fc200000108d8 */
[-C--:B------:R-:W-:Y:S01]  /*e440*/  FFMA.FTZ R188, R90, R89.reuse, -8 ;  /* 0xc10000005abc7423 */ /* 0x080fe20000010059 */
        /* <DEDUP_REMOVED lines=14> */
[----:B--2---:R-:W-:-:S01]  /*e530*/  FFMA.FTZ R4, R7, R4, R218 ;  /* 0x0000000407047223 */ /* 0x004fc200000100da */
[-CC-:B------:R-:W-:Y:S01]  /*e540*/  FFMA.FTZ R189, R196, R89.reuse, -R188.reuse ;  /* 0x00000059c4bd7223 */ /* 0x180fe200000108bc */
[----:B------:R-:W-:-:S01]  /*e550*/  FFMA.FTZ R174, R174, R89, -R188 ;  /* 0x00000059aeae7223 */ /* 0x000fc200000108bc */
[-CC-:B------:R-:W-:Y:S01]  /*e560*/  FFMA.FTZ R191, R220, R89.reuse, -R188.reuse ;  /* 0x00000059dcbf7223 */ /* 0x180fe200000108bc */
[----:B------:R-:W-:-:S01]  /*e570*/  FFMA.FTZ R178, R178, R89, -R188 ;  /* 0x00000059b2b27223 */ /* 0x000fc200000108bc */
[-C--:B------:R-:W-:Y:S01]  /*e580*/  FFMA.FTZ R183, R222, R89.reuse, -R216 ;  /* 0x00000059deb77223 */ /* 0x080fe200000108d8 */
[----:B------:R-:W-:-:S01]  /*e590*/  FFMA.FTZ R193, R224, R89, -R188 ;  /* 0x00000059e0c17223 */ /* 0x000fc200000108bc */
[----:B------:R-:W2:Y:S01]  /*e5a0*/  MUFU.EX2 R9, R9 ;  /* 0x0000000900097308 */ /* 0x000ea20000000800 */
        /* <DEDUP_REMOVED lines=24> */
[----:B---3--:R-:W-:-:S01]  /*e730*/  FADD.FTZ R4, R10, R3 ;  /* 0x000000030a047221 */ /* 0x008fc20000010000 */
[-C--:B------:R-:W-:Y:S01]  /*e740*/  FFMA.FTZ R167, R167, R89.reuse, -R188 ;  /* 0x00000059a7a77223 */ /* 0x080fe200000108bc */
[----:B------:R-:W-:-:S01]  /*e750*/  FFMA.FTZ R136, R136, R89, -R216 ;  /* 0x0000005988887223 */ /* 0x000fc200000108d8 */
[-C--:B------:R-:W-:Y:S01]  /*e760*/  FFMA.FTZ R138, R138, R89.reuse, -R188 ;  /* 0x000000598a8a7223 */ /* 0x080fe200000108bc */
[----:B------:R-:W-:-:S01]  /*e770*/  FFMA.FTZ R137, R137, R89, -R216 ;  /* 0x0000005989897223 */ /* 0x000fc200000108d8 */
[-C--:B------:R-:W-:Y:S01]  /*e780*/  FFMA.FTZ R139, R139, R89.reuse, -R188 ;  /* 0x000000598b8b7223 */ /* 0x080fe200000108bc */
[----:B------:R-:W-:-:S01]  /*e790*/  FFMA.FTZ R140, R140, R89, -R216 ;  /* 0x000000598c8c7223 */ /* 0x000fc200000108d8 */
[----:B------:R-:W3:Y:S01]  /*e7a0*/  MUFU.EX2 R13, R13 ;  /* 0x0000000d000d7308 */ /* 0x000ee20000000800 */
        /* <DEDUP_REMOVED lines=61> */
[-CC-:B------:R-:W-:Y:S01]  /*eb80*/  FFMA.FTZ R93, R93, R89.reuse, -R216.reuse ;  /* 0x000000595d5d7223 */ /* 0x180fe200000108d8 */
[----:B------:R-:W-:-:S01]  /*eb90*/  FFMA.FTZ R96, R96, R89, -R216 ;  /* 0x0000005960607223 */ /* 0x000fc200000108d8 */
[----:B------:R-:W2:Y:S01]  /*eba0*/  MUFU.EX2 R177, R177 ;  /* 0x000000b100b17308 */ /* 0x000ea20000000800 */
[----:B---3--:R-:W-:-:S01]  /*ebb0*/  FADD.FTZ R192, R20, R195 ;  /* 0x000000c314c07221 */ /* 0x008fc20000010000 */
[-CC-:B------:R-:W-:Y:S01]  /*ebc0*/  FFMA.FTZ R97, R97, R89.reuse, -R216.reuse ;  /* 0x0000005961617223 */ /* 0x180fe200000108d8 */
[----:B------:R-:W-:-:S01]  /*ebd0*/  FFMA.FTZ R100, R100, R89, -R216 ;  /* 0x0000005964647223 */ /* 0x000fc200000108d8 */
[----:B------:R-:W-:Y:S01]  /*ebe0*/  IADD3 R196, -R227, 0xb, RZ ;  /* 0x0000000be3c47810 */ /* 0x000fe20007ffe1ff */
[----:B------:R-:W-:-:S01]  /*ebf0*/  FFMA.FTZ R101, R101, R89, -R216 ;  /* 0x0000005965657223 */ /* 0x000fc200000108d8 */
[----:B------:R-:W-:-:S02]  /*ec00*/  WARPGROUP.DEPBAR.LE gsb0, 0x0 ;  /* 0x00008000000079c5 */ /* 0x000fc40000010000 */
        /* <DEDUP_REMOVED lines=144> */
[-CC-:B------:R-:W-:Y:S01]  /*f510*/  FFMA.FTZ R94, R95, R89.reuse, -R188.reuse ;  /* 0x000000595f5e7223 */ /* 0x180fe200000108bc */
        /* <DEDUP_REMOVED lines=17> */
[-CC-:B------:R-:W-:Y:S01]  /*f630*/  FFMA.FTZ R98, R99, R89.reuse, -R188.reuse ;  /* 0x0000005963627223 */ /* 0x180fe200000108bc */
[----:B------:R-:W-:-:S01]  /*f640*/  FFMA.FTZ R99, R102, R89, -R188 ;  /* 0x0000005966637223 */ /* 0x000fc200000108bc */
[----:B------:R-:W-:-:S04]  /*f650*/  FFMA.FTZ R102, R103, R89, -R188 ;  /* 0x0000005967667223 */ /* 0x000fc800000108bc */
[----:B------:R-:W1:Y:S01]  /*f660*/  MUFU.EX2 R117, R117 ;  /* 0x0000007500757308 */ /* 0x000e620000000800 */
[----:B--2---:R-:W-:-:S01]  /*f670*/  FADD.FTZ R4, R116, R3 ;  /* 0x0000000374047221 */ /* 0x004fc20000010000 */
[----:B------:R-:W-:-:S05]  /*f680*/  IMAD.U32 R3, RZ, RZ, UR48 ;  /* 0x00000030ff037e24 */ /* 0x000fca000f8e00ff */
[----:B------:R-:W-:Y:S01]  /*f690*/  @!P0 LEA R3, R3, UR37, 0x3 ;  /* 0x0000002503038c11 */ /* 0x000fe2000f8e18ff */
[----:B------:R-:W2:Y:S01]  /*f6a0*/  MUFU.EX2 R119, R119 ;  /* 0x0000007700777308 */ /* 0x000ea20000000800 */
[----:B---3--:R-:W-:-:S03]  /*f6b0*/  FADD.FTZ R194, R118, R195 ;  /* 0x000000c376c27221 */ /* 0x008fc60000010000 */
[----:B------:R-:W-:-:S04]  /*f6c0*/  @!P0 VIADD R3, R3, 0x2e840 ;  /* 0x0002e84003038836 */ /* 0x000fc80000000000 */
[----:B------:R-:W3:Y:S01]  /*f6d0*/  MUFU.EX2 R171, R171 ;  /* 0x000000ab00ab7308 */ /* 0x000ee20000000800 */
[----:B-1----:R-:W-:-:S01]  /*f6e0*/  FADD.FTZ R4, R117, R4 ;  /* 0x0000000475047221 */ /* 0x002fc20000010000 */
[----:B------:R-:W-:Y:S01]  /*f6f0*/  @!P0 PRMT R3, RZ, 0x654, R3 ;  /* 0x00000654ff038816 */ /* 0x000fe20000000003 */
[----:B------:R1:W-:Y:S06]  /*f700*/  BAR.ARV R196, 0x100 ;  /* 0x000400c40000751d */ /* 0x0003ec0000002000 */
[----:B------:R-:W4:Y:S01]  /*f710*/  MUFU.EX2 R175, R175 ;  /* 0x000000af00af7308 */ /* 0x000f220000000800 */
[----:B--2---:R-:W-:-:S01]  /*f720*/  FADD.FTZ R194, R119, R194 ;  /* 0x000000c277c27221 */ /* 0x004fc20000010000 */
[----:B------:R2:W-:Y:S06]  /*f730*/  @!P0 SYNCS.ARRIVE.TRANS64.RED.A1T0 RZ, [R3+URZ], RZ ;  /* 0x000000ff03ff89a7 */ /* 0x0005ec000810043f */
[----:B------:R-:W5:Y:S01]  /*f740*/  MUFU.EX2 R186, R186 ;  /* 0x000000ba00ba7308 */ /* 0x000f620000000800 */
[----:B---3--:R-:W-:-:S07]  /*f750*/  FADD.FTZ R195, R171, R4 ;  /* 0x00000004abc37221 */ /* 0x008fce0000010000 */
[----:B------:R-:W3:Y:S01]  /*f760*/  MUFU.EX2 R192, R192 ;  /* 0x000000c000c07308 */ /* 0x000ee20000000800 */
[----:B----4-:R-:W-:-:S07]  /*f770*/  FADD.FTZ R197, R175, R194 ;  /* 0x000000c2afc57221 */ /* 0x010fce0000010000 */
[----:B------:R-:W4:Y:S01]  /*f780*/  MUFU.EX2 R92, R92 ;  /* 0x0000005c005c7308 */ /* 0x000f220000000800 */
[----:B-----5:R-:W-:-:S07]  /*f790*/  FADD.FTZ R195, R186, R195 ;  /* 0x000000c3bac37221 */ /* 0x020fce0000010000 */
[----:B------:R-:W5:Y:S01]  /*f7a0*/  MUFU.EX2 R91, R91 ;  /* 0x0000005b005b7308 */ /* 0x000f620000000800 */
[----:B---3--:R-:W-:-:S07]  /*f7b0*/  FADD.FTZ R4, R192, R197 ;  /* 0x000000c5c0047221 */ /* 0x008fce0000010000 */
[----:B------:R-:W2:Y:S01]  /*f7c0*/  MUFU.EX2 R93, R93 ;  /* 0x0000005d005d7308 */ /* 0x000ea20000000800 */
[----:B----4-:R-:W-:-:S07]  /*f7d0*/  FADD.FTZ R188, R92, R195 ;  /* 0x000000c35cbc7221 */ /* 0x010fce0000010000 */
[----:B------:R-:W3:Y:S01]  /*f7e0*/  MUFU.EX2 R94, R94 ;  /* 0x0000005e005e7308 */ /* 0x000ee20000000800 */
[----:B-----5:R-:W-:-:S07]  /*f7f0*/  FADD.FTZ R103, R91, R4 ;  /* 0x000000045b677221 */ /* 0x020fce0000010000 */
[----:B------:R-:W4:Y:S01]  /*f800*/  MUFU.EX2 R96, R96 ;  /* 0x0000006000607308 */ /* 0x000f220000000800 */
[----:B--2---:R-:W-:-:S07]  /*f810*/  FADD.FTZ R3, R93, R188 ;  /* 0x000000bc5d037221 */ /* 0x004fce0000010000 */
[----:B------:R-:W2:Y:S01]  /*f820*/  MUFU.EX2 R95, R95 ;  /* 0x0000005f005f7308 */ /* 0x000ea20000000800 */
[----:B---3--:R-:W-:-:S07]  /*f830*/  FADD.FTZ R4, R94, R103 ;  /* 0x000000675e047221 */ /* 0x008fce0000010000 */
[----:B------:R-:W3:Y:S01]  /*f840*/  MUFU.EX2 R97, R97 ;  /* 0x0000006100617308 */ /* 0x000ee20000000800 */
[----:B----4-:R-:W-:-:S07]  /*f850*/  FADD.FTZ R188, R96, R3 ;  /* 0x0000000360bc7221 */ /* 0x010fce0000010000 */
        /* <DEDUP_REMOVED lines=9> */
[----:B---3--:R-:W-:-:S01]  /*f8f0*/  FADD.FTZ R3, R99, R4 ;  /* 0x0000000463037221 */ /* 0x008fc20000010000 */
[----:B----4-:R-:W-:-:S03]  /*f900*/  FADD.FTZ R4, R101, R188 ;  /* 0x000000bc65047221 */ /* 0x010fc60000010000 */
[----:B--2---:R-:W-:Y:S01]  /*f910*/  FADD.FTZ R3, R102, R3 ;  /* 0x0000000366037221 */ /* 0x004fe20000010000 */
[----:B-1----:R-:W-:Y:S06]  /*f920*/  @!P1 BRA `(.L_x_1715) ;  /* 0x0000000000049947 */ /* 0x002fec0003800000 */
[----:B------:R-:W-:Y:S01]  /*f930*/  BPT.TRAP 0x1 ;  /* 0x000000040000795c */ /* 0x000fe20000300000 */
.L_x_1715:
        /* <DEDUP_REMOVED lines=13> */
[----:B------:R-:W-:Y:S01]  /*fa10*/  F2FP.SATFINITE.E4M3.F32.PACK_AB_MERGE_C R174, R191, R174, RZ ;  /* 0x000000aebfae723e */ /* 0x000fe200048070ff */
[-C--:B------:R-:W-:Y:S01]  /*fa20*/  FMUL.FTZ R25, R25, R7.reuse ;  /* 0x0000000719197220 */ /* 0x080fe20000410000 */
[----:B------:R-:W-:Y:S01]  /*fa30*/  F2FP.SATFINITE.E4M3.F32.PACK_AB_MERGE_C R180, R187, R180, RZ ;  /* 0x000000b4bbb4723e */ /* 0x000fe200048070ff */
[-C--:B------:R-:W-:Y:S01]  /*fa40*/  FMUL.FTZ R28, R28, R7.reuse ;  /* 0x000000071c1c7220 */ /* 0x080fe20000410000 */
[----:B------:R-:W-:Y:S01]  /*fa50*/  F2FP.SATFINITE.E4M3.F32.PACK_AB_MERGE_C R169, R169, R182, RZ ;  /* 0x000000b6a9a9723e */ /* 0x000fe200048070ff */
[----:B------:R-:W-:Y:S01]  /*fa60*/  SYNCS.ARRIVE.TRANS64.RED.A1T0 RZ, [UR6], RZ ;  /* 0x000000ffffff79a7 */ /* 0x000fe20008100406 */
        /* <DEDUP_REMOVED lines=111> */
[----:B------:R-:W-:Y:S01]  /*10160*/  F2FP.SATFINITE.E4M3.F32.PACK_AB_MERGE_C R203, R98, R95, R99 ;  /* 0x0000005f62cb723e */ /* 0x000fe20004807063 */
[----:B------:R-:W-:Y:S06]  /*10170*/  @P2 BRA `(.L_x_1716) ;  /* 0xffffffbc001c2947 */ /* 0x000fec000383ffff */
.L_x_1706:
[----:B------:R-:W-:Y:S06]  /*10180*/  BAR.ARV 0x8, 0x120 ;  /* 0x0204800000007b1d */ /* 0x000fec0000002000 */
[----:B------:R-:W-:Y:S05]  /*10190*/  @!P1 BRA `(.L_x_1717) ;  /* 0x0000000000049947 */ /* 0x000fea0003800000 */
[----:B------:R-:W-:Y:S01]  /*101a0*/  BPT.TRAP 0x1 ;  /* 0x000000040000795c */ /* 0x000fe20000300000 */
.L_x_1717:
[----:B------:R-:W-:Y:S01]  /*101b0*/  ULEA UR5, UR48, UR37, 0x3 ;  /* 0x0000002530057291 */ /* 0x000fe2000f8e183f */
[----:B------:R-:W-:-:S08]  /*101c0*/  SHF.L.U32 R0, R2, 0x1f, RZ ;  /* 0x0000001f02007819 */ /* 0x000fd000000006ff */
[----:B------:R1:W2:Y:S01]  /*101d0*/  SYNCS.PHASECHK.TRANS64.TRYWAIT P0, [UR5+0x2e850], R0 ;  /* 0x02e85000ff0075a7 */ /* 0x0002a20008000145 */
[----:B------:R-:W-:Y:S05]  /*101e0*/  @!P1 BRA `(.L_x_1718) ;  /* 0x0000000000049947 */ /* 0x000fea0003800000 */
[----:B------:R-:W-:Y:S01]  /*101f0*/  BPT.TRAP 0x1 ;  /* 0x000000040000795c */ /* 0x000fe20000300000 */
.L_x_1718:
[----:B--2---:R-:W-:Y:S05]  /*10200*/  @P0 BRA `(.L_x_1719) ;  /* 0x0000000000080947 */ /* 0x004fea0003800000 */
[----:B------:R-:W2:Y:S02]  /*10210*/  SYNCS.PHASECHK.TRANS64.TRYWAIT P0, [UR5+0x2e850], R0 ;  /* 0x02e85000ff0075a7 */ /* 0x000ea40008000145 */
[----:B--2---:R-:W-:Y:S05]  /*10220*/  @!P0 BRA `(.L_x_1720) ;  /* 0x0000005c000c8947 */ /* 0x004fea0003800000 */
.L_x_1719:
        /* <DEDUP_REMOVED lines=27> */
[----:B------:R-:W-:Y:S01]  /*103e0*/  @P0 LEA R8, P2, R6, R8, 0x2 ;  /* 0x0000000806080211 */ /* 0x000fe200078410ff */
[----:B------:R-:W-:-:S03]  /*103f0*/  IMAD.MOV.U32 R5, RZ, RZ, 0x3f800000 ;  /* 0x3f800000ff057424 */ /* 0x000fc600078e00ff */
        /* <DEDUP_REMOVED lines=32> */
[----:B------:R-:W3:Y:S04]  /*10600*/  SHFL.BFLY PT, R0, R7, 0x1, 0x1f ;  /* 0x0c201f0007007f89 */ /* 0x000ee800000e0000 */
[----:B-1----:R-:W1:Y:S01]  /*10610*/  SHFL.BFLY PT, R9, R6, 0x1, 0x1f ;  /* 0x0c201f0006097f89 */ /* 0x002e6200000e0000 */
[----:B------:R-:W-:Y:S02]  /*10620*/  IMAD.MOV.U32 R4, RZ, RZ, RZ ;  /* 0x000000ffff047224 */ /* 0x000fe400078e00ff */
[----:B---3--:R-:W-:Y:S01]  /*10630*/  FADD.FTZ R10, R7, R0 ;  /* 0x00000000070a7221 */ /* 0x008fe20000010000 */
[----:B-1----:R-:W-:-:S04]  /*10640*/  FADD.FTZ R11, R6, R9 ;  /* 0x00000009060b7221 */ /* 0x002fc80000010000 */
        /* <DEDUP_REMOVED lines=27> */
.L_x_1721:
        /* <DEDUP_REMOVED lines=74> */
.L_x_1688:
[----:B------:R-:W1:Y:S08]  /*10ca0*/  S2UR UR36, SR_CgaCtaId ;  /* 0x00000000002479c3 */ /* 0x000e700000008800 */
[----:B------:R-:W-:Y:S06]  /*10cb0*/  BAR.SYNC.DEFER_BLOCKING 0x5, 0x180 ;  /* 0x0146000000007b1d */ /* 0x000fec0000010000 */
[----:B------:R-:W-:-:S02]  /*10cc0*/  UMOV UR37, 0x400 ;  /* 0x0000040000257882 */ /* 0x000fc40000000000 */
[----:B-1----:R-:W-:-:S09]  /*10cd0*/  ULEA UR37, UR36, UR37, 0x18 ;  /* 0x0000002524257291 */ /* 0x002fd2000f8ec03f */
[----:B------:R-:W1:Y:S02]  /*10ce0*/  LDS R4, [UR37+0x2e8d0] ;  /* 0x02e8d025ff047984 */ /* 0x000e640008000800 */
[----:B-1----:R-:W-:Y:S01]  /*10cf0*/  R2UR UR4, R4 ;  /* 0x00000000040472ca */ /* 0x002fe200000e0000 */
[----:B------:R-:W-:Y:S06]  /*10d00*/  BAR.ARV 0x4, 0x180 ;  /* 0x0106000000007b1d */ /* 0x000fec0000002000 */
[----:B------:R-:W-:Y:S08]  /*10d10*/  @P0 BRA `(.L_x_1722) ;  /* 0x0000000c00e80947 */ /* 0x000ff00003800000 */
[----:B------:R-:W1:Y:S01]  /*10d20*/  S2R R51, SR_TID.X ;  /* 0x0000000000337919 */ /* 0x000e620000002100 */
[----:B------:R-:W-:Y:S01]  /*10d30*/  ULDC.64 UR6, c[0x4][0x38] ;  /* 0x01000e0000067ab9 */ /* 0x000fe20000000a00 */
        /* <DEDUP_REMOVED lines=15> */
[----:B------:R-:W-:Y:S01]  /*10e30*/  F2FP.BF16.F32.PACK_AB R95, R95, R96 ;  /* 0x000000605f5f723e */ /* 0x000fe200000010ff */
[----:B-1----:R-:W-:Y:S01]  /*10e40*/  IMAD.SHL.U32 R4, R51, 0x4, RZ ;  /* 0x0000000433047824 */ /* 0x002fe200078e00ff */
        /* <DEDUP_REMOVED lines=13> */
[----:B------:R-:W-:Y:S01]  /*10f20*/  F2FP.BF16.F32.PACK_AB R35, R34, R35 ;  /* 0x000000232223723e */ /* 0x000fe200000010ff */
[----:B------:R-:W-:Y:S01]  /*10f30*/  USHF.R.S32.HI UR5, URZ, 0x1f, UR43 ;  /* 0x0000001f3f057899 */ /* 0x000fe2000801142b */
[----:B------:R-:W-:Y:S01]  /*10f40*/  LOP3.LUT R4, R4, 0xc, RZ, 0xc0, !PT ;  /* 0x0000000c04047812 */ /* 0x000fe200078ec0ff */
[----:B------:R-:W1:Y:S01]  /*10f50*/  LDC.64 R84, c[0x0][0xb78] ;  /* 0x0002de00ff547b82 */ /* 0x000e620000000a00 */
[----:B------:R-:W-:Y:S01]  /*10f60*/  F2FP.BF16.F32.PACK_AB R33, R33, R36 ;  /* 0x000000242121723e */ /* 0x000fe200000010ff */
[----:B------:R-:W-:Y:S01]  /*10f70*/  ULDC.64 UR8, c[0x0][0xb70] ;  /* 0x0002dc0000087ab9 */ /* 0x000fe20000000a00 */
[----:B------:R-:W-:Y:S01]  /*10f80*/  IADD3 R4, P0, R4, UR6, RZ ;  /* 0x0000000604047c10 */ /* 0x000fe2000ff1e0ff */
[----:B------:R-:W-:-:S04]  /*10f90*/  ULDC UR10, c[0x0][0xa88] ;  /* 0x0002a200000a7ab9 */ /* 0x000fc80000000800 */
[----:B------:R-:W-:-:S05]  /*10fa0*/  IMAD.X R5, RZ, RZ, UR7, P0 ;  /* 0x00000007ff057e24 */ /* 0x000fca00080e06ff */
[----:B------:R2:W3:Y:S01]  /*10fb0*/  LDG.E.CONSTANT R50, desc[UR46][R4.64] ;  /* 0x0000002e04327981 */ /* 0x0004e2000c1e9900 */
[----:B------:R-:W-:Y:S01]  /*10fc0*/  IADD3 R15, P6, R18, 0x40, RZ ;  /* 0x00000040120f7810 */ /* 0x000fe20007fde0ff */
[----:B------:R-:W-:Y:S01]  /*10fd0*/  VIADD R87, R228, UR42 ;  /* 0x0000002ae4577c36 */ /* 0x000fe20008000000 */
[----:B------:R-:W-:Y:S01]  /*10fe0*/  BAR.SYNC.DEFER_BLOCKING 0x1, 0x100 ;  /* 0x0044000000007b1d */ /* 0x000fe20000010000 */
[----:B------:R-:W-:Y:S01]  /*10ff0*/  IADD3 R13, P3, R18, 0x60, RZ ;  /* 0x00000060120d7810 */ /* 0x000fe20007f7e0ff */
[----:B------:R-:W-:Y:S01]  /*11000*/  UIMAD UR5, UR5, UR8, URZ ;  /* 0x00000008050572a4 */ /* 0x000fe2000f8e023f */
[----:B------:R-:W-:Y:S01]  /*11010*/  F2FP.BF16.F32.PACK_AB R27, R26, R27 ;  /* 0x0000001b1a1b723e */ /* 0x000fe200000010ff */
[----:B------:R-:W-:Y:S01]  /*11020*/  UIMAD.WIDE.U32 UR6, UR43, UR8, URZ ;  /* 0x000000082b0672a5 */ /* 0x000fe2000f8e003f */
[----:B------:R-:W-:Y:S01]  /*11030*/  LOP3.LUT R12, R13, 0x380, RZ, 0xc0, !PT ;  /* 0x000003800d0c7812 */ /* 0x000fe200078ec0ff */
[----:B------:R-:W-:Y:S01]  /*11040*/  UIMAD UR5, UR43, UR9, UR5 ;  /* 0x000000092b0572a4 */ /* 0x000fe2000f8e0205 */
[----:B--2---:R-:W-:-:S02]  /*11050*/  LOP3.LUT P0, R4, R51, 0x3, RZ, 0xc0, !PT ;  /* 0x0000000333047812 */ /* 0x004fc4000780c0ff */
[----:B------:R-:W-:Y:S01]  /*11060*/  SHF.R.U64 R12, R12, 0x3, RZ ;  /* 0x000000030c0c7819 */ /* 0x000fe200000012ff */
[----:B------:R-:W-:Y:S01]  /*11070*/  UIADD3 UR5, UR7, UR5, URZ ;  /* 0x0000000507057290 */ /* 0x000fe2000fffe03f */
[----:B------:R-:W-:Y:S01]  /*11080*/  ISETP.EQ.OR P0, PT, R4, 0x3, !P0 ;  /* 0x000000030400780c */ /* 0x000fe20004702670 */
[----:B------:R-:W-:Y:S01]  /*11090*/  VIADD R4, R87, 0x8 ;  /* 0x0000000857047836 */ /* 0x000fe20000000000 */
[----:B------:R-:W-:Y:S01]  /*110a0*/  LOP3.LUT R12, R12, R13, RZ, 0x3c, !PT ;  /* 0x0000000d0c0c7212 */ /* 0x000fe200078e3cff */
[----:B------:R-:W-:Y:S01]  /*110b0*/  IMAD.X R13, RZ, RZ, R19, P3 ;  /* 0x000000ffff0d7224 */ /* 0x000fe200018e0613 */
[----:B------:R-:W-:Y:S02]  /*110c0*/  SEL R77, R21, R14, P0 ;  /* 0x0000000e154d7207 */ /* 0x000fe40000000000 */
[----:B------:R-:W-:Y:S02]  /*110d0*/  SEL R79, R14, R21, P0 ;  /* 0x000000150e4f7207 */ /* 0x000fe40000000000 */
[----:B------:R-:W-:-:S02]  /*110e0*/  LOP3.LUT R14, R15, 0x380, RZ, 0xc0, !PT ;  /* 0x000003800f0e7812 */ /* 0x000fc400078ec0ff */
[----:B------:R-:W-:Y:S02]  /*110f0*/  SEL R51, R25, R20, P0 ;  /* 0x0000001419337207 */ /* 0x000fe40000000000 */
[----:B------:R-:W-:Y:S02]  /*11100*/  SHF.R.U64 R14, R14, 0x3, RZ ;  /* 0x000000030e0e7819 */ /* 0x000fe400000012ff */
[----:B------:R-:W-:Y:S02]  /*11110*/  SEL R55, R20, R25, P0 ;  /* 0x0000001914377207 */ /* 0x000fe40000000000 */
[----:B------:R-:W-:Y:S01]  /*11120*/  LOP3.LUT R14, R14, R15, RZ, 0x3c, !PT ;  /* 0x0000000f0e0e7212 */ /* 0x000fe200078e3cff */
[----:B------:R-:W-:Y:S01]  /*11130*/  IMAD.X R15, RZ, RZ, R19, P6 ;  /* 0x000000ffff0f7224 */ /* 0x000fe200030e0613 */
[----:B------:R-:W-:Y:S02]  /*11140*/  IADD3 R7, P6, R18, 0x4040, RZ ;  /* 0x0000404012077810 */ /* 0x000fe40007fde0ff */
[----:B------:R-:W-:-:S02]  /*11150*/  SEL R57, R11, R8, P0 ;  /* 0x000000080b397207 */ /* 0x000fc40000000000 */
[----:B------:R-:W-:Y:S02]  /*11160*/  SEL R59, R8, R11, P0 ;  /* 0x0000000b083b7207 */ /* 0x000fe40000000000 */
[C---:B------:R-:W-:Y:S02]  /*11170*/  LOP3.LUT R25, R18.reuse, 0x380, RZ, 0xc0, !PT ;  /* 0x0000038012197812 */ /* 0x040fe400078ec0ff */
[----:B------:R-:W-:Y:S02]  /*11180*/  IADD3 R11, P4, R18, 0x4000, RZ ;  /* 0x00004000120b7810 */ /* 0x000fe40007f9e0ff */
[----:B------:R-:W-:Y:S02]  /*11190*/  SEL R81, R9, R6, P0 ;  /* 0x0000000609517207 */ /* 0x000fe40000000000 */
[----:B------:R-:W-:Y:S02]  /*111a0*/  SEL R83, R6, R9, P0 ;  /* 0x0000000906537207 */ /* 0x000fe40000000000 */
[----:B------:R-:W-:-:S02]  /*111b0*/  IADD3 R21, P5, R18, 0x20, RZ ;  /* 0x0000002012157810 */ /* 0x000fc40007fbe0ff */
[----:B------:R-:W-:Y:S02]  /*111c0*/  LOP3.LUT R6, R7, 0x380, RZ, 0xc0, !PT ;  /* 0x0000038007067812 */ /* 0x000fe400078ec0ff */
[----:B------:R-:W-:Y:S02]  /*111d0*/  SHF.R.U64 R25, R25, 0x3, RZ ;  /* 0x0000000319197819 */ /* 0x000fe400000012ff */
[----:B------:R-:W-:Y:S02]  /*111e0*/  LOP3.LUT R10, R11, 0x380, RZ, 0xc0, !PT ;  /* 0x000003800b0a7812 */ /* 0x000fe400078ec0ff */
[----:B------:R-:W-:Y:S02]  /*111f0*/  LOP3.LUT R20, R21, 0x380, RZ, 0xc0, !PT ;  /* 0x0000038015147812 */ /* 0x000fe400078ec0ff */
[----:B------:R-:W-:Y:S02]  /*11200*/  SHF.R.U64 R6, R6, 0x3, RZ ;  /* 0x0000000306067819 */ /* 0x000fe400000012ff */
[----:B------:R-:W-:Y:S01]  /*11210*/  LOP3.LUT R24, R25, R18, RZ, 0x3c, !PT ;  /* 0x0000001219187212 */ /* 0x000fe200078e3cff */
[----:B------:R-:W-:Y:S01]  /*11220*/  IMAD.MOV.U32 R25, RZ, RZ, R19 ;  /* 0x000000ffff197224 */ /* 0x000fe200078e0013 */
[----:B------:R-:W-:-:S02]  /*11230*/  SHF.R.U64 R10, R10, 0x3, RZ ;  /* 0x000000030a0a7819 */ /* 0x000fc400000012ff */
[----:B------:R-:W-:Y:S02]  /*11240*/  SEL R63, R76, R69, P0 ;  /* 0x000000454c3f7207 */ /* 0x000fe40000000000 */
[----:B------:R-:W-:Y:S02]  /*11250*/  MOV R60, R14 ;  /* 0x0000000e003c7202 */ /* 0x000fe40000000f00 */
[----:B------:R-:W-:Y:S02]  /*11260*/  SEL R69, R69, R76, P0 ;  /* 0x0000004c45457207 */ /* 0x000fe40000000000 */
[----:B------:R-:W-:Y:S02]  /*11270*/  SHF.R.U64 R20, R20, 0x3, RZ ;  /* 0x0000000314147819 */ /* 0x000fe400000012ff */
[----:B------:R-:W-:Y:S01]  /*11280*/  LOP3.LUT R6, R6, R7, RZ, 0x3c, !PT ;  /* 0x0000000706067212 */ /* 0x000fe200078e3cff */
[----:B------:R-:W-:Y:S01]  /*11290*/  IMAD.X R7, RZ, RZ, R19, P6 ;  /* 0x000000ffff077224 */ /* 0x000fe200030e0613 */
[----:B------:R-:W-:-:S02]  /*112a0*/  SEL R29, R99, R98, P0 ;  /* 0x00000062631d7207 */ /* 0x000fc40000000000 */
[----:B------:R-:W-:Y:S02]  /*112b0*/  SEL R99, R98, R99, P0 ;  /* 0x0000006362637207 */ /* 0x000fe40000000000 */
[----:B------:R-:W-:Y:S02]  /*112c0*/  SEL R65, R64, R61, P0 ;  /* 0x0000003d40417207 */ /* 0x000fe40000000000 */
[----:B------:R-:W-:Y:S01]  /*112d0*/  LOP3.LUT R10, R10, R11, RZ, 0x3c, !PT ;  /* 0x0000000b0a0a7212 */ /* 0x000fe200078e3cff */
[----:B------:R-:W-:Y:S01]  /*112e0*/  IMAD.X R11, RZ, RZ, R19, P4 ;  /* 0x000000ffff0b7224 */ /* 0x000fe200020e0613 */
[----:B------:R-:W-:Y:S02]  /*112f0*/  SEL R31, R95, R94, P0 ;  /* 0x0000005e5f1f7207 */ /* 0x000fe40000000000 */
[----:B------:R-:W-:Y:S02]  /*11300*/  SEL R61, R61, R64, P0 ;  /* 0x000000403d3d7207 */ /* 0x000fe40000000000 */
[----:B------:R-:W-:-:S02]  /*11310*/  SEL R95, R94, R95, P0 ;  /* 0x0000005f5e5f7207 */ /* 0x000fc40000000000 */
[----:B------:R-:W-:Y:S01]  /*11320*/  LOP3.LUT R20, R20, R21, RZ, 0x3c, !PT ;  /* 0x0000001514147212 */ /* 0x000fe200078e3cff */
[----:B------:R-:W-:Y:S01]  /*11330*/  IMAD.X R21, RZ, RZ, R19, P5 ;  /* 0x000000ffff157224 */ /* 0x000fe200028e0613 */
[----:B------:R-:W-:Y:S02]  /*11340*/  MOV R64, R24 ;  /* 0x0000001800407202 */ /* 0x000fe40000000f00 */
        /* <DEDUP_REMOVED lines=8> */
[----:B------:R-:W-:Y:S02]  /*113d0*/  MOV R54, R6 ;  /* 0x0000000600367202 */ /* 0x000fe40000000f00 */
[----:B------:R-:W-:-:S02]  /*113e0*/  SEL R41, R40, R41, P0 ;  /* 0x0000002928297207 */ /* 0x000fc40000000000 */
[----:B------:R-:W-:Y:S02]  /*113f0*/  SEL R43, R43, R46, P0 ;  /* 0x0000002e2b2b7207 */ /* 0x000fe40000000000 */
[----:B------:R-:W-:Y:S02]  /*11400*/  SEL R73, R38, R35, P0 ;  /* 0x0000002326497207 */ /* 0x000fe40000000000 */
[----:B------:R-:W-:Y:S02]  /*11410*/  SEL R35, R35, R38, P0 ;  /* 0x0000002623237207 */ /* 0x000fe40000000000 */
[----:B------:R-:W-:Y:S02]  /*11420*/  MOV R15, R10 ;  /* 0x0000000a000f7202 */ /* 0x000fe40000000f00 */
[----:B------:R-:W-:Y:S02]  /*11430*/  LOP3.LUT P1, RZ, R233, 0x3, RZ, 0xc0, !PT ;  /* 0x00000003e9ff7812 */ /* 0x000fe4000782c0ff */
[----:B------:R-:W-:-:S02]  /*11440*/  SEL R47, R33, R32, P0 ;  /* 0x00000020212f7207 */ /* 0x000fc40000000000 */
[----:B------:R-:W-:Y:S02]  /*11450*/  SEL R75, R30, R27, P0 ;  /* 0x0000001b1e4b7207 */ /* 0x000fe40000000000 */
[----:B------:R-:W-:Y:S02]  /*11460*/  IADD3 R5, P3, R18, 0x4060, RZ ;  /* 0x0000406012057810 */ /* 0x000fe40007f7e0ff */
[----:B------:R-:W-:Y:S02]  /*11470*/  MOV R62, R20 ;  /* 0x00000014003e7202 */ /* 0x000fe40000000f00 */
[----:B------:R-:W-:Y:S02]  /*11480*/  SEL R33, R32, R33, P0 ;  /* 0x0000002120217207 */ /* 0x000fe40000000000 */
[----:B------:R-:W-:Y:S02]  /*11490*/  SEL R27, R27, R30, P0 ;  /* 0x0000001e1b1b7207 */ /* 0x000fe40000000000 */
[----:B------:R-:W-:-:S02]  /*114a0*/  ISETP.GE.OR P2, PT, R4, UR10, P1 ;  /* 0x0000000a04007c0c */ /* 0x000fc40008f46670 */
[----:B------:R-:W-:Y:S02]  /*114b0*/  IADD3 R9, P5, R18, 0x4020, RZ ;  /* 0x0000402012097810 */ /* 0x000fe40007fbe0ff */
[----:B------:R-:W-:Y:S02]  /*114c0*/  LOP3.LUT R4, R5, 0x380, RZ, 0xc0, !PT ;  /* 0x0000038005047812 */ /* 0x000fe400078ec0ff */
[----:B------:R-:W-:Y:S02]  /*114d0*/  LOP3.LUT R8, R9, 0x380, RZ, 0xc0, !PT ;  /* 0x0000038009087812 */ /* 0x000fe400078ec0ff */
[----:B------:R-:W-:Y:S02]  /*114e0*/  SHF.R.U64 R4, R4, 0x3, RZ ;  /* 0x0000000304047819 */ /* 0x000fe400000012ff */
[----:B------:R-:W-:Y:S01]  /*114f0*/  MOV R58, R12 ;  /* 0x0000000c003a7202 */ /* 0x000fe20000000f00 */
[----:B------:R-:W-:Y:S01]  /*11500*/  IMAD.U32 R13, RZ, RZ, UR7 ;  /* 0x00000007ff0d7e24 */ /* 0x000fe2000f8e00ff */
[----:B------:R-:W-:Y:S01]  /*11510*/  SHF.R.U64 R8, R8, 0x3, RZ ;  /* 0x0000000308087819 */ /* 0x000fe200000012ff */
[----:B------:R-:W-:Y:S01]  /*11520*/  IMAD.U32 R13, RZ, RZ, UR5 ;  /* 0x00000005ff0d7e24 */ /* 0x000fe2000f8e00ff */
[----:B------:R-:W-:Y:S01]  /*11530*/  LOP3.LUT R4, R4, R5, RZ, 0x3c, !PT ;  /* 0x0000000504047212 */ /* 0x000fe200078e3cff */
[--C-:B------:R-:W-:Y:S01]  /*11540*/  IMAD.X R5, RZ, RZ, R19.reuse, P3 ;  /* 0x000000ffff057224 */ /* 0x100fe200018e0613 */
[----:B------:R-:W-:Y:S01]  /*11550*/  USHF.R.S32.HI UR5, URZ, 0x1f, UR44 ;  /* 0x0000001f3f057899 */ /* 0x000fe2000801142c */
[----:B------:R-:W-:Y:S01]  /*11560*/  LOP3.LUT R8, R8, R9, RZ, 0x3c, !PT ;  /* 0x0000000908087212 */ /* 0x000fe200078e3cff */
[----:B------:R-:W-:Y:S01]  /*11570*/  IMAD.X R9, RZ, RZ, R19, P5 ;  /* 0x000000ffff097224 */ /* 0x000fe200028e0613 */
[----:B------:R-:W-:Y:S01]  /*11580*/  ISETP.GE.OR P1, PT, R87, UR10, P1 ;  /* 0x0000000a57007c0c */ /* 0x000fe20008f26670 */
[----:B------:R-:W-:Y:S01]  /*11590*/  IMAD.U32 R12, RZ, RZ, UR6 ;  /* 0x00000006ff0c7e24 */ /* 0x000fe2000f8e00ff */
[----:B------:R-:W-:Y:S01]  /*115a0*/  MOV R21, R4 ;  /* 0x0000000400157202 */ /* 0x000fe20000000f00 */
[----:B------:R-:W-:Y:S01]  /*115b0*/  ULDC.64 UR6, c[0x0][0xb40] ;  /* 0x0002d00000067ab9 */ /* 0x000fe20000000a00 */
[----:B------:R-:W-:Y:S01]  /*115c0*/  MOV R56, R8 ;  /* 0x0000000800387202 */ /* 0x000fe20000000f00 */
[----:B-1----:R-:W-:Y:S01]  /*115d0*/  IMAD.WIDE.U32 R12, R84, UR44, R12 ;  /* 0x0000002c540c7c25 */ /* 0x002fe2000f8e000c */
        /* <DEDUP_REMOVED lines=11> */
[----:B------:R-:W-:Y:S01]  /*11690*/  SHFL.IDX PT, R37, R37, R50, 0x1c1f ;  /* 0x001c1f3225257589 */ /* 0x000fe200000e0000 */
[----:B------:R-:W-:-:S03]  /*116a0*/  IMAD R24, R84, UR5, RZ ;  /* 0x0000000554187c24 */ /* 0x000fc6000f8e02ff */
[----:B------:R-:W-:Y:S01]  /*116b0*/  SHFL.IDX PT, R39, R39, R50, 0x1c1f ;  /* 0x001c1f3227277589 */ /* 0x000fe200000e0000 */
[----:B--2---:R-:W-:Y:S02]  /*116c0*/  SEL R4, R29, R6, P0 ;  /* 0x000000061d047207 */ /* 0x004fe40000000000 */
[----:B------:R-:W-:Y:S01]  /*116d0*/  SEL R6, R6, R29, P0 ;  /* 0x0000001d06067207 */ /* 0x000fe20000000000 */
[----:B------:R-:W-:Y:S04]  /*116e0*/  SHFL.IDX PT, R67, R67, R50, 0x1c1f ;  /* 0x001c1f3243437589 */ /* 0x000fe800000e0000 */
[----:B------:R-:W1:Y:S01]  /*116f0*/  SHFL.IDX PT, R20, R91, R14, 0x1c1f ;  /* 0x001c1f0e5b147589 */ /* 0x000e6200000e0000 */
[----:B---3--:R-:W-:Y:S02]  /*11700*/  SEL R8, R31, R10, P0 ;  /* 0x0000000a1f087207 */ /* 0x008fe40000000000 */
[----:B------:R-:W-:Y:S01]  /*11710*/  SEL R10, R10, R31, P0 ;  /* 0x0000001f0a0a7207 */ /* 0x000fe20000000000 */
[----:B------:R-:W2:Y:S04]  /*11720*/  SHFL.IDX PT, R28, R49, R14, 0x1c1f ;  /* 0x001c1f0e311c7589 */ /* 0x000ea800000e0000 */
[----:B------:R-:W3:Y:S01]  /*11730*/  SHFL.IDX PT, R42, R53, R14, 0x1c1f ;  /* 0x001c1f0e352a7589 */ /* 0x000ee200000e0000 */
[----:B----4-:R-:W-:-:S02]  /*11740*/  SEL R9, R65, R26, P0 ;  /* 0x0000001a41097207 */ /* 0x010fc40000000000 */
[----:B------:R-:W-:Y:S01]  /*11750*/  SEL R11, R26, R65, P0 ;  /* 0x000000411a0b7207 */ /* 0x000fe20000000000 */
[----:B------:R-:W-:Y:S04]  /*11760*/  SHFL.IDX PT, R45, R45, R50, 0x1c1f ;  /* 0x001c1f322d2d7589 */ /* 0x000fe800000e0000 */
[----:B------:R-:W-:Y:S04]  /*11770*/  SHFL.IDX PT, R71, R71, R50, 0x1c1f ;  /* 0x001c1f3247477589 */ /* 0x000fe800000e0000 */
[----:B------:R4:W5:Y:S04]  /*11780*/  SHFL.IDX PT, R30, R41, R14, 0x1c1f ;  /* 0x001c1f0e291e7589 */ /* 0x00096800000e0000 */
[----:B------:R-:W5:Y:S01]  /*11790*/  SHFL.IDX PT, R44, R43, R14, 0x1c1f ;  /* 0x001c1f0e2b2c7589 */ /* 0x000f6200000e0000 */
[----:B-1----:R-:W-:-:S03]  /*117a0*/  SEL R26, R20, R37, P0 ;  /* 0x00000025141a7207 */ /* 0x002fc60000000000 */
[----:B------:R-:W-:Y:S01]  /*117b0*/  SHFL.IDX PT, R73, R73, R50, 0x1c1f ;  /* 0x001c1f3249497589 */ /* 0x000fe200000e0000 */
[----:B--2---:R-:W-:Y:S01]  /*117c0*/  SEL R32, R39, R28, P0 ;  /* 0x0000001c27207207 */ /* 0x004fe20000000000 */
[----:B----4-:R-:W-:Y:S01]  /*117d0*/  IMAD R41, R85, UR44, R24 ;  /* 0x0000002c55297c24 */ /* 0x010fe2000f8e0218 */
[----:B------:R-:W-:Y:S01]  /*117e0*/  SEL R24, R37, R20, P0 ;  /* 0x0000001425187207 */ /* 0x000fe20000000000 */
[----:B------:R1:W2:Y:S01]  /*117f0*/  SHFL.IDX PT, R46, R35, R14, 0x1c1f ;  /* 0x001c1f0e232e7589 */ /* 0x0002a200000e0000 */
[----:B------:R-:W-:Y:S02]  /*11800*/  SEL R34, R28, R39, P0 ;  /* 0x000000271c227207 */ /* 0x000fe40000000000 */
[----:B---3--:R-:W-:Y:S01]  /*11810*/  SEL R25, R67, R42, P0 ;  /* 0x0000002a43197207 */ /* 0x008fe20000000000 */
[----:B------:R-:W-:Y:S04]  /*11820*/  SHFL.IDX PT, R47, R47, R50, 0x1c1f ;  /* 0x001c1f322f2f7589 */ /* 0x000fe800000e0000 */
[----:B------:R3:W-:Y:S04]  /*11830*/  SHFL.IDX PT, R36, R33, R14, 0x1c1f ;  /* 0x001c1f0e21247589 */ /* 0x0007e800000e0000 */
[----:B------:R-:W-:Y:S01]  /*11840*/  SHFL.IDX PT, R51, R51, R50, 0x1c1f ;  /* 0x001c1f3233337589 */ /* 0x000fe200000e0000 */
[----:B-----5:R-:W-:-:S02]  /*11850*/  SEL R28, R45, R30, P0 ;  /* 0x0000001e2d1c7207 */ /* 0x020fc40000000000 */
[----:B------:R-:W-:Y:S01]  /*11860*/  SEL R30, R30, R45, P0 ;  /* 0x0000002d1e1e7207 */ /* 0x000fe20000000000 */
[----:B------:R-:W-:Y:S01]  /*11870*/  SHFL.IDX PT, R57, R57, R50, 0x1c1f ;  /* 0x001c1f3239397589 */ /* 0x000fe200000e0000 */
[----:B-1----:R-:W-:Y:S02]  /*11880*/  SEL R35, R44, R71, P0 ;  /* 0x000000472c237207 */ /* 0x002fe40000000000 */
[----:B---3--:R-:W-:Y:S01]  /*11890*/  SEL R33, R71, R44, P0 ;  /* 0x0000002c47217207 */ /* 0x008fe20000000000 */
[----:B------:R-:W-:Y:S04]  /*118a0*/  SHFL.IDX PT, R75, R75, R50, 0x1c1f ;  /* 0x001c1f324b4b7589 */ /* 0x000fe800000e0000 */
[----:B------:R-:W-:Y:S01]  /*118b0*/  SHFL.IDX PT, R77, R77, R50, 0x1c1f ;  /* 0x001c1f324d4d7589 */ /* 0x000fe200000e0000 */
[----:B--2---:R-:W-:-:S02]  /*118c0*/  SEL R29, R73, R46, P0 ;  /* 0x0000002e491d7207 */ /* 0x004fc40000000000 */
[----:B------:R-:W-:Y:S01]  /*118d0*/  SEL R31, R46, R73, P0 ;  /* 0x000000492e1f7207 */ /* 0x000fe20000000000 */
[----:B------:R-:W-:Y:S04]  /*118e0*/  SHFL.IDX PT, R81, R81, R50, 0x1c1f ;  /* 0x001c1f3251517589 */ /* 0x000fe800000e0000 */
[----:B------:R-:W-:Y:S04]  /*118f0*/  SHFL.IDX PT, R38, R55, R14, 0x1c1f ;  /* 0x001c1f0e37267589 */ /* 0x000fe800000e0000 */
[----:B------:R1:W-:Y:S04]  /*11900*/  SHFL.IDX PT, R48, R27, R14, 0x1c1f ;  /* 0x001c1f0e1b307589 */ /* 0x0003e800000e0000 */
[----:B------:R-:W2:Y:S04]  /*11910*/  SHFL.IDX PT, R50, R79, R14, 0x1c1f ;  /* 0x001c1f0e4f327589 */ /* 0x000ea800000e0000 */
[----:B------:R-:W3:Y:S01]  /*11920*/  SHFL.IDX PT, R40, R59, R14, 0x1c1f ;  /* 0x001c1f0e3b287589 */ /* 0x000ee200000e0000 */
[----:B-1----:R-:W-:-:S03]  /*11930*/  SEL R27, R42, R67, P0 ;  /* 0x000000432a1b7207 */ /* 0x002fc60000000000 */
[----:B------:R-:W1:Y:S04]  /*11940*/  SHFL.IDX PT, R52, R83, R14, 0x1c1f ;  /* 0x001c1f0e53347589 */ /* 0x000e6800000e0000 */
[----:B------:R4:W-:Y:S04]  /*11950*/  STSM.16.M88.4 [R64], R4 ;  /* 0x0000000440007844 */ /* 0x0009e80000000200 */
[----:B------:R5:W-:Y:S04]  /*11960*/  STSM.16.M88.4 [R62], R8 ;  /* 0x000000083e007844 */ /* 0x000be80000000200 */
[----:B------:R-:W-:Y:S04]  /*11970*/  STSM.16.M88.4 [R60], R24 ;  /* 0x000000183c007844 */ /* 0x000fe80000000200 */
[----:B------:R-:W-:Y:S01]  /*11980*/  STSM.16.M88.4 [R58], R32 ;  /* 0x000000203a007844 */ /* 0x000fe20000000200 */
[----:B--2---:R-:W-:-:S02]  /*11990*/  SEL R37, R77, R50, P0 ;  /* 0x000000324d257207 */ /* 0x004fc40000000000 */
[----:B------:R-:W-:Y:S01]  /*119a0*/  SEL R39, R50, R77, P0 ;  /* 0x0000004d32277207 */ /* 0x000fe20000000000 */
[----:B------:R2:W-:Y:S01]  /*119b0*/  STSM.16.M88.4 [R15], R28 ;  /* 0x0000001c0f007844 */ /* 0x0005e20000000200 */
[----:B----4-:R-:W-:Y:S02]  /*119c0*/  SHF.R.S32.HI R5, RZ, 0x1f, R87 ;  /* 0x0000001fff057819 */ /* 0x010fe40000011457 */
[----:B------:R-:W-:Y:S02]  /*119d0*/  IADD3 R6, P3, R87, R12, RZ ;  /* 0x0000000c57067210 */ /* 0x000fe40007f7e0ff */
[----:B-----5:R-:W-:Y:S02]  /*119e0*/  SEL R8, R47, R36, P0 ;  /* 0x000000242f087207 */ /* 0x020fe40000000000 */
[----:B------:R-:W-:Y:S02]  /*119f0*/  SEL R10, R36, R47, P0 ;  /* 0x0000002f240a7207 */ /* 0x000fe40000000000 */
[----:B------:R-:W-:-:S02]  /*11a00*/  SEL R36, R51, R38, P0 ;  /* 0x0000002633247207 */ /* 0x000fc40000000000 */
[----:B------:R-:W-:Y:S02]  /*11a10*/  SEL R9, R75, R48, P0 ;  /* 0x000000304b097207 */ /* 0x000fe40000000000 */
[----:B------:R-:W-:Y:S02]  /*11a20*/  SEL R11, R48, R75, P0 ;  /* 0x0000004b300b7207 */ /* 0x000fe40000000000 */
[----:B------:R-:W-:Y:S02]  /*11a30*/  IADD3.X R5, R5, R13, R41, P3, !PT ;  /* 0x0000000d05057210 */ /* 0x000fe40001ffe429 */
[----:B------:R-:W-:Y:S01]  /*11a40*/  SEL R38, R38, R51, P0 ;  /* 0x0000003326267207 */ /* 0x000fe20000000000 */
[----:B------:R-:W-:Y:S01]  /*11a50*/  STSM.16.M88.4 [R56], R8 ;  /* 0x0000000838007844 */ /* 0x000fe20000000200 */
[----:B---3--:R-:W-:Y:S02]  /*11a60*/  SEL R12, R57, R40, P0 ;  /* 0x00000028390c7207 */ /* 0x008fe40000000000 */
[----:B------:R-:W-:Y:S01]  /*11a70*/  SEL R14, R40, R57, P0 ;  /* 0x00000039280e7207 */ /* 0x000fe20000000000 */
[----:B------:R-:W-:Y:S01]  /*11a80*/  STSM.16.M88.4 [R54], R36 ;  /* 0x0000002436007844 */ /* 0x000fe20000000200 */
[----:B-1----:R-:W-:-:S02]  /*11a90*/  SEL R13, R81, R52, P0 ;  /* 0x00000034510d7207 */ /* 0x002fc40000000000 */
[----:B--2---:R-:W-:Y:S02]  /*11aa0*/  SEL R15, R52, R81, P0 ;  /* 0x00000051340f7207 */ /* 0x004fe40000000000 */
[----:B------:R-:W-:-:S03]  /*11ab0*/  LEA R4, P3, R6, UR6, 0x2 ;  /* 0x0000000606047c11 */ /* 0x000fc6000f8610ff */
[----:B------:R-:W-:Y:S01]  /*11ac0*/  STSM.16.M88.4 [R21], R12 ;  /* 0x0000000c15007844 */ /* 0x000fe20000000200 */
        /* <DEDUP_REMOVED lines=29> */
.L_x_1725:
[----:B------:R-:W-:Y:S05]  /*11ca0*/  BSYNC B0 ;  /* 0x0000000000007941 */ /* 0x000fea0003800000 */
.L_x_1724:
[----:B------:R-:W-:Y:S05]  /*11cb0*/  BRA `(.L_x_1723) ;  /* 0x00000008001c7947 */ /* 0x000fea0003800000 */
.L_x_1722:
[----:B------:R-:W1:Y:S01]  /*11cc0*/  LDC R14, c[0x0][0xdac] ;  /* 0x00036b00ff0e7b82 */ /* 0x000e620000000800 */
[----:B------:R-:W-:Y:S01]  /*11cd0*/  ISETP.GT.AND P0, PT, R236, 0x7f, PT ;  /* 0x0000007fec00780c */ /* 0x000fe20003f04270 */
[----:B------:R-:W-:Y:S01]  /*11ce0*/  USHF.R.S32.HI UR6, URZ, 0x1f, UR43 ;  /* 0x0000001f3f067899 */ /* 0x000fe2000801142b */
[----:B------:R-:W-:Y:S01]  /*11cf0*/  BSSY B0, `(.L_x_1726) ;  /* 0x000001c000007945 */ /* 0x000fe20003800000 */
[----:B------:R-:W-:Y:S01]  /*11d00*/  USHF.R.S32.HI UR7, URZ, 0x1f, UR44 ;  /* 0x0000001f3f077899 */ /* 0x000fe2000801142c */
[----:B------:R-:W-:-:S03]  /*11d10*/  SHF.R.S32.HI R23, RZ, 0x1f, R22 ;  /* 0x0000001fff177819 */ /* 0x000fc60000011416 */
[----:B------:R-:W2:Y:S08]  /*11d20*/  LDC.64 R8, c[0x0][0xae0] ;  /* 0x0002b800ff087b82 */ /* 0x000eb00000000a00 */
[----:B------:R-:W3:Y:S01]  /*11d30*/  LDC.64 R10, c[0x0][0xae8] ;  /* 0x0002ba00ff0a7b82 */ /* 0x000ee20000000a00 */
[----:B------:R-:W-:Y:S05]  /*11d40*/  @P0 BRA `(.L_x_1727) ;  /* 0x0000000000580947 */ /* 0x000fea0003800000 */
[----:B------:R-:W4:Y:S01]  /*11d50*/  S2R R0, SR_TID.X ;  /* 0x0000000000007919 */ /* 0x000f220000002100 */
[----:B------:R-:W-:Y:S01]  /*11d60*/  IMAD.U32 R4, RZ, RZ, UR42 ;  /* 0x0000002aff047e24 */ /* 0x000fe2000f8e00ff */
[----:B------:R-:W-:-:S04]  /*11d70*/  ULDC UR5, c[0x0][0xa88] ;  /* 0x0002a20000057ab9 */ /* 0x000fc80000000800 */
[----:B----4-:R-:W-:-:S04]  /*11d80*/  IADD3 R4, R4, -0x80, R0 ;  /* 0xffffff8004047810 */ /* 0x010fc80007ffe000 */
[----:B------:R-:W-:-:S13]  /*11d90*/  ISETP.GE.AND P0, PT, R4, UR5, PT ;  /* 0x0000000504007c0c */ /* 0x000fda000bf06270 */
[----:B------:R-:W-:Y:S05]  /*11da0*/  @P0 BRA `(.L_x_1727) ;  /* 0x0000000000400947 */ /* 0x000fea0003800000 */
[----:B------:R-:W4:Y:S01]  /*11db0*/  LDC.64 R6, c[0x0][0xb70] ;  /* 0x0002dc00ff067b82 */ /* 0x000f220000000a00 */
[----:B------:R-:W-:Y:S01]  /*11dc0*/  SHF.R.S32.HI R5, RZ, 0x1f, R4 ;  /* 0x0000001fff057819 */ /* 0x000fe20000011404 */
[----:B------:R-:W-:-:S06]  /*11dd0*/  ULDC.64 UR8, c[0x0][0xb40] ;  /* 0x0002d00000087ab9 */ /* 0x000fcc0000000a00 */
[----:B------:R-:W5:Y:S01]  /*11de0*/  LDC.64 R12, c[0x0][0xb78] ;  /* 0x0002de00ff0c7b82 */ /* 0x000f620000000a00 */
[C---:B----4-:R-:W-:Y:S02]  /*11df0*/  IMAD R0, R6.reuse, UR6, RZ ;  /* 0x0000000606007c24 */ /* 0x050fe4000f8e02ff */
[----:B------:R-:W-:-:S04]  /*11e00*/  IMAD.WIDE.U32 R4, R6, UR43, R4 ;  /* 0x0000002b06047c25 */ /* 0x000fc8000f8e0004 */
[----:B------:R-:W-:Y:S02]  /*11e10*/  IMAD R3, R7, UR43, R0 ;  /* 0x0000002b07037c24 */ /* 0x000fe4000f8e0200 */
[C---:B-----5:R-:W-:Y:S02]  /*11e20*/  IMAD R0, R12.reuse, UR7, RZ ;  /* 0x000000070c007c24 */ /* 0x060fe4000f8e02ff */
        /* <DEDUP_REMOVED lines=8> */
.L_x_1727:
[----:B------:R-:W-:Y:S05]  /*11eb0*/  BSYNC B0 ;  /* 0x0000000000007941 */ /* 0x000fea0003800000 */
.L_x_1726:
[----:B------:R-:W-:Y:S01]  /*11ec0*/  ULDC UR5, c[0x0][0xa88] ;  /* 0x0002a20000057ab9 */ /* 0x000fe20000000800 */
[C---:B--2---:R-:W-:Y:S01]  /*11ed0*/  IMAD R0, R8.reuse, UR6, RZ ;  /* 0x0000000608007c24 */ /* 0x044fe2000f8e02ff */
[----:B------:R-:W-:Y:S01]  /*11ee0*/  UIADD3 UR42, -UR42, UR5, URZ ;  /* 0x000000052a2a7290 */ /* 0x000fe2000fffe13f */
[----:B------:R-:W-:Y:S01]  /*11ef0*/  IMAD.WIDE.U32 R4, R8, UR43, R22 ;  /* 0x0000002b08047c25 */ /* 0x000fe2000f8e0016 */
[----:B------:R-:W-:Y:S01]  /*11f00*/  ULOP3.LUT UR39, URZ, UR39, URZ, 0x33, !UPT ;  /* 0x000000273f277292 */ /* 0x000fe2000f8e333f */
[----:B------:R-:W-:Y:S01]  /*11f10*/  SHF.R.S32.HI R231, RZ, 0x1f, R230 ;  /* 0x0000001fffe77819 */ /* 0x000fe200000114e6 */
[----:B------:R-:W-:Y:S01]  /*11f20*/  BSSY B0, `(.L_x_1728) ;  /* 0x0000021000007945 */ /* 0x000fe20003800000 */
[----:B----4-:R-:W-:Y:S01]  /*11f30*/  IMAD R3, R9, UR43, R0 ;  /* 0x0000002b09037c24 */ /* 0x010fe2000f8e0200 */
[C---:B------:R-:W-:Y:S01]  /*11f40*/  ISETP.GE.AND P2, PT, R230.reuse, UR42, PT ;  /* 0x0000002ae6007c0c */ /* 0x040fe2000bf46270 */
[C---:B------:R-:W-:Y:S02]  /*11f50*/  VIADD R0, R230.reuse, 0x40 ;  /* 0x00000040e6007836 */ /* 0x040fe40000000000 */
[----:B------:R-:W-:-:S02]  /*11f60*/  VIADD R6, R230, 0x20 ;  /* 0x00000020e6067836 */ /* 0x000fc40000000000 */
[----:B------:R-:W-:Y:S01]  /*11f70*/  IMAD.IADD R5, R5, 0x1, R3 ;  /* 0x0000000105057824 */ /* 0x000fe200078e0203 */
[----:B------:R-:W-:Y:S01]  /*11f80*/  ISETP.GE.AND P0, PT, R0, UR42, PT ;  /* 0x0000002a00007c0c */ /* 0x000fe2000bf06270 */
[----:B---3--:R-:W-:Y:S01]  /*11f90*/  IMAD R0, R10, UR7, RZ ;  /* 0x000000070a007c24 */ /* 0x008fe2000f8e02ff */
[----:B------:R-:W-:Y:S01]  /*11fa0*/  ISETP.GE.AND P4, PT, R6, UR42, PT ;  /* 0x0000002a06007c0c */ /* 0x000fe2000bf86270 */
[----:B------:R-:W-:Y:S02]  /*11fb0*/  VIADD R6, R230, 0x60 ;  /* 0x00000060e6067836 */ /* 0x000fe40000000000 */
[----:B------:R-:W-:Y:S02]  /*11fc0*/  IMAD R3, R11, UR44, R0 ;  /* 0x0000002c0b037c24 */ /* 0x000fe4000f8e0200 */
[----:B-1----:R-:W-:Y:S01]  /*11fd0*/  VIADD R7, R14, UR39 ;  /* 0x000000270e077c36 */ /* 0x002fe20008000000 */
[----:B------:R-:W-:Y:S01]  /*11fe0*/  ISETP.GE.AND P1, PT, R6, UR42, PT ;  /* 0x0000002a06007c0c */ /* 0x000fe2000bf26270 */
        /* <DEDUP_REMOVED lines=20> */
.L_x_1729:
[----:B------:R-:W-:Y:S05]  /*12130*/  BSYNC B0 ;  /* 0x0000000000007941 */ /* 0x000fea0003800000 */
.L_x_1728:
        /* <DEDUP_REMOVED lines=20> */
.L_x_1731:
[----:B------:R-:W-:Y:S05]  /*12280*/  BSYNC B0 ;  /* 0x0000000000007941 */ /* 0x000fea0003800000 */
.L_x_1730:
        /* <DEDUP_REMOVED lines=20> */
.L_x_1733:
[----:B------:R-:W-:Y:S05]  /*123d0*/  BSYNC B0 ;  /* 0x0000000000007941 */ /* 0x000fea0003800000 */
.L_x_1732:
        /* <DEDUP_REMOVED lines=20> */
.L_x_1734:
[----:B------:R-:W-:Y:S05]  /*12520*/  BSYNC B0 ;  /* 0x0000000000007941 */ /* 0x000fea0003800000 */
.L_x_1723:
[----:B-1----:R-:W1:Y:S02]  /*12530*/  LDC R0, c[0x0][0xda8] ;  /* 0x00036a00ff007b82 */ /* 0x002e640000000800 */
[----:B-1----:R-:W-:-:S13]  /*12540*/  ISETP.LE.AND P0, PT, R0, UR4, PT ;  /* 0x0000000400007c0c */ /* 0x002fda000bf03270 */
[----:B------:R-:W-:Y:S05]  /*12550*/  @!P0 BRA `(.L_x_1735) ;  /* 0xfffffee8001c8947 */ /* 0x000fea000383ffff */
[----:B------:R-:W-:Y:S05]  /*12560*/  EXIT ;  /* 0x000000000000794d */ /* 0x000fea0003800000 */
.L_x_1684:
[----:B------:R-:W-:-:S08]  /*12570*/  NOP ;  /* 0x0000000000007918 */ /* 0x000fd00000000000 */
[----:B---3--:R-:W1:-:S00]  /*12580*/  USETMAXREG.DEALLOC.CTAPOOL 0x18 ;  /* 0x00000018000079c8 */ /* 0x008e4000080e0500 */
[----:B-1----:R-:W-:-:S06]  /*12590*/  LOP3.LUT R0, R0, 0x3, RZ, 0xc0, !PT ;  /* 0x0000000300007812 */ /* 0x002fcc00078ec0ff */
[----:B------:R-:W1:Y:S01]  /*125a0*/  S2UR UR4, SR_CTAID.X ;  /* 0x00000000000479c3 */ /* 0x000e620000002500 */
[----:B------:R-:W2:Y:S02]  /*125b0*/  SHFL.IDX PT, R0, R0, RZ, 0x1f ;  /* 0x00001fff00007589 */ /* 0x000ea400000e0000 */
[----:B--2---:R-:W-:-:S05]  /*125c0*/  ISETP.NE.AND P0, PT, R0, RZ, PT ;  /* 0x000000ff0000720c */ /* 0x004fca0003f05270 */
[----:B------:R-:W1:Y:S01]  /*125d0*/  LDC R0, c[0x0][0xda8] ;  /* 0x00036a00ff007b82 */ /* 0x000e620000000800 */
[----:B------:R-:W-:-:S05]  /*125e0*/  P2R R2, PR, RZ, 0x1 ;  /* 0x00000001ff027803 */ /* 0x000fca0000000000 */
[----:B------:R2:W-:Y:S02]  /*125f0*/  STL [R1+0x34], R2 ;  /* 0x0000340201007387 */ /* 0x0005e40000100800 */
[----:B------:R-:W-:Y:S06]  /*12600*/  @P0 BAR.ARV 0x4, 0x180 ;  /* 0x0106000000000b1d */ /* 0x000fec0000002000 */
[----:B------:R2:W-:Y:S04]  /*12610*/  STL [R1+0x2c], RZ ;  /* 0x00002cff01007387 */ /* 0x0005e80000100800 */
[----:B------:R2:W-:Y:S01]  /*12620*/  STL [R1+0x4], RZ ;  /* 0x000004ff01007387 */ /* 0x0005e20000100800 */
[----:B-1----:R-:W-:Y:S01]  /*12630*/  ISETP.LE.AND P0, PT, R0, UR4, PT ;  /* 0x0000000400007c0c */ /* 0x002fe2000bf03270 */
[----:B------:R-:W-:-:S05]  /*12640*/  IMAD.MOV.U32 R0, RZ, RZ, 0x1 ;  /* 0x00000001ff007424 */ /* 0x000fca00078e00ff */
[----:B------:R2:W-:Y:S07]  /*12650*/  STL [R1+0x8], R0 ;  /* 0x0000080001007387 */ /* 0x0005ee0000100800 */
[----:B------:R-:W-:Y:S05]  /*12660*/  @P0 BRA `(.L_x_1736) ;  /* 0x0000003000600947 */ /* 0x000fea0003800000 */
[----:B------:R-:W3:Y:S01]  /*12670*/  LDL R7, [R1+0x28] ;  /* 0x0000280001077983 */ /* 0x000ee20000100800 */
[----:B--2---:R-:W1:Y:S01]  /*12680*/  S2R R2, SR_TID.X ;  /* 0x0000000000027919 */ /* 0x004e620000002100 */
[----:B------:R-:W2:Y:S01]  /*12690*/  S2R R8, SR_TID.X ;  /* 0x0000000000087919 */ /* 0x000ea20000002100 */
[----:B-1----:R-:W-:Y:S01]  /*126a0*/  LOP3.LUT R2, R2, 0x7f, RZ, 0xc0, !PT ;  /* 0x0000007f02027812 */ /* 0x002fe200078ec0ff */
[C---:B--2---:R-:W-:Y:S02]  /*126b0*/  IMAD.SHL.U32 R0, R8.reuse, 0x80, RZ ;  /* 0x0000008008007824 */ /* 0x044fe400078e00ff */
        /* <DEDUP_REMOVED lines=14> */
[----:B------:R-:W-:Y:S01]  /*127a0*/  IADD3 R4, R5, R6, R4 ;  /* 0x0000000605047210 */ /* 0x000fe20007ffe004 */
[----:B------:R-:W-:Y:S01]  /*127b0*/  IMAD.MOV.U32 R0, RZ, RZ, 0x40 ;  /* 0x00000040ff007424 */ /* 0x000fe200078e00ff */
[----:B------:R-:W-:Y:S01]  /*127c0*/  LOP3.LUT P0, RZ, R8, 0x4, RZ, 0xc0, !PT ;  /* 0x0000000408ff7812 */ /* 0x000fe2000780c0ff */
[----:B------:R-:W-:-:S02]  /*127d0*/  IMAD.U32 R3, RZ, RZ, UR4 ;  /* 0x00000004ff037e24 */ /* 0x000fc4000f8e00ff */
[----:B------:R-:W-:Y:S01]  /*127e0*/  STL [R1+0x18], R4 ;  /* 0x0000180401007387 */ /* 0x000fe20000100800 */
[----:B------:R-:W-:-:S03]  /*127f0*/  SEL R0, R0, 0xffffffc0, !P0 ;  /* 0xffffffc000007807 */ /* 0x000fc60004000000 */
[----:B------:R3:W-:Y:S04]  /*12800*/  STL [R1+0x1c], R2 ;  /* 0x00001c0201007387 */ /* 0x0007e80000100800 */
[----:B------:R-:W-:Y:S01]  /*12810*/  STL [R1+0x20], R3 ;  /* 0x0000200301007387 */ /* 0x000fe20000100800 */
[----:B------:R-:W-:Y:S01]  /*12820*/  ULDC UR42, c[0x0][0xc] ;  /* 0x00000300002a7ab9 */ /* 0x000fe20000000800 */
[----:B------:R-:W-:Y:S01]  /*12830*/  ULDC.64 UR44, c[0x0][0x198] ;  /* 0x00006600002c7ab9 */ /* 0x000fe20000000a00 */
[C---:B---3--:R-:W-:Y:S02]  /*12840*/  LOP3.LUT R2, R7.reuse, 0x1, RZ, 0xfc, !PT ;  /* 0x0000000107027812 */ /* 0x048fe400078efcff */
[----:B------:R-:W-:-:S03]  /*12850*/  LOP3.LUT R0, R7, 0x2, RZ, 0xfc, !PT ;  /* 0x0000000207007812 */ /* 0x000fc600078efcff */
[----:B------:R-:W-:Y:S04]  /*12860*/  STL [R1+0x30], R2 ;  /* 0x0000300201007387 */ /* 0x000fe80000100800 */
[----:B------:R-:W-:Y:S04]  /*12870*/  STL [R1+0x4], RZ ;  /* 0x000004ff01007387 */ /* 0x000fe80000100800 */
[----:B------:R1:W-:Y:S04]  /*12880*/  STL [R1+0x24], R0 ;  /* 0x0000240001007387 */ /* 0x0003e80000100800 */
[----:B------:R2:W-:Y:S01]  /*12890*/  STL [R1+0x2c], RZ ;  /* 0x00002cff01007387 */ /* 0x0005e20000100800 */
[----:B-1----:R-:W-:-:S05]  /*128a0*/  IMAD.MOV.U32 R0, RZ, RZ, 0x1 ;  /* 0x00000001ff007424 */ /* 0x002fca00078e00ff */
[----:B------:R2:W-:Y:S02]  /*128b0*/  STL [R1+0x8], R0 ;  /* 0x0000080001007387 */ /* 0x0005e40000100800 */
.L_x_1788:
[----:B-1----:R-:W3:Y:S01]  /*128c0*/  LDL R2, [R1+0x20] ;  /* 0x0000200001027983 */ /* 0x002ee20000100800 */
        /* <DEDUP_REMOVED lines=21> */
.L_x_1737:
[----:B------:R-:W-:Y:S01]  /*12a20*/  ULDC UR7, c[0x0][0xdc4] ;  /* 0x0003710000077ab9 */ /* 0x000fe20000000800 */
[----:B------:R-:W-:Y:S01]  /*12a30*/  UMOV UR6, UR9 ;  /* 0x0000000900067c82 */ /* 0x000fe20008000000 */
[----:B------:R-:W-:-:S11]  /*12a40*/  UISETP.NE.AND UP0, UPT, UR7, 0x1, UPT ;  /* 0x000000010700788c */ /* 0x000fd6000bf05270 */
[----:B------:R-:W-:Y:S02]  /*12a50*/  @UP0 ULDC.64 UR10, c[0x0][0xdc8] ;  /* 0x00037200000a0ab9 */ /* 0x000fe40000000a00 */
[----:B------:R-:W-:-:S04]  /*12a60*/  UIMAD.WIDE.U32 UR4, UR9, UR10, URZ ;  /* 0x0000000a090472a5 */ /* 0x000fc8000f8e003f */
[----:B------:R-:W-:-:S04]  /*12a70*/  @UP0 USHF.R.U32.HI UR6, URZ, UR11, UR5 ;  /* 0x0000000b3f060299 */ /* 0x000fc80008011605 */
[----:B------:R-:W-:-:S12]  /*12a80*/  UIMAD UR4, UR6, UR7, URZ ;  /* 0x00000007060472a4 */ /* 0x000fd8000f8e023f */
.L_x_1738:
[----:B------:R-:W-:Y:S01]  /*12a90*/  ULDC.64 UR12, c[0x0][0x3f8] ;  /* 0x0000fe00000c7ab9 */ /* 0x000fe20000000a00 */
[----:B------:R-:W-:Y:S01]  /*12aa0*/  ULOP3.LUT UR5, URZ, UR6, URZ, 0x33, !UPT ;  /* 0x000000063f057292 */ /* 0x000fe2000f8e333f */
[----:B------:R-:W-:Y:S01]  /*12ab0*/  BSSY B6, `(.L_x_1739) ;  /* 0x00002b8000067945 */ /* 0x000fe20003800000 */
[----:B------:R-:W-:Y:S01]  /*12ac0*/  UISETP.NE.U32.AND UP0, UPT, UR12, URZ, UPT ;  /* 0x0000003f0c00728c */ /* 0x000fe2000bf05070 */
[----:B------:R-:W-:Y:S01]  /*12ad0*/  ULDC UR6, c[0x0][0xdac] ;  /* 0x00036b0000067ab9 */ /* 0x000fe20000000800 */
[----:B------:R-:W-:Y:S02]  /*12ae0*/  ULDC UR7, c[0x0][0x404] ;  /* 0x0001010000077ab9 */ /* 0x000fe40000000800 */
[----:B------:R-:W-:Y:S02]  /*12af0*/  UISETP.NE.AND.EX UP0, UPT, UR13, URZ, UPT, UP0 ;  /* 0x0000003f0d00728c */ /* 0x000fe4000bf05300 */
[----:B------:R-:W-:Y:S02]  /*12b00*/  UIADD3 UR5, UR5, UR6, URZ ;  /* 0x0000000605057290 */ /* 0x000fe4000fffe03f */
[----:B------:R-:W-:-:S02]  /*12b10*/  USEL UR7, UR7, 0x1, UP0 ;  /* 0x0000000107077887 */ /* 0x000fc40008000000 */
[----:B------:R-:W-:Y:S01]  /*12b20*/  USHF.L.U32 UR37, UR5, 0x7, URZ ;  /* 0x0000000705257899 */ /* 0x000fe2000800063f */
[----:B------:R-:W-:Y:S01]  /*12b30*/  ULDC UR10, c[0x0][0x2e0] ;  /* 0x0000b800000a7ab9 */ /* 0x000fe20000000800 */
[----:B------:R-:W-:Y:S01]  /*12b40*/  ULDC UR6, c[0x0][0x288] ;  /* 0x0000a20000067ab9 */ /* 0x000fe20000000800 */
[----:B------:R-:W-:Y:S02]  /*12b50*/  UIMAD UR5, UR7, UR10, 0xdf ;  /* 0x000000df070574a4 */ /* 0x000fe4000f8e020a */
[----:B------:R-:W-:Y:S02]  /*12b60*/  UIADD3 UR6, UR37, 0x15f, -UR6 ;  /* 0x0000015f25067890 */ /* 0x000fe4000fffe806 */
[----:B------:R-:W-:Y:S02]  /*12b70*/  UIADD3 UR9, UR9, -UR4, URZ ;  /* 0x8000000409097290 */ /* 0x000fe4000fffe03f */
[----:B------:R-:W-:Y:S01]  /*12b80*/  UIMAD UR7, UR7, UR10, UR6 ;  /* 0x0000000a070772a4 */ /* 0x000fe2000f8e0206 */
[----:B------:R-:W-:-:S02]  /*12b90*/  UMOV UR4, URZ ;  /* 0x0000003f00047c82 */ /* 0x000fc40008000000 */
[----:B------:R-:W-:Y:S01]  /*12ba0*/  UMOV UR6, URZ ;  /* 0x0000003f00067c82 */ /* 0x000fe20008000000 */
[----:B------:R-:W-:Y:S01]  /*12bb0*/  UIMAD.WIDE UR4, UR5, -0x6db6db6d, UR4 ;  /* 0x92492493050478a5 */ /* 0x000fe2000f8e0204 */
[----:B------:R-:W-:Y:S01]  /*12bc0*/  ULDC UR10, c[0x0][0xdc4] ;  /* 0x00037100000a7ab9 */ /* 0x000fe20000000800 */
[----:B------:R-:W-:Y:S02]  /*12bd0*/  UIMAD.WIDE UR6, UR7, -0x6db6db6d, UR6 ;  /* 0x92492493070678a5 */ /* 0x000fe4000f8e0206 */
[----:B------:R-:W-:Y:S02]  /*12be0*/  UIMAD UR10, UR8, UR10, UR9 ;  /* 0x0000000a080a72a4 */ /* 0x000fe4000f8e0209 */
[----:B------:R-:W-:Y:S01]  /*12bf0*/  USHF.R.U32.HI UR6, URZ, 0x1f, UR7 ;  /* 0x0000001f3f067899 */ /* 0x000fe20008011607 */
[----:B------:R-:W-:Y:S01]  /*12c00*/  UMOV UR8, UR5 ;  /* 0x0000000500087c82 */ /* 0x000fe20008000000 */
[----:B------:R-:W-:Y:S01]  /*12c10*/  ULDC UR11, c[0x0][0xdb8] ;  /* 0x00036e00000b7ab9 */ /* 0x000fe20000000800 */
[----:B------:R-:W-:-:S02]  /*12c20*/  USHF.R.U32.HI UR9, URZ, 0x1f, UR8 ;  /* 0x0000001f3f097899 */ /* 0x000fc40008011608 */
[----:B------:R-:W-:Y:S02]  /*12c30*/  ULEA.HI.SX32 UR6, UR7, UR6, 0x19 ;  /* 0x0000000607067291 */ /* 0x000fe4000f8fca3f */
[----:B------:R-:W-:Y:S02]  /*12c40*/  ULEA.HI.SX32 UR9, UR8, UR9, 0x19 ;  /* 0x0000000908097291 */ /* 0x000fe4000f8fca3f */
[----:B------:R-:W-:Y:S02]  /*12c50*/  UISETP.NE.AND UP1, UPT, UR11, 0x1, UPT ;  /* 0x000000010b00788c */ /* 0x000fe4000bf25270 */
[----:B------:R-:W-:Y:S01]  /*12c60*/  UISETP.LT.AND UP0, UPT, UR9, UR6, UPT ;  /* 0x000000060900728c */ /* 0x000fe2000bf01270 */
[----:B------:R-:W-:-:S03]  /*12c70*/  UMOV UR39, UR10 ;  /* 0x0000000a00277c82 */ /* 0x000fc60008000000 */
[----:B------:R-:W-:-:S05]  /*12c80*/  USEL UR41, UR9, UR6, UP0 ;  /* 0x0000000609297287 */ /* 0x000fca0008000000 */
[----:B------:R-:W-:Y:S01]  /*12c90*/  @UP1 ULDC UR12, c[0x0][0xdbc] ;  /* 0x00036f00000c1ab9 */ /* 0x000fe20000000800 */
[----:B------:R-:W-:Y:S01]  /*12ca0*/  ISETP.LT.AND P0, PT, RZ, UR41, PT ;  /* 0x00000029ff007c0c */ /* 0x000fe2000bf01270 */
[----:B------:R-:W-:Y:S01]  /*12cb0*/  UIMAD.WIDE.U32 UR4, UR10, UR12, URZ ;  /* 0x0000000c0a0472a5 */ /* 0x000fe2000f8e003f */
[----:B------:R-:W-:-:S03]  /*12cc0*/  @UP1 ULDC UR7, c[0x0][0xdc0] ;  /* 0x0003700000071ab9 */ /* 0x000fc60000000800 */
[----:B------:R-:W-:-:S04]  /*12cd0*/  @UP1 USHF.R.U32.HI UR39, URZ, UR7, UR5 ;  /* 0x000000073f271299 */ /* 0x000fc80008011605 */
[----:B------:R-:W-:-:S04]  /*12ce0*/  UIADD3 UR38, -UR39, URZ, URZ ;  /* 0x0000003f27267290 */ /* 0x000fc8000fffe13f */
[----:B------:R-:W-:Y:S01]  /*12cf0*/  UIMAD UR38, UR11, UR38, UR10 ;  /* 0x000000260b2672a4 */ /* 0x000fe2000f8e020a */
[----:B------:R-:W-:Y:S11]  /*12d00*/  @P0 BRA `(.L_x_1740) ;  /* 0x0000000000480947 */ /* 0x000ff60003800000 */
        /* <DEDUP_REMOVED lines=18> */
.L_x_1740:
        /* <DEDUP_REMOVED lines=23> */
.L_x_1742:
        /* <DEDUP_REMOVED lines=20> */
.L_x_1743:
        /* <DEDUP_REMOVED lines=20> */
.L_x_1744:
        /* <DEDUP_REMOVED lines=18> */
.L_x_1745:
[----:B------:R-:W1:Y:S01]  /*13340*/  LDC R0, c[0x0][0x428] ;  /* 0x00010a00ff007b82 */ /* 0x000e620000000800 */
[----:B------:R-:W-:Y:S01]  /*13350*/  ULDC.64 UR4, c[0x0][0x9f8] ;  /* 0x00027e0000047ab9 */ /* 0x000fe20000000a00 */
[----:B------:R-:W-:Y:S01]  /*13360*/  IMAD.U32 R4, RZ, RZ, UR38 ;  /* 0x00000026ff047e24 */ /* 0x000fe2000f8e00ff */
[----:B------:R-:W-:Y:S01]  /*13370*/  ISETP.NE.U32.AND P0, PT, RZ, UR4, PT ;  /* 0x00000004ff007c0c */ /* 0x000fe2000bf05070 */
[----:B------:R-:W-:Y:S01]  /*13380*/  IMAD.U32 R8, RZ, RZ, UR39 ;  /* 0x00000027ff087e24 */ /* 0x000fe2000f8e00ff */
[----:B------:R-:W2:Y:S02]  /*13390*/  S2R R17, SR_TID.X ;  /* 0x0000000000117919 */ /* 0x000ea40000002100 */
[----:B------:R-:W-:-:S13]  /*133a0*/  ISETP.NE.AND.EX P0, PT, RZ, UR5, PT, P0 ;  /* 0x00000005ff007c0c */ /* 0x000fda000bf05300 */
[----:B------:R-:W3:Y:S01]  /*133b0*/  @P0 LDC.64 R2, c[0x0][0x9f8] ;  /* 0x00027e00ff020b82 */ /* 0x000ee20000000a00 */
[----:B-1----:R-:W-:-:S13]  /*133c0*/  ISETP.NE.AND P1, PT, R0, 0x1, PT ;  /* 0x000000010000780c */ /* 0x002fda0003f25270 */
[----:B------:R-:W1:Y:S01]  /*133d0*/  @P1 LDC R0, c[0x0][0x42c] ;  /* 0x00010b00ff001b82 */ /* 0x000e620000000800 */
[----:B--2---:R-:W-:-:S07]  /*133e0*/  LOP3.LUT R16, R17, 0x7f, RZ, 0xc0, !PT ;  /* 0x0000007f11107812 */ /* 0x004fce00078ec0ff */
[----:B------:R-:W2:Y:S01]  /*133f0*/  @P1 LDC R5, c[0x0][0x430] ;  /* 0x00010c00ff051b82 */ /* 0x000ea20000000800 */
[----:B-1----:R-:W-:-:S05]  /*13400*/  @P1 IMAD.HI.U32 R0, R0, UR38, RZ ;  /* 0x0000002600001c27 */ /* 0x002fca000f8e00ff */
[----:B--2---:R-:W-:Y:S01]  /*13410*/  @P1 SHF.R.U32.HI R4, RZ, R5, R0 ;  /* 0x00000005ff041219 */ /* 0x004fe20000011600 */
[----:B------:R-:W-:-:S04]  /*13420*/  IMAD.U32 R5, RZ, RZ, UR39 ;  /* 0x00000027ff057e24 */ /* 0x000fc8000f8e00ff */
[----:B---3--:R-:W-:Y:S01]  /*13430*/  @P0 IMAD.WIDE R2, R5, 0x4, R2 ;  /* 0x0000000405020825 */ /* 0x008fe200078e0202 */
[----:B------:R-:W-:Y:S01]  /*13440*/  ISETP.NE.AND P2, PT, R16, RZ, PT ;  /* 0x000000ff1000720c */ /* 0x000fe20003f45270 */
[----:B------:R1:W-:Y:S04]  /*13450*/  STL [R1+0x10], R4 ;  /* 0x0000100401007387 */ /* 0x0003e80000100800 */
[----:B------:R2:W3:Y:S01]  /*13460*/  @P0 LDG.E R8, desc[UR46][R2.64] ;  /* 0x0000002e02080981 */ /* 0x0004e2000c1e1900 */
[----:B------:R-:W-:Y:S01]  /*13470*/  UMOV UR36, URZ ;  /* 0x0000003f00247c82 */ /* 0x000fe20008000000 */
[----:B------:R-:W-:Y:S01]  /*13480*/  UMOV UR6, 0xffffffff ;  /* 0xffffffff00067882 */ /* 0x000fe20000000000 */
[----:B------:R-:W-:-:S04]  /*13490*/  SHF.R.U32.HI R17, RZ, 0x5, R17 ;  /* 0x00000005ff117819 */ /* 0x000fc80000011611 */
[----:B------:R-:W-:Y:S01]  /*134a0*/  LOP3.LUT R17, R17, 0x3, RZ, 0xc0, !PT ;  /* 0x0000000311117812 */ /* 0x000fe200078ec0ff */
[----:B------:R-:W-:Y:S01]  /*134b0*/  VOTEU.ALL UP1, P2 ;  /* 0x00000000003f7886 */ /* 0x000fe20001020000 */
[----:B--2---:R-:W2:Y:S04]  /*134c0*/  LDC.64 R2, c[0x0][0x3f8] ;  /* 0x0000fe00ff027b82 */ /* 0x004ea80000000a00 */
[----:B------:R-:W-:-:S04]  /*134d0*/  @!UP1 UIADD3 UR4, UP0, UR44, 0x270, URZ ;  /* 0x000002702c049890 */ /* 0x000fc8000ff1e03f */
[----:B------:R-:W-:-:S09]  /*134e0*/  @!UP1 UIADD3.X UR5, URZ, UR45, URZ, UP0, !UPT ;  /* 0x0000002d3f059290 */ /* 0x000fd200087fe43f */
[----:B------:R1:W-:Y:S01]  /*134f0*/  @!UP1 UTMAPF.L2.4D [UR36], [UR4] ;  /* 0x00000024040095b8 */ /* 0x0003e20008018000 */
[----:B--2---:R-:W-:-:S04]  /*13500*/  ISETP.NE.U32.AND P1, PT, R2, RZ, PT ;  /* 0x000000ff0200720c */ /* 0x004fc80003f25070 */
[----:B------:R-:W-:Y:S02]  /*13510*/  ISETP.NE.AND.EX P1, PT, R3, RZ, PT, P1 ;  /* 0x000000ff0300720c */ /* 0x000fe40003f25310 */
[----:B---3--:R-:W-:Y:S01]  /*13520*/  SHF.R.S32.HI R9, RZ, 0x1f, R8 ;  /* 0x0000001fff097819 */ /* 0x008fe20000011408 */
[----:B------:R1:W-:Y:S01]  /*13530*/  STL [R1+0xc], R8 ;  /* 0x00000c0801007387 */ /* 0x0003e20000100800 */
[----:B------:R-:W-:-:S03]  /*13540*/  SEL R0, R8, RZ, !P1 ;  /* 0x000000ff08007207 */ /* 0x000fc60004800000 */
[----:B------:R1:W-:Y:S01]  /*13550*/  STL [R1+0x14], R9 ;  /* 0x0000140901007387 */ /* 0x0003e20000100800 */
[----:B------:R-:W-:Y:S05]  /*13560*/  BRA.DIV UR6, `(.L_x_1746) ;  /* 0x0000002a06547947 */ /* 0x000fea000b800000 */
[----:B------:R2:W3:Y:S02]  /*13570*/  SHFL.IDX PT, R14, R17, RZ, 0x1f ;  /* 0x00001fff110e7589 */ /* 0x0004e400000e0000 */
.L_x_1807:
        /* <DEDUP_REMOVED lines=8> */
.L_x_1810:
[----:B------:R-:W-:Y:S05]  /*13600*/  @!P6 BRA `(.L_x_1749) ;  /* 0x000000040034e947 */ /* 0x000fea0003800000 */
[----:B------:R-:W-:Y:S01]  /*13610*/  IMAD.MOV.U32 R0, RZ, RZ, R8 ;  /* 0x000000ffff007224 */ /* 0x000fe200078e0008 */
        /* <DEDUP_REMOVED lines=18> */
.L_x_1750:
[----:B-1----:R-:W3:Y:S04]  /*13740*/  LDL R3, [R1+0x4] ;  /* 0x0000040001037983 */ /* 0x002ee80000100800 */
[----:B------:R-:W4:Y:S01]  /*13750*/  LDL R2, [R1+0x8] ;  /* 0x0000080001027983 */ /* 0x000f220000100800 */
[----:B------:R-:W-:Y:S02]  /*13760*/  ISETP.NE.AND P0, PT, R16, RZ, PT ;  /* 0x000000ff1000720c */ /* 0x000fe40003f05270 */
[----:B---3--:R-:W-:Y:S02]  /*13770*/  LEA R4, R3, UR40, 0x3 ;  /* 0x0000002803047c11 */ /* 0x008fe4000f8e18ff */
[----:B----4-:R-:W-:-:S04]  /*13780*/  SHF.L.U32 R3, R2, 0x1f, RZ ;  /* 0x0000001f02037819 */ /* 0x010fc800000006ff */
[----:B------:R-:W1:Y:S02]  /*13790*/  SYNCS.PHASECHK.TRANS64.TRYWAIT P3, [R4+URZ+0x2e880], R3 ;  /* 0x02e88003040075a7 */ /* 0x000e64000806017f */
[----:B-1----:R-:W-:Y:S05]  /*137a0*/  @!P3 BRA `(.L_x_1751) ;  /* 0x000000280004b947 */ /* 0x002fea0003800000 */
.L_x_1811:
[----:B------:R-:W-:Y:S05]  /*137b0*/  @P0 BRA `(.L_x_1752) ;  /* 0x00000000001c0947 */ /* 0x000fea0003800000 */
[----:B------:R-:W3:Y:S01]  /*137c0*/  S2R R2, SR_TID.X ;  /* 0x0000000000027919 */ /* 0x000ee20000002100 */
[----:B------:R-:W-:-:S04]  /*137d0*/  IMAD.MOV.U32 R5, RZ, RZ, 0x7000 ;  /* 0x00007000ff057424 */ /* 0x000fc800078e00ff */
[----:B------:R4:W-:Y:S01]  /*137e0*/  SYNCS.ARRIVE.TRANS64 RZ, [R4+URZ+0x2e870], R5 ;  /* 0x02e8700504ff79a7 */ /* 0x0009e2000800003f */
[----:B---3--:R-:W-:-:S04]  /*137f0*/  LOP3.LUT R2, R2, 0x1f, RZ, 0xc0, !PT ;  /* 0x0000001f02027812 */ /* 0x008fc800078ec0ff */
[----:B------:R-:W-:-:S13]  /*13800*/  ISETP.NE.AND P3, PT, R2, RZ, PT ;  /* 0x000000ff0200720c */ /* 0x000fda0003f65270 */
[----:B----4-:R-:W-:Y:S05]  /*13810*/  @!P3 BRA `(.L_x_1752) ;  /* 0x000000000004b947 */ /* 0x010fea0003800000 */
[----:B------:R-:W-:Y:S01]  /*13820*/  BPT.TRAP 0x1 ;  /* 0x000000040000795c */ /* 0x000fe20000300000 */
.L_x_1752:
        /* <DEDUP_REMOVED lines=20> */
.L_x_1812:
        /* <DEDUP_REMOVED lines=8> */
.L_x_1754:
        /* <DEDUP_REMOVED lines=15> */
.L_x_1749:
        /* <DEDUP_REMOVED lines=17> */
.L_x_1747:
[----:B------:R-:W4:Y:S01]  /*13bf0*/  LDL.LU R3, [R1+0x2c] ;  /* 0x00002c0001037983 */ /* 0x000f220000300800 */
[----:B------:R-:W-:Y:S01]  /*13c00*/  BSSY B0, `(.L_x_1755) ;  /* 0x0000009000007945 */ /* 0x000fe20003800000 */
[----:B----4-:R-:W-:-:S05]  /*13c10*/  VIADD R3, R3, 0x1 ;  /* 0x0000000103037836 */ /* 0x010fca0000000000 */
[----:B---3--:R-:W-:Y:S01]  /*13c20*/  LEA.HI R2, R3, R3, RZ, 0x1 ;  /* 0x0000000303027211 */ /* 0x008fe200078f08ff */
[----:B------:R3:W-:Y:S03]  /*13c30*/  STL [R1+0x2c], R3 ;  /* 0x00002c0301007387 */ /* 0x0007e60000100800 */
[----:B------:R-:W-:-:S05]  /*13c40*/  LOP3.LUT R2, R2, 0xfffffffe, RZ, 0xc0, !PT ;  /* 0xfffffffe02027812 */ /* 0x000fca00078ec0ff */
[----:B------:R-:W-:-:S05]  /*13c50*/  IMAD.IADD R2, R3, 0x1, -R2 ;  /* 0x0000000103027824 */ /* 0x000fca00078e0a02 */
[----:B------:R-:W-:-:S04]  /*13c60*/  SHF.L.U32 R2, R2, 0x1f, RZ ;  /* 0x0000001f02027819 */ /* 0x000fc800000006ff */
[----:B------:R-:W4:Y:S02]  /*13c70*/  SYNCS.PHASECHK.TRANS64.TRYWAIT P0, [UR40+0x2e820], R2 ;  /* 0x02e82002ff0075a7 */ /* 0x000f240008000168 */
[----:B---34-:R-:W-:Y:S05]  /*13c80*/  @!P0 BRA `(.L_x_1756) ;  /* 0x0000002000f48947 */ /* 0x018fea0003800000 */
.L_x_1813:
[----:B-1----:R-:W-:Y:S05]  /*13c90*/  BSYNC B0 ;  /* 0x0000000000007941 */ /* 0x002fea0003800000 */
.L_x_1755:
[----:B------:R-:W-:-:S06]  /*13ca0*/  UISETP.GE.AND UP0, UPT, UR41, 0x2, UPT ;  /* 0x000000022900788c */ /* 0x000fcc000bf06270 */
[----:B------:R-:W-:-:S13]  /*13cb0*/  PLOP3.LUT P0, PT, PT, PT, UP0, 0x80, 0x0 ;  /* 0x000000000000781c */ /* 0x000fda0003f0f008 */
[----:B------:R-:W-:Y:S05]  /*13cc0*/  @!P0 BRA `(.L_x_1757) ;  /* 0x0000000c00e88947 */ /* 0x000fea0003800000 */
[----:B------:R1:W5:Y:S01]  /*13cd0*/  LDL.LU R6, [R1+0x8] ;  /* 0x0000080001067983 */ /* 0x0003620000300800 */
[----:B------:R-:W-:-:S03]  /*13ce0*/  UIADD3 UR4, UR41, -0x2, URZ ;  /* 0xfffffffe29047890 */ /* 0x000fc6000fffe03f */
[----:B------:R1:W5:Y:S03]  /*13cf0*/  LDL.LU R7, [R1+0x4] ;  /* 0x0000040001077983 */ /* 0x0003660000300800 */
[----:B------:R-:W-:-:S07]  /*13d00*/  IMAD.U32 R21, RZ, RZ, UR4 ;  /* 0x00000004ff157e24 */ /* 0x000fce000f8e00ff */
.L_x_1777:
[----:B---345:R-:W-:Y:S01]  /*13d10*/  VIADD R2, R7, 0x1 ;  /* 0x0000000107027836 */ /* 0x038fe20000000000 */
        /* <DEDUP_REMOVED lines=26> */
[----:B------:R-:W-:-:S03]  /*13ec0*/  ULDC.64 UR4, c[0x0][0x3f8] ;  /* 0x0000fe0000047ab9 */ /* 0x000fc60000000a00 */
[----:B------:R-:W-:Y:S01]  /*13ed0*/  IMAD.IADD R0, R0, 0x1, R3 ;  /* 0x0000000100007824 */ /* 0x000fe200078e0203 */
[----:B------:R-:W-:-:S04]  /*13ee0*/  LEA R4, P0, R2, UR4, 0x2 ;  /* 0x0000000402047c11 */ /* 0x000fc8000f8010ff */
[----:B------:R-:W-:-:S05]  /*13ef0*/  LEA.HI.X R5, R2, UR5, R0, 0x2, P0 ;  /* 0x0000000502057c11 */ /* 0x000fca00080f1400 */
[----:B------:R4:W5:Y:S04]  /*13f00*/  LDG.E R0, desc[UR46][R4.64] ;  /* 0x0000002e04007981 */ /* 0x000968000c1e1900 */
.L_x_1760:
[----:B----4-:R-:W-:Y:S01]  /*13f10*/  LEA R4, R10, UR40, 0x3 ;  /* 0x000000280a047c11 */ /* 0x010fe2000f8e18ff */
[----:B------:R-:W4:Y:S01]  /*13f20*/  S2R R2, SR_TID.X ;  /* 0x0000000000027919 */ /* 0x000f220000002100 */
[----:B------:R-:W-:Y:S01]  /*13f30*/  SHF.L.U32 R3, R9, 0x1f, RZ ;  /* 0x0000001f09037819 */ /* 0x000fe200000006ff */
[----:B------:R-:W-:Y:S03]  /*13f40*/  BSSY B1, `(.L_x_1761) ;  /* 0x0000005000017945 */ /* 0x000fe60003800000 */
[----:B------:R-:W1:Y:S01]  /*13f50*/  SYNCS.PHASECHK.TRANS64.TRYWAIT P0, [R4+URZ+0x2e880], R3 ;  /* 0x02e88003040075a7 */ /* 0x000e62000800017f */
[----:B----4-:R-:W-:-:S04]  /*13f60*/  LOP3.LUT R2, R2, 0x7f, RZ, 0xc0, !PT ;  /* 0x0000007f02027812 */ /* 0x010fc800078ec0ff */
[----:B------:R-:W-:Y:S01]  /*13f70*/  ISETP.NE.AND P3, PT, R2, RZ, PT ;  /* 0x000000ff0200720c */ /* 0x000fe20003f65270 */
[----:B-1----:R-:W-:-:S12]  /*13f80*/  @!P0 BRA `(.L_x_1762) ;  /* 0x00000020004c8947 */ /* 0x002fd80003800000 */
.L_x_1814:
[----:B------:R-:W-:Y:S05]  /*13f90*/  BSYNC B1 ;  /* 0x0000000000017941 */ /* 0x000fea0003800000 */
.L_x_1761:
        /* <DEDUP_REMOVED lines=9> */
.L_x_1764:
[----:B------:R-:W-:Y:S05]  /*14030*/  BSYNC B1 ;  /* 0x0000000000017941 */ /* 0x000fea0003800000 */
.L_x_1763:
[----:B------:R-:W4:Y:S04]  /*14040*/  LDL R2, [R1+0x10] ;  /* 0x0000100001027983 */ /* 0x000f280000100800 */
[----:B------:R-:W2:Y:S01]  /*14050*/  LDL R5, [R1+0x4] ;  /* 0x0000040001057983 */ /* 0x000ea20000100800 */
[----:B---3--:R-:W-:Y:S01]  /*14060*/  IMAD.MOV.U32 R10, RZ, RZ, RZ ;  /* 0x000000ffff0a7224 */ /* 0x008fe200078e00ff */
        /* <DEDUP_REMOVED lines=8> */
[----:B--2---:R-:W-:Y:S02]  /*140f0*/  IMAD R2, R5, 0x7000, R2 ;  /* 0x0000700005027824 */ /* 0x004fe400078e0202 */
[----:B------:R-:W-:Y:S02]  /*14100*/  IMAD R5, R8, 0xe0, RZ ;  /* 0x000000e008057824 */ /* 0x000fe400078e02ff */
[----:B------:R-:W-:Y:S02]  /*14110*/  VIADD R8, R4, 0x2e870 ;  /* 0x0002e87004087836 */ /* 0x000fe40000000000 */
[----:B------:R-:W-:-:S07]  /*14120*/  VIADD R9, R2, 0xe400 ;  /* 0x0000e40002097836 */ /* 0x000fce0000000000 */
.L_x_1765:
        /* <DEDUP_REMOVED lines=12> */
.L_x_1815:
[----:B------:R-:W-:Y:S05]  /*141f0*/  BSYNC B1 ;  /* 0x0000000000017941 */ /* 0x000fea0003800000 */
.L_x_1766:
        /* <DEDUP_REMOVED lines=11> */
.L_x_1769:
[----:B------:R-:W-:Y:S05]  /*142b0*/  BSYNC B1 ;  /* 0x0000000000017941 */ /* 0x000fea0003800000 */
.L_x_1768:
        /* <DEDUP_REMOVED lines=10> */
.L_x_1770:
        /* <DEDUP_REMOVED lines=9> */
.L_x_1759:
[----:B------:R-:W-:Y:S05]  /*143f0*/  BSYNC B0 ;  /* 0x0000000000007941 */ /* 0x000fea0003800000 */
.L_x_1758:
[----:B------:R-:W4:Y:S02]  /*14400*/  LDL R3, [R1+0x30] ;  /* 0x0000300001037983 */ /* 0x000f240000100800 */
[----:B----4-:R-:W-:-:S13]  /*14410*/  ISETP.NE.AND P0, PT, R3, 0x3, PT ;  /* 0x000000030300780c */ /* 0x010fda0003f05270 */
[----:B------:R-:W-:Y:S05]  /*14420*/  @!P0 BRA `(.L_x_1771) ;  /* 0x0000000000048947 */ /* 0x000fea0003800000 */
[----:B------:R-:W-:Y:S01]  /*14430*/  BPT.TRAP 0x1 ;  /* 0x000000040000795c */ /* 0x000fe20000300000 */
.L_x_1771:
[----:B------:R-:W4:Y:S01]  /*14440*/  LDL R3, [R1+0x24] ;  /* 0x0000240001037983 */ /* 0x000f220000100800 */
[----:B------:R-:W-:Y:S01]  /*14450*/  LOP3.LUT R2, R6, 0x1, RZ, 0x3c, !PT ;  /* 0x0000000106027812 */ /* 0x000fe200078e3cff */
[----:B------:R-:W-:Y:S01]  /*14460*/  BSSY B0, `(.L_x_1772) ;  /* 0x0000007000007945 */ /* 0x000fe20003800000 */
[----:B------:R-:W-:Y:S02]  /*14470*/  LEA R4, R7, UR40, 0x3 ;  /* 0x0000002807047c11 */ /* 0x000fe4000f8e18ff */
[----:B------:R-:W-:-:S03]  /*14480*/  SHF.L.U32 R2, R2, 0x1f, RZ ;  /* 0x0000001f02027819 */ /* 0x000fc600000006ff */
[----:B------:R1:W-:Y:S01]  /*14490*/  STL [R1], R4 ;  /* 0x0000000401007387 */ /* 0x0003e20000100800 */
[----:B------:R-:W5:Y:S01]  /*144a0*/  SYNCS.PHASECHK.TRANS64.TRYWAIT P3, [R4+URZ+0x2e870], R2 ;  /* 0x02e87002040075a7 */ /* 0x000f62000806017f */
[----:B----4-:R-:W-:Y:S01]  /*144b0*/  ISETP.NE.AND P0, PT, R3, 0x3, PT ;  /* 0x000000030300780c */ /* 0x010fe20003f05270 */
[----:B-1---5:R-:W-:-:S12]  /*144c0*/  @!P3 BRA `(.L_x_1773) ;  /* 0x0000001c0024b947 */ /* 0x022fd80003800000 */
.L_x_1816:
[----:B------:R-:W-:Y:S05]  /*144d0*/  BSYNC B0 ;  /* 0x0000000000007941 */ /* 0x000fea0003800000 */
.L_x_1772:
[----:B------:R-:W-:Y:S05]  /*144e0*/  @!P0 BRA `(.L_x_1774) ;  /* 0x0000000000048947 */ /* 0x000fea0003800000 */
[----:B------:R-:W-:Y:S01]  /*144f0*/  BPT.TRAP 0x1 ;  /* 0x000000040000795c */ /* 0x000fe20000300000 */
.L_x_1774:
[----:B-1----:R-:W4:Y:S01]  /*14500*/  LDL R2, [R1] ;  /* 0x0000000001027983 */ /* 0x002f220000100800 */
[----:B------:R-:W-:-:S04]  /*14510*/  SHF.L.U32 R3, R6, 0x1f, RZ ;  /* 0x0000001f06037819 */ /* 0x000fc800000006ff */
[----:B----4-:R1:W4:Y:S02]  /*14520*/  SYNCS.PHASECHK.TRANS64.TRYWAIT P3, [R2+URZ+0x2e860], R3 ;  /* 0x02e86003020075a7 */ /* 0x010324000806017f */
[----:B-1----:R-:W-:Y:S01]  /*14530*/  IMAD R2, R7, 0x7000, RZ ;  /* 0x0000700007027824 */ /* 0x002fe200078e02ff */
[----:B----4-:R-:W-:Y:S06]  /*14540*/  @!P3 BRA `(.L_x_1775) ;  /* 0x0000001c001cb947 */ /* 0x010fec0003800000 */
.L_x_1817:
[----:B-1----:R-:W4:Y:S04]  /*14550*/  LDL R4, [R1+0x1c] ;  /* 0x00001c0001047983 */ /* 0x002f280000100800 */
[----:B------:R-:W5:Y:S01]  /*14560*/  LDL R12, [R1+0x18] ;  /* 0x00001800010c7983 */ /* 0x000f620000100800 */
[----:B------:R-:W-:Y:S05]  /*14570*/  WARPSYNC.ALL ;  /* 0x0000000000007948 */ /* 0x000fea0003800000 */
[----:B------:R-:W1:Y:S01]  /*14580*/  S2R R8, SR_TID.X ;  /* 0x0000000000087919 */ /* 0x000e620000002100 */
[----:B---3--:R-:W-:Y:S01]  /*14590*/  IMAD.MOV.U32 R10, RZ, RZ, 0x40 ;  /* 0x00000040ff0a7424 */ /* 0x008fe200078e00ff */
[----:B-1----:R-:W-:-:S04]  /*145a0*/  LOP3.LUT P3, RZ, R8, 0x4, RZ, 0xc0, !PT ;  /* 0x0000000408ff7812 */ /* 0x002fc8000786c0ff */
[----:B------:R-:W-:Y:S02]  /*145b0*/  SEL R10, R10, 0xffffffc0, !P3 ;  /* 0xffffffc00a0a7807 */ /* 0x000fe40005800000 */
[C---:B----4-:R-:W-:Y:S02]  /*145c0*/  LOP3.LUT R3, R2.reuse, R4, RZ, 0xfc, !PT ;  /* 0x0000000402037212 */ /* 0x050fe400078efcff */
[----:B-----5:R-:W-:-:S03]  /*145d0*/  IADD3 R2, R2, UR40, R12 ;  /* 0x0000002802027c10 */ /* 0x020fc6000fffe00c */
        /* <DEDUP_REMOVED lines=22> */
[----:B--2---:R-:W-:Y:S02]  /*14740*/  PRMT R17, R8, 0x7531, R9 ;  /* 0x0000753108117816 */ /* 0x004fe40000000009 */
        /* <DEDUP_REMOVED lines=71> */
.L_x_1776:
[----:B-1----:R-:W2:Y:S01]  /*14bc0*/  LDL.LU R2, [R1] ;  /* 0x0000000001027983 */ /* 0x002ea20000300800 */
[C---:B------:R-:W-:Y:S01]  /*14bd0*/  ISETP.GT.AND P0, PT, R21.reuse, RZ, PT ;  /* 0x000000ff1500720c */ /* 0x040fe20003f04270 */
[----:B------:R-:W-:Y:S02]  /*14be0*/  VIADD R21, R21, 0xffffffff ;  /* 0xffffffff15157836 */ /* 0x000fe40000000000 */
[----:B------:R4:W5:Y:S04]  /*14bf0*/  LDL R6, [R1+0x8] ;  /* 0x0000080001067983 */ /* 0x0009680000100800 */
[----:B------:R4:W5:Y:S01]  /*14c00*/  LDL R7, [R1+0x4] ;  /* 0x0000040001077983 */ /* 0x0009620000100800 */
[----:B--2---:R1:W-:Y:S02]  /*14c10*/  SYNCS.ARRIVE.TRANS64.A1T0 RZ, [R2+URZ+0x2e850], RZ ;  /* 0x02e850ff02ff79a7 */ /* 0x0043e4000810003f */
[----:B-1----:R-:W-:-:S05]  /*14c20*/  @!P2 VIADD R2, R2, 0x2e880 ;  /* 0x0002e8800202a836 */ /* 0x002fca0000000000 */
[----:B------:R-:W-:Y:S01]  /*14c30*/  @!P2 PRMT R2, RZ, 0x654, R2 ;  /* 0x00000654ff02a816 */ /* 0x000fe20000000002 */
[----:B------:R-:W-:Y:S06]  /*14c40*/  BAR.SYNC.DEFER_BLOCKING 0x2, 0x80 ;  /* 0x0082000000007b1d */ /* 0x000fec0000010000 */
[----:B------:R4:W-:Y:S01]  /*14c50*/  @!P2 SYNCS.ARRIVE.TRANS64.RED.A1T0 RZ, [R2+URZ], RZ ;  /* 0x000000ff02ffa9a7 */ /* 0x0009e2000810043f */
[----:B------:R-:W-:Y:S05]  /*14c60*/  @P0 BRA `(.L_x_1777) ;  /* 0xfffffff000280947 */ /* 0x000fea000383ffff */
.L_x_1757:
[----:B---34-:R-:W3:Y:S01]  /*14c70*/  LDL R2, [R1+0x30] ;  /* 0x0000300001027983 */ /* 0x018ee20000100800 */
[----:B------:R-:W-:Y:S01]  /*14c80*/  BSSY B0, `(.L_x_1778) ;  /* 0x0000010000007945 */ /* 0x000fe20003800000 */
[----:B---3--:R-:W-:-:S03]  /*14c90*/  ISETP.NE.AND P1, PT, R2, 0x3, PT ;  /* 0x000000030200780c */ /* 0x008fc60003f25270 */
[----:B------:R-:W-:Y:S10]  /*14ca0*/  @P2 BRA `(.L_x_1779) ;  /* 0x0000000000342947 */ /* 0x000ff40003800000 */
[----:B------:R-:W1:Y:S01]  /*14cb0*/  S2R R5, SR_LANEID ;  /* 0x0000000000057919 */ /* 0x000e620000000000 */
[----:B------:R-:W-:Y:S01]  /*14cc0*/  VOTEU.ANY UR4, UPT, PT ;  /* 0x0000000000047886 */ /* 0x000fe200038e0100 */
[----:B------:R-:W3:Y:S01]  /*14cd0*/  LDC.64 R2, c[0x0][0xdf0] ;  /* 0x00037c00ff027b82 */ /* 0x000ee20000000a00 */
[----:B------:R-:W1:Y:S02]  /*14ce0*/  FLO.U32 R0, UR4 ;  /* 0x0000000400007d00 */ /* 0x000e6400080e0000 */
[----:B-1----:R-:W-:-:S06]  /*14cf0*/  ISETP.EQ.U32.AND P0, PT, R0, R5, PT ;  /* 0x000000050000720c */ /* 0x002fcc0003f02070 */
[----:B------:R-:W3:Y:S07]  /*14d00*/  POPC R5, UR4 ;  /* 0x0000000400057d09 */ /* 0x000eee0008000000 */
[----:B---3--:R-:W3:Y:S01]  /*14d10*/  @P0 ATOMG.E.ADD.STRONG.GPU PT, R3, desc[UR46][R2.64], R5 ;  /* 0x00000005020309a8 */ /* 0x008ee200081ee1ee */
[----:B------:R-:W1:Y:S02]  /*14d20*/  S2R R4, SR_LTMASK ;  /* 0x0000000000047919 */ /* 0x000e640000003900 */
[----:B-1----:R-:W-:-:S04]  /*14d30*/  LOP3.LUT R4, R4, UR4, RZ, 0xc0, !PT ;  /* 0x0000000404047c12 */ /* 0x002fc8000f8ec0ff */
[----:B-----5:R-:W1:Y:S01]  /*14d40*/  POPC R7, R4 ;  /* 0x0000000400077309 */ /* 0x020e620000000000 */
[----:B---3--:R-:W1:Y:S02]  /*14d50*/  SHFL.IDX PT, R0, R3, R0, 0x1f ;  /* 0x00001f0003007589 */ /* 0x008e6400000e0000 */
[----:B-1----:R-:W-:-:S05]  /*14d60*/  IADD3 R0, R0, UR42, R7 ;  /* 0x0000002a00007c10 */ /* 0x002fca000fffe007 */
[----:B------:R1:W-:Y:S02]  /*14d70*/  STL [R1+0x20], R0 ;  /* 0x0000200001007387 */ /* 0x0003e40000100800 */
.L_x_1779:
[----:B------:R-:W-:Y:S05]  /*14d80*/  BSYNC B0 ;  /* 0x0000000000007941 */ /* 0x000fea0003800000 */
.L_x_1778:
[----:B------:R-:W-:Y:S05]  /*14d90*/  @!P1 BRA `(.L_x_1780) ;  /* 0x0000000000049947 */ /* 0x000fea0003800000 */
[----:B------:R-:W-:Y:S01]  /*14da0*/  BPT.TRAP 0x1 ;  /* 0x000000040000795c */ /* 0x000fe20000300000 */
.L_x_1780:
[----:B------:R-:W3:Y:S04]  /*14db0*/  LDL R3, [R1+0x8] ;  /* 0x0000080001037983 */ /* 0x000ee80000100800 */
[----:B------:R-:W4:Y:S04]  /*14dc0*/  LDL R2, [R1+0x4] ;  /* 0x0000040001027983 */ /* 0x000f280000100800 */
[----:B-1----:R-:W2:Y:S01]  /*14dd0*/  LDL R0, [R1+0x24] ;  /* 0x0000240001007983 */ /* 0x002ea20000100800 */
[----:B------:R-:W-:Y:S01]  /*14de0*/  BSSY B0, `(.L_x_1781) ;  /* 0x0000007000007945 */ /* 0x000fe20003800000 */
[----:B---3--:R-:W-:-:S04]  /*14df0*/  LOP3.LUT R3, R3, 0x1, RZ, 0x3c, !PT ;  /* 0x0000000103037812 */ /* 0x008fc800078e3cff */
[----:B------:R-:W-:Y:S02]  /*14e00*/  SHF.L.U32 R3, R3, 0x1f, RZ ;  /* 0x0000001f03037819 */ /* 0x000fe400000006ff */
[----:B----4-:R-:W-:Y:S02]  /*14e10*/  LEA R20, R2, UR40, 0x3 ;  /* 0x0000002802147c11 */ /* 0x010fe4000f8e18ff */
[----:B--2---:R-:W-:Y:S02]  /*14e20*/  ISETP.NE.AND P1, PT, R0, 0x3, PT ;  /* 0x000000030000780c */ /* 0x004fe40003f25270 */
[----:B------:R-:W1:Y:S02]  /*14e30*/  SYNCS.PHASECHK.TRANS64.TRYWAIT P0, [R20+URZ+0x2e870], R3 ;  /* 0x02e87003140075a7 */ /* 0x000e64000800017f */
[----:B-1----:R-:W-:Y:S09]  /*14e40*/  @!P0 BRA `(.L_x_1782) ;  /* 0x0000001000f48947 */ /* 0x002ff20003800000 */
.L_x_1818:
[----:B------:R-:W-:Y:S05]  /*14e50*/  BSYNC B0 ;  /* 0x0000000000007941 */ /* 0x000fea0003800000 */
.L_x_1781:
[----:B------:R-:W-:Y:S05]  /*14e60*/  @!P1 BRA `(.L_x_1783) ;  /* 0x0000000000049947 */ /* 0x000fea0003800000 */
[----:B------:R-:W-:Y:S01]  /*14e70*/  BPT.TRAP 0x1 ;  /* 0x000000040000795c */ /* 0x000fe20000300000 */
.L_x_1783:
[----:B------:R-:W1:Y:S02]  /*14e80*/  LDL R0, [R1+0x8] ;  /* 0x0000080001007983 */ /* 0x000e640000100800 */
[----:B-1----:R-:W-:-:S04]  /*14e90*/  SHF.L.U32 R3, R0, 0x1f, RZ ;  /* 0x0000001f00037819 */ /* 0x002fc800000006ff */
[----:B------:R-:W1:Y:S02]  /*14ea0*/  SYNCS.PHASECHK.TRANS64.TRYWAIT P0, [R20+URZ+0x2e860], R3 ;  /* 0x02e86003140075a7 */ /* 0x000e64000800017f */
[----:B-1----:R-:W-:Y:S05]  /*14eb0*/  @!P0 BRA `(.L_x_1784) ;  /* 0x0000001000ec8947 */ /* 0x002fea0003800000 */
.L_x_1819:
[----:B------:R-:W2:Y:S04]  /*14ec0*/  LDL R0, [R1+0x4] ;  /* 0x0000040001007983 */ /* 0x000ea80000100800 */
[----:B------:R-:W3:Y:S04]  /*14ed0*/  LDL R2, [R1+0x1c] ;  /* 0x00001c0001027983 */ /* 0x000ee80000100800 */
[----:B------:R-:W4:Y:S01]  /*14ee0*/  LDL R12, [R1+0x18] ;  /* 0x00001800010c7983 */ /* 0x000f220000100800 */
[----:B------:R-:W-:Y:S05]  /*14ef0*/  WARPSYNC.ALL ;  /* 0x0000000000007948 */ /* 0x000fea0003800000 */
[----:B------:R-:W1:Y:S01]  /*14f00*/  S2R R8, SR_TID.X ;  /* 0x0000000000087919 */ /* 0x000e620000002100 */
[----:B------:R-:W-:Y:S01]  /*14f10*/  IMAD.MOV.U32 R10, RZ, RZ, 0x40 ;  /* 0x00000040ff0a7424 */ /* 0x000fe200078e00ff */
[----:B-1----:R-:W-:-:S04]  /*14f20*/  LOP3.LUT P0, RZ, R8, 0x4, RZ, 0xc0, !PT ;  /* 0x0000000408ff7812 */ /* 0x002fc8000780c0ff */
[----:B------:R-:W-:Y:S01]  /*14f30*/  SEL R10, R10, 0xffffffc0, !P0 ;  /* 0xffffffc00a0a7807 */ /* 0x000fe20004000000 */
[----:B--2---:R-:W-:-:S05]  /*14f40*/  IMAD R0, R0, 0x7000, RZ ;  /* 0x0000700000007824 */ /* 0x004fca00078e02ff */
[C---:B---3--:R-:W-:Y:S02]  /*14f50*/  LOP3.LUT R2, R0.reuse, R2, RZ, 0xfc, !PT ;  /* 0x0000000200027212 */ /* 0x048fe400078efcff */
[----:B----4-:R-:W-:-:S03]  /*14f60*/  IADD3 R0, R0, UR40, R12 ;  /* 0x0000002800007c10 */ /* 0x010fc6000fffe00c */
        /* <DEDUP_REMOVED lines=94> */
.L_x_1785:
[----:B------:R-:W3:Y:S01]  /*15550*/  LDL.LU R2, [R1+0x4] ;  /* 0x0000040001027983 */ /* 0x000ee20000300800 */
[----:B-1----:R-:W-:Y:S03]  /*15560*/  SYNCS.ARRIVE.TRANS64.A1T0 RZ, [R20+URZ+0x2e850], RZ ;  /* 0x02e850ff14ff79a7 */ /* 0x002fe6000810003f */
[----:B------:R-:W4:Y:S01]  /*15570*/  LDL.LU R3, [R1+0x8] ;  /* 0x0000080001037983 */ /* 0x000f220000300800 */
[----:B--2---:R-:W-:-:S05]  /*15580*/  @!P2 VIADD R0, R20, 0x2e880 ;  /* 0x0002e8801400a836 */ /* 0x004fca0000000000 */
[----:B------:R-:W-:Y:S01]  /*15590*/  @!P2 PRMT R0, RZ, 0x654, R0 ;  /* 0x00000654ff00a816 */ /* 0x000fe20000000000 */
[----:B------:R-:W-:Y:S06]  /*155a0*/  BAR.SYNC.DEFER_BLOCKING 0x2, 0x80 ;  /* 0x0082000000007b1d */ /* 0x000fec0000010000 */
[----:B------:R3:W-:Y:S02]  /*155b0*/  @!P2 SYNCS.ARRIVE.TRANS64.RED.A1T0 RZ, [R0+URZ], RZ ;  /* 0x000000ff00ffa9a7 */ /* 0x0007e4000810043f */
[----:B---3--:R-:W-:-:S05]  /*155c0*/  VIADD R0, R2, 0x1 ;  /* 0x0000000102007836 */ /* 0x008fca0000000000 */
[----:B------:R-:W-:-:S04]  /*155d0*/  ISETP.NE.AND P0, PT, R0, 0x2, PT ;  /* 0x000000020000780c */ /* 0x000fc80003f05270 */
[----:B------:R-:W-:Y:S02]  /*155e0*/  SEL R2, RZ, 0x1, P0 ;  /* 0x00000001ff027807 */ /* 0x000fe40000000000 */
[----:B------:R-:W-:Y:S02]  /*155f0*/  SEL R0, R0, RZ, P0 ;  /* 0x000000ff00007207 */ /* 0x000fe40000000000 */
[----:B----4-:R-:W-:-:S03]  /*15600*/  LOP3.LUT R3, R3, R2, RZ, 0x3c, !PT ;  /* 0x0000000203037212 */ /* 0x010fc600078e3cff */
[----:B------:R1:W-:Y:S04]  /*15610*/  STL [R1+0x4], R0 ;  /* 0x0000040001007387 */ /* 0x0003e80000100800 */
[----:B------:R1:W-:Y:S02]  /*15620*/  STL [R1+0x8], R3 ;  /* 0x0000080301007387 */ /* 0x0003e40000100800 */
.L_x_1741:
[----:B------:R-:W-:Y:S05]  /*15630*/  BSYNC B6 ;  /* 0x0000000000067941 */ /* 0x000fea0003800000 */
.L_x_1739:
[----:B-12---:R-:W2:Y:S04]  /*15640*/  LDL R0, [R1+0x34] ;  /* 0x0000340001007983 */ /* 0x006ea80000100800 */
[----:B------:R1:W5:Y:S01]  /*15650*/  LDL R2, [R1+0x20] ;  /* 0x0000200001027983 */ /* 0x0003620000100800 */
[----:B--2---:R-:W-:-:S13]  /*15660*/  ISETP.NE.AND P0, PT, R0, RZ, PT ;  /* 0x000000ff0000720c */ /* 0x004fda0003f05270 */
[----:B-1----:R-:W-:Y:S05]  /*15670*/  @!P0 BRA `(.L_x_1786) ;  /* 0x0000000000208947 */ /* 0x002fea0003800000 */
[----:B------:R-:W1:Y:S08]  /*15680*/  S2UR UR5, SR_CgaCtaId ;  /* 0x00000000000579c3 */ /* 0x000e700000008800 */
[----:B------:R-:W-:Y:S06]  /*15690*/  BAR.SYNC.DEFER_BLOCKING 0x5, 0x180 ;  /* 0x0146000000007b1d */ /* 0x000fec0000010000 */
[----:B------:R-:W-:-:S02]  /*156a0*/  UMOV UR4, 0x400 ;  /* 0x0000040000047882 */ /* 0x000fc40000000000 */
[----:B-1----:R-:W-:-:S09]  /*156b0*/  ULEA UR4, UR5, UR4, 0x18 ;  /* 0x0000000405047291 */ /* 0x002fd2000f8ec03f */
[----:B-----5:R-:W1:Y:S04]  /*156c0*/  LDS R2, [UR4+0x2e8d0] ;  /* 0x02e8d004ff027984 */ /* 0x020e680008000800 */
[----:B-1----:R1:W-:Y:S01]  /*156d0*/  STL [R1+0x20], R2 ;  /* 0x0000200201007387 */ /* 0x0023e20000100800 */
[----:B------:R-:W-:Y:S06]  /*156e0*/  BAR.ARV 0x4, 0x180 ;  /* 0x0106000000007b1d */ /* 0x000fec0000002000 */
[----:B------:R-:W-:Y:S05]  /*156f0*/  BRA `(.L_x_1787) ;  /* 0x00000000002c7947 */ /* 0x000fea0003800000 */
.L_x_1786:
[----:B------:R-:W1:Y:S01]  /*15700*/  S2R R0, SR_TID.X ;  /* 0x0000000000007919 */ /* 0x000e620000002100 */
        /* <DEDUP_REMOVED lines=10> */
.L_x_1787:
[----:B--2---:R-:W2:Y:S01]  /*157b0*/  LDL R0, [R1+0x20] ;  /* 0x0000200001007983 */ /* 0x004ea20000100800 */
[----:B------:R-:W-:Y:S02]  /*157c0*/  ULDC UR4, c[0x0][0xda8] ;  /* 0x00036a0000047ab9 */ /* 0x000fe40000000800 */
[----:B--2---:R-:W-:-:S13]  /*157d0*/  ISETP.GE.AND P0, PT, R0, UR4, PT ;  /* 0x0000000400007c0c */ /* 0x004fda000bf06270 */
[----:B------:R-:W-:Y:S05]  /*157e0*/  @!P0 BRA `(.L_x_1788) ;  /* 0xffffffd000348947 */ /* 0x000fea000383ffff */
.L_x_1736:
[----:B--2---:R-:W2:Y:S01]  /*157f0*/  LDL.LU R0, [R1+0x2c] ;  /* 0x00002c0001007983 */ /* 0x004ea20000300800 */
[----:B------:R-:W-:Y:S01]  /*15800*/  BSSY B0, `(.L_x_1789) ;  /* 0x000000b000007945 */ /* 0x000fe20003800000 */
[----:B------:R-:W3:Y:S01]  /*15810*/  S2R R5, SR_CgaCtaId ;  /* 0x0000000000057919 */ /* 0x000ee20000008800 */
[----:B--2---:R-:W-:-:S05]  /*15820*/  VIADD R0, R0, 0x1 ;  /* 0x0000000100007836 */ /* 0x004fca0000000000 */
[----:B-1----:R-:W-:-:S04]  /*15830*/  LEA.HI R2, R0, R0, RZ, 0x1 ;  /* 0x0000000000027211 */ /* 0x002fc800078f08ff */
[----:B------:R-:W-:-:S05]  /*15840*/  LOP3.LUT R3, R2, 0xfffffffe, RZ, 0xc0, !PT ;  /* 0xfffffffe02037812 */ /* 0x000fca00078ec0ff */
[----:B------:R-:W-:Y:S01]  /*15850*/  IMAD.IADD R3, R0, 0x1, -R3 ;  /* 0x0000000100037824 */ /* 0x000fe200078e0a03 */
[----:B------:R-:W-:-:S04]  /*15860*/  MOV R0, 0x400 ;  /* 0x0000040000007802 */ /* 0x000fc80000000f00 */
[----:B---3--:R-:W-:Y:S02]  /*15870*/  LEA R0, R5, R0, 0x18 ;  /* 0x0000000005007211 */ /* 0x008fe400078ec0ff */
[----:B------:R-:W-:-:S04]  /*15880*/  SHF.L.U32 R3, R3, 0x1f, RZ ;  /* 0x0000001f03037819 */ /* 0x000fc800000006ff */
[----:B------:R-:W1:Y:S02]  /*15890*/  SYNCS.PHASECHK.TRANS64.TRYWAIT P0, [R0+URZ+0x2e820], R3 ;  /* 0x02e82003000075a7 */ /* 0x000e64000800017f */
[----:B-1----:R-:W-:Y:S05]  /*158a0*/  @!P0 BRA `(.L_x_1790) ;  /* 0x0000000800848947 */ /* 0x002fea0003800000 */
.L_x_1820:
[----:B------:R-:W-:Y:S05]  /*158b0*/  BSYNC B0 ;  /* 0x0000000000007941 */ /* 0x000fea0003800000 */
.L_x_1789:
[----:B------:R-:W-:-:S03]  /*158c0*/  UMOV UR4, 0xffffffff ;  /* 0xffffffff00047882 */ /* 0x000fc60000000000 */
[----:B------:R-:W-:Y:S05]  /*158d0*/  BRA.DIV UR4, `(.L_x_1791) ;  /* 0x0000000a048c7947 */ /* 0x000fea000b800000 */
[----:B------:R-:W2:Y:S02]  /*158e0*/  S2R R2, SR_TID.X ;  /* 0x0000000000027919 */ /* 0x000ea40000002100 */
[----:B--2---:R-:W-:-:S04]  /*158f0*/  SHF.R.U32.HI R2, RZ, 0x5, R2 ;  /* 0x00000005ff027819 */ /* 0x004fc80000011602 */
[----:B------:R-:W-:-:S05]  /*15900*/  LOP3.LUT R2, R2, 0x3, RZ, 0xc0, !PT ;  /* 0x0000000302027812 */ /* 0x000fca00078ec0ff */
[----:B------:R2:W3:Y:S02]  /*15910*/  SHFL.IDX PT, R14, R2, RZ, 0x1f ;  /* 0x00001fff020e7589 */ /* 0x0004e400000e0000 */
.L_x_1823:
[----:B---3--:R-:W-:Y:S01]  /*15920*/  ISETP.NE.AND P0, PT, R14, RZ, PT ;  /* 0x000000ff0e00720c */ /* 0x008fe20003f05270 */
[----:B------:R-:W-:-:S12]  /*15930*/  BSSY B0, `(.L_x_1792) ;  /* 0x000002e000007945 */ /* 0x000fd80003800000 */
[----:B------:R-:W-:Y:S05]  /*15940*/  @P0 BRA `(.L_x_1793) ;  /* 0x0000000000b00947 */ /* 0x000fea0003800000 */
[----:B------:R-:W-:-:S03]  /*15950*/  UMOV UR4, 0xffffffff ;  /* 0xffffffff00047882 */ /* 0x000fc60000000000 */
[----:B------:R-:W-:Y:S05]  /*15960*/  BRA.DIV UR4, `(.L_x_1794) ;  /* 0x0000000a049c7947 */ /* 0x000fea000b800000 */
[----:B------:R-:W-:-:S13]  /*15970*/  ELECT P6, URZ, PT ;  /* 0x00000000003f782f */ /* 0x000fda00038c0000 */
.L_x_1826:
[----:B------:R-:W-:Y:S05]  /*15980*/  @!P6 BRA `(.L_x_1793) ;  /* 0x0000000000a0e947 */ /* 0x000fea0003800000 */
[----:B--2---:R-:W2:Y:S02]  /*15990*/  LDL.LU R2, [R1+0x28] ;  /* 0x0000280001027983 */ /* 0x004ea40000300800 */
[----:B--2---:R-:W-:-:S04]  /*159a0*/  LOP3.LUT R2, R2, 0x2, RZ, 0xfc, !PT ;  /* 0x0000000202027812 */ /* 0x004fc800078efcff */
[----:B------:R-:W-:-:S13]  /*159b0*/  ISETP.NE.AND P0, PT, R2, 0x3, PT ;  /* 0x000000030200780c */ /* 0x000fda0003f05270 */
[----:B------:R-:W-:Y:S05]  /*159c0*/  @!P0 BRA `(.L_x_1795) ;  /* 0x0000000000048947 */ /* 0x000fea0003800000 */
[----:B------:R-:W-:Y:S01]  /*159d0*/  BPT.TRAP 0x1 ;  /* 0x000000040000795c */ /* 0x000fe20000300000 */
.L_x_1795:
[----:B-1----:R-:W2:Y:S04]  /*159e0*/  LDL R3, [R1+0x4] ;  /* 0x0000040001037983 */ /* 0x002ea80000100800 */
        /* <DEDUP_REMOVED lines=13> */
.L_x_1827:
[----:B------:R-:W2:Y:S02]  /*15ac0*/  SYNCS.PHASECHK.TRANS64.TRYWAIT P1, [R7+URZ], R2 ;  /* 0x00000002070075a7 */ /* 0x000ea4000802017f */
[----:B--2---:R-:W-:Y:S05]  /*15ad0*/  @!P1 BRA `(.L_x_1797) ;  /* 0x0000000800749947 */ /* 0x004fea0003800000 */
.L_x_1828:
[----:B------:R-:W-:Y:S05]  /*15ae0*/  @!P0 BRA `(.L_x_1798) ;  /* 0x0000000000048947 */ /* 0x000fea0003800000 */
[----:B------:R-:W-:Y:S01]  /*15af0*/  BPT.TRAP 0x1 ;  /* 0x000000040000795c */ /* 0x000fe20000300000 */
.L_x_1798:
[----:B------:R-:W3:Y:S02]  /*15b00*/  LDL.LU R4, [R1+0x4] ;  /* 0x0000040001047983 */ /* 0x000ee40000300800 */
[----:B---3--:R-:W-:-:S04]  /*15b10*/  IMAD R4, R4, 0x8, R0 ;  /* 0x0000000804047824 */ /* 0x008fc800078e0200 */
[----:B------:R-:W3:Y:S02]  /*15b20*/  SYNCS.PHASECHK.TRANS64.TRYWAIT P1, [R4+URZ+0x2e860], R5 ;  /* 0x02e86005040075a7 */ /* 0x000ee4000802017f */
[----:B---3--:R-:W-:Y:S05]  /*15b30*/  @!P1 BRA `(.L_x_1799) ;  /* 0x0000000800709947 */ /* 0x008fea0003800000 */
.L_x_1829:
[----:B------:R-:W-:Y:S05]  /*15b40*/  @!P0 BRA `(.L_x_1800) ;  /* 0x0000000000048947 */ /* 0x000fea0003800000 */
[----:B------:R-:W-:Y:S01]  /*15b50*/  BPT.TRAP 0x1 ;  /* 0x000000040000795c */ /* 0x000fe20000300000 */
.L_x_1800:
[----:B------:R-:W-:-:S04]  /*15b60*/  IMAD R3, R3, 0x8, R0 ;  /* 0x0000000803037824 */ /* 0x000fc800078e0200 */
[----:B------:R-:W4:Y:S02]  /*15b70*/  SYNCS.PHASECHK.TRANS64.TRYWAIT P1, [R3+URZ+0x2e860], R2 ;  /* 0x02e86002030075a7 */ /* 0x000f24000802017f */
[----:B----4-:R-:W-:Y:S05]  /*15b80*/  @!P1 BRA `(.L_x_1801) ;  /* 0x0000000800709947 */ /* 0x010fea0003800000 */
.L_x_1830:
[----:B------:R-:W-:Y:S05]  /*15b90*/  @!P0 BRA `(.L_x_1802) ;  /* 0x0000000000048947 */ /* 0x000fea0003800000 */
[----:B------:R-:W-:Y:S01]  /*15ba0*/  BPT.TRAP 0x1 ;  /* 0x000000040000795c */ /* 0x000fe20000300000 */
.L_x_1802:
[----:B------:R-:W5:Y:S02]  /*15bb0*/  SYNCS.PHASECHK.TRANS64.TRYWAIT P0, [R4+URZ+0x2e880], R5 ;  /* 0x02e88005040075a7 */ /* 0x000f64000800017f */
[----:B-----5:R-:W-:Y:S05]  /*15bc0*/  @!P0 BRA `(.L_x_1803) ;  /* 0x0000000800748947 */ /* 0x020fea0003800000 */
.L_x_1804:
[----:B------:R1:W1:Y:S02]  /*15bd0*/  SYNCS.PHASECHK.TRANS64.TRYWAIT P0, [R3+URZ+0x2e880], R2 ;  /* 0x02e88002030075a7 */ /* 0x000264000800017f */
[----:B-1----:R-:W-:Y:S05]  /*15be0*/  @!P0 NANOSLEEP.SYNCS 0x989680 ;  /* 0x009896800000895d */ /* 0x002fea0003900000 */
[----:B------:R-:W1:Y:S02]  /*15bf0*/  @!P0 SYNCS.PHASECHK.TRANS64 P0, [R3+URZ+0x2e880], R2 ;  /* 0x02e88002030085a7 */ /* 0x000e64000800007f */
[----:B-1----:R-:W-:Y:S05]  /*15c00*/  @!P0 BRA `(.L_x_1804) ;  /* 0xfffffffc00f08947 */ /* 0x002fea000383ffff */
.L_x_1793:
[----:B------:R-:W-:Y:S05]  /*15c10*/  BSYNC B0 ;  /* 0x0000000000007941 */ /* 0x000fea0003800000 */
.L_x_1792:
[----:B------:R-:W-:Y:S05]  /*15c20*/  EXIT ;  /* 0x000000000000794d */ /* 0x000fea0003800000 */
.L_x_1690:
[----:B-1----:R-:W-:-:S04]  /*15c30*/  IMAD.U32 R3, RZ, RZ, UR37 ;  /* 0x00000025ff037e24 */ /* 0x002fc8000f8e00ff */
[----:B------:R1:W2:Y:S03]  /*15c40*/  SYNCS.PHASECHK.TRANS64.TRYWAIT P0, [R3+URZ+0x2e800], R4 ;  /* 0x02e80004030075a7 */ /* 0x0002a6000800017f */
[----:B--2---:R-:W-:Y:S05]  /*15c50*/  @!P0 NANOSLEEP.SYNCS 0x989680 ;  /* 0x009896800000895d */ /* 0x004fea0003900000 */
[----:B------:R-:W2:Y:S02]  /*15c60*/  @!P0 SYNCS.PHASECHK.TRANS64 P0, [R3+URZ+0x2e800], R4 ;  /* 0x02e80004030085a7 */ /* 0x000ea4000800007f */
[----:B--2---:R-:W-:Y:S05]  /*15c70*/  @!P0 BRA `(.L_x_1690) ;  /* 0xfffffffc00ec8947 */ /* 0x004fea000383ffff */
[----:B------:R-:W-:Y:S05]  /*15c80*/  BRA `(.L_x_1805) ;  /* 0xfffffebc00347947 */ /* 0x000fea000383ffff */
.L_x_1694:
[----:B--2---:R2:W3:Y:S02]  /*15c90*/  SYNCS.PHASECHK.TRANS64.TRYWAIT P0, [R3+URZ+0x2e830], R4 ;  /* 0x02e83004030075a7 */ /* 0x0044e4000800017f */
[----:B---3--:R-:W-:Y:S05]  /*15ca0*/  @!P0 NANOSLEEP.SYNCS 0x989680 ;  /* 0x009896800000895d */ /* 0x008fea0003900000 */
[----:B------:R-:W3:Y:S02]  /*15cb0*/  @!P0 SYNCS.PHASECHK.TRANS64 P0, [R3+URZ+0x2e830], R4 ;  /* 0x02e83004030085a7 */ /* 0x000ee4000800007f */
[----:B---3--:R-:W-:Y:S05]  /*15cc0*/  @!P0 BRA `(.L_x_1694) ;  /* 0xfffffffc00f08947 */ /* 0x008fea000383ffff */
[----:B------:R-:W-:Y:S05]  /*15cd0*/  BRA `(.L_x_1693) ;  /* 0xfffffebc004c7947 */ /* 0x000fea000383ffff */
.L_x_1699:
[----:B--2---:R-:W-:-:S04]  /*15ce0*/  IMAD.U32 R11, RZ, RZ, UR10 ;  /* 0x0000000aff0b7e24 */ /* 0x004fc8000f8e00ff */
[----:B------:R2:W3:Y:S03]  /*15cf0*/  SYNCS.PHASECHK.TRANS64.TRYWAIT P2, [R11+URZ+0x2e830], R10 ;  /* 0x02e8300a0b0075a7 */ /* 0x0004e6000804017f */
[----:B---3--:R-:W-:Y:S05]  /*15d00*/  @!P2 NANOSLEEP.SYNCS 0x989680 ;  /* 0x009896800000a95d */ /* 0x008fea0003900000 */
[----:B------:R-:W3:Y:S02]  /*15d10*/  @!P2 SYNCS.PHASECHK.TRANS64 P2, [R11+URZ+0x2e830], R10 ;  /* 0x02e8300a0b00a5a7 */ /* 0x000ee4000804007f */
[----:B---3--:R-:W-:Y:S05]  /*15d20*/  @!P2 BRA `(.L_x_1699) ;  /* 0xfffffffc00eca947 */ /* 0x008fea000383ffff */
[----:B------:R-:W-:Y:S05]  /*15d30*/  BRA `(.L_x_1696) ;  /* 0xffffff0c007c7947 */ /* 0x000fea000383ffff */
.L_x_1703:
[----:B--2---:R-:W-:-:S04]  /*15d40*/  IMAD.U32 R10, RZ, RZ, UR10 ;  /* 0x0000000aff0a7e24 */ /* 0x004fc8000f8e00ff */
[----:B------:R2:W3:Y:S03]  /*15d50*/  SYNCS.PHASECHK.TRANS64.TRYWAIT P2, [R10+URZ+0x2e850], R9 ;  /* 0x02e850090a0075a7 */ /* 0x0004e6000804017f */
[----:B---3--:R-:W-:Y:S05]  /*15d60*/  @!P2 NANOSLEEP.SYNCS 0x989680 ;  /* 0x009896800000a95d */ /* 0x008fea0003900000 */
[----:B------:R-:W3:Y:S02]  /*15d70*/  @!P2 SYNCS.PHASECHK.TRANS64 P2, [R10+URZ+0x2e850], R9 ;  /* 0x02e850090a00a5a7 */ /* 0x000ee4000804007f */
[----:B---3--:R-:W-:Y:S05]  /*15d80*/  @!P2 BRA `(.L_x_1703) ;  /* 0xfffffffc00eca947 */ /* 0x008fea000383ffff */
[----:B------:R-:W-:Y:S05]  /*15d90*/  BRA `(.L_x_1700) ;  /* 0xffffff18008c7947 */ /* 0x000fea000383ffff */
.L_x_1710:
[----:B--2---:R-:W-:-:S04]  /*15da0*/  IMAD.U32 R10, RZ, RZ, UR6 ;  /* 0x00000006ff0a7e24 */ /* 0x004fc8000f8e00ff */
[----:B------:R2:W3:Y:S03]  /*15db0*/  SYNCS.PHASECHK.TRANS64.TRYWAIT P2, [R10+URZ+0x2e830], R9 ;  /* 0x02e830090a0075a7 */ /* 0x0004e6000804017f */
[----:B---3--:R-:W-:Y:S05]  /*15dc0*/  @!P2 NANOSLEEP.SYNCS 0x989680 ;  /* 0x009896800000a95d */ /* 0x008fea0003900000 */
[----:B------:R-:W3:Y:S02]  /*15dd0*/  @!P2 SYNCS.PHASECHK.TRANS64 P2, [R10+URZ+0x2e830], R9 ;  /* 0x02e830090a00a5a7 */ /* 0x000ee4000804007f */
[----:B---3--:R-:W-:Y:S05]  /*15de0*/  @!P2 BRA `(.L_x_1710) ;  /* 0xfffffffc00eca947 */ /* 0x008fea000383ffff */
[----:B------:R-:W-:Y:S05]  /*15df0*/  BRA `(.L_x_1707) ;  /* 0xffffff6000407947 */ /* 0x000fea000383ffff */
.L_x_1714:
[----:B--2---:R-:W-:-:S04]  /*15e00*/  IMAD.U32 R9, RZ, RZ, UR6 ;  /* 0x00000006ff097e24 */ /* 0x004fc8000f8e00ff */
[----:B------:R2:W3:Y:S03]  /*15e10*/  SYNCS.PHASECHK.TRANS64.TRYWAIT P2, [R9+URZ+0x2e850], R8 ;  /* 0x02e85008090075a7 */ /* 0x0004e6000804017f */
[----:B---3--:R-:W-:Y:S05]  /*15e20*/  @!P2 NANOSLEEP.SYNCS 0x989680 ;  /* 0x009896800000a95d */ /* 0x008fea0003900000 */
[----:B------:R-:W3:Y:S02]  /*15e30*/  @!P2 SYNCS.PHASECHK.TRANS64 P2, [R9+URZ+0x2e850], R8 ;  /* 0x02e850080900a5a7 */ /* 0x000ee4000804007f */
[----:B---3--:R-:W-:Y:S05]  /*15e40*/  @!P2 BRA `(.L_x_1714) ;  /* 0xfffffffc00eca947 */ /* 0x008fea000383ffff */
[----:B------:R-:W-:Y:S05]  /*15e50*/  BRA `(.L_x_1711) ;  /* 0xffffff6c002c7947 */ /* 0x000fea000383ffff */
.L_x_1720:
[----:B--2---:R-:W-:-:S04]  /*15e60*/  IMAD.U32 R5, RZ, RZ, UR5 ;  /* 0x00000005ff057e24 */ /* 0x004fc8000f8e00ff */
[----:B------:R2:W3:Y:S03]  /*15e70*/  SYNCS.PHASECHK.TRANS64.TRYWAIT P0, [R5+URZ+0x2e850], R0 ;  /* 0x02e85000050075a7 */ /* 0x0004e6000800017f */
[----:B---3--:R-:W-:Y:S05]  /*15e80*/  @!P0 NANOSLEEP.SYNCS 0x989680 ;  /* 0x009896800000895d */ /* 0x008fea0003900000 */
[----:B------:R-:W3:Y:S02]  /*15e90*/  @!P0 SYNCS.PHASECHK.TRANS64 P0, [R5+URZ+0x2e850], R0 ;  /* 0x02e85000050085a7 */ /* 0x000ee4000800007f */
[----:B---3--:R-:W-:Y:S05]  /*15ea0*/  @!P0 BRA `(.L_x_1720) ;  /* 0xfffffffc00ec8947 */ /* 0x008fea000383ffff */
[----:B------:R-:W-:Y:S05]  /*15eb0*/  BRA `(.L_x_1719) ;  /* 0xffffffa000dc7947 */ /* 0x000fea000383ffff */
.L_x_1746:
[----:B------:R-:W-:Y:S02]  /*15ec0*/  IMAD.MOV.U32 R13, RZ, RZ, R17 ;  /* 0x000000ffff0d7224 */ /* 0x000fe400078e0011 */
[----:B------:R-:W-:Y:S02]  /*15ed0*/  IMAD.MOV.U32 R12, RZ, RZ, RZ ;  /* 0x000000ffff0c7224 */ /* 0x000fe400078e00ff */
[----:B------:R-:W-:Y:S02]  /*15ee0*/  IMAD.MOV.U32 R11, RZ, RZ, 0x1f ;  /* 0x0000001fff0b7424 */ /* 0x000fe400078e00ff */
[----:B------:R-:W-:-:S07]  /*15ef0*/  IMAD.MOV.U32 R15, RZ, RZ, -0x1 ;  /* 0xffffffffff0f7424 */ /* 0x000fce00078e00ff */
[----:B-1----:R-:W-:Y:S05]  /*15f00*/  WARPSYNC.COLLECTIVE R15, `(.L_x_1806) ;  /* 0x000000000f087348 */ /* 0x002fea0003c00000 */
[----:B------:R2:W3:Y:S02]  /*15f10*/  SHFL.IDX P6, R14, R13, R12, R11 ;  /* 0x0000000c0d0e7389 */ /* 0x0004e400000c000b */
[----:B-123--:R-:W-:Y:S01]  /*15f20*/  ENDCOLLECTIVE ;  /* 0x000000000000791b */ /* 0x00efe20003800000 */
.L_x_1806:
[----:B------:R-:W-:Y:S05]  /*15f30*/  BRA `(.L_x_1807) ;  /* 0xffffffd400907947 */ /* 0x000fea000383ffff */
.L_x_1748:
[----:B------:R-:W-:Y:S01]  /*15f40*/  BSSY B0, `(.L_x_1808) ;  /* 0x0000006000007945 */ /* 0x000fe20003800000 */
[----:B------:R-:W-:-:S07]  /*15f50*/  IMAD.MOV.U32 R15, RZ, RZ, -0x1 ;  /* 0xffffffffff0f7424 */ /* 0x000fce00078e00ff */
[----:B--2---:R-:W-:Y:S05]  /*15f60*/  WARPSYNC.COLLECTIVE R15, `(.L_x_1809) ;  /* 0x000000000f0c7348 */ /* 0x004fea0003c00000 */
[----:B------:R-:W-:Y:S02]  /*15f70*/  ELECT P6, UR62, PT ;  /* 0x00000000003e782f */ /* 0x000fe400038c0000 */
[----:B------:R-:W-:Y:S01]  /*15f80*/  MOV R14, UR62 ;  /* 0x0000003e000e7c02 */ /* 0x000fe20008000f00 */
[----:B--2---:R-:W-:Y:S10]  /*15f90*/  ENDCOLLECTIVE ;  /* 0x000000000000791b */ /* 0x004ff40003800000 */
.L_x_1809:
[----:B------:R-:W-:Y:S05]  /*15fa0*/  BSYNC B0 ;  /* 0x0000000000007941 */ /* 0x000fea0003800000 */
.L_x_1808:
[----:B------:R-:W-:Y:S05]  /*15fb0*/  BRA `(.L_x_1810) ;  /* 0xffffffd400907947 */ /* 0x000fea000383ffff */
.L_x_1751:
[----:B-1----:R1:W3:Y:S02]  /*15fc0*/  SYNCS.PHASECHK.TRANS64.TRYWAIT P3, [R4+URZ+0x2e880], R3 ;  /* 0x02e88003040075a7 */ /* 0x0022e4000806017f */
[----:B---3--:R-:W-:Y:S05]  /*15fd0*/  @!P3 NANOSLEEP.SYNCS 0x989680 ;  /* 0x009896800000b95d */ /* 0x008fea0003900000 */
[----:B------:R-:W3:Y:S02]  /*15fe0*/  @!P3 SYNCS.PHASECHK.TRANS64 P3, [R4+URZ+0x2e880], R3 ;  /* 0x02e880030400b5a7 */ /* 0x000ee4000806007f */
[----:B---3--:R-:W-:Y:S05]  /*15ff0*/  @!P3 BRA `(.L_x_1751) ;  /* 0xfffffffc00f0b947 */ /* 0x008fea000383ffff */
[----:B------:R-:W-:Y:S05]  /*16000*/  BRA `(.L_x_1811) ;  /* 0xffffffd400e87947 */ /* 0x000fea000383ffff */
.L_x_1753:
[----:B---3--:R3:W4:Y:S02]  /*16010*/  SYNCS.PHASECHK.TRANS64.TRYWAIT P3, [R4+URZ+0x2e840], R3 ;  /* 0x02e84003040075a7 */ /* 0x008724000806017f */
[----:B----4-:R-:W-:Y:S05]  /*16020*/  @!P3 NANOSLEEP.SYNCS 0x989680 ;  /* 0x009896800000b95d */ /* 0x010fea0003900000 */
[----:B------:R-:W4:Y:S02]  /*16030*/  @!P3 SYNCS.PHASECHK.TRANS64 P3, [R4+URZ+0x2e840], R3 ;  /* 0x02e840030400b5a7 */ /* 0x000f24000806007f */
[----:B----4-:R-:W-:Y:S05]  /*16040*/  @!P3 BRA `(.L_x_1753) ;  /* 0xfffffffc00f0b947 */ /* 0x010fea000383ffff */
[----:B------:R-:W-:Y:S05]  /*16050*/  BRA `(.L_x_1812) ;  /* 0xffffffd800447947 */ /* 0x000fea000383ffff */
.L_x_1756:
[----:B---3--:R-:W-:-:S04]  /*16060*/  IMAD.U32 R3, RZ, RZ, UR40 ;  /* 0x00000028ff037e24 */ /* 0x008fc8000f8e00ff */
[----:B------:R3:W4:Y:S03]  /*16070*/  SYNCS.PHASECHK.TRANS64.TRYWAIT P0, [R3+URZ+0x2e820], R2 ;  /* 0x02e82002030075a7 */ /* 0x000726000800017f */
[----:B----4-:R-:W-:Y:S05]  /*16080*/  @!P0 NANOSLEEP.SYNCS 0x989680 ;  /* 0x009896800000895d */ /* 0x010fea0003900000 */
[----:B------:R-:W4:Y:S02]  /*16090*/  @!P0 SYNCS.PHASECHK.TRANS64 P0, [R3+URZ+0x2e820], R2 ;  /* 0x02e82002030085a7 */ /* 0x000f24000800007f */
[----:B----4-:R-:W-:Y:S05]  /*160a0*/  @!P0 BRA `(.L_x_1756) ;  /* 0xfffffffc00ec8947 */ /* 0x010fea000383ffff */
[----:B------:R-:W-:Y:S05]  /*160b0*/  BRA `(.L_x_1813) ;  /* 0xffffffd800f47947 */ /* 0x000fea000383ffff */
.L_x_1762:
[----:B-1----:R1:W4:Y:S02]  /*160c0*/  SYNCS.PHASECHK.TRANS64.TRYWAIT P0, [R4+URZ+0x2e880], R3 ;  /* 0x02e88003040075a7 */ /* 0x002324000800017f */
[----:B----4-:R-:W-:Y:S05]  /*160d0*/  @!P0 NANOSLEEP.SYNCS 0x989680 ;  /* 0x009896800000895d */ /* 0x010fea0003900000 */
[----:B------:R-:W4:Y:S02]  /*160e0*/  @!P0 SYNCS.PHASECHK.TRANS64 P0, [R4+URZ+0x2e880], R3 ;  /* 0x02e88003040085a7 */ /* 0x000f24000800007f */
[----:B----4-:R-:W-:Y:S05]  /*160f0*/  @!P0 BRA `(.L_x_1762) ;  /* 0xfffffffc00f08947 */ /* 0x010fea000383ffff */
[----:B------:R-:W-:Y:S05]  /*16100*/  BRA `(.L_x_1814) ;  /* 0xffffffdc00a07947 */ /* 0x000fea000383ffff */
.L_x_1767:
[----:B--2---:R2:W3:Y:S02]  /*16110*/  SYNCS.PHASECHK.TRANS64.TRYWAIT P0, [R4+URZ+0x2e840], R3 ;  /* 0x02e84003040075a7 */ /* 0x0044e4000800017f */
[----:B---3--:R-:W-:Y:S05]  /*16120*/  @!P0 NANOSLEEP.SYNCS 0x989680 ;  /* 0x009896800000895d */ /* 0x008fea0003900000 */
[----:B------:R-:W3:Y:S02]  /*16130*/  @!P0 SYNCS.PHASECHK.TRANS64 P0, [R4+URZ+0x2e840], R3 ;  /* 0x02e84003040085a7 */ /* 0x000ee4000800007f */
[----:B---3--:R-:W-:Y:S05]  /*16140*/  @!P0 BRA `(.L_x_1767) ;  /* 0xfffffffc00f08947 */ /* 0x008fea000383ffff */
[----:B------:R-:W-:Y:S05]  /*16150*/  BRA `(.L_x_1815) ;  /* 0xffffffe000247947 */ /* 0x000fea000383ffff */
.L_x_1773:
[----:B-1----:R-:W4:Y:S02]  /*16160*/  LDL R3, [R1] ;  /* 0x0000000001037983 */ /* 0x002f240000100800 */
[----:B----4-:R1:W4:Y:S02]  /*16170*/  SYNCS.PHASECHK.TRANS64.TRYWAIT P3, [R3+URZ+0x2e870], R2 ;  /* 0x02e87002030075a7 */ /* 0x010324000806017f */
[----:B----4-:R-:W-:Y:S05]  /*16180*/  @!P3 NANOSLEEP.SYNCS 0x989680 ;  /* 0x009896800000b95d */ /* 0x010fea0003900000 */
[----:B------:R-:W4:Y:S02]  /*16190*/  @!P3 SYNCS.PHASECHK.TRANS64 P3, [R3+URZ+0x2e870], R2 ;  /* 0x02e870020300b5a7 */ /* 0x000f24000806007f */
[----:B----4-:R-:W-:Y:S05]  /*161a0*/  @!P3 BRA `(.L_x_1773) ;  /* 0xfffffffc00ecb947 */ /* 0x010fea000383ffff */
[----:B------:R-:W-:Y:S05]  /*161b0*/  BRA `(.L_x_1816) ;  /* 0xffffffe000c47947 */ /* 0x000fea000383ffff */
.L_x_1775:
[----:B-1----:R-:W4:Y:S02]  /*161c0*/  LDL R4, [R1] ;  /* 0x0000000001047983 */ /* 0x002f240000100800 */
[----:B----4-:R1:W4:Y:S02]  /*161d0*/  SYNCS.PHASECHK.TRANS64.TRYWAIT P3, [R4+URZ+0x2e860], R3 ;  /* 0x02e86003040075a7 */ /* 0x010324000806017f */
[----:B----4-:R-:W-:Y:S05]  /*161e0*/  @!P3 NANOSLEEP.SYNCS 0x989680 ;  /* 0x009896800000b95d */ /* 0x010fea0003900000 */
[----:B------:R-:W4:Y:S02]  /*161f0*/  @!P3 SYNCS.PHASECHK.TRANS64 P3, [R4+URZ+0x2e860], R3 ;  /* 0x02e860030400b5a7 */ /* 0x000f24000806007f */
[----:B----4-:R-:W-:Y:S05]  /*16200*/  @!P3 BRA `(.L_x_1775) ;  /* 0xfffffffc00ecb947 */ /* 0x010fea000383ffff */
[----:B------:R-:W-:Y:S05]  /*16210*/  BRA `(.L_x_1817) ;  /* 0xffffffe000cc7947 */ /* 0x000fea000383ffff */
.L_x_1782:
[----:B-1----:R1:W2:Y:S02]  /*16220*/  SYNCS.PHASECHK.TRANS64.TRYWAIT P0, [R20+URZ+0x2e870], R3 ;  /* 0x02e87003140075a7 */ /* 0x0022a4000800017f */
[----:B--2---:R-:W-:Y:S05]  /*16230*/  @!P0 NANOSLEEP.SYNCS 0x989680 ;  /* 0x009896800000895d */ /* 0x004fea0003900000 */
[----:B------:R-:W2:Y:S02]  /*16240*/  @!P0 SYNCS.PHASECHK.TRANS64 P0, [R20+URZ+0x2e870], R3 ;  /* 0x02e87003140085a7 */ /* 0x000ea4000800007f */
[----:B--2---:R-:W-:Y:S05]  /*16250*/  @!P0 BRA `(.L_x_1782) ;  /* 0xfffffffc00f08947 */ /* 0x004fea000383ffff */
[----:B------:R-:W-:Y:S05]  /*16260*/  BRA `(.L_x_1818) ;  /* 0xffffffe800f87947 */ /* 0x000fea000383ffff */
.L_x_1784:
[----:B-1----:R1:W2:Y:S02]  /*16270*/  SYNCS.PHASECHK.TRANS64.TRYWAIT P0, [R20+URZ+0x2e860], R3 ;  /* 0x02e86003140075a7 */ /* 0x0022a4000800017f */
[----:B--2---:R-:W-:Y:S05]  /*16280*/  @!P0 NANOSLEEP.SYNCS 0x989680 ;  /* 0x009896800000895d */ /* 0x004fea0003900000 */
[----:B------:R-:W2:Y:S02]  /*16290*/  @!P0 SYNCS.PHASECHK.TRANS64 P0, [R20+URZ+0x2e860], R3 ;  /* 0x02e86003140085a7 */ /* 0x000ea4000800007f */
[----:B--2---:R-:W-:Y:S05]  /*162a0*/  @!P0 BRA `(.L_x_1784) ;  /* 0xfffffffc00f08947 */ /* 0x004fea000383ffff */
[----:B------:R-:W-:Y:S05]  /*162b0*/  BRA `(.L_x_1819) ;  /* 0xffffffec00007947 */ /* 0x000fea000383ffff */
.L_x_1790:
[----:B-1----:R1:W2:Y:S02]  /*162c0*/  SYNCS.PHASECHK.TRANS64.TRYWAIT P0, [R0+URZ+0x2e820], R3 ;  /* 0x02e82003000075a7 */ /* 0x0022a4000800017f */
[----:B--2---:R-:W-:Y:S05]  /*162d0*/  @!P0 NANOSLEEP.SYNCS 0x989680 ;  /* 0x009896800000895d */ /* 0x004fea0003900000 */
[----:B------:R-:W2:Y:S02]  /*162e0*/  @!P0 SYNCS.PHASECHK.TRANS64 P0, [R0+URZ+0x2e820], R3 ;  /* 0x02e82003000085a7 */ /* 0x000ea4000800007f */
[----:B--2---:R-:W-:Y:S05]  /*162f0*/  @!P0 BRA `(.L_x_1790) ;  /* 0xfffffffc00f08947 */ /* 0x004fea000383ffff */
[----:B------:R-:W-:Y:S05]  /*16300*/  BRA `(.L_x_1820) ;  /* 0xfffffff400687947 */ /* 0x000fea000383ffff */
.L_x_1791:
        /* <DEDUP_REMOVED lines=11> */
.L_x_1822:
[----:B------:R-:W-:Y:S05]  /*163c0*/  BSYNC B0 ;  /* 0x0000000000007941 */ /* 0x000fea0003800000 */
.L_x_1821:
[----:B------:R-:W-:Y:S05]  /*163d0*/  BRA `(.L_x_1823) ;  /* 0xfffffff400507947 */ /* 0x000fea000383ffff */
.L_x_1794:
[----:B------:R-:W-:Y:S01]  /*163e0*/  BSSY B1, `(.L_x_1824) ;  /* 0x0000006000017945 */ /* 0x000fe20003800000 */
[----:B------:R-:W-:-:S07]  /*163f0*/  IMAD.MOV.U32 R15, RZ, RZ, -0x1 ;  /* 0xffffffffff0f7424 */ /* 0x000fce00078e00ff */
[----:B-12---:R-:W-:Y:S05]  /*16400*/  WARPSYNC.COLLECTIVE R15, `(.L_x_1825) ;  /* 0x000000000f0c7348 */ /* 0x006fea0003c00000 */
[----:B------:R-:W-:Y:S02]  /*16410*/  ELECT P6, UR62, PT ;  /* 0x00000000003e782f */ /* 0x000fe400038c0000 */
[----:B------:R-:W-:Y:S01]  /*16420*/  MOV R14, UR62 ;  /* 0x0000003e000e7c02 */ /* 0x000fe20008000f00 */
[----:B-12---:R-:W-:Y:S10]  /*16430*/  ENDCOLLECTIVE ;  /* 0x000000000000791b */ /* 0x006ff40003800000 */
.L_x_1825:
[----:B------:R-:W-:Y:S05]  /*16440*/  BSYNC B1 ;  /* 0x0000000000017941 */ /* 0x000fea0003800000 */
.L_x_1824:
[----:B------:R-:W-:Y:S05]  /*16450*/  BRA `(.L_x_1826) ;  /* 0xfffffff400487947 */ /* 0x000fea000383ffff */
.L_x_1796:
[----:B-1----:R1:W2:Y:S02]  /*16460*/  SYNCS.PHASECHK.TRANS64.TRYWAIT P1, [R6+URZ], R5 ;  /* 0x00000005060075a7 */ /* 0x0022a4000802017f */
[----:B--2---:R-:W-:Y:S05]  /*16470*/  @!P1 NANOSLEEP.SYNCS 0x989680 ;  /* 0x009896800000995d */ /* 0x004fea0003900000 */
[----:B------:R-:W2:Y:S02]  /*16480*/  @!P1 SYNCS.PHASECHK.TRANS64 P1, [R6+URZ], R5 ;  /* 0x00000005060095a7 */ /* 0x000ea4000802007f */
[----:B--2---:R-:W-:Y:S05]  /*16490*/  @!P1 BRA `(.L_x_1796) ;  /* 0xfffffffc00f09947 */ /* 0x004fea000383ffff */
[----:B------:R-:W-:Y:S05]  /*164a0*/  BRA `(.L_x_1827) ;  /* 0xfffffff400847947 */ /* 0x000fea000383ffff */
.L_x_1797:
[----:B--2---:R2:W3:Y:S02]  /*164b0*/  SYNCS.PHASECHK.TRANS64.TRYWAIT P1, [R7+URZ], R2 ;  /* 0x00000002070075a7 */ /* 0x0044e4000802017f */
[----:B---3--:R-:W-:Y:S05]  /*164c0*/  @!P1 NANOSLEEP.SYNCS 0x989680 ;  /* 0x009896800000995d */ /* 0x008fea0003900000 */
[----:B------:R-:W3:Y:S02]  /*164d0*/  @!P1 SYNCS.PHASECHK.TRANS64 P1, [R7+URZ], R2 ;  /* 0x00000002070095a7 */ /* 0x000ee4000802007f */
[----:B---3--:R-:W-:Y:S05]  /*164e0*/  @!P1 BRA `(.L_x_1797) ;  /* 0xfffffffc00f09947 */ /* 0x008fea000383ffff */
[----:B------:R-:W-:Y:S05]  /*164f0*/  BRA `(.L_x_1828) ;  /* 0xfffffff400787947 */ /* 0x000fea000383ffff */
.L_x_1799:
[----:B---3--:R3:W4:Y:S02]  /*16500*/  SYNCS.PHASECHK.TRANS64.TRYWAIT P1, [R4+URZ+0x2e860], R5 ;  /* 0x02e86005040075a7 */ /* 0x008724000802017f */
[----:B----4-:R-:W-:Y:S05]  /*16510*/  @!P1 NANOSLEEP.SYNCS 0x989680 ;  /* 0x009896800000995d */ /* 0x010fea0003900000 */
[----:B------:R-:W4:Y:S02]  /*16520*/  @!P1 SYNCS.PHASECHK.TRANS64 P1, [R4+URZ+0x2e860], R5 ;  /* 0x02e86005040095a7 */ /* 0x000f24000802007f */
[----:B----4-:R-:W-:Y:S05]  /*16530*/  @!P1 BRA `(.L_x_1799) ;  /* 0xfffffffc00f09947 */ /* 0x010fea000383ffff */
[----:B------:R-:W-:Y:S05]  /*16540*/  BRA `(.L_x_1829) ;  /* 0xfffffff4007c7947 */ /* 0x000fea000383ffff */
.L_x_1801:
[----:B----4-:R4:W1:Y:S02]  /*16550*/  SYNCS.PHASECHK.TRANS64.TRYWAIT P1, [R3+URZ+0x2e860], R2 ;  /* 0x02e86002030075a7 */ /* 0x010864000802017f */
[----:B-1----:R-:W-:Y:S05]  /*16560*/  @!P1 NANOSLEEP.SYNCS 0x989680 ;  /* 0x009896800000995d */ /* 0x002fea0003900000 */
[----:B------:R-:W1:Y:S02]  /*16570*/  @!P1 SYNCS.PHASECHK.TRANS64 P1, [R3+URZ+0x2e860], R2 ;  /* 0x02e86002030095a7 */ /* 0x000e64000802007f */
[----:B-1----:R-:W-:Y:S05]  /*16580*/  @!P1 BRA `(.L_x_1801) ;  /* 0xfffffffc00f09947 */ /* 0x002fea000383ffff */
[----:B------:R-:W-:Y:S05]  /*16590*/  BRA `(.L_x_1830) ;  /* 0xfffffff4007c7947 */ /* 0x000fea000383ffff */
.L_x_1803:
[----:B------:R1:W1:Y:S02]  /*165a0*/  SYNCS.PHASECHK.TRANS64.TRYWAIT P0, [R4+URZ+0x2e880], R5 ;  /* 0x02e88005040075a7 */ /* 0x000264000800017f */
[----:B-1----:R-:W-:Y:S05]  /*165b0*/  @!P0 NANOSLEEP.SYNCS 0x989680 ;  /* 0x009896800000895d */ /* 0x002fea0003900000 */
[----:B------:R-:W1:Y:S02]  /*165c0*/  @!P0 SYNCS.PHASECHK.TRANS64 P0, [R4+URZ+0x2e880], R5 ;  /* 0x02e88005040085a7 */ /* 0x000e64000800007f */
[----:B-1----:R-:W-:Y:S05]  /*165d0*/  @!P0 BRA `(.L_x_1803) ;  /* 0xfffffffc00f08947 */ /* 0x002fea000383ffff */
[----:B------:R-:W-:Y:S05]  /*165e0*/  BRA `(.L_x_1804) ;  /* 0xfffffff400787947 */ /* 0x000fea000383ffff */
.L_x_1831:
        /* <DEDUP_REMOVED lines=9> */
.L_x_2493:


//--------------------- .text._ZN7cutlass13device_kernelIN5flash11enable_sm90INS1_16FlashAttnFwdSm90INS1_25CollectiveMainloopFwdSm90ILi2EN4cute5tupleIJNS5_1CILi1EEES8_S8_EEENS6_IJNS7_ILi128EEENS7_ILi224EEESA_EEELi128ENS_12float_e4m3_tEfNS_4arch4Sm90ELb1ELb0ELb1ELb1ELb0ELb0ELb0ELb1ELb1ELb0ELb0ELb0EEENS1_21CollectiveEpilogueFwdINS6_IJSA_SA_SB_EEES9_NS_10bfloat16_tESF_Li256ELb1ELb0ELb0ELb1EEENS1_36VarlenDynamicPersistentTileSchedulerILi128ELi224ELi256ELi128ELb0ELb0ELb1ELb1ELb1ELb1EEEEEEEEEvNT_6ParamsE --------------------------
	.section	.text._ZN7cutlass13device_kernelIN5flash11enable_sm90INS1_16FlashAttnFwdSm90INS1_25CollectiveMainloopFwdSm90ILi2EN4cute5tupleIJNS5_1CILi1EEES8_S8_EEENS6_IJNS7_ILi128EEENS7_ILi224EEESA_EEELi128ENS_12float_e4m3_tEfNS_4arch4Sm90ELb1ELb0ELb1ELb1ELb0ELb0ELb0ELb1ELb1ELb0ELb0ELb0EEENS1_21CollectiveEpilogueFwdINS6_IJSA_SA_SB_EEES9_NS_10bfloat16_tESF_Li256ELb1ELb0ELb0ELb1EEENS1_36VarlenDynamicPersistentTileSchedulerILi128ELi224ELi256ELi128ELb0ELb0ELb1ELb1ELb1ELb1EEEEEEEEEvNT_6ParamsE,"ax",@progbits
	.align	128
.text._ZN7cutlass13device_kernelIN5flash11enable_sm90INS1_16FlashAttnFwdSm90INS1_25CollectiveMainloopFwdSm90ILi2EN4cute5tupleIJNS5_1CILi1EEES8_S8_EEENS6_IJNS7_ILi128EEENS7_ILi224EEESA_EEELi128ENS_12float_e4m3_tEfNS_4arch4Sm90ELb1ELb0ELb1ELb1ELb0ELb0ELb0ELb1ELb1ELb0ELb0ELb0EEENS1_21CollectiveEpilogueFwdINS6_IJSA_SA_SB_EEES9_NS_10bfloat16_tESF_Li256ELb1ELb0ELb0ELb1EEENS1_36VarlenDynamicPersistentTileSchedulerILi128ELi224ELi256ELi128ELb0ELb0ELb1ELb1ELb1ELb1EEEEEEEEEvNT_6ParamsE:
        .type           _ZN7cutlass13device_kernelIN5flash11enable_sm90INS1_16FlashAttnFwdSm90INS1_25CollectiveMainloopFwdSm90ILi2EN4cute5tupleIJNS5_1CILi1EEES8_S8_EEENS6_IJNS7_ILi128EEENS7_ILi224EEESA_EEELi128ENS_12float_e4m3_tEfNS_4arch4Sm90ELb1ELb0ELb1ELb1ELb0ELb0ELb0ELb1ELb1ELb0ELb0ELb0EEENS1_21CollectiveEpilogueFwdINS6_IJSA_SA_SB_EEES9_NS_10bfloat16_tESF_Li256ELb1ELb0ELb0ELb1EEENS1_36VarlenDynamicPersistentTileSchedulerILi128ELi224ELi256ELi128ELb0ELb0ELb1ELb1ELb1ELb1EEEEEEEEEvNT_6ParamsE,@function
        .size           _ZN7cutlass13device_kernelIN5flash11enable_sm90INS1_16FlashAttnFwdSm90INS1_25CollectiveMainloopFwdSm90ILi2EN4cute5tupleIJNS5_1CILi1EEES8_S8_EEENS6_IJNS7_ILi128EEENS7_ILi224EEESA_EEELi128ENS_12float_e4m3_tEfNS_4arch4Sm90ELb1ELb0ELb1ELb1ELb0ELb0ELb0ELb1ELb1ELb0ELb0ELb0EEENS1_21CollectiveEpilogueFwdINS6_IJSA_SA_SB_EEES9_NS_10bfloat16_tESF_Li256ELb1ELb0ELb0ELb1EEENS1_36VarlenDynamicPersistentTileSchedulerILi128ELi224ELi256ELi128ELb0ELb0ELb1ELb1ELb1ELb1EEEEEEEEEvNT_6ParamsE,(.L_x_2494 - _ZN7cutlass13device_kernelIN5flash11enable_sm90INS1_16FlashAttnFwdSm90INS1_25CollectiveMainloopFwdSm90ILi2EN4cute5tupleIJNS5_1CILi1EEES8_S8_EEENS6_IJNS7_ILi128EEENS7_ILi224EEESA_EEELi128ENS_12float_e4m3_tEfNS_4arch4Sm90ELb1ELb0ELb1ELb1ELb0ELb0ELb0ELb1ELb1ELb0ELb0ELb0EEENS1_21CollectiveEpilogueFwdINS6_IJSA_SA_SB_EEES9_NS_10bfloat16_tESF_Li256ELb1ELb0ELb0ELb1EEENS1_36VarlenDynamicPersistentTileSchedulerILi128ELi224ELi256ELi128ELb0ELb0ELb1ELb1ELb1ELb1EEEEEEEEEvNT_6ParamsE)
        .other          _ZN7cutlass13device_kernelIN5flash11enable_sm90INS1_16FlashAttnFwdSm90INS1_25CollectiveMainloopFwdSm90ILi2EN4cute5tupleIJNS5_1CILi1EEES8_S8_EEENS6_IJNS7_ILi128EEENS7_ILi224EEESA_EEELi128ENS_12float_e4m3_tEfNS_4arch4Sm90ELb1ELb0ELb1ELb1ELb0ELb0ELb0ELb1ELb1ELb0ELb0ELb0EEENS1_21CollectiveEpilogueFwdINS6_IJSA_SA_SB_EEES9_NS_10bfloat16_tESF_Li256ELb1ELb0ELb0ELb1EEENS1_36VarlenDynamicPersistentTileSchedulerILi128ELi224ELi256ELi128ELb0ELb0ELb1ELb1ELb1ELb1EEEEEEEEEvNT_6ParamsE,@"STO_CUDA_ENTRY STV_DEFAULT"
_ZN7cutlass13device_kernelIN5flash11enable_sm90INS1_16FlashAttnFwdSm90INS1_25CollectiveMainloopFwdSm90ILi2EN4cute5tupleIJNS5_1CILi1EEES8_S8_EEENS6_IJNS7_ILi128EEENS7_ILi224EEESA_EEELi128ENS_12float_e4m3_tEfNS_4arch4Sm90ELb1ELb0ELb1ELb1ELb0ELb0ELb0ELb1ELb1ELb0ELb0ELb0EEENS1_21CollectiveEpilogueFwdINS6_IJSA_SA_SB_EEES9_NS_10bfloat16_tESF_Li256ELb1ELb0ELb0ELb1EEENS1_36VarlenDynamicPersistentTileSchedulerILi128ELi224ELi256ELi128ELb0ELb0ELb1ELb1ELb1ELb1EEEEEEEEEvNT_6ParamsE:
        /* <DEDUP_REMOVED lines=21> */
.L_x_1833:
[----:B------:R-:W-:Y:S05]  /*0150*/  BSYNC B0 ;  /* 0x0000000000007941 */ /* 0x000fea0003800000 */
.L_x_1832:
        /* <DEDUP_REMOVED lines=41> */
.L_x_1834:
        /* <DEDUP_REMOVED lines=22> */
.L_x_1835:
        /* <DEDUP_REMOVED lines=18> */
.L_x_1836:
        /* <DEDUP_REMOVED lines=22> */
.L_x_1837:
        /* <DEDUP_REMOVED lines=22> */
.L_x_1838:
[----:B------:R-:W-:Y:S01]  /*0930*/  PLOP3.LUT P0, PT, PT, PT, UP0, 0x80, 0x0 ;  /* 0x000000000000781c */ /* 0x000fe20003f0f008 */
[----:B------:R-:W-:Y:S01]  /*0940*/  UMOV UR40, 0x1 ;  /* 0x0000000100287882 */ /* 0x000fe20000000000 */
[----:B------:R-:W-:Y:S01]  /*0950*/  NOP ;  /* 0x0000000000007918 */ /* 0x000fe20000000000 */
[----:B------:R-:W-:Y:S01]  /*0960*/  USEL UR40, UR40, 0x2, !UP0 ;  /* 0x0000000228287887 */ /* 0x000fe2000c000000 */
[----:B------:R-:W-:Y:S01]  /*0970*/  ULDC.64 UR52, c[0x0][0x208] ;  /* 0x0000820000347ab9 */ /* 0x000fe20000000a00 */
[----:B012-4-:R-:W-:Y:S08]  /*0980*/  BAR.SYNC.DEFER_BLOCKING 0x0 ;  /* 0x0000000000007b1d */ /* 0x017ff00000010000 */
[----:B------:R-:W-:Y:S05]  /*0990*/  @!P0 BRA `(.L_x_1839) ;  /* 0x0000012800ac8947 */ /* 0x000fea0003800000 */
.L_x_1840:
        /* <DEDUP_REMOVED lines=21> */
[----:B------:R-:W-:Y:S01]  /*0af0*/  R2UR UR44, R46 ;  /* 0x000000002e2c72ca */ /* 0x000fe200000e0000 */
[----:B------:R-:W-:Y:S01]  /*0b00*/  UMOV UR46, URZ ;  /* 0x0000003f002e7c82 */ /* 0x000fe20008000000 */
[----:B------:R-:W-:Y:S01]  /*0b10*/  SHF.R.S32.HI R0, RZ, 0x1f, R231 ;  /* 0x0000001fff007819 */ /* 0x000fe200000114e7 */
[----:B------:R-:W-:Y:S01]  /*0b20*/  UMOV UR45, URZ ;  /* 0x0000003f002d7c82 */ /* 0x000fe20008000000 */
[----:B------:R-:W-:Y:S02]  /*0b30*/  UMOV UR54, URZ ;  /* 0x0000003f00367c82 */ /* 0x000fe40008000000 */
[CC--:B------:R-:W-:Y:S02]  /*0b40*/  LEA.HI R2, R0.reuse, R231.reuse, RZ, 0x7 ;  /* 0x000000e700027211 */ /* 0x0c0fe400078f38ff */
[----:B------:R-:W-:-:S02]  /*0b50*/  LEA.HI R3, R0, R231, RZ, 0x4 ;  /* 0x000000e700037211 */ /* 0x000fc400078f20ff */
[----:B------:R-:W-:Y:S02]  /*0b60*/  LOP3.LUT R228, R2, 0xffffff80, RZ, 0xc0, !PT ;  /* 0xffffff8002e47812 */ /* 0x000fe400078ec0ff */
[----:B------:R-:W-:-:S03]  /*0b70*/  SHF.R.S32.HI R229, RZ, 0x7, R2 ;  /* 0x00000007ffe57819 */ /* 0x000fc60000011402 */
[----:B------:R-:W-:Y:S01]  /*0b80*/  IMAD.IADD R228, R231, 0x1, -R228 ;  /* 0x00000001e7e47824 */ /* 0x000fe200078e0ae4 */
[----:B------:R-:W-:-:S04]  /*0b90*/  LEA.HI R2, R2, R229, RZ, 0x1 ;  /* 0x000000e502027211 */ /* 0x000fc800078f08ff */
[----:B------:R-:W-:Y:S02]  /*0ba0*/  SHF.R.S32.HI R7, RZ, 0x1f, R228 ;  /* 0x0000001fff077819 */ /* 0x000fe400000114e4 */
[----:B------:R-:W-:Y:S02]  /*0bb0*/  LOP3.LUT R2, R2, 0x3fffffe, RZ, 0xc0, !PT ;  /* 0x03fffffe02027812 */ /* 0x000fe400078ec0ff */
[CC--:B------:R-:W-:Y:S02]  /*0bc0*/  LEA.HI R8, R7.reuse, R228.reuse, RZ, 0x2 ;  /* 0x000000e407087211 */ /* 0x0c0fe400078f10ff */
[----:B------:R-:W-:Y:S01]  /*0bd0*/  LEA.HI R7, R7, R228, RZ, 0x5 ;  /* 0x000000e407077211 */ /* 0x000fe200078f28ff */
[----:B------:R-:W-:Y:S01]  /*0be0*/  IMAD.IADD R22, R229, 0x1, -R2 ;  /* 0x00000001e5167824 */ /* 0x000fe200078e0a02 */
[--C-:B------:R-:W-:Y:S02]  /*0bf0*/  SHF.R.S32.HI R5, RZ, 0x2, R8.reuse ;  /* 0x00000002ff057819 */ /* 0x100fe40000011408 */
[----:B------:R-:W-:-:S02]  /*0c00*/  SHF.R.S32.HI R4, RZ, 0x1f, R8 ;  /* 0x0000001fff047819 */ /* 0x000fc40000011408 */
[----:B------:R-:W-:Y:S02]  /*0c10*/  SHF.R.S32.HI R7, RZ, 0x5, R7 ;  /* 0x00000005ff077819 */ /* 0x000fe40000011407 */
[----:B------:R-:W-:Y:S02]  /*0c20*/  LEA.HI R4, R4, R5, RZ, 0x3 ;  /* 0x0000000504047211 */ /* 0x000fe400078f18ff */
[----:B------:R-:W-:Y:S02]  /*0c30*/  LOP3.LUT R17, R8, 0x7ffffffc, RZ, 0xc0, !PT ;  /* 0x7ffffffc08117812 */ /* 0x000fe400078ec0ff */
[----:B------:R-:W-:Y:S02]  /*0c40*/  LOP3.LUT R6, R4, 0xfffffff8, RZ, 0xc0, !PT ;  /* 0xfffffff804067812 */ /* 0x000fe400078ec0ff */
[-C--:B------:R-:W-:Y:S01]  /*0c50*/  LEA.HI R4, R0, R231.reuse, RZ, 0x5 ;  /* 0x000000e700047211 */ /* 0x080fe200078f28ff */
[----:B------:R-:W-:Y:S01]  /*0c60*/  IMAD.IADD R17, R228, 0x1, -R17 ;  /* 0x00000001e4117824 */ /* 0x000fe200078e0a11 */
[----:B------:R-:W-:Y:S01]  /*0c70*/  LEA.HI R0, R0, R231, RZ, 0x3 ;  /* 0x000000e700007211 */ /* 0x000fe200078f18ff */
[----:B------:R-:W-:Y:S01]  /*0c80*/  IMAD.IADD R10, R5, 0x1, -R6 ;  /* 0x00000001050a7824 */ /* 0x000fe200078e0a06 */
[----:B------:R-:W-:Y:S01]  /*0c90*/  SHF.R.S32.HI R6, RZ, 0x4, R3 ;  /* 0x00000004ff067819 */ /* 0x000fe20000011403 */
[----:B------:R-:W-:Y:S01]  /*0ca0*/  IMAD.SHL.U32 R5, R4, 0x20, RZ ;  /* 0x0000002004057824 */ /* 0x000fe200078e00ff */
[----:B------:R-:W-:Y:S01]  /*0cb0*/  LOP3.LUT R4, R3, 0x3fffff0, RZ, 0xc0, !PT ;  /* 0x03fffff003047812 */ /* 0x000fe200078ec0ff */
[----:B------:R-:W-:Y:S01]  /*0cc0*/  IMAD R7, R7, 0x10, R10 ;  /* 0x0000001007077824 */ /* 0x000fe200078e020a */
[----:B------:R-:W-:-:S02]  /*0cd0*/  LEA.HI R3, R3, R6, RZ, 0x1 ;  /* 0x0000000603037211 */ /* 0x000fc400078f08ff */
[----:B------:R-:W-:Y:S01]  /*0ce0*/  LOP3.LUT R5, R5, 0xfffffc00, RZ, 0xc0, !PT ;  /* 0xfffffc0005057812 */ /* 0x000fe200078ec0ff */
[----:B------:R-:W-:Y:S01]  /*0cf0*/  IMAD.IADD R4, R231, 0x1, -R4 ;  /* 0x00000001e7047824 */ /* 0x000fe200078e0a04 */
[----:B------:R-:W-:Y:S01]  /*0d00*/  LOP3.LUT R3, R3, 0x1ffffffe, RZ, 0xc0, !PT ;  /* 0x1ffffffe03037812 */ /* 0x000fe200078ec0ff */
[----:B------:R-:W-:Y:S01]  /*0d10*/  IMAD R22, R22, 0x40, R7 ;  /* 0x0000004016167824 */ /* 0x000fe200078e0207 */
[----:B------:R-:W-:Y:S01]  /*0d20*/  LOP3.LUT R2, R0, 0x1ffffff8, RZ, 0xc0, !PT ;  /* 0x1ffffff800027812 */ /* 0x000fe200078ec0ff */
[----:B------:R-:W-:Y:S01]  /*0d30*/  IMAD R4, R4, 0x40, R5 ;  /* 0x0000004004047824 */ /* 0x000fe200078e0205 */
[----:B------:R-:W-:Y:S01]  /*0d40*/  SHF.R.S32.HI R18, RZ, 0x3, R0 ;  /* 0x00000003ff127819 */ /* 0x000fe20000011400 */
[----:B------:R-:W-:Y:S02]  /*0d50*/  IMAD.IADD R3, R6, 0x1, -R3 ;  /* 0x0000000106037824 */ /* 0x000fe400078e0a03 */
[----:B------:R-:W-:Y:S02]  /*0d60*/  IMAD.IADD R2, R231, 0x1, -R2 ;  /* 0x00000001e7027824 */ /* 0x000fe400078e0a02 */
[----:B------:R-:W-:-:S02]  /*0d70*/  IMAD R230, R3, 0x8, R4 ;  /* 0x0000000803e67824 */ /* 0x000fc400078e0204 */
[----:B------:R-:W-:-:S07]  /*0d80*/  IMAD.SHL.U32 R16, R2, 0x8, RZ ;  /* 0x0000000802107824 */ /* 0x000fce00078e00ff */
.L_x_1897:
[----:B0-----:R-:W0:Y:S01]  /*0d90*/  LDC.64 R2, c[0x0][0xc60] ;  /* 0x00031800ff027b82 */ /* 0x001e220000000a00 */
[----:B------:R-:W-:Y:S01]  /*0da0*/  ULDC.64 UR4, c[0x0][0xa28] ;  /* 0x00028a0000047ab9 */ /* 0x000fe20000000a00 */
        /* <DEDUP_REMOVED lines=12> */
[----:B------:R-:W-:-:S04]  /*0e70*/  @UP0 ULEA UR4, UP2, UR36, UR4, 0x2 ;  /* 0x0000000424040291 */ /* 0x000fc8000f84103f */
[----:B------:R-:W-:Y:S02]  /*0e80*/  @UP0 ULEA.HI.X UR5, UR36, UR5, UR37, 0x2, UP2 ;  /* 0x0000000524050291 */ /* 0x000fe400090f1425 */
[----:B------:R-:W-:Y:S01]  /*0e90*/  @UP1 ULEA UR6, UP0, UR36, UR6, 0x2 ;  /* 0x0000000624061291 */ /* 0x000fe2000f80103f */
[----:B------:R-:W-:-:S03]  /*0ea0*/  IMAD.U32 R2, RZ, RZ, UR4 ;  /* 0x00000004ff027e24 */ /* 0x000fc6000f8e00ff */
[----:B------:R-:W-:Y:S01]  /*0eb0*/  @UP1 ULEA.HI.X UR7, UR36, UR7, UR37, 0x2, UP0 ;  /* 0x0000000724071291 */ /* 0x000fe200080f1425 */
[----:B------:R-:W-:Y:S01]  /*0ec0*/  IMAD.U32 R3, RZ, RZ, UR5 ;  /* 0x00000005ff037e24 */ /* 0x000fe2000f8e00ff */
[----:B------:R-:W-:Y:S01]  /*0ed0*/  ULDC.64 UR4, c[0x0][0x3f8] ;  /* 0x0000fe0000047ab9 */ /* 0x000fe20000000a00 */
[----:B---345:R-:W-:-:S03]  /*0ee0*/  IMAD.U32 R4, RZ, RZ, UR6 ;  /* 0x00000006ff047e24 */ /* 0x038fc6000f8e00ff */
[----:B------:R-:W-:Y:S01]  /*0ef0*/  IMAD.U32 R5, RZ, RZ, UR7 ;  /* 0x00000007ff057e24 */ /* 0x000fe2000f8e00ff */
[----:B------:R-:W2:Y:S01]  /*0f00*/  @P0 LDG.E R2, desc[UR52][R2.64] ;  /* 0x0000003402020981 */ /* 0x000ea2000c1e1900 */
[----:B------:R-:W-:Y:S01]  /*0f10*/  UISETP.NE.U32.AND UP0, UPT, UR4, URZ, UPT ;  /* 0x0000003f0400728c */ /* 0x000fe2000bf05070 */
[----:B------:R-:W-:Y:S01]  /*0f20*/  ISETP.NE.U32.AND P1, PT, RZ, UR8, PT ;  /* 0x00000008ff007c0c */ /* 0x000fe2000bf25070 */
[----:B------:R-:W-:Y:S01]  /*0f30*/  ULDC UR6, c[0x0][0x2e0] ;  /* 0x0000b80000067ab9 */ /* 0x000fe20000000800 */
[----:B------:R-:W3:Y:S01]  /*0f40*/  @P2 LDG.E R4, desc[UR52][R4.64] ;  /* 0x0000003404042981 */ /* 0x000ee2000c1e1900 */
[----:B------:R-:W-:Y:S01]  /*0f50*/  UISETP.NE.AND.EX UP0, UPT, UR5, URZ, UPT, UP0 ;  /* 0x0000003f0500728c */ /* 0x000fe2000bf05300 */
[----:B------:R-:W-:Y:S01]  /*0f60*/  ISETP.NE.AND.EX P1, PT, RZ, UR9, PT, P1 ;  /* 0x00000009ff007c0c */ /* 0x000fe2000bf25310 */
[----:B------:R-:W-:Y:S01]  /*0f70*/  ULDC UR4, c[0x0][0x404] ;  /* 0x0001010000047ab9 */ /* 0x000fe20000000800 */
[----:B------:R-:W-:Y:S01]  /*0f80*/  UMOV UR48, URZ ;  /* 0x0000003f00307c82 */ /* 0x000fe20008000000 */
[----:B------:R-:W-:Y:S01]  /*0f90*/  USEL UR4, UR4, 0x1, UP0 ;  /* 0x0000000104047887 */ /* 0x000fe20008000000 */
[----:B------:R-:W-:-:S03]  /*0fa0*/  ULDC UR49, c[0x0][0x288] ;  /* 0x0000a20000317ab9 */ /* 0x000fc60000000800 */
[----:B------:R-:W-:Y:S01]  /*0fb0*/  UIMAD UR6, UR4, UR6, URZ ;  /* 0x00000006040672a4 */ /* 0x000fe2000f8e023f */
[----:B--2---:R-:W-:Y:S02]  /*0fc0*/  @P0 R2UR UR48, R2 ;  /* 0x00000000023002ca */ /* 0x004fe400000e0000 */
[----:B---3--:R-:W-:Y:S01]  /*0fd0*/  @P2 R2UR UR49, R4 ;  /* 0x00000000043122ca */ /* 0x008fe200000e0000 */
[----:B-1----:R-:W-:-:S14]  /*0fe0*/  @P2 BRA `(.L_x_1841) ;  /* 0x0000000000342947 */ /* 0x002fdc0003800000 */
        /* <DEDUP_REMOVED lines=13> */
.L_x_1841:
[----:B------:R-:W-:Y:S01]  /*10c0*/  UMOV UR42, UR50 ;  /* 0x00000032002a7c82 */ /* 0x000fe20008000000 */
[----:B------:R-:W-:Y:S01]  /*10d0*/  UMOV UR38, UR44 ;  /* 0x0000002c00267c82 */ /* 0x000fe20008000000 */
[----:B------:R-:W-:Y:S05]  /*10e0*/  @!P1 BRA `(.L_x_1842) ;  /* 0x00000000001c9947 */ /* 0x000fea0003800000 */
[----:B------:R-:W-:-:S04]  /*10f0*/  ULEA UR4, UP0, UR36, UR8, 0x2 ;  /* 0x0000000824047291 */ /* 0x000fc8000f80103f */
[----:B------:R-:W-:Y:S02]  /*1100*/  ULEA.HI.X UR5, UR36, UR9, UR37, 0x2, UP0 ;  /* 0x0000000924057291 */ /* 0x000fe400080f1425 */
[----:B------:R-:W-:-:S04]  /*1110*/  IMAD.U32 R2, RZ, RZ, UR4 ;  /* 0x00000004ff027e24 */ /* 0x000fc8000f8e00ff */
[----:B------:R-:W-:-:S05]  /*1120*/  IMAD.U32 R3, RZ, RZ, UR5 ;  /* 0x00000005ff037e24 */ /* 0x000fca000f8e00ff */
[----:B------:R-:W2:Y:S02]  /*1130*/  LDG.E R2, desc[UR52][R2.64] ;  /* 0x0000003402027981 */ /* 0x000ea4000c1e1900 */
[----:B--2---:R-:W-:Y:S01]  /*1140*/  R2UR UR6, R2 ;  /* 0x00000000020672ca */ /* 0x004fe200000e0000 */
[----:B------:R-:W-:-:S14]  /*1150*/  BRA `(.L_x_1843) ;  /* 0x0000000000347947 */ /* 0x000fdc0003800000 */
.L_x_1842:
        /* <DEDUP_REMOVED lines=13> */
.L_x_1843:
[----:B------:R-:W-:Y:S01]  /*1230*/  UIADD3 UR48, -UR48, UR6, URZ ;  /* 0x0000000630307290 */ /* 0x000fe2000fffe13f */
[----:B------:R-:W-:Y:S01]  /*1240*/  PLOP3.LUT P0, PT, PT, PT, PT, 0x80, 0x0 ;  /* 0x000000000000781c */ /* 0x000fe20003f0f070 */
[----:B------:R-:W-:Y:S01]  /*1250*/  UMOV UR4, URZ ;  /* 0x0000003f00047c82 */ /* 0x000fe20008000000 */
[----:B------:R-:W-:Y:S01]  /*1260*/  ULDC UR8, c[0x0][0x428] ;  /* 0x00010a0000087ab9 */ /* 0x000fe20000000800 */
[----:B------:R-:W-:Y:S01]  /*1270*/  UIADD3 UR6, UR48, 0x15f, -UR49 ;  /* 0x0000015f30067890 */ /* 0x000fe2000fffe831 */
[----:B------:R-:W-:Y:S01]  /*1280*/  IMAD.MOV.U32 R0, RZ, RZ, RZ ;  /* 0x000000ffff007224 */ /* 0x000fe200078e00ff */
[----:B------:R-:W-:Y:S01]  /*1290*/  UIADD3 UR5, UR48, 0xdf, URZ ;  /* 0x000000df30057890 */ /* 0x000fe2000fffe03f */
[----:B------:R-:W-:Y:S01]  /*12a0*/  IMAD.MOV.U32 R2, RZ, RZ, RZ ;  /* 0x000000ffff027224 */ /* 0x000fe200078e00ff */
[----:B------:R-:W-:Y:S01]  /*12b0*/  ULEA UR7, UR50, UR6, 0x7 ;  /* 0x0000000632077291 */ /* 0x000fe2000f8e383f */
[----:B------:R-:W-:Y:S01]  /*12c0*/  IMAD.MOV.U32 R87, RZ, RZ, RZ ;  /* 0x000000ffff577224 */ /* 0x000fe200078e00ff */
[----:B------:R-:W-:Y:S01]  /*12d0*/  UIMAD.WIDE UR4, UR5, -0x6db6db6d, UR4 ;  /* 0x92492493050478a5 */ /* 0x000fe2000f8e0204 */
[----:B------:R-:W-:Y:S01]  /*12e0*/  CS2R R6, SRZ ;  /* 0x0000000000067805 */ /* 0x000fe2000001ff00 */
[----:B------:R-:W-:Y:S01]  /*12f0*/  UMOV UR6, URZ ;  /* 0x0000003f00067c82 */ /* 0x000fe20008000000 */
[----:B------:R-:W-:Y:S01]  /*1300*/  UISETP.NE.AND UP0, UPT, UR8, 0x1, UPT ;  /* 0x000000010800788c */ /* 0x000fe2000bf05270 */
[----:B------:R-:W-:Y:S01]  /*1310*/  CS2R R8, SRZ ;  /* 0x0000000000087805 */ /* 0x000fe2000001ff00 */
[----:B------:R-:W-:Y:S01]  /*1320*/  UIMAD.WIDE UR6, UR7, -0x6db6db6d, UR6 ;  /* 0x92492493070678a5 */ /* 0x000fe2000f8e0206 */
[----:B------:R-:W-:Y:S01]  /*1330*/  CS2R R10, SRZ ;  /* 0x00000000000a7805 */ /* 0x000fe2000001ff00 */
[----:B------:R-:W-:Y:S01]  /*1340*/  USHF.R.U32.HI UR4, URZ, 0x1f, UR5 ;  /* 0x0000001f3f047899 */ /* 0x000fe20008011605 */
[----:B------:R-:W-:Y:S01]  /*1350*/  CS2R R12, SRZ ;  /* 0x00000000000c7805 */ /* 0x000fe2000001ff00 */
[----:B------:R-:W-:Y:S01]  /*1360*/  USHF.R.U32.HI UR6, URZ, 0x1f, UR7 ;  /* 0x0000001f3f067899 */ /* 0x000fe20008011607 */
[----:B------:R-:W-:Y:S01]  /*1370*/  CS2R R14, SRZ ;  /* 0x00000000000e7805 */ /* 0x000fe2000001ff00 */
[----:B------:R-:W-:Y:S01]  /*1380*/  ULEA.HI.SX32 UR4, UR5, UR4, 0x19 ;  /* 0x0000000405047291 */ /* 0x000fe2000f8fca3f */
[----:B------:R-:W-:Y:S01]  /*1390*/  CS2R R20, SRZ ;  /* 0x0000000000147805 */ /* 0x000fe2000001ff00 */
[----:B------:R-:W-:Y:S01]  /*13a0*/  ULEA.HI.SX32 UR6, UR7, UR6, 0x19 ;  /* 0x0000000607067291 */ /* 0x000fe2000f8fca3f */
[----:B------:R-:W-:Y:S01]  /*13b0*/  CS2R R24, SRZ ;  /* 0x0000000000187805 */ /* 0x000fe2000001ff00 */
[----:B------:R-:W-:Y:S01]  /*13c0*/  @UP0 ULDC UR5, c[0x0][0x42c] ;  /* 0x00010b0000050ab9 */ /* 0x000fe20000000800 */
[----:B------:R-:W-:Y:S01]  /*13d0*/  CS2R R28, SRZ ;  /* 0x00000000001c7805 */ /* 0x000fe2000001ff00 */
[----:B------:R-:W-:Y:S01]  /*13e0*/  UISETP.LT.AND UP1, UPT, UR4, UR6, UPT ;  /* 0x000000060400728c */ /* 0x000fe2000bf21270 */
[----:B------:R-:W-:-:S02]  /*13f0*/  CS2R R26, SRZ ;  /* 0x00000000001a7805 */ /* 0x000fc4000001ff00 */
[----:B------:R-:W-:Y:S02]  /*1400*/  CS2R R32, SRZ ;  /* 0x0000000000207805 */ /* 0x000fe4000001ff00 */
[----:B------:R-:W-:Y:S01]  /*1410*/  CS2R R30, SRZ ;  /* 0x00000000001e7805 */ /* 0x000fe2000001ff00 */
[----:B------:R-:W-:Y:S01]  /*1420*/  USEL UR51, UR4, UR6, UP1 ;  /* 0x0000000604337287 */ /* 0x000fe20008800000 */
[----:B------:R-:W-:Y:S01]  /*1430*/  CS2R R36, SRZ ;  /* 0x0000000000247805 */ /* 0x000fe2000001ff00 */
[----:B------:R-:W-:Y:S01]  /*1440*/  UIMAD.WIDE.U32 UR4, UR44, UR5, URZ ;  /* 0x000000052c0472a5 */ /* 0x000fe2000f8e003f */
[----:B------:R-:W-:Y:S01]  /*1450*/  CS2R R34, SRZ ;  /* 0x0000000000227805 */ /* 0x000fe2000001ff00 */
[----:B------:R-:W-:Y:S01]  /*1460*/  UISETP.GE.AND UP1, UPT, UR51, 0x1, UPT ;  /* 0x000000013300788c */ /* 0x000fe2000bf26270 */
[----:B------:R-:W-:Y:S01]  /*1470*/  CS2R R40, SRZ ;  /* 0x0000000000287805 */ /* 0x000fe2000001ff00 */
[----:B------:R-:W-:Y:S01]  /*1480*/  @UP0 ULDC UR6, c[0x0][0x430] ;  /* 0x00010c0000060ab9 */ /* 0x000fe20000000800 */
[----:B------:R-:W-:Y:S01]  /*1490*/  CS2R R38, SRZ ;  /* 0x0000000000267805 */ /* 0x000fe2000001ff00 */
[----:B------:R-:W-:Y:S01]  /*14a0*/  @UP0 USHF.R.U32.HI UR44, URZ, UR6, UR5 ;  /* 0x000000063f2c0299 */ /* 0x000fe20008011605 */
[----:B------:R-:W-:-:S02]  /*14b0*/  CS2R R48, SRZ ;  /* 0x0000000000307805 */ /* 0x000fc4000001ff00 */
[----:B------:R-:W-:Y:S02]  /*14c0*/  PLOP3.LUT P1, PT, PT, PT, UP1, 0x80, 0x0 ;  /* 0x000000000000781c */ /* 0x000fe40003f2f018 */
[----:B------:R-:W-:Y:S02]  /*14d0*/  CS2R R42, SRZ ;  /* 0x00000000002a7805 */ /* 0x000fe4000001ff00 */
[----:B------:R-:W-:Y:S01]  /*14e0*/  CS2R R88, SRZ ;  /* 0x0000000000587805 */ /* 0x000fe2000001ff00 */
[----:B------:R-:W-:Y:S01]  /*14f0*/  IMAD.MOV.U32 R50, RZ, RZ, RZ ;  /* 0x000000ffff327224 */ /* 0x000fe200078e00ff */
        /* <DEDUP_REMOVED lines=45> */
.L_x_1845:
        /* <DEDUP_REMOVED lines=10> */
[----:B------:R-:W-:Y:S02]  /*1870*/  @UP0 ULDC.64 UR16, c[0x0][0x9a8] ;  /* 0x00026a0000100ab9 */ /* 0x000fe40000000a00 */
[----:B------:R-:W-:Y:S01]  /*1880*/  @UP1 ULDC.64 UR10, c[0x0][0x9b8] ;  /* 0x00026e00000a1ab9 */ /* 0x000fe20000000a00 */
[----:B------:R-:W-:Y:S02]  /*1890*/  @UP0 UIMAD UR8, UR37, UR16, URZ ;  /* 0x00000010250802a4 */ /* 0x000fe4000f8e023f */
[----:B------:R-:W-:Y:S02]  /*18a0*/  @UP1 UIMAD UR9, UR37, UR10, URZ ;  /* 0x0000000a250912a4 */ /* 0x000fe4000f8e023f */
[----:B------:R-:W-:Y:S02]  /*18b0*/  @UP0 UIMAD.WIDE.U32 UR14, UR36, UR16, URZ ;  /* 0x00000010240e02a5 */ /* 0x000fe4000f8e003f */
[----:B------:R-:W-:Y:S02]  /*18c0*/  @UP0 UIMAD UR17, UR36, UR17, UR8 ;  /* 0x00000011241102a4 */ /* 0x000fe4000f8e0208 */
[----:B------:R-:W-:-:S02]  /*18d0*/  @UP0 USHF.R.S32.HI UR16, URZ, 0x1f, UR44 ;  /* 0x0000001f3f100899 */ /* 0x000fc4000801142c */
[----:B------:R-:W-:Y:S02]  /*18e0*/  @UP1 UIMAD UR18, UR36, UR11, UR9 ;  /* 0x0000000b241212a4 */ /* 0x000fe4000f8e0209 */
[----:B------:R-:W-:Y:S02]  /*18f0*/  @UP1 USHF.R.S32.HI UR19, URZ, 0x1f, UR44 ;  /* 0x0000001f3f131899 */ /* 0x000fe4000801142c */
[----:B------:R-:W-:Y:S01]  /*1900*/  @UP1 UIMAD.WIDE.U32 UR12, UR36, UR10, URZ ;  /* 0x0000000a240c12a5 */ /* 0x000fe2000f8e003f */
[----:B------:R-:W-:Y:S02]  /*1910*/  @UP0 ULDC.64 UR8, c[0x0][0x9b0] ;  /* 0x00026c0000080ab9 */ /* 0x000fe40000000a00 */
        /* <DEDUP_REMOVED lines=21> */
[----:B------:R-:W-:Y:S01]  /*1a70*/  ULEA.HI UR4, UR46, UR46, URZ, 0x1 ;  /* 0x0000002e2e047291 */ /* 0x000fe2000f8f083f */
[----:B------:R-:W-:-:S03]  /*1a80*/  IMAD.U32 R8, RZ, RZ, UR47 ;  /* 0x0000002fff087e24 */ /* 0x000fc6000f8e00ff */
[----:B------:R-:W-:Y:S02]  /*1a90*/  ULOP3.LUT UR4, UR4, 0xfffffffe, URZ, 0xc0, !UPT ;  /* 0xfffffffe04047892 */ /* 0x000fe4000f8ec03f */
[----:B------:R-:W-:Y:S02]  /*1aa0*/  ISETP.NE.AND P0, PT, R8, 0x3, PT ;  /* 0x000000030800780c */ /* 0x000fe40003f05270 */
[----:B------:R-:W-:-:S06]  /*1ab0*/  UIADD3 UR4, UR46, -UR4, URZ ;  /* 0x800000042e047290 */ /* 0x000fcc000fffe03f */
[----:B------:R-:W-:Y:S01]  /*1ac0*/  IMAD.U32 R6, RZ, RZ, UR4 ;  /* 0x00000004ff067e24 */ /* 0x000fe2000f8e00ff */
[----:B------:R-:W-:-:S04]  /*1ad0*/  ULDC UR4, c[0x0][0x9d8] ;  /* 0x0002760000047ab9 */ /* 0x000fc80000000800 */
[----:B------:R-:W-:-:S04]  /*1ae0*/  SHF.L.U32 R6, R6, 0x1f, RZ ;  /* 0x0000001f06067819 */ /* 0x000fc800000006ff */
[----:B------:R-:W0:Y:S01]  /*1af0*/  SYNCS.PHASECHK.TRANS64.TRYWAIT P1, [UR41+0x2e800], R6 ;  /* 0x02e80006ff0075a7 */ /* 0x000e220008020169 */
[----:B--2---:R-:W-:-:S04]  /*1b00*/  FMUL.FTZ R0, R7, R0 ;  /* 0x0000000007007220 */ /* 0x004fc80000410000 */
[----:B------:R-:W-:Y:S01]  /*1b10*/  FMUL.FTZ R0, R0, UR4 ;  /* 0x0000000400007c20 */ /* 0x000fe20008410000 */
[----:B0-----:R-:W-:Y:S06]  /*1b20*/  @!P1 BRA `(.L_x_1846) ;  /* 0x0000016800189947 */ /* 0x001fec0003800000 */
.L_x_1984:
[----:B------:R-:W-:Y:S05]  /*1b30*/  @!P0 BRA `(.L_x_1847) ;  /* 0x0000000000048947 */ /* 0x000fea0003800000 */
[----:B------:R-:W-:Y:S01]  /*1b40*/  BPT.TRAP 0x1 ;  /* 0x000000040000795c */ /* 0x000fe20000300000 */
.L_x_1847:
[----:B------:R-:W-:Y:S02]  /*1b50*/  IMAD.U32 R2, RZ, RZ, UR54 ;  /* 0x00000036ff027e24 */ /* 0x000fe4000f8e00ff */
[----:B0-----:R-:W-:-:S03]  /*1b60*/  IMAD.U32 R3, RZ, RZ, UR45 ;  /* 0x0000002dff037e24 */ /* 0x001fc6000f8e00ff */
[----:B------:R-:W-:Y:S02]  /*1b70*/  LEA R2, R2, UR41, 0x3 ;  /* 0x0000002902027c11 */ /* 0x000fe4000f8e18ff */
[----:B------:R-:W-:-:S04]  /*1b80*/  SHF.L.U32 R3, R3, 0x1f, RZ ;  /* 0x0000001f03037819 */ /* 0x000fc800000006ff */
[----:B------:R0:W1:Y:S01]  /*1b90*/  SYNCS.PHASECHK.TRANS64.TRYWAIT P1, [R2+URZ+0x2e830], R3 ;  /* 0x02e83003020075a7 */ /* 0x000062000802017f */
[----:B------:R-:W-:Y:S05]  /*1ba0*/  @!P0 BRA `(.L_x_1848) ;  /* 0x0000000000048947 */ /* 0x000fea0003800000 */
[----:B------:R-:W-:Y:S01]  /*1bb0*/  BPT.TRAP 0x1 ;  /* 0x000000040000795c */ /* 0x000fe20000300000 */
.L_x_1848:
[----:B-1----:R-:W-:Y:S05]  /*1bc0*/  @P1 BRA `(.L_x_1849) ;  /* 0x0000000000081947 */ /* 0x002fea0003800000 */
[----:B------:R-:W1:Y:S02]  /*1bd0*/  SYNCS.PHASECHK.TRANS64.TRYWAIT P1, [R2+URZ+0x2e830], R3 ;  /* 0x02e83003020075a7 */ /* 0x000e64000802017f */
[----:B-1----:R-:W-:Y:S05]  /*1be0*/  @!P1 BRA `(.L_x_1850) ;  /* 0x0000016800009947 */ /* 0x002fea0003800000 */
.L_x_1849:
[----:B------:R-:W2:Y:S01]  /*1bf0*/  S2R R5, SR_TID.X ;  /* 0x0000000000057919 */ /* 0x000ea20000002100 */
[----:B------:R-:W-:Y:S01]  /*1c00*/  UIADD3 UR4, UR41, 0x20400, URZ ;  /* 0x0002040029047890 */ /* 0x000fe2000fffe03f */
[----:B------:R-:W-:-:S03]  /*1c10*/  IMAD.MOV.U32 R87, RZ, RZ, RZ ;  /* 0x000000ffff577224 */ /* 0x000fc600078e00ff */
[----:B------:R-:W-:-:S04]  /*1c20*/  USHF.R.U32.HI UR4, URZ, 0x4, UR4 ;  /* 0x000000043f047899 */ /* 0x000fc80008011604 */
[----:B------:R-:W-:-:S06]  /*1c30*/  ULOP3.LUT UR4, UR4, 0x3fff, URZ, 0xc0, !UPT ;  /* 0x00003fff04047892 */ /* 0x000fcc000f8ec03f */
[----:B------:R-:W-:Y:S01]  /*1c40*/  IMAD.U32 R4, RZ, RZ, UR4 ;  /* 0x00000004ff047e24 */ /* 0x000fe2000f8e00ff */
[----:B------:R-:W-:Y:S05]  /*1c50*/  WARPSYNC.ALL ;  /* 0x0000000000007948 */ /* 0x000fea0003800000 */
[----:B------:R-:W-:Y:S02]  /*1c60*/  LOP3.LUT R4, R4, 0x10000, RZ, 0xfc, !PT ;  /* 0x0001000004047812 */ /* 0x000fe400078efcff */
[----:B--2---:R-:W-:Y:S02]  /*1c70*/  LOP3.LUT P1, RZ, R5, 0x7f, RZ, 0xc0, !PT ;  /* 0x0000007f05ff7812 */ /* 0x004fe4000782c0ff */
[----:B------:R-:W-:Y:S01]  /*1c80*/  R2UR UR20, R4 ;  /* 0x00000000041472ca */ /* 0x000fe200000e0000 */
[----:B------:R-:W-:Y:S01]  /*1c90*/  ULOP3.LUT UR12, UR55, 0x10000, URZ, 0xfc, !UPT ;  /* 0x00010000370c7892 */ /* 0x000fe2000f8efc3f */
[----:B------:R-:W-:Y:S01]  /*1ca0*/  WARPGROUP.ARRIVE ;  /* 0x00000000000079c5 */ /* 0x000fe20000000000 */
[----:B------:R-:W-:Y:S01]  /*1cb0*/  UMOV UR17, 0x40000040 ;  /* 0x4000004000117882 */ /* 0x000fe20000000000 */
[----:B------:R-:W-:Y:S01]  /*1cc0*/  UMOV UR19, 0x40000040 ;  /* 0x4000004000137882 */ /* 0x000fe20000000000 */
[----:B------:R-:W-:-:S02]  /*1cd0*/  UIADD3 UR7, UR12, 0x2, URZ ;  /* 0x000000020c077890 */ /* 0x000fc4000fffe03f */
[----:B------:R-:W-:Y:S02]  /*1ce0*/  UIADD3 UR11, UR12, 0x4, URZ ;  /* 0x000000040c0b7890 */ /* 0x000fe4000fffe03f */
[----:B------:R-:W-:Y:S01]  /*1cf0*/  UMOV UR16, UR12 ;  /* 0x0000000c00107c82 */ /* 0x000fe20008000000 */
[----:B------:R-:W-:Y:S01]  /*1d00*/  UIADD3 UR14, UR12, 0x6, URZ ;  /* 0x000000060c0e7890 */ /* 0x000fe2000fffe03f */
[----:B------:R-:W-:Y:S02]  /*1d10*/  UMOV UR13, 0x40000040 ;  /* 0x40000040000d7882 */ /* 0x000fe40000000000 */
[----:B------:R-:W-:Y:S01]  /*1d20*/  UIMAD UR20, UR54, 0x700, UR20 ;  /* 0x00000700361478a4 */ /* 0x000fe2000f8e0214 */
[----:B------:R-:W-:Y:S01]  /*1d30*/  UMOV UR15, 0x40000040 ;  /* 0x40000040000f7882 */ /* 0x000fe20000000000 */
[----:B------:R-:W-:Y:S02]  /*1d40*/  UIADD3 UR55, UR51, -0x2, URZ ;  /* 0xfffffffe33377890 */ /* 0x000fe4000fffe03f */
        /* <DEDUP_REMOVED lines=116> */
[----:B------:R-:W-:Y:S01]  /*2490*/  UIMAD UR6, UR51, -0xe0, UR48 ;  /* 0xffffff20330678a4 */ /* 0x000fe2000f8e0230 */
[----:B------:R-:W-:Y:S02]  /*24a0*/  WARPGROUP.DEPBAR.LE gsb0, 0x0 ;  /* 0x00008000000079c5 */ /* 0x000fe40000010000 */
[----:B------:R-:W-:-:S06]  /*24b0*/  WARPGROUP.ARRIVE ;  /* 0x00000000000079c5 */ /* 0x000fcc0000000000 */
[----:B------:R-:W-:Y:S01]  /*24c0*/  QGMMA.64x32x32.F32.E4M3.E4M3 R40, gdesc[UR8], R40, gsb0 ;  /* 0x00600000082879f3 */ /* 0x000fe20008000828 */
[----:B------:R-:W-:Y:S01]  /*24d0*/  UMOV UR10, UR7 ;  /* 0x00000007000a7c82 */ /* 0x000fe20008000000 */
[----:B------:R-:W-:Y:S01]  /*24e0*/  UMOV UR11, 0x40000040 ;  /* 0x40000040000b7882 */ /* 0x000fe20000000000 */
[----:B------:R-:W-:Y:S02]  /*24f0*/  UIADD3 UR7, UR6, 0xe0, URZ ;  /* 0x000000e006077890 */ /* 0x000fe4000fffe03f */
[----:B------:R-:W-:Y:S01]  /*2500*/  UIADD3 UR6, -UR49, 0xe1, UR6 ;  /* 0x000000e131067890 */ /* 0x000fe2000fffe106 */
        /* <DEDUP_REMOVED lines=13> */
[C---:B01----:R-:W-:Y:S01]  /*25e0*/  FMUL.FTZ R3, R0.reuse, R138 ;  /* 0x0000008a00037220 */ /* 0x043fe20000410000 */
[C---:B------:R-:W-:Y:S01]  /*25f0*/  FMUL.FTZ R138, R0.reuse, R140 ;  /* 0x0000008c008a7220 */ /* 0x040fe20000410000 */
        /* <DEDUP_REMOVED lines=17> */
[----:B------:R-:W2:Y:S08]  /*2710*/  MUFU.TANH R138, R138 ;  /* 0x0000008a008a7308 */ /* 0x000eb00000002400 */
        /* <DEDUP_REMOVED lines=14> */
[----:B------:R-:W5:Y:S01]  /*2800*/  MUFU.TANH R120, R120 ;  /* 0x0000007800787308 */ /* 0x000f620000002400 */
[----:B------:R-:W-:Y:S01]  /*2810*/  UMOV UR15, 0x40000040 ;  /* 0x40000040000f7882 */ /* 0x000fe20000000000 */
        /* <DEDUP_REMOVED lines=39> */
[----:B------:R-:W-:-:S04]  /*2a90*/  FMUL.FTZ R81, R0, R119 ;  /* 0x0000007700517220 */ /* 0x000fc80000410000 */
        /* <DEDUP_REMOVED lines=14> */
[----:B------:R-:W-:Y:S02]  /*2b80*/  IMAD.U32 R92, RZ, RZ, UR7 ;  /* 0x00000007ff5c7e24 */ /* 0x000fe4000f8e00ff */
[C---:B------:R-:W-:Y:S01]  /*2b90*/  FMUL.FTZ R113, R0.reuse, R93 ;  /* 0x0000005d00717220 */ /* 0x040fe20000410000 */
[C---:B------:R-:W-:Y:S01]  /*2ba0*/  FMUL.FTZ R84, R0.reuse, R94 ;  /* 0x0000005e00547220 */ /* 0x040fe20000410000 */
[----:B------:R-:W-:Y:S01]  /*2bb0*/  FMUL.FTZ R116, R0, R88 ;  /* 0x0000005800747220 */ /* 0x000fe20000410000 */
[----:B------:R-:W-:-:S02]  /*2bc0*/  IMAD R92, R17, -0x2, R92 ;  /* 0xfffffffe115c7824 */ /* 0x000fc400078e025c */
[C---:B------:R-:W-:Y:S01]  /*2bd0*/  FMUL.FTZ R85, R0.reuse, R95 ;  /* 0x0000005f00557220 */ /* 0x040fe20000410000 */
[C---:B------:R-:W-:Y:S01]  /*2be0*/  FMUL.FTZ R95, R0.reuse, R96 ;  /* 0x00000060005f7220 */ /* 0x040fe20000410000 */
[C---:B------:R-:W-:Y:S01]  /*2bf0*/  FMUL.FTZ R96, R0.reuse, R97 ;  /* 0x0000006100607220 */ /* 0x040fe20000410000 */
[C---:B------:R-:W-:Y:S01]  /*2c00*/  FMUL.FTZ R97, R0.reuse, R101 ;  /* 0x0000006500617220 */ /* 0x040fe20000410000 */
[----:B------:R-:W-:Y:S01]  /*2c10*/  UIADD3 UR14, UR20, 0x506, URZ ;  /* 0x00000506140e7890 */ /* 0x000fe2000fffe03f */
[C---:B------:R-:W-:Y:S01]  /*2c20*/  FMUL.FTZ R82, R0.reuse, R91 ;  /* 0x0000005b00527220 */ /* 0x040fe20000410000 */
        /* <DEDUP_REMOVED lines=13> */
[C---:B------:R-:W-:Y:S01]  /*2d00*/  FMUL.FTZ R56, R0.reuse, R58 ;  /* 0x0000003a00387220 */ /* 0x040fe20000410000 */
[C---:B------:R-:W-:Y:S01]  /*2d10*/  FMUL.FTZ R57, R0.reuse, R59 ;  /* 0x0000003b00397220 */ /* 0x040fe20000410000 */
[----:B------:R-:W-:Y:S02]  /*2d20*/  IMAD.U32 R58, RZ, RZ, UR6 ;  /* 0x00000006ff3a7e24 */ /* 0x000fe4000f8e00ff */
[C---:B------:R-:W-:Y:S01]  /*2d30*/  FMUL.FTZ R101, R0.reuse, R61 ;  /* 0x0000003d00657220 */ /* 0x040fe20000410000 */
[----:B------:R-:W-:Y:S01]  /*2d40*/  IMAD.U32 R59, RZ, RZ, UR50 ;  /* 0x00000032ff3b7e24 */ /* 0x000fe2000f8e00ff */
[----:B------:R-:W-:Y:S01]  /*2d50*/  WARPGROUP.ARRIVE ;  /* 0x00000000000079c5 */ /* 0x000fe20000000000 */
[----:B------:R-:W-:Y:S02]  /*2d60*/  IMAD R93, R17, -0x2, R58 ;  /* 0xfffffffe115d7824 */ /* 0x000fe400078e023a */
[----:B------:R-:W-:Y:S01]  /*2d70*/  FMUL.FTZ R103, R0, R60 ;  /* 0x0000003c00677220 */ /* 0x000fe20000410000 */
[----:B------:R-:W-:-:S02]  /*2d80*/  IMAD R94, R59, 0x80, R22 ;  /* 0x000000803b5e7824 */ /* 0x000fc400078e0216 */
[C---:B------:R-:W-:Y:S01]  /*2d90*/  FMUL.FTZ R59, R0.reuse, R63 ;  /* 0x0000003f003b7220 */ /* 0x040fe20000410000 */
[----:B------:R-:W-:Y:S01]  /*2da0*/  FMUL.FTZ R60, R0, R66 ;  /* 0x00000042003c7220 */ /* 0x000fe20000410000 */
[----:B------:R-:W-:Y:S01]  /*2db0*/  QGMMA.64x32x32.F32.E4M3.E4M3 R40, gdesc[UR12], R40, gsb0 ;  /* 0x006000000c2879f3 */ /* 0x000fe20008000828 */
[----:B------:R-:W-:Y:S01]  /*2dc0*/  UIADD3 UR14, UR20, 0x606, URZ ;  /* 0x00000606140e7890 */ /* 0x000fe2000fffe03f */
[----:B------:R-:W-:Y:S01]  /*2dd0*/  VIADDMNMX R88, R94, R93, R92, PT ;  /* 0x0000005d5e587246 */ /* 0x000fe2000380015c */
[----:B------:R-:W-:Y:S01]  /*2de0*/  UMOV UR15, 0x40000040 ;  /* 0x40000040000f7882 */ /* 0x000fe20000000000 */
[----:B------:R-:W5:Y:S01]  /*2df0*/  MUFU.TANH R96, R96 ;  /* 0x0000006000607308 */ /* 0x000f620000002400 */
[----:B------:R-:W-:Y:S01]  /*2e00*/  FMUL.FTZ R64, R0, R64 ;  /* 0x0000004000407220 */ /* 0x000fe20000410000 */
[----:B------:R-:W-:Y:S01]  /*2e10*/  ISETP.GT.AND P2, PT, R88, RZ, PT ;  /* 0x000000ff5800720c */ /* 0x000fe20003f44270 */
[----:B------:R-:W-:Y:S01]  /*2e20*/  FMUL.FTZ R65, R0, R65 ;  /* 0x0000004100417220 */ /* 0x000fe20000410000 */
[----:B------:R-:W-:Y:S01]  /*2e30*/  ISETP.GT.AND P6, PT, R88, 0x1, PT ;  /* 0x000000015800780c */ /* 0x000fe20003fc4270 */
[----:B------:R-:W-:Y:S01]  /*2e40*/  FMUL.FTZ R68, R0, R68 ;  /* 0x0000004400447220 */ /* 0x000fe20000410000 */
[----:B------:R-:W-:Y:S01]  /*2e50*/  ISETP.GT.AND P5, PT, R88, 0x8, PT ;  /* 0x000000085800780c */ /* 0x000fe20003fa4270 */
[----:B------:R-:W-:Y:S01]  /*2e60*/  FMUL.FTZ R69, R0, R69 ;  /* 0x0000004500457220 */ /* 0x000fe20000410000 */
[----:B0-----:R-:W-:Y:S01]  /*2e70*/  FSEL R136, R136, -INF , P2 ;  /* 0xff80000088887808 */ /* 0x001fe20001000000 */
[----:B------:R-:W0:Y:S01]  /*2e80*/  MUFU.TANH R98, R98 ;  /* 0x0000006200627308 */ /* 0x000e220000002400 */
[----:B-1----:R-:W-:Y:S01]  /*2e90*/  FSEL R118, R137, -INF , P6 ;  /* 0xff80000089767808 */ /* 0x002fe20003000000 */
[----:B------:R-:W-:Y:S01]  /*2ea0*/  FMUL.FTZ R58, R0, R62 ;  /* 0x0000003e003a7220 */ /* 0x000fe20000410000 */
[----:B------:R-:W-:Y:S01]  /*2eb0*/  ISETP.GT.AND P4, PT, R88, 0x9, PT ;  /* 0x000000095800780c */ /* 0x000fe20003f84270 */
[----:B------:R-:W-:Y:S01]  /*2ec0*/  FMUL.FTZ R62, R0, R70 ;  /* 0x00000046003e7220 */ /* 0x000fe20000410000 */
[----:B--2---:R-:W-:Y:S01]  /*2ed0*/  FSEL R138, R138, -INF , P5 ;  /* 0xff8000008a8a7808 */ /* 0x004fe20002800000 */
[----:B------:R-:W-:Y:S01]  /*2ee0*/  UIADD3 UR6, UR48, -UR49, URZ ;  /* 0x8000003130067290 */ /* 0x000fe2000fffe03f */
[----:B------:R-:W-:Y:S01]  /*2ef0*/  FMNMX.FTZ R61, R136, R118, !PT ;  /* 0x00000076883d7209 */ /* 0x000fe20007810000 */
[----:B------:R-:W1:Y:S01]  /*2f00*/  MUFU.TANH R97, R97 ;  /* 0x0000006100617308 */ /* 0x000e620000002400 */
[----:B------:R-:W-:Y:S01]  /*2f10*/  ISETP.GT.AND P3, PT, R88, 0x10, PT ;  /* 0x000000105800780c */ /* 0x000fe20003f64270 */
[----:B------:R-:W-:Y:S01]  /*2f20*/  ULEA UR7, UR50, UR6, 0x7 ;  /* 0x0000000632077291 */ /* 0x000fe2000f8e383f */
[----:B---3--:R-:W-:-:S02]  /*2f30*/  FSEL R128, R139, -INF , P4 ;  /* 0xff8000008b807808 */ /* 0x008fc40002000000 */
[----:B------:R-:W-:Y:S01]  /*2f40*/  FMNMX.FTZ R63, R138, R61, !PT ;  /* 0x0000003d8a3f7209 */ /* 0x000fe20007810000 */
[----:B------:R-:W-:Y:S01]  /*2f50*/  FMUL.FTZ R61, R0, R67 ;  /* 0x00000043003d7220 */ /* 0x000fe20000410000 */
[----:B------:R-:W-:Y:S01]  /*2f60*/  ISETP.GT.AND P2, PT, R88, 0x11, PT ;  /* 0x000000115800780c */ /* 0x000fe20003f44270 */
[----:B------:R-:W2:Y:S01]  /*2f70*/  MUFU.TANH R100, R100 ;  /* 0x0000006400647308 */ /* 0x000ea20000002400 */
[----:B----4-:R-:W-:Y:S01]  /*2f80*/  FSEL R140, R140, -INF , P3 ;  /* 0xff8000008c8c7808 */ /* 0x010fe20001800000 */
[----:B------:R-:W-:Y:S01]  /*2f90*/  UMOV UR6, URZ ;  /* 0x0000003f00067c82 */ /* 0x000fe20008000000 */
[----:B------:R-:W-:Y:S01]  /*2fa0*/  FMNMX.FTZ R63, R128, R63, !PT ;  /* 0x0000003f803f7209 */ /* 0x000fe20007810000 */
[----:B------:R-:W-:Y:S01]  /*2fb0*/  UIMAD.WIDE UR6, UR7, -0x6db6db6d, UR6 ;  /* 0x92492493070678a5 */ /* 0x000fe2000f8e0206 */
[----:B------:R-:W-:Y:S02]  /*2fc0*/  ISETP.GT.AND P6, PT, R88, 0x18, PT ;  /* 0x000000185800780c */ /* 0x000fe40003fc4270 */
[----:B-----5:R-:W-:Y:S01]  /*2fd0*/  FSEL R130, R141, -INF , P2 ;  /* 0xff8000008d827808 */ /* 0x020fe20001000000 */
[----:B------:R-:W3:Y:S01]  /*2fe0*/  MUFU.TANH R99, R99 ;  /* 0x0000006300637308 */ /* 0x000ee20000002400 */
[----:B------:R-:W-:Y:S01]  /*2ff0*/  FMNMX.FTZ R67, R140, R63, !PT ;  /* 0x0000003f8c437209 */ /* 0x000fe20007810000 */
[----:B------:R-:W-:Y:S01]  /*3000*/  FMUL.FTZ R63, R0, R71 ;  /* 0x00000047003f7220 */ /* 0x000fe20000410000 */
[----:B------:R-:W-:Y:S01]  /*3010*/  ISETP.GT.AND P2, PT, R88, 0x19, PT ;  /* 0x000000195800780c */ /* 0x000fe20003f44270 */
[----:B------:R-:W-:Y:S01]  /*3020*/  USHF.R.U32.HI UR6, URZ, 0x1f, UR7 ;  /* 0x0000001f3f067899 */ /* 0x000fe20008011607 */
[----:B------:R-:W-:-:S02]  /*3030*/  FSEL R66, R143, -INF , P6 ;  /* 0xff8000008f427808 */ /* 0x000fc40003000000 */
[----:B------:R-:W-:Y:S01]  /*3040*/  FMNMX.FTZ R67, R130, R67, !PT ;  /* 0x0000004382437209 */ /* 0x000fe20007810000 */
[----:B------:R-:W4:Y:S01]  /*3050*/  MUFU.TANH R103, R103 ;  /* 0x0000006700677308 */ /* 0x000f220000002400 */
[----:B------:R-:W-:Y:S01]  /*3060*/  ISETP.GT.AND P3, PT, R88, 0x20, PT ;  /* 0x000000205800780c */ /* 0x000fe20003f64270 */
[----:B------:R-:W-:Y:S01]  /*3070*/  ULEA.HI.SX32 UR6, UR7, UR6, 0x19 ;  /* 0x0000000607067291 */ /* 0x000fe2000f8fca3f */
[----:B------:R-:W-:Y:S02]  /*3080*/  FSEL R148, R142, -INF , P2 ;  /* 0xff8000008e947808 */ /* 0x000fe40001000000 */
[----:B------:R-:W-:Y:S01]  /*3090*/  FMNMX.FTZ R67, R66, R67, !PT ;  /* 0x0000004342437209 */ /* 0x000fe20007810000 */
[----:B------:R-:W-:Y:S01]  /*30a0*/  UISETP.LT.AND UP0, UPT, URZ, UR6, UPT ;  /* 0x000000063f00728c */ /* 0x000fe2000bf01270 */
[----:B------:R-:W-:Y:S01]  /*30b0*/  ISETP.GT.AND P2, PT, R88, 0x21, PT ;  /* 0x000000215800780c */ /* 0x000fe20003f44270 */
[----:B------:R-:W5:Y:S01]  /*30c0*/  MUFU.TANH R101, R101 ;  /* 0x0000006500657308 */ /* 0x000f620000002400 */
[----:B------:R-:W-:Y:S01]  /*30d0*/  FSEL R150, R120, -INF , P3 ;  /* 0xff80000078967808 */ /* 0x000fe20001800000 */
[----:B------:R-:W-:Y:S01]  /*30e0*/  USEL UR51, URZ, UR6, !UP0 ;  /* 0x000000063f337287 */ /* 0x000fe2000c000000 */
[----:B------:R-:W-:-:S02]  /*30f0*/  FMNMX.FTZ R71, R148, R67, !PT ;  /* 0x0000004394477209 */ /* 0x000fc40007810000 */
[----:B------:R-:W-:Y:S01]  /*3100*/  ISETP.GT.AND P3, PT, R88, 0x28, PT ;  /* 0x000000285800780c */ /* 0x000fe20003f64270 */
[----:B------:R-:W-:Y:S01]  /*3110*/  UISETP.GE.AND UP0, UPT, UR55, UR51, UPT ;  /* 0x000000333700728c */ /* 0x000fe2000bf06270 */
[----:B------:R-:W-:Y:S01]  /*3120*/  FSEL R156, R121, -INF , P2 ;  /* 0xff800000799c7808 */ /* 0x000fe20001000000 */
[----:B------:R-:W-:Y:S02]  /*3130*/  WARPGROUP.DEPBAR.LE gsb0, 0x0 ;  /* 0x00008000000079c5 */ /* 0x000fe40000010000 */
[----:B------:R-:W-:Y:S01]  /*3140*/  FMNMX.FTZ R71, R150, R71, !PT ;  /* 0x0000004796477209 */ /* 0x000fe20007810000 */
[----:B------:R-:W-:Y:S01]  /*3150*/  WARPGROUP.ARRIVE ;  /* 0x00000000000079c5 */ /* 0x000fe20000000000 */
[----:B------:R-:W-:Y:S01]  /*3160*/  ISETP.GT.AND P2, PT, R88, 0x29, PT ;  /* 0x000000295800780c */ /* 0x000fe20003f44270 */
[----:B------:R-:W5:Y:S01]  /*3170*/  MUFU.TANH R64, R64 ;  /* 0x0000004000407308 */ /* 0x000f620000002400 */
        /* <DEDUP_REMOVED lines=11> */
[----:B------:R-:W-:Y:S01]  /*3230*/  FMUL.FTZ R45, R0, R45 ;  /* 0x0000002d002d7220 */ /* 0x000fe20000410000 */
[----:B------:R-:W-:Y:S01]  /*3240*/  FSEL R162, R124, -INF , P3 ;  /* 0xff8000007ca27808 */ /* 0x000fe20001800000 */
[----:B------:R-:W-:Y:S01]  /*3250*/  FMUL.FTZ R48, R0, R48 ;  /* 0x0000003000307220 */ /* 0x000fe20000410000 */
[----:B------:R-:W-:Y:S01]  /*3260*/  FMNMX.FTZ R71, R158, R71, !PT ;  /* 0x000000479e477209 */ /* 0x000fe20007810000 */
[----:B------:R-:W5:Y:S01]  /*3270*/  MUFU.TANH R67, R68 ;  /* 0x0000004400437308 */ /* 0x000f620000002400 */
[----:B------:R-:W-:Y:S01]  /*3280*/  ISETP.GT.AND P3, PT, R88, 0x38, PT ;  /* 0x000000385800780c */ /* 0x000fe20003f64270 */
[C---:B------:R-:W-:Y:S01]  /*3290*/  FMUL.FTZ R49, R0.reuse, R49 ;  /* 0x0000003100317220 */ /* 0x040fe20000410000 */
[----:B------:R-:W-:Y:S01]  /*32a0*/  FSEL R160, R125, -INF , P2 ;  /* 0xff8000007da07808 */ /* 0x000fe20001000000 */
[----:B------:R-:W-:Y:S01]  /*32b0*/  FMUL.FTZ R52, R0, R52 ;  /* 0x0000003400347220 */ /* 0x000fe20000410000 */
[----:B------:R-:W-:Y:S01]  /*32c0*/  FMNMX.FTZ R71, R162, R71, !PT ;  /* 0x00000047a2477209 */ /* 0x000fe20007810000 */
[----:B------:R-:W-:Y:S01]  /*32d0*/  FMUL.FTZ R53, R0, R53 ;  /* 0x0000003500357220 */ /* 0x000fe20000410000 */
[----:B------:R-:W-:Y:S01]  /*32e0*/  ISETP.GT.AND P2, PT, R88, 0x39, PT ;  /* 0x000000395800780c */ /* 0x000fe20003f44270 */
[----:B------:R-:W5:Y:S01]  /*32f0*/  MUFU.TANH R69, R69 ;  /* 0x0000004500457308 */ /* 0x000f620000002400 */
[----:B------:R-:W-:-:S02]  /*3300*/  FSEL R152, R126, -INF , P3 ;  /* 0xff8000007e987808 */ /* 0x000fc40001800000 */
[----:B------:R-:W-:Y:S02]  /*3310*/  FMNMX.FTZ R71, R160, R71, !PT ;  /* 0x00000047a0477209 */ /* 0x000fe40007810000 */
[----:B------:R-:W-:Y:S02]  /*3320*/  ISETP.GT.AND P4, PT, R88, 0x40, PT ;  /* 0x000000405800780c */ /* 0x000fe40003f84270 */
[----:B------:R-:W-:Y:S01]  /*3330*/  FSEL R146, R127, -INF , P2 ;  /* 0xff8000007f927808 */ /* 0x000fe20001000000 */
[----:B------:R-:W-:Y:S01]  /*3340*/  MUFU.TANH R44, R44 ;  /* 0x0000002c002c7308 */ /* 0x000fe20000002400 */
[----:B------:R-:W-:Y:S02]  /*3350*/  FMNMX.FTZ R71, R152, R71, !PT ;  /* 0x0000004798477209 */ /* 0x000fe40007810000 */
[----:B------:R-:W-:Y:S02]  /*3360*/  ISETP.GT.AND P3, PT, R88, 0x41, PT ;  /* 0x000000415800780c */ /* 0x000fe40003f64270 */
[----:B------:R-:W-:-:S02]  /*3370*/  FSEL R144, R104, -INF , P4 ;  /* 0xff80000068907808 */ /* 0x000fc40002000000 */
[----:B------:R-:W-:Y:S01]  /*3380*/  FMNMX.FTZ R115, R146, R71, !PT ;  /* 0x0000004792737209 */ /* 0x000fe20007810000 */
[----:B------:R-:W-:Y:S01]  /*3390*/  MUFU.TANH R45, R45 ;  /* 0x0000002d002d7308 */ /* 0x000fe20000002400 */
[----:B------:R-:W-:Y:S02]  /*33a0*/  ISETP.GT.AND P2, PT, R88, 0x48, PT ;  /* 0x000000485800780c */ /* 0x000fe40003f44270 */
[----:B------:R-:W-:Y:S02]  /*33b0*/  FSEL R142, R105, -INF , P3 ;  /* 0xff800000698e7808 */ /* 0x000fe40001800000 */
[----:B------:R-:W-:Y:S02]  /*33c0*/  FMNMX.FTZ R115, R144, R115, !PT ;  /* 0x0000007390737209 */ /* 0x000fe40007810000 */
[----:B------:R-:W-:Y:S01]  /*33d0*/  ISETP.GT.AND P4, PT, R88, 0x49, PT ;  /* 0x000000495800780c */ /* 0x000fe20003f84270 */
[----:B------:R0:W5:Y:S01]  /*33e0*/  MUFU.TANH R71, R40 ;  /* 0x0000002800477308 */ /* 0x0001620000002400 */
[----:B------:R-:W-:-:S02]  /*33f0*/  FSEL R134, R106, -INF , P2 ;  /* 0xff8000006a867808 */ /* 0x000fc40001000000 */
[----:B------:R-:W-:Y:S02]  /*3400*/  FMNMX.FTZ R115, R142, R115, !PT ;  /* 0x000000738e737209 */ /* 0x000fe40007810000 */
[----:B------:R-:W-:Y:S02]  /*3410*/  ISETP.GT.AND P3, PT, R88, 0x50, PT ;  /* 0x000000505800780c */ /* 0x000fe40003f64270 */
[----:B------:R-:W-:Y:S01]  /*3420*/  FSEL R132, R107, -INF , P4 ;  /* 0xff8000006b847808 */ /* 0x000fe20002000000 */
[----:B------:R1:W5:Y:S01]  /*3430*/  MUFU.TANH R105, R41 ;  /* 0x0000002900697308 */ /* 0x0003620000002400 */
[----:B------:R-:W-:Y:S01]  /*3440*/  FMNMX.FTZ R115, R134, R115, !PT ;  /* 0x0000007386737209 */ /* 0x000fe20007810000 */
[----:B0-----:R-:W-:Y:S01]  /*3450*/  FMUL.FTZ R40, R0, R42 ;  /* 0x0000002a00287220 */ /* 0x001fe20000410000 */
[----:B------:R-:W-:Y:S02]  /*3460*/  ISETP.GT.AND P2, PT, R88, 0x51, PT ;  /* 0x000000515800780c */ /* 0x000fe40003f44270 */
[----:B------:R-:W-:-:S02]  /*3470*/  FSEL R126, R108, -INF , P3 ;  /* 0xff8000006c7e7808 */ /* 0x000fc40001800000 */
[----:B------:R-:W-:Y:S01]  /*3480*/  FMNMX.FTZ R115, R132, R115, !PT ;  /* 0x0000007384737209 */ /* 0x000fe20007810000 */
[----:B------:R-:W-:Y:S02]  /*3490*/  WARPGROUP.DEPBAR.LE gsb0, 0x0 ;  /* 0x00008000000079c5 */ /* 0x000fe40000010000 */
[----:B------:R-:W-:Y:S01]  /*34a0*/  ISETP.GT.AND P4, PT, R88, 0x58, PT ;  /* 0x000000585800780c */ /* 0x000fe20003f84270 */
[C---:B-1----:R-:W-:Y:S01]  /*34b0*/  FMUL.FTZ R41, R0.reuse, R43 ;  /* 0x0000002b00297220 */ /* 0x042fe20000410000 */
[----:B------:R-:W-:Y:S01]  /*34c0*/  FSEL R124, R109, -INF , P2 ;  /* 0xff8000006d7c7808 */ /* 0x000fe20001000000 */
[----:B------:R-:W-:Y:S01]  /*34d0*/  FMUL.FTZ R43, R0, R24 ;  /* 0x00000018002b7220 */ /* 0x000fe20000410000 */
[----:B------:R-:W-:Y:S01]  /*34e0*/  FMNMX.FTZ R115, R126, R115, !PT ;  /* 0x000000737e737209 */ /* 0x000fe20007810000 */
[----:B------:R-:W0:Y:S01]  /*34f0*/  MUFU.TANH R48, R48 ;  /* 0x0000003000307308 */ /* 0x000e220000002400 */
[----:B------:R-:W-:Y:S01]  /*3500*/  ISETP.GT.AND P2, PT, R88, 0x59, PT ;  /* 0x000000595800780c */ /* 0x000fe20003f44270 */
[----:B------:R-:W-:Y:S01]  /*3510*/  FMUL.FTZ R109, R0, R31 ;  /* 0x0000001f006d7220 */ /* 0x000fe20000410000 */
[----:B------:R-:W-:Y:S01]  /*3520*/  FSEL R122, R110, -INF , P4 ;  /* 0xff8000006e7a7808 */ /* 0x000fe20002000000 */
[----:B------:R-:W-:Y:S01]  /*3530*/  FMUL.FTZ R107, R0, R30 ;  /* 0x0000001e006b7220 */ /* 0x000fe20000410000 */
[----:B------:R-:W-:Y:S01]  /*3540*/  FMNMX.FTZ R115, R124, R115, !PT ;  /* 0x000000737c737209 */ /* 0x000fe20007810000 */
[----:B------:R-:W-:Y:S01]  /*3550*/  FMUL.FTZ R117, R0, R38 ;  /* 0x0000002600757220 */ /* 0x000fe20000410000 */
[----:B------:R-:W-:Y:S01]  /*3560*/  ISETP.GT.AND P3, PT, R88, 0x60, PT ;  /* 0x000000605800780c */ /* 0x000fe20003f64270 */
[----:B------:R-:W1:Y:S01]  /*3570*/  MUFU.TANH R49, R49 ;  /* 0x0000003100317308 */ /* 0x000e620000002400 */
[----:B------:R-:W-:Y:S01]  /*3580*/  FSEL R120, R111, -INF , P2 ;  /* 0xff8000006f787808 */ /* 0x000fe20001000000 */
[----:B------:R-:W-:Y:S01]  /*3590*/  FMUL.FTZ R111, R0, R35 ;  /* 0x00000023006f7220 */ /* 0x000fe20000410000 */
[----:B------:R-:W-:-:S02]  /*35a0*/  FMNMX.FTZ R115, R122, R115, !PT ;  /* 0x000000737a737209 */ /* 0x000fc40007810000 */
[----:B------:R-:W-:Y:S02]  /*35b0*/  ISETP.GT.AND P2, PT, R88, 0x61, PT ;  /* 0x000000615800780c */ /* 0x000fe40003f44270 */
[----:B------:R-:W-:Y:S01]  /*35c0*/  FSEL R116, R116, -INF , P3 ;  /* 0xff80000074747808 */ /* 0x000fe20001800000 */
[----:B------:R-:W1:Y:S01]  /*35d0*/  MUFU.TANH R52, R52 ;  /* 0x0000003400347308 */ /* 0x000e620000002400 */
[----:B------:R-:W-:Y:S02]  /*35e0*/  FMNMX.FTZ R115, R120, R115, !PT ;  /* 0x0000007378737209 */ /* 0x000fe40007810000 */
[----:B------:R-:W-:Y:S02]  /*35f0*/  ISETP.GT.AND P3, PT, R88, 0x68, PT ;  /* 0x000000685800780c */ /* 0x000fe40003f64270 */
[----:B------:R-:W-:Y:S02]  /*3600*/  FSEL R114, R114, -INF , P2 ;  /* 0xff80000072727808 */ /* 0x000fe40001000000 */
[----:B------:R-:W-:Y:S01]  /*3610*/  FMNMX.FTZ R115, R116, R115, !PT ;  /* 0x0000007374737209 */ /* 0x000fe20007810000 */
[----:B------:R-:W1:Y:S01]  /*3620*/  MUFU.TANH R53, R53 ;  /* 0x0000003500357308 */ /* 0x000e620000002400 */
[----:B------:R-:W-:-:S02]  /*3630*/  ISETP.GT.AND P2, PT, R88, 0x69, PT ;  /* 0x000000695800780c */ /* 0x000fc40003f44270 */
[----:B------:R-:W-:Y:S02]  /*3640*/  FSEL R112, R112, -INF , P3 ;  /* 0xff80000070707808 */ /* 0x000fe40001800000 */
[----:B------:R-:W-:Y:S02]  /*3650*/  FMNMX.FTZ R115, R114, R115, !PT ;  /* 0x0000007372737209 */ /* 0x000fe40007810000 */
[----:B------:R-:W-:Y:S01]  /*3660*/  ISETP.GT.AND P3, PT, R88, 0x70, PT ;  /* 0x000000705800780c */ /* 0x000fe20003f64270 */
[----:B------:R-:W-:Y:S01]  /*3670*/  MUFU.TANH R3, R3 ;  /* 0x0000000300037308 */ /* 0x000fe20000002400 */
[----:B------:R-:W-:Y:S01]  /*3680*/  FSEL R110, R113, -INF , P2 ;  /* 0xff800000716e7808 */ /* 0x000fe20001000000 */
[----:B------:R-:W-:Y:S01]  /*3690*/  FMUL.FTZ R113, R0, R34 ;  /* 0x0000002200717220 */ /* 0x000fe20000410000 */
[----:B------:R-:W-:Y:S02]  /*36a0*/  FMNMX.FTZ R115, R112, R115, !PT ;  /* 0x0000007370737209 */ /* 0x000fe40007810000 */
[----:B------:R-:W-:-:S02]  /*36b0*/  ISETP.GT.AND P2, PT, R88, 0x71, PT ;  /* 0x000000715800780c */ /* 0x000fc40003f44270 */
[----:B------:R-:W-:Y:S01]  /*36c0*/  FSEL R108, R95, -INF , P3 ;  /* 0xff8000005f6c7808 */ /* 0x000fe20001800000 */
[----:B------:R-:W-:Y:S01]  /*36d0*/  FMUL.FTZ R95, R0, R33 ;  /* 0x00000021005f7220 */ /* 0x000fe20000410000 */
[----:B------:R-:W-:Y:S01]  /*36e0*/  FMNMX.FTZ R115, R110, R115, !PT ;  /* 0x000000736e737209 */ /* 0x000fe20007810000 */
[----:B------:R-:W-:Y:S01]  /*36f0*/  MUFU.TANH R5, R5 ;  /* 0x0000000500057308 */ /* 0x000fe20000002400 */
[----:B------:R-:W-:Y:S02]  /*3700*/  ISETP.GT.AND P3, PT, R88, 0x78, PT ;  /* 0x000000785800780c */ /* 0x000fe40003f64270 */
[----:B------:R-:W-:Y:S02]  /*3710*/  FSEL R106, R96, -INF , P2 ;  /* 0xff800000606a7808 */ /* 0x000fe40001000000 */
[----:B------:R-:W-:Y:S02]  /*3720*/  FMNMX.FTZ R115, R108, R115, !PT ;  /* 0x000000736c737209 */ /* 0x000fe40007810000 */
[----:B------:R-:W-:Y:S01]  /*3730*/  ISETP.GT.AND P2, PT, R88, 0x79, PT ;  /* 0x000000795800780c */ /* 0x000fe20003f44270 */
[----:B------:R-:W-:Y:S01]  /*3740*/  MUFU.TANH R95, R95 ;  /* 0x0000005f005f7308 */ /* 0x000fe20000002400 */
[----:B------:R-:W-:-:S02]  /*3750*/  FSEL R104, R98, -INF , P3 ;  /* 0xff80000062687808 */ /* 0x000fc40001800000 */
[----:B------:R-:W-:Y:S02]  /*3760*/  FMNMX.FTZ R115, R106, R115, !PT ;  /* 0x000000736a737209 */ /* 0x000fe40007810000 */
[----:B------:R-:W-:Y:S02]  /*3770*/  ISETP.GT.AND P3, PT, R88, 0x80, PT ;  /* 0x000000805800780c */ /* 0x000fe40003f64270 */
[----:B------:R-:W-:Y:S01]  /*3780*/  FSEL R102, R97, -INF , P2 ;  /* 0xff80000061667808 */ /* 0x000fe20001000000 */
[----:B------:R-:W-:Y:S01]  /*3790*/  FMUL.FTZ R97, R0, R36 ;  /* 0x0000002400617220 */ /* 0x000fe20000410000 */
[----:B------:R-:W-:Y:S01]  /*37a0*/  FMNMX.FTZ R115, R104, R115, !PT ;  /* 0x0000007368737209 */ /* 0x000fe20007810000 */
[----:B------:R-:W-:Y:S01]  /*37b0*/  MUFU.TANH R6, R6 ;  /* 0x0000000600067308 */ /* 0x000fe20000002400 */
[----:B------:R-:W-:Y:S02]  /*37c0*/  ISETP.GT.AND P2, PT, R88, 0x81, PT ;  /* 0x000000815800780c */ /* 0x000fe40003f44270 */
[----:B--2---:R-:W-:-:S02]  /*37d0*/  FSEL R100, R100, -INF , P3 ;  /* 0xff80000064647808 */ /* 0x004fc40001800000 */
[----:B------:R-:W-:Y:S02]  /*37e0*/  FMNMX.FTZ R115, R102, R115, !PT ;  /* 0x0000007366737209 */ /* 0x000fe40007810000 */
[----:B------:R-:W-:Y:S01]  /*37f0*/  ISETP.GT.AND P3, PT, R88, 0x88, PT ;  /* 0x000000885800780c */ /* 0x000fe20003f64270 */
[----:B------:R-:W-:Y:S01]  /*3800*/  MUFU.TANH R97, R97 ;  /* 0x0000006100617308 */ /* 0x000fe20000002400 */
[----:B---3--:R-:W-:Y:S01]  /*3810*/  FSEL R98, R99, -INF , P2 ;  /* 0xff80000063627808 */ /* 0x008fe20001000000 */
[----:B------:R-:W-:Y:S01]  /*3820*/  FMUL.FTZ R99, R0, R55 ;  /* 0x0000003700637220 */ /* 0x000fe20000410000 */
[----:B------:R-:W-:Y:S02]  /*3830*/  FMNMX.FTZ R115, R100, R115, !PT ;  /* 0x0000007364737209 */ /* 0x000fe40007810000 */
[----:B------:R-:W-:Y:S02]  /*3840*/  ISETP.GT.AND P2, PT, R88, 0x89, PT ;  /* 0x000000895800780c */ /* 0x000fe40003f44270 */
[----:B----4-:R-:W-:Y:S01]  /*3850*/  FSEL R96, R103, -INF , P3 ;  /* 0xff80000067607808 */ /* 0x010fe20001800000 */
[----:B------:R-:W-:Y:S01]  /*3860*/  FMUL.FTZ R103, R0, R27 ;  /* 0x0000001b00677220 */ /* 0x000fe20000410000 */
[----:B------:R-:W-:Y:S01]  /*3870*/  FMNMX.FTZ R115, R98, R115, !PT ;  /* 0x0000007362737209 */ /* 0x000fe20007810000 */
[----:B------:R-:W-:Y:S01]  /*3880*/  MUFU.TANH R7, R7 ;  /* 0x0000000700077308 */ /* 0x000fe20000002400 */
[----:B------:R-:W-:-:S02]  /*3890*/  ISETP.GT.AND P3, PT, R88, 0x90, PT ;  /* 0x000000905800780c */ /* 0x000fc40003f64270 */
[----:B-----5:R-:W-:Y:S01]  /*38a0*/  FSEL R70, R101, -INF , P2 ;  /* 0xff80000065467808 */ /* 0x020fe20001000000 */
        /* <DEDUP_REMOVED lines=8> */
[----:B------:R-:W-:Y:S01]  /*3930*/  FMUL.FTZ R65, R0, R25 ;  /* 0x0000001900417220 */ /* 0x000fe20000410000 */
[----:B------:R-:W-:Y:S01]  /*3940*/  FMNMX.FTZ R115, R68, R115, !PT ;  /* 0x0000007344737209 */ /* 0x000fe20007810000 */
[----:B------:R2:W3:Y:S01]  /*3950*/  MUFU.TANH R64, R43 ;  /* 0x0000002b00407308 */ /* 0x0004e20000002400 */
[----:B------:R-:W-:Y:S02]  /*3960*/  ISETP.GT.AND P2, PT, R88, 0x99, PT ;  /* 0x000000995800780c */ /* 0x000fe40003f44270 */
[----:B------:R-:W-:Y:S01]  /*3970*/  FSEL R24, R67, -INF , P3 ;  /* 0xff80000043187808 */ /* 0x000fe20001800000 */
[----:B------:R-:W-:Y:S01]  /*3980*/  FMUL.FTZ R67, R0, R28 ;  /* 0x0000001c00437220 */ /* 0x000fe20000410000 */
[----:B------:R-:W-:Y:S02]  /*3990*/  FMNMX.FTZ R115, R42, R115, !PT ;  /* 0x000000732a737209 */ /* 0x000fe40007810000 */
[----:B------:R-:W-:Y:S01]  /*39a0*/  ISETP.GT.AND P3, PT, R88, 0xa0, PT ;  /* 0x000000a05800780c */ /* 0x000fe20003f64270 */
[----:B------:R-:W4:Y:S01]  /*39b0*/  MUFU.TANH R65, R65 ;  /* 0x0000004100417308 */ /* 0x000f220000002400 */
[----:B------:R-:W-:-:S02]  /*39c0*/  FSEL R25, R69, -INF , P2 ;  /* 0xff80000045197808 */ /* 0x000fc40001000000 */
[----:B------:R-:W-:Y:S01]  /*39d0*/  FMNMX.FTZ R164, R24, R115, !PT ;  /* 0x0000007318a47209 */ /* 0x000fe20007810000 */
[----:B------:R-:W-:Y:S01]  /*39e0*/  FMUL.FTZ R115, R0, R39 ;  /* 0x0000002700737220 */ /* 0x000fe20000410000 */
[C---:B------:R-:W-:Y:S02]  /*39f0*/  ISETP.GT.AND P2, PT, R88.reuse, 0xa1, PT ;  /* 0x000000a15800780c */ /* 0x040fe40003f44270 */
[----:B------:R-:W-:Y:S01]  /*3a00*/  FSEL R28, R71, -INF , P3 ;  /* 0xff800000471c7808 */ /* 0x000fe20001800000 */
[----:B------:R-:W5:Y:S01]  /*3a10*/  MUFU.TANH R67, R67 ;  /* 0x0000004300437308 */ /* 0x000f620000002400 */
[----:B------:R-:W-:Y:S02]  /*3a20*/  FMNMX.FTZ R69, R25, R164, !PT ;  /* 0x000000a419457209 */ /* 0x000fe40007810000 */
[----:B------:R-:W-:Y:S02]  /*3a30*/  ISETP.GT.AND P3, PT, R88, 0xa8, PT ;  /* 0x000000a85800780c */ /* 0x000fe40003f64270 */
[----:B--2---:R-:W-:Y:S01]  /*3a40*/  FSEL R43, R105, -INF , P2 ;  /* 0xff800000692b7808 */ /* 0x004fe20001000000 */
[----:B------:R-:W-:Y:S01]  /*3a50*/  FMUL.FTZ R105, R0, R26 ;  /* 0x0000001a00697220 */ /* 0x000fe20000410000 */
[----:B------:R-:W-:Y:S01]  /*3a60*/  FMNMX.FTZ R164, R28, R69, !PT ;  /* 0x000000451ca47209 */ /* 0x000fe20007810000 */
[----:B------:R-:W-:Y:S01]  /*3a70*/  FMUL.FTZ R69, R0, R29 ;  /* 0x0000001d00457220 */ /* 0x000fe20000410000 */
[----:B------:R-:W-:Y:S01]  /*3a80*/  ISETP.GT.AND P2, PT, R88, 0xa9, PT ;  /* 0x000000a95800780c */ /* 0x000fe20003f44270 */
[----:B------:R-:W-:Y:S01]  /*3a90*/  MUFU.TANH R9, R9 ;  /* 0x0000000900097308 */ /* 0x000fe20000002400 */
[----:B------:R-:W-:-:S02]  /*3aa0*/  FSEL R44, R44, -INF , P3 ;  /* 0xff8000002c2c7808 */ /* 0x000fc40001800000 */
[----:B------:R-:W-:Y:S02]  /*3ab0*/  FMNMX.FTZ R71, R43, R164, !PT ;  /* 0x000000a42b477209 */ /* 0x000fe40007810000 */
[----:B------:R-:W-:Y:S02]  /*3ac0*/  ISETP.GT.AND P3, PT, R88, 0xb0, PT ;  /* 0x000000b05800780c */ /* 0x000fe40003f64270 */
[----:B------:R-:W-:Y:S01]  /*3ad0*/  FSEL R29, R45, -INF , P2 ;  /* 0xff8000002d1d7808 */ /* 0x000fe20001000000 */
[----:B------:R-:W2:Y:S01]  /*3ae0*/  MUFU.TANH R69, R69 ;  /* 0x0000004500457308 */ /* 0x000ea20000002400 */
[----:B------:R-:W-:Y:S01]  /*3af0*/  FMNMX.FTZ R164, R44, R71, !PT ;  /* 0x000000472ca47209 */ /* 0x000fe20007810000 */
[----:B------:R-:W-:Y:S01]  /*3b00*/  FMUL.FTZ R71, R0, R32 ;  /* 0x0000002000477220 */ /* 0x000fe20000410000 */
[----:B------:R-:W-:Y:S02]  /*3b10*/  ISETP.GT.AND P2, PT, R88, 0xb1, PT ;  /* 0x000000b15800780c */ /* 0x000fe40003f44270 */
[----:B0-----:R-:W-:-:S02]  /*3b20*/  FSEL R45, R48, -INF , P3 ;  /* 0xff800000302d7808 */ /* 0x001fc40001800000 */
[----:B------:R-:W-:Y:S01]  /*3b30*/  FMNMX.FTZ R164, R29, R164, !PT ;  /* 0x000000a41da47209 */ /* 0x000fe20007810000 */
[----:B------:R-:W0:Y:S01]  /*3b40*/  MUFU.TANH R71, R71 ;  /* 0x0000004700477308 */ /* 0x000e220000002400 */
[----:B-1----:R-:W-:Y:S02]  /*3b50*/  FSEL R32, R49, -INF , P2 ;  /* 0xff80000031207808 */ /* 0x002fe40001000000 */
[C---:B------:R-:W-:Y:S02]  /*3b60*/  ISETP.GT.AND P3, PT, R88.reuse, 0xb8, PT ;  /* 0x000000b85800780c */ /* 0x040fe40003f64270 */
[----:B------:R-:W-:Y:S02]  /*3b70*/  FMNMX.FTZ R49, R45, R164, !PT ;  /* 0x000000a42d317209 */ /* 0x000fe40007810000 */
[----:B------:R-:W-:Y:S01]  /*3b80*/  ISETP.GT.AND P2, PT, R88, 0xb9, PT ;  /* 0x000000b95800780c */ /* 0x000fe20003f44270 */
[----:B------:R-:W-:Y:S01]  /*3b90*/  MUFU.TANH R11, R11 ;  /* 0x0000000b000b7308 */ /* 0x000fe20000002400 */
[----:B------:R-:W-:-:S02]  /*3ba0*/  FSEL R48, R52, -INF , P3 ;  /* 0xff80000034307808 */ /* 0x000fc40001800000 */
[----:B------:R-:W-:Y:S02]  /*3bb0*/  FMNMX.FTZ R49, R32, R49, !PT ;  /* 0x0000003120317209 */ /* 0x000fe40007810000 */
[----:B------:R-:W-:Y:S02]  /*3bc0*/  ISETP.GT.AND P3, PT, R88, 0xc0, PT ;  /* 0x000000c05800780c */ /* 0x000fe40003f64270 */
[----:B------:R-:W-:Y:S01]  /*3bd0*/  FSEL R33, R53, -INF , P2 ;  /* 0xff80000035217808 */ /* 0x000fe20001000000 */
[----:B------:R-:W-:Y:S01]  /*3be0*/  MUFU.TANH R10, R10 ;  /* 0x0000000a000a7308 */ /* 0x000fe20000002400 */
[----:B------:R-:W-:Y:S02]  /*3bf0*/  FMNMX.FTZ R52, R48, R49, !PT ;  /* 0x0000003130347209 */ /* 0x000fe40007810000 */
[----:B------:R-:W-:Y:S02]  /*3c00*/  ISETP.GT.AND P2, PT, R88, 0xc1, PT ;  /* 0x000000c15800780c */ /* 0x000fe40003f44270 */
[----:B---3--:R-:W-:Y:S01]  /*3c10*/  FSEL R49, R64, -INF , P3 ;  /* 0xff80000040317808 */ /* 0x008fe20001800000 */
[----:B------:R-:W-:Y:S01]  /*3c20*/  FMUL.FTZ R64, R0, R37 ;  /* 0x0000002500407220 */ /* 0x000fe20000410000 */
[----:B------:R-:W-:Y:S01]  /*3c30*/  FMNMX.FTZ R52, R33, R52, !PT ;  /* 0x0000003421347209 */ /* 0x000fe20007810000 */
[----:B------:R-:W-:Y:S01]  /*3c40*/  MUFU.TANH R12, R12 ;  /* 0x0000000c000c7308 */ /* 0x000fe20000002400 */
[----:B----4-:R-:W-:-:S02]  /*3c50*/  FSEL R36, R65, -INF , P2 ;  /* 0xff80000041247808 */ /* 0x010fc40001000000 */
[C---:B------:R-:W-:Y:S02]  /*3c60*/  ISETP.GT.AND P3, PT, R88.reuse, 0xc8, PT ;  /* 0x000000c85800780c */ /* 0x040fe40003f64270 */
[----:B------:R-:W-:Y:S02]  /*3c70*/  FMNMX.FTZ R65, R49, R52, !PT ;  /* 0x0000003431417209 */ /* 0x000fe40007810000 */
[----:B------:R-:W-:Y:S01]  /*3c80*/  ISETP.GT.AND P2, PT, R88, 0xc9, PT ;  /* 0x000000c95800780c */ /* 0x000fe20003f44270 */
[----:B------:R-:W1:Y:S01]  /*3c90*/  MUFU.TANH R64, R64 ;  /* 0x0000004000407308 */ /* 0x000e620000002400 */
[----:B-----5:R-:W-:Y:S02]  /*3ca0*/  FSEL R53, R67, -INF , P3 ;  /* 0xff80000043357808 */ /* 0x020fe40001800000 */
[----:B------:R-:W-:Y:S02]  /*3cb0*/  FMNMX.FTZ R164, R36, R65, !PT ;  /* 0x0000004124a47209 */ /* 0x000fe40007810000 */
[----:B------:R-:W-:-:S02]  /*3cc0*/  ISETP.GT.AND P3, PT, R88, 0xd0, PT ;  /* 0x000000d05800780c */ /* 0x000fc40003f64270 */
[----:B--2---:R-:W-:Y:S01]  /*3cd0*/  FSEL R52, R69, -INF , P2 ;  /* 0xff80000045347808 */ /* 0x004fe20001000000 */
[----:B------:R-:W-:Y:S01]  /*3ce0*/  FMUL.FTZ R69, R0, R46 ;  /* 0x0000002e00457220 */ /* 0x000fe20000410000 */
[----:B------:R-:W-:Y:S01]  /*3cf0*/  FMNMX.FTZ R37, R53, R164, !PT ;  /* 0x000000a435257209 */ /* 0x000fe20007810000 */
[----:B------:R-:W2:Y:S01]  /*3d00*/  MUFU.TANH R13, R13 ;  /* 0x0000000d000d7308 */ /* 0x000ea20000002400 */
[----:B------:R-:W-:Y:S02]  /*3d10*/  ISETP.GT.AND P2, PT, R88, 0xd1, PT ;  /* 0x000000d15800780c */ /* 0x000fe40003f44270 */
[----:B0-----:R-:W-:Y:S01]  /*3d20*/  FSEL R46, R71, -INF , P3 ;  /* 0xff800000472e7808 */ /* 0x001fe20001800000 */
[----:B------:R-:W-:Y:S01]  /*3d30*/  FMUL.FTZ R71, R0, R47 ;  /* 0x0000002f00477220 */ /* 0x000fe20000410000 */
[----:B------:R-:W-:Y:S02]  /*3d40*/  FMNMX.FTZ R65, R52, R37, !PT ;  /* 0x0000002534417209 */ /* 0x000fe40007810000 */
[----:B------:R-:W-:Y:S01]  /*3d50*/  ISETP.GT.AND P3, PT, R88, 0xd8, PT ;  /* 0x000000d85800780c */ /* 0x000fe20003f64270 */
[----:B------:R-:W0:Y:S01]  /*3d60*/  MUFU.TANH R14, R14 ;  /* 0x0000000e000e7308 */ /* 0x000e220000002400 */
[----:B------:R-:W-:Y:S01]  /*3d70*/  FSEL R37, R95, -INF , P2 ;  /* 0xff8000005f257808 */ /* 0x000fe20001000000 */
[----:B------:R-:W-:Y:S01]  /*3d80*/  FMUL.FTZ R95, R0, R51 ;  /* 0x00000033005f7220 */ /* 0x000fe20000410000 */
[----:B------:R-:W-:-:S02]  /*3d90*/  FMNMX.FTZ R164, R46, R65, !PT ;  /* 0x000000412ea47209 */ /* 0x000fc40007810000 */
[----:B------:R-:W-:Y:S02]  /*3da0*/  ISETP.GT.AND P2, PT, R88, 0xd9, PT ;  /* 0x000000d95800780c */ /* 0x000fe40003f44270 */
[----:B------:R-:W-:Y:S01]  /*3db0*/  FSEL R47, R97, -INF , P3 ;  /* 0xff800000612f7808 */ /* 0x000fe20001800000 */
[----:B------:R-:W-:Y:S01]  /*3dc0*/  FMUL.FTZ R97, R0, R50 ;  /* 0x0000003200617220 */ /* 0x000fe20000410000 */
[----:B------:R-:W-:Y:S01]  /*3dd0*/  FMNMX.FTZ R164, R37, R164, !PT ;  /* 0x000000a425a47209 */ /* 0x000fe20007810000 */
[----:B------:R-:W3:Y:S01]  /*3de0*/  MUFU.TANH R15, R15 ;  /* 0x0000000f000f7308 */ /* 0x000ee20000002400 */
[----:B-1----:R-:W-:Y:S02]  /*3df0*/  FSEL R64, R64, -INF , P2 ;  /* 0xff80000040407808 */ /* 0x002fe40001000000 */
[----:B------:R-:W-:Y:S02]  /*3e00*/  FMNMX.FTZ R65, R47, R164, !PT ;  /* 0x000000a42f417209 */ /* 0x000fe40007810000 */
[----:B------:R-:W-:-:S02]  /*3e10*/  IADD3 R131, R93, 0x8, R94 ;  /* 0x000000085d837810 */ /* 0x000fc40007ffe05e */
[----:B------:R-:W-:Y:S01]  /*3e20*/  FMNMX.FTZ R65, R64, R65, !PT ;  /* 0x0000004140417209 */ /* 0x000fe20007810000 */
[----:B------:R-:W1:Y:S01]  /*3e30*/  MUFU.TANH R20, R20 ;  /* 0x0000001400147308 */ /* 0x000e620000002400 */
[----:B------:R-:W-:-:S03]  /*3e40*/  VIMNMX R131, R92, R131, PT ;  /* 0x000000835c837248 */ /* 0x000fc60003fe0100 */
[----:B------:R-:W4:Y:S01]  /*3e50*/  SHFL.BFLY PT, R50, R65, 0x2, 0x1f ;  /* 0x0c401f0041327f89 */ /* 0x000f2200000e0000 */
[C---:B------:R-:W-:Y:S02]  /*3e60*/  ISETP.GT.AND P3, PT, R131.reuse, 0x1, PT ;  /* 0x000000018300780c */ /* 0x040fe40003f64270 */
[----:B------:R-:W-:Y:S01]  /*3e70*/  ISETP.GT.AND P4, PT, R131, 0x8, PT ;  /* 0x000000088300780c */ /* 0x000fe20003f84270 */
[----:B------:R-:W5:Y:S01]  /*3e80*/  MUFU.TANH R21, R21 ;  /* 0x0000001500157308 */ /* 0x000f620000002400 */
[----:B------:R-:W-:Y:S02]  /*3e90*/  FSEL R119, R5, -INF , P3 ;  /* 0xff80000005777808 */ /* 0x000fe40001800000 */
[----:B------:R-:W-:Y:S02]  /*3ea0*/  FSEL R94, R6, -INF , P4 ;  /* 0xff800000065e7808 */ /* 0x000fe40002000000 */
[----:B------:R-:W-:-:S03]  /*3eb0*/  ISETP.GT.AND P3, PT, R131, 0x10, PT ;  /* 0x000000108300780c */ /* 0x000fc60003f64270 */
[----:B------:R-:W5:Y:S08]  /*3ec0*/  MUFU.TANH R72, R72 ;  /* 0x0000004800487308 */ /* 0x000f700000002400 */
[----:B------:R-:W5:Y:S01]  /*3ed0*/  MUFU.TANH R73, R73 ;  /* 0x0000004900497308 */ /* 0x000f620000002400 */
[----:B----4-:R-:W-:-:S07]  /*3ee0*/  FMNMX.FTZ R50, R65, R50, !PT ;  /* 0x0000003241327209 */ /* 0x010fce0007810000 */
[----:B------:R-:W4:Y:S01]  /*3ef0*/  MUFU.TANH R74, R74 ;  /* 0x0000004a004a7308 */ /* 0x000f220000002400 */
[----:B------:R-:W2:Y:S07]  /*3f00*/  SHFL.BFLY PT, R27, R50, 0x1, 0x1f ;  /* 0x0c201f00321b7f89 */ /* 0x000eae00000e0000 */
[----:B------:R-:W4:Y:S08]  /*3f10*/  MUFU.TANH R75, R75 ;  /* 0x0000004b004b7308 */ /* 0x000f300000002400 */
[----:B------:R-:W4:Y:S08]  /*3f20*/  MUFU.TANH R76, R76 ;  /* 0x0000004c004c7308 */ /* 0x000f300000002400 */
[----:B------:R-:W4:Y:S01]  /*3f30*/  MUFU.TANH R77, R77 ;  /* 0x0000004d004d7308 */ /* 0x000f220000002400 */
[----:B--2---:R-:W-:Y:S01]  /*3f40*/  FMNMX.FTZ R88, R50, R27, !PT ;  /* 0x0000001b32587209 */ /* 0x004fe20007810000 */
[----:B------:R-:W-:-:S03]  /*3f50*/  IMAD.U32 R27, RZ, RZ, UR10 ;  /* 0x0000000aff1b7e24 */ /* 0x000fc6000f8e00ff */
[C---:B------:R-:W-:Y:S01]  /*3f60*/  FSETP.NEU.FTZ.AND P2, PT, R88.reuse, -INF , PT ;  /* 0xff8000005800780b */ /* 0x040fe20003f5d000 */
[----:B------:R-:W-:-:S02]  /*3f70*/  FFMA.FTZ R27, R88, R27, -8 ;  /* 0xc1000000581b7423 */ /* 0x000fc4000001001b */
[----:B------:R-:W2:Y:S03]  /*3f80*/  MUFU.TANH R79, R79 ;  /* 0x0000004f004f7308 */ /* 0x000ea60000002400 */
[----:B------:R-:W-:Y:S02]  /*3f90*/  FSEL R27, R27, RZ, P2 ;  /* 0x000000ff1b1b7208 */ /* 0x000fe40001000000 */
[----:B------:R-:W-:-:S03]  /*3fa0*/  ISETP.GT.AND P2, PT, R131, RZ, PT ;  /* 0x000000ff8300720c */ /* 0x000fc60003f44270 */
[--C-:B------:R-:W-:Y:S01]  /*3fb0*/  FFMA.FTZ R35, R128, UR10, -R27.reuse ;  /* 0x0000000a80237c23 */ /* 0x100fe2000801081b */
[----:B------:R-:W-:Y:S01]  /*3fc0*/  FSEL R92, R3, -INF , P2 ;  /* 0xff800000035c7808 */ /* 0x000fe20001000000 */
[--C-:B------:R-:W-:Y:S01]  /*3fd0*/  FFMA.FTZ R31, R118, UR10, -R27.reuse ;  /* 0x0000000a761f7c23 */ /* 0x100fe2000801081b */
[----:B------:R-:W-:Y:S01]  /*3fe0*/  ISETP.GT.AND P2, PT, R131, 0x9, PT ;  /* 0x000000098300780c */ /* 0x000fe20003f44270 */
[--C-:B------:R-:W-:Y:S01]  /*3ff0*/  FFMA.FTZ R39, R130, UR10, -R27.reuse ;  /* 0x0000000a82277c23 */ /* 0x100fe2000801081b */
[----:B------:R-:W-:Y:S01]  /*4000*/  FMNMX.FTZ R5, R92, R119, !PT ;  /* 0x000000775c057209 */ /* 0x000fe20007810000 */
[----:B------:R-:W2:Y:S01]  /*4010*/  MUFU.TANH R78, R78 ;  /* 0x0000004e004e7308 */ /* 0x000ea20000002400 */
[----:B------:R-:W-:Y:S01]  /*4020*/  FSEL R93, R7, -INF , P2 ;  /* 0xff800000075d7808 */ /* 0x000fe20001000000 */
[--C-:B------:R-:W-:Y:S01]  /*4030*/  FFMA.FTZ R112, R112, UR10, -R27.reuse ;  /* 0x0000000a70707c23 */ /* 0x100fe2000801081b */
[----:B------:R-:W-:Y:S01]  /*4040*/  FMNMX.FTZ R128, R94, R5, !PT ;  /* 0x000000055e807209 */ /* 0x000fe20007810000 */
[--C-:B------:R-:W-:Y:S01]  /*4050*/  FFMA.FTZ R26, R136, UR10, -R27.reuse ;  /* 0x0000000a881a7c23 */ /* 0x100fe2000801081b */
[----:B------:R-:W-:Y:S01]  /*4060*/  ISETP.GT.AND P2, PT, R131, 0x11, PT ;  /* 0x000000118300780c */ /* 0x000fe20003f44270 */
[--C-:B------:R-:W-:Y:S01]  /*4070*/  FFMA.FTZ R38, R66, UR10, -R27.reuse ;  /* 0x0000000a42267c23 */ /* 0x100fe2000801081b */
[----:B------:R-:W-:Y:S01]  /*4080*/  FSEL R118, R8, -INF , P3 ;  /* 0xff80000008767808 */ /* 0x000fe20001800000 */
[----:B------:R-:W2:Y:S01]  /*4090*/  MUFU.TANH R80, R80 ;  /* 0x0000005000507308 */ /* 0x000ea20000002400 */
[----:B------:R-:W-:Y:S01]  /*40a0*/  FMNMX.FTZ R5, R93, R128, !PT ;  /* 0x000000805d057209 */ /* 0x000fe20007810000 */
[--C-:B------:R-:W-:Y:S01]  /*40b0*/  FFMA.FTZ R30, R138, UR10, -R27.reuse ;  /* 0x0000000a8a1e7c23 */ /* 0x100fe2000801081b */
[----:B------:R-:W-:Y:S01]  /*40c0*/  ISETP.GT.AND P3, PT, R131, 0x18, PT ;  /* 0x000000188300780c */ /* 0x000fe20003f64270 */
[--C-:B------:R-:W-:Y:S01]  /*40d0*/  FFMA.FTZ R34, R140, UR10, -R27.reuse ;  /* 0x0000000a8c227c23 */ /* 0x100fe2000801081b */
[----:B------:R-:W-:Y:S01]  /*40e0*/  FSEL R121, R9, -INF , P2 ;  /* 0xff80000009797808 */ /* 0x000fe20001000000 */
[--C-:B------:R-:W-:Y:S01]  /*40f0*/  FFMA.FTZ R51, R148, UR10, -R27.reuse ;  /* 0x0000000a94337c23 */ /* 0x100fe2000801081b */
[----:B------:R-:W-:Y:S01]  /*4100*/  FMNMX.FTZ R8, R118, R5, !PT ;  /* 0x0000000576087209 */ /* 0x000fe20007810000 */
[----:B------:R-:W2:Y:S01]  /*4110*/  MUFU.TANH R81, R81 ;  /* 0x0000005100517308 */ /* 0x000ea20000002400 */
[----:B------:R-:W-:Y:S01]  /*4120*/  ISETP.GT.AND P2, PT, R131, 0x19, PT ;  /* 0x000000198300780c */ /* 0x000fe20003f44270 */
[--C-:B------:R-:W-:Y:S01]  /*4130*/  FFMA.FTZ R50, R150, UR10, -R27.reuse ;  /* 0x0000000a96327c23 */ /* 0x100fe2000801081b */
[----:B------:R-:W-:Y:S01]  /*4140*/  FSEL R123, R11, -INF , P3 ;  /* 0xff8000000b7b7808 */ /* 0x000fe20001800000 */
[--C-:B------:R-:W-:Y:S01]  /*4150*/  FFMA.FTZ R55, R156, UR10, -R27.reuse ;  /* 0x0000000a9c377c23 */ /* 0x100fe2000801081b */
[----:B------:R-:W-:Y:S01]  /*4160*/  FMNMX.FTZ R8, R121, R8, !PT ;  /* 0x0000000879087209 */ /* 0x000fe20007810000 */
[--C-:B------:R-:W-:Y:S01]  /*4170*/  FFMA.FTZ R54, R154, UR10, -R27.reuse ;  /* 0x0000000a9a367c23 */ /* 0x100fe2000801081b */
[----:B------:R-:W-:Y:S01]  /*4180*/  FSEL R125, R10, -INF , P2 ;  /* 0xff8000000a7d7808 */ /* 0x000fe20001000000 */
[----:B------:R-:W2:Y:S01]  /*4190*/  MUFU.TANH R83, R83 ;  /* 0x0000005300537308 */ /* 0x000ea20000002400 */
[----:B------:R-:W-:Y:S01]  /*41a0*/  ISETP.GT.AND P3, PT, R131, 0x20, PT ;  /* 0x000000208300780c */ /* 0x000fe20003f64270 */
        /* <DEDUP_REMOVED lines=15> */
[C---:B------:R-:W-:Y:S01]  /*42a0*/  ISETP.GT.AND P2, PT, R131.reuse, 0x29, PT ;  /* 0x000000298300780c */ /* 0x040fe20003f44270 */
[--C-:B------:R-:W-:Y:S01]  /*42b0*/  FFMA.FTZ R144, R144, UR10, -R27.reuse ;  /* 0x0000000a90907c23 */ /* 0x100fe2000801081b */
[----:B0-----:R-:W-:Y:S01]  /*42c0*/  FSEL R129, R14, -INF , P3 ;  /* 0xff8000000e817808 */ /* 0x001fe20001800000 */
[--C-:B------:R-:W-:Y:S01]  /*42d0*/  FFMA.FTZ R142, R142, UR10, -R27.reuse ;  /* 0x0000000a8e8e7c23 */ /* 0x100fe2000801081b */
[----:B------:R-:W-:Y:S01]  /*42e0*/  FMNMX.FTZ R10, R128, R9, !PT ;  /* 0x00000009800a7209 */ /* 0x000fe20007810000 */
[--C-:B------:R-:W-:Y:S01]  /*42f0*/  FFMA.FTZ R7, R134, UR10, -R27.reuse ;  /* 0x0000000a86077c23 */ /* 0x100fe2000801081b */
[----:B------:R-:W-:Y:S01]  /*4300*/  ISETP.GT.AND P3, PT, R131, 0x30, PT ;  /* 0x000000308300780c */ /* 0x000fe20003f64270 */
[----:B------:R-:W0:Y:S01]  /*4310*/  MUFU.TANH R85, R85 ;  /* 0x0000005500557308 */ /* 0x000e220000002400 */
[----:B---3--:R-:W-:Y:S01]  /*4320*/  FSEL R15, R15, -INF , P2 ;  /* 0xff8000000f0f7808 */ /* 0x008fe20001000000 */
[--C-:B------:R-:W-:Y:S01]  /*4330*/  FFMA.FTZ R132, R132, UR10, -R27.reuse ;  /* 0x0000000a84847c23 */ /* 0x100fe2000801081b */
[----:B------:R-:W-:Y:S01]  /*4340*/  FMNMX.FTZ R12, R129, R10, !PT ;  /* 0x0000000a810c7209 */ /* 0x000fe20007810000 */
[--C-:B------:R-:W-:Y:S01]  /*4350*/  FFMA.FTZ R116, R116, UR10, -R27.reuse ;  /* 0x0000000a74747c23 */ /* 0x100fe2000801081b */
[----:B------:R-:W-:Y:S01]  /*4360*/  ISETP.GT.AND P2, PT, R131, 0x31, PT ;  /* 0x000000318300780c */ /* 0x000fe20003f44270 */
[--C-:B------:R-:W-:Y:S01]  /*4370*/  FFMA.FTZ R70, R70, UR10, -R27.reuse ;  /* 0x0000000a46467c23 */ /* 0x100fe2000801081b */
[----:B-1----:R-:W-:Y:S01]  /*4380*/  FSEL R130, R20, -INF , P3 ;  /* 0xff80000014827808 */ /* 0x002fe20001800000 */
[--C-:B------:R-:W-:Y:S01]  /*4390*/  FFMA.FTZ R20, R122, UR10, -R27.reuse ;  /* 0x0000000a7a147c23 */ /* 0x100fe2000801081b */
[----:B------:R-:W-:Y:S01]  /*43a0*/  FMNMX.FTZ R9, R15, R12, !PT ;  /* 0x0000000c0f097209 */ /* 0x000fe20007810000 */
[----:B------:R-:W1:Y:S01]  /*43b0*/  MUFU.TANH R86, R86 ;  /* 0x0000005600567308 */ /* 0x000e620000002400 */
[----:B------:R-:W-:Y:S01]  /*43c0*/  ISETP.GT.AND P3, PT, R131, 0x38, PT ;  /* 0x000000388300780c */ /* 0x000fe20003f64270 */
[--C-:B------:R-:W-:Y:S01]  /*43d0*/  FFMA.FTZ R68, R68, UR10, -R27.reuse ;  /* 0x0000000a44447c23 */ /* 0x100fe2000801081b */
[----:B-----5:R-:W-:Y:S01]  /*43e0*/  FSEL R21, R21, -INF , P2 ;  /* 0xff80000015157808 */ /* 0x020fe20001000000 */
[--C-:B------:R-:W-:Y:S01]  /*43f0*/  FFMA.FTZ R24, R24, UR10, -R27.reuse ;  /* 0x0000000a18187c23 */ /* 0x100fe2000801081b */
[----:B------:R-:W-:Y:S01]  /*4400*/  FMNMX.FTZ R12, R130, R9, !PT ;  /* 0x00000009820c7209 */ /* 0x000fe20007810000 */
[--C-:B------:R-:W-:Y:S01]  /*4410*/  FFMA.FTZ R25, R25, UR10, -R27.reuse ;  /* 0x0000000a19197c23 */ /* 0x100fe2000801081b */
[----:B------:R-:W-:Y:S01]  /*4420*/  ISETP.GT.AND P2, PT, R131, 0x39, PT ;  /* 0x000000398300780c */ /* 0x000fe20003f44270 */
[----:B------:R3:W-:Y:S01]  /*4430*/  MUFU.EX2 R9, R13 ;  /* 0x0000000d00097308 */ /* 0x0007e20000000800 */
[----:B------:R-:W-:Y:S01]  /*4440*/  FSEL R126, R72, -INF , P3 ;  /* 0xff800000487e7808 */ /* 0x000fe20001800000 */
[--C-:B------:R-:W-:Y:S01]  /*4450*/  FFMA.FTZ R28, R28, UR10, -R27.reuse ;  /* 0x0000000a1c1c7c23 */ /* 0x100fe2000801081b */
[----:B------:R-:W-:Y:S01]  /*4460*/  FMNMX.FTZ R11, R21, R12, !PT ;  /* 0x0000000c150b7209 */ /* 0x000fe20007810000 */
[--C-:B------:R-:W-:Y:S01]  /*4470*/  FFMA.FTZ R12, R124, UR10, -R27.reuse ;  /* 0x0000000a7c0c7c23 */ /* 0x100fe2000801081b */
[----:B------:R-:W-:Y:S01]  /*4480*/  ISETP.GT.AND P3, PT, R131, 0x40, PT ;  /* 0x000000408300780c */ /* 0x000fe20003f64270 */
[--C-:B------:R-:W-:Y:S01]  /*4490*/  FFMA.FTZ R43, R43, UR10, -R27.reuse ;  /* 0x0000000a2b2b7c23 */ /* 0x100fe2000801081b */
[----:B------:R-:W-:Y:S01]  /*44a0*/  FSEL R73, R73, -INF , P2 ;  /* 0xff80000049497808 */ /* 0x000fe20001000000 */
[----:B------:R-:W5:Y:S01]  /*44b0*/  MUFU.TANH R89, R89 ;  /* 0x0000005900597308 */ /* 0x000f620000002400 */
[----:B------:R-:W-:Y:S01]  /*44c0*/  FMNMX.FTZ R14, R126, R11, !PT ;  /* 0x0000000b7e0e7209 */ /* 0x000fe20007810000 */
[--C-:B------:R-:W-:Y:S01]  /*44d0*/  FFMA.FTZ R29, R29, UR10, -R27.reuse ;  /* 0x0000000a1d1d7c23 */ /* 0x100fe2000801081b */
[----:B------:R-:W-:Y:S01]  /*44e0*/  ISETP.GT.AND P2, PT, R131, 0x41, PT ;  /* 0x000000418300780c */ /* 0x000fe20003f44270 */
[--C-:B------:R-:W-:Y:S01]  /*44f0*/  FFMA.FTZ R33, R33, UR10, -R27.reuse ;  /* 0x0000000a21217c23 */ /* 0x100fe2000801081b */
[----:B----4-:R-:W-:Y:S01]  /*4500*/  FSEL R124, R74, -INF , P3 ;  /* 0xff8000004a7c7808 */ /* 0x010fe20001800000 */
[--C-:B------:R-:W-:Y:S01]  /*4510*/  FFMA.FTZ R46, R46, UR10, -R27.reuse ;  /* 0x0000000a2e2e7c23 */ /* 0x100fe2000801081b */
[----:B------:R-:W-:Y:S01]  /*4520*/  FMNMX.FTZ R11, R73, R14, !PT ;  /* 0x0000000e490b7209 */ /* 0x000fe20007810000 */
[----:B------:R-:W4:Y:S01]  /*4530*/  MUFU.TANH R90, R90 ;  /* 0x0000005a005a7308 */ /* 0x000f220000002400 */
[----:B------:R-:W-:Y:S01]  /*4540*/  ISETP.GT.AND P3, PT, R131, 0x48, PT ;  /* 0x000000488300780c */ /* 0x000fe20003f64270 */
[--C-:B------:R-:W-:Y:S01]  /*4550*/  FFMA.FTZ R37, R37, UR10, -R27.reuse ;  /* 0x0000000a25257c23 */ /* 0x100fe2000801081b */
[----:B------:R-:W-:Y:S01]  /*4560*/  FSEL R75, R75, -INF , P2 ;  /* 0xff8000004b4b7808 */ /* 0x000fe20001000000 */
[----:B------:R-:W-:Y:S01]  /*4570*/  FFMA.FTZ R47, R47, UR10, -R27 ;  /* 0x0000000a2f2f7c23 */ /* 0x000fe2000801081b */
[----:B------:R-:W-:-:S02]  /*4580*/  FMNMX.FTZ R14, R124, R11, !PT ;  /* 0x0000000b7c0e7209 */ /* 0x000fc40007810000 */
[----:B------:R-:W-:Y:S01]  /*4590*/  ISETP.GT.AND P2, PT, R131, 0x49, PT ;  /* 0x000000498300780c */ /* 0x000fe20003f44270 */
[----:B------:R-:W4:Y:S01]  /*45a0*/  MUFU.TANH R91, R91 ;  /* 0x0000005b005b7308 */ /* 0x000f220000002400 */
[----:B------:R-:W-:Y:S02]  /*45b0*/  FSEL R76, R76, -INF , P3 ;  /* 0xff8000004c4c7808 */ /* 0x000fe40001800000 */
[----:B---3--:R-:W-:Y:S01]  /*45c0*/  FMNMX.FTZ R13, R75, R14, !PT ;  /* 0x0000000e4b0d7209 */ /* 0x008fe20007810000 */
[----:B------:R-:W-:-:S01]  /*45d0*/  FFMA.FTZ R14, R120, UR10, -R27 ;  /* 0x0000000a780e7c23 */ /* 0x000fc2000801081b */
[----:B------:R-:W-:Y:S02]  /*45e0*/  ISETP.GT.AND P3, PT, R131, 0x50, PT ;  /* 0x000000508300780c */ /* 0x000fe40003f64270 */
[----:B------:R-:W-:Y:S01]  /*45f0*/  FSEL R122, R77, -INF , P2 ;  /* 0xff8000004d7a7808 */ /* 0x000fe20001000000 */
[----:B------:R-:W3:Y:S01]  /*4600*/  MUFU.TANH R56, R56 ;  /* 0x0000003800387308 */ /* 0x000ee20000002400 */
[----:B------:R-:W-:-:S02]  /*4610*/  FMNMX.FTZ R13, R76, R13, !PT ;  /* 0x0000000d4c0d7209 */ /* 0x000fc40007810000 */
[----:B------:R-:W-:Y:S02]  /*4620*/  ISETP.GT.AND P2, PT, R131, 0x51, PT ;  /* 0x000000518300780c */ /* 0x000fe40003f44270 */
[----:B--2---:R-:W-:Y:S02]  /*4630*/  FSEL R120, R79, -INF , P3 ;  /* 0xff8000004f787808 */ /* 0x004fe40001800000 */
[----:B------:R-:W-:Y:S01]  /*4640*/  FMNMX.FTZ R13, R122, R13, !PT ;  /* 0x0000000d7a0d7209 */ /* 0x000fe20007810000 */
[----:B------:R2:W-:Y:S01]  /*4650*/  MUFU.EX2 R11, R20 ;  /* 0x00000014000b7308 */ /* 0x0005e20000000800 */
[----:B------:R-:W-:Y:S02]  /*4660*/  ISETP.GT.AND P3, PT, R131, 0x58, PT ;  /* 0x000000588300780c */ /* 0x000fe40003f64270 */
[----:B------:R-:W-:Y:S02]  /*4670*/  FSEL R78, R78, -INF , P2 ;  /* 0xff8000004e4e7808 */ /* 0x000fe40001000000 */
[----:B------:R-:W-:-:S02]  /*4680*/  FMNMX.FTZ R77, R120, R13, !PT ;  /* 0x0000000d784d7209 */ /* 0x000fc40007810000 */
[C---:B------:R-:W-:Y:S01]  /*4690*/  ISETP.GT.AND P2, PT, R131.reuse, 0x59, PT ;  /* 0x000000598300780c */ /* 0x040fe20003f44270 */
[----:B------:R-:W3:Y:S01]  /*46a0*/  MUFU.TANH R57, R57 ;  /* 0x0000003900397308 */ /* 0x000ee20000002400 */
[----:B------:R-:W-:Y:S01]  /*46b0*/  FSEL R80, R80, -INF , P3 ;  /* 0xff80000050507808 */ /* 0x000fe20001800000 */
[--C-:B--2---:R-:W-:Y:S01]  /*46c0*/  FFMA.FTZ R20, R114, UR10, -R27.reuse ;  /* 0x0000000a72147c23 */ /* 0x104fe2000801081b */
[----:B------:R-:W-:Y:S01]  /*46d0*/  FMNMX.FTZ R77, R78, R77, !PT ;  /* 0x0000004d4e4d7209 */ /* 0x000fe20007810000 */
[----:B------:R-:W-:Y:S01]  /*46e0*/  FFMA.FTZ R114, R110, UR10, -R27 ;  /* 0x0000000a6e727c23 */ /* 0x000fe2000801081b */
[----:B------:R-:W-:Y:S02]  /*46f0*/  ISETP.GT.AND P3, PT, R131, 0x60, PT ;  /* 0x000000608300780c */ /* 0x000fe40003f64270 */
[----:B------:R-:W-:Y:S01]  /*4700*/  FSEL R81, R81, -INF , P2 ;  /* 0xff80000051517808 */ /* 0x000fe20001000000 */
[----:B------:R-:W2:Y:S01]  /*4710*/  MUFU.TANH R58, R58 ;  /* 0x0000003a003a7308 */ /* 0x000ea20000002400 */
[----:B------:R-:W-:-:S02]  /*4720*/  FMNMX.FTZ R72, R80, R77, !PT ;  /* 0x0000004d50487209 */ /* 0x000fc40007810000 */
[----:B------:R-:W-:Y:S02]  /*4730*/  ISETP.GT.AND P2, PT, R131, 0x61, PT ;  /* 0x000000618300780c */ /* 0x000fe40003f44270 */
[----:B------:R-:W-:Y:S02]  /*4740*/  FSEL R83, R83, -INF , P3 ;  /* 0xff80000053537808 */ /* 0x000fe40001800000 */
[----:B------:R-:W-:Y:S01]  /*4750*/  FMNMX.FTZ R72, R81, R72, !PT ;  /* 0x0000004851487209 */ /* 0x000fe20007810000 */
[----:B------:R-:W2:Y:S01]  /*4760*/  MUFU.TANH R59, R59 ;  /* 0x0000003b003b7308 */ /* 0x000ea20000002400 */
[----:B------:R-:W-:Y:S02]  /*4770*/  ISETP.GT.AND P3, PT, R131, 0x68, PT ;  /* 0x000000688300780c */ /* 0x000fe40003f64270 */
[----:B------:R-:W-:Y:S02]  /*4780*/  FSEL R82, R82, -INF , P2 ;  /* 0xff80000052527808 */ /* 0x000fe40001000000 */
[----:B------:R-:W-:-:S02]  /*4790*/  FMNMX.FTZ R77, R83, R72, !PT ;  /* 0x00000048534d7209 */ /* 0x000fc40007810000 */
[C---:B------:R-:W-:Y:S01]  /*47a0*/  ISETP.GT.AND P2, PT, R131.reuse, 0x69, PT ;  /* 0x000000698300780c */ /* 0x040fe20003f44270 */
[----:B------:R1:W-:Y:S01]  /*47b0*/  MUFU.EX2 R72, R112 ;  /* 0x0000007000487308 */ /* 0x0003e20000000800 */
[----:B------:R-:W-:Y:S02]  /*47c0*/  FSEL R84, R84, -INF , P3 ;  /* 0xff80000054547808 */ /* 0x000fe40001800000 */
[----:B------:R-:W-:Y:S02]  /*47d0*/  FMNMX.FTZ R77, R82, R77, !PT ;  /* 0x0000004d524d7209 */ /* 0x000fe40007810000 */
[----:B------:R-:W-:Y:S02]  /*47e0*/  ISETP.GT.AND P3, PT, R131, 0x70, PT ;  /* 0x000000708300780c */ /* 0x000fe40003f64270 */
[----:B0-----:R-:W-:Y:S01]  /*47f0*/  FSEL R85, R85, -INF , P2 ;  /* 0xff80000055557808 */ /* 0x001fe20001000000 */
[----:B------:R-:W0:Y:S01]  /*4800*/  MUFU.TANH R60, R60 ;  /* 0x0000003c003c7308 */ /* 0x000e220000002400 */
[----:B------:R-:W-:Y:S01]  /*4810*/  FMNMX.FTZ R74, R84, R77, !PT ;  /* 0x0000004d544a7209 */ /* 0x000fe20007810000 */
[----:B-1----:R-:W-:Y:S01]  /*4820*/  FFMA.FTZ R112, R106, UR10, -R27 ;  /* 0x0000000a6a707c23 */ /* 0x002fe2000801081b */
[----:B------:R-:W-:-:S02]  /*4830*/  ISETP.GT.AND P2, PT, R131, 0x71, PT ;  /* 0x000000718300780c */ /* 0x000fc40003f44270 */
[----:B------:R-:W-:Y:S02]  /*4840*/  FSEL R86, R86, -INF , P3 ;  /* 0xff80000056567808 */ /* 0x000fe40001800000 */
[----:B------:R-:W-:Y:S01]  /*4850*/  FMNMX.FTZ R79, R85, R74, !PT ;  /* 0x0000004a554f7209 */ /* 0x000fe20007810000 */
[----:B------:R-:W-:Y:S01]  /*4860*/  FFMA.FTZ R74, R108, UR10, -R27 ;  /* 0x0000000a6c4a7c23 */ /* 0x000fe2000801081b */
[----:B------:R-:W-:Y:S01]  /*4870*/  ISETP.GT.AND P3, PT, R131, 0x78, PT ;  /* 0x000000788300780c */ /* 0x000fe20003f64270 */
[----:B------:R-:W1:Y:S01]  /*4880*/  MUFU.TANH R61, R61 ;  /* 0x0000003d003d7308 */ /* 0x000e620000002400 */
[----:B-----5:R-:W-:Y:S02]  /*4890*/  FSEL R110, R89, -INF , P2 ;  /* 0xff800000596e7808 */ /* 0x020fe40001000000 */
[----:B------:R-:W-:Y:S02]  /*48a0*/  FMNMX.FTZ R79, R86, R79, !PT ;  /* 0x0000004f564f7209 */ /* 0x000fe40007810000 */
[----:B------:R-:W-:-:S02]  /*48b0*/  ISETP.GT.AND P2, PT, R131, 0x79, PT ;  /* 0x000000798300780c */ /* 0x000fc40003f44270 */
[----:B----4-:R-:W-:Y:S01]  /*48c0*/  FSEL R90, R90, -INF , P3 ;  /* 0xff8000005a5a7808 */ /* 0x010fe20001800000 */
[----:B------:R-:W4:Y:S01]  /*48d0*/  MUFU.TANH R62, R62 ;  /* 0x0000003e003e7308 */ /* 0x000f220000002400 */
[----:B------:R-:W-:Y:S02]  /*48e0*/  FMNMX.FTZ R79, R110, R79, !PT ;  /* 0x0000004f6e4f7209 */ /* 0x000fe40007810000 */
[----:B------:R-:W-:Y:S02]  /*48f0*/  ISETP.GT.AND P3, PT, R131, 0x80, PT ;  /* 0x000000808300780c */ /* 0x000fe40003f64270 */
[----:B------:R-:W-:Y:S02]  /*4900*/  FSEL R91, R91, -INF , P2 ;  /* 0xff8000005b5b7808 */ /* 0x000fe40001000000 */
[----:B------:R-:W-:Y:S01]  /*4910*/  FMNMX.FTZ R106, R90, R79, !PT ;  /* 0x0000004f5a6a7209 */ /* 0x000fe20007810000 */
[----:B------:R-:W5:Y:S01]  /*4920*/  MUFU.TANH R63, R63 ;  /* 0x0000003f003f7308 */ /* 0x000f620000002400 */
[----:B------:R-:W-:-:S02]  /*4930*/  ISETP.GT.AND P2, PT, R131, 0x81, PT ;  /* 0x000000818300780c */ /* 0x000fc40003f44270 */
[----:B---3--:R-:W-:Y:S01]  /*4940*/  FSEL R108, R56, -INF , P3 ;  /* 0xff800000386c7808 */ /* 0x008fe20001800000 */
[----:B------:R-:W-:-:S01]  /*4950*/  FFMA.FTZ R56, R104, UR10, -R27 ;  /* 0x0000000a68387c23 */ /* 0x000fc2000801081b */
[----:B------:R-:W-:Y:S02]  /*4960*/  FMNMX.FTZ R89, R91, R106, !PT ;  /* 0x0000006a5b597209 */ /* 0x000fe40007810000 */
[----:B------:R-:W-:Y:S01]  /*4970*/  ISETP.GT.AND P3, PT, R131, 0x88, PT ;  /* 0x000000888300780c */ /* 0x000fe20003f64270 */
[----:B------:R-:W3:Y:S01]  /*4980*/  MUFU.TANH R40, R40 ;  /* 0x0000002800287308 */ /* 0x000ee20000002400 */
[----:B------:R-:W-:Y:S01]  /*4990*/  FSEL R106, R57, -INF , P2 ;  /* 0xff800000396a7808 */ /* 0x000fe20001000000 */
[----:B------:R-:W-:Y:S01]  /*49a0*/  FFMA.FTZ R57, R100, UR10, -R27 ;  /* 0x0000000a64397c23 */ /* 0x000fe2000801081b */
[----:B------:R-:W-:Y:S02]  /*49b0*/  FMNMX.FTZ R89, R108, R89, !PT ;  /* 0x000000596c597209 */ /* 0x000fe40007810000 */
[----:B------:R-:W-:-:S02]  /*49c0*/  ISETP.GT.AND P2, PT, R131, 0x89, PT ;  /* 0x000000898300780c */ /* 0x000fc40003f44270 */
[----:B--2---:R-:W-:Y:S01]  /*49d0*/  FSEL R58, R58, -INF , P3 ;  /* 0xff8000003a3a7808 */ /* 0x004fe20001800000 */
[----:B------:R-:W2:Y:S01]  /*49e0*/  MUFU.TANH R41, R41 ;  /* 0x0000002900297308 */ /* 0x000ea20000002400 */
[----:B------:R-:W-:Y:S02]  /*49f0*/  FMNMX.FTZ R89, R106, R89, !PT ;  /* 0x000000596a597209 */ /* 0x000fe40007810000 */
[----:B------:R-:W-:Y:S02]  /*4a00*/  ISETP.GT.AND P3, PT, R131, 0x90, PT ;  /* 0x000000908300780c */ /* 0x000fe40003f64270 */
[----:B------:R-:W-:Y:S01]  /*4a10*/  FSEL R104, R59, -INF , P2 ;  /* 0xff8000003b687808 */ /* 0x000fe20001000000 */
[--C-:B------:R-:W-:Y:S01]  /*4a20*/  FFMA.FTZ R59, R102, UR10, -R27.reuse ;  /* 0x0000000a663b7c23 */ /* 0x100fe2000801081b */
[----:B------:R-:W-:Y:S01]  /*4a30*/  FMNMX.FTZ R89, R58, R89, !PT ;  /* 0x000000593a597209 */ /* 0x000fe20007810000 */
[----:B------:R-:W2:Y:S01]  /*4a40*/  MUFU.TANH R69, R69 ;  /* 0x0000004500457308 */ /* 0x000ea20000002400 */
[----:B------:R-:W-:Y:S01]  /*4a50*/  ISETP.GT.AND P2, PT, R131, 0x91, PT ;  /* 0x000000918300780c */ /* 0x000fe20003f44270 */
[----:B------:R-:W-:Y:S01]  /*4a60*/  FFMA.FTZ R102, R98, UR10, -R27 ;  /* 0x0000000a62667c23 */ /* 0x000fe2000801081b */
[----:B0-----:R-:W-:-:S02]  /*4a70*/  FSEL R60, R60, -INF , P3 ;  /* 0xff8000003c3c7808 */ /* 0x001fc40001800000 */
[----:B------:R-:W-:Y:S02]  /*4a80*/  FMNMX.FTZ R89, R104, R89, !PT ;  /* 0x0000005968597209 */ /* 0x000fe40007810000 */
[----:B------:R-:W-:Y:S01]  /*4a90*/  ISETP.GT.AND P3, PT, R131, 0x98, PT ;  /* 0x000000988300780c */ /* 0x000fe20003f64270 */
[----:B------:R-:W0:Y:S01]  /*4aa0*/  MUFU.TANH R71, R71 ;  /* 0x0000004700477308 */ /* 0x000e220000002400 */
[----:B-1----:R-:W-:Y:S02]  /*4ab0*/  FSEL R61, R61, -INF , P2 ;  /* 0xff8000003d3d7808 */ /* 0x002fe40001000000 */
[----:B------:R-:W-:Y:S02]  /*4ac0*/  FMNMX.FTZ R100, R60, R89, !PT ;  /* 0x000000593c647209 */ /* 0x000fe40007810000 */
[----:B------:R-:W-:Y:S02]  /*4ad0*/  ISETP.GT.AND P2, PT, R131, 0x99, PT ;  /* 0x000000998300780c */ /* 0x000fe40003f44270 */
[----:B----4-:R-:W-:Y:S01]  /*4ae0*/  FSEL R62, R62, -INF , P3 ;  /* 0xff8000003e3e7808 */ /* 0x010fe20001800000 */
[----:B------:R-:W1:Y:S01]  /*4af0*/  MUFU.TANH R97, R97 ;  /* 0x0000006100617308 */ /* 0x000e620000002400 */
[----:B------:R-:W-:-:S02]  /*4b00*/  FMNMX.FTZ R89, R61, R100, !PT ;  /* 0x000000643d597209 */ /* 0x000fc40007810000 */
[----:B------:R-:W-:Y:S02]  /*4b10*/  ISETP.GT.AND P3, PT, R131, 0xa0, PT ;  /* 0x000000a08300780c */ /* 0x000fe40003f64270 */
[----:B-----5:R-:W-:Y:S02]  /*4b20*/  FSEL R63, R63, -INF , P2 ;  /* 0xff8000003f3f7808 */ /* 0x020fe40001000000 */
[----:B------:R-:W-:Y:S01]  /*4b30*/  FMNMX.FTZ R100, R62, R89, !PT ;  /* 0x000000593e647209 */ /* 0x000fe20007810000 */
[----:B------:R-:W-:Y:S01]  /*4b40*/  MUFU.TANH R95, R95 ;  /* 0x0000005f005f7308 */ /* 0x000fe20000002400 */
[----:B------:R-:W-:Y:S02]  /*4b50*/  ISETP.GT.AND P2, PT, R131, 0xa1, PT ;  /* 0x000000a18300780c */ /* 0x000fe40003f44270 */
[----:B---3--:R-:W-:Y:S02]  /*4b60*/  FSEL R98, R40, -INF , P3 ;  /* 0xff80000028627808 */ /* 0x008fe40001800000 */
[----:B------:R-:W-:-:S02]  /*4b70*/  FMNMX.FTZ R89, R63, R100, !PT ;  /* 0x000000643f597209 */ /* 0x000fc40007810000 */
[----:B------:R-:W-:Y:S01]  /*4b80*/  ISETP.GT.AND P3, PT, R131, 0xa8, PT ;  /* 0x000000a88300780c */ /* 0x000fe20003f64270 */
[----:B------:R-:W3:Y:S01]  /*4b90*/  MUFU.TANH R101, R101 ;  /* 0x0000006500657308 */ /* 0x000ee20000002400 */
[----:B--2---:R-:W-:Y:S01]  /*4ba0*/  FSEL R100, R41, -INF , P2 ;  /* 0xff80000029647808 */ /* 0x004fe20001000000 */
[----:B------:R-:W-:Y:S01]  /*4bb0*/  FFMA.FTZ R41, R96, UR10, -R27 ;  /* 0x0000000a60297c23 */ /* 0x000fe2000801081b */
[----:B------:R-:W-:Y:S02]  /*4bc0*/  FMNMX.FTZ R89, R98, R89, !PT ;  /* 0x0000005962597209 */ /* 0x000fe40007810000 */
[----:B------:R-:W-:Y:S02]  /*4bd0*/  ISETP.GT.AND P2, PT, R131, 0xa9, PT ;  /* 0x000000a98300780c */ /* 0x000fe40003f44270 */
[----:B------:R-:W-:Y:S01]  /*4be0*/  FSEL R69, R69, -INF , P3 ;  /* 0xff80000045457808 */ /* 0x000fe20001800000 */
[----:B------:R-:W2:Y:S01]  /*4bf0*/  MUFU.TANH R99, R99 ;  /* 0x0000006300637308 */ /* 0x000ea20000002400 */
[----:B------:R-:W-:-:S02]  /*4c00*/  FMNMX.FTZ R96, R100, R89, !PT ;  /* 0x0000005964607209 */ /* 0x000fc40007810000 */
[----:B------:R-:W-:Y:S02]  /*4c10*/  ISETP.GT.AND P3, PT, R131, 0xb0, PT ;  /* 0x000000b08300780c */ /* 0x000fe40003f64270 */
[----:B0-----:R-:W-:Y:S02]  /*4c20*/  FSEL R71, R71, -INF , P2 ;  /* 0xff80000047477808 */ /* 0x001fe40001000000 */
[----:B------:R-:W-:Y:S01]  /*4c30*/  FMNMX.FTZ R96, R69, R96, !PT ;  /* 0x0000006045607209 */ /* 0x000fe20007810000 */
[----:B------:R-:W0:Y:S01]  /*4c40*/  MUFU.TANH R105, R105 ;  /* 0x0000006900697308 */ /* 0x000e220000002400 */
[----:B------:R-:W-:Y:S02]  /*4c50*/  ISETP.GT.AND P2, PT, R131, 0xb1, PT ;  /* 0x000000b18300780c */ /* 0x000fe40003f44270 */
[----:B-1----:R-:W-:Y:S02]  /*4c60*/  FSEL R97, R97, -INF , P3 ;  /* 0xff80000061617808 */ /* 0x002fe40001800000 */
[----:B------:R-:W-:-:S03]  /*4c70*/  ISETP.GT.AND P3, PT, R131, 0xb8, PT ;  /* 0x000000b88300780c */ /* 0x000fc60003f64270 */
[----:B------:R1:W-:Y:S01]  /*4c80*/  MUFU.EX2 R40, R102 ;  /* 0x0000006600287308 */ /* 0x0003e20000000800 */
[----:B---3--:R-:W-:Y:S02]  /*4c90*/  FSEL R101, R101, -INF , P3 ;  /* 0xff80000065657808 */ /* 0x008fe40001800000 */
[----:B------:R-:W-:-:S05]  /*4ca0*/  ISETP.GT.AND P3, PT, R131, 0xc0, PT ;  /* 0x000000c08300780c */ /* 0x000fca0003f64270 */
[----:B------:R-:W3:Y:S01]  /*4cb0*/  MUFU.TANH R103, R103 ;  /* 0x0000006700677308 */ /* 0x000ee20000002400 */
[----:B-1----:R-:W-:Y:S02]  /*4cc0*/  FMNMX.FTZ R102, R71, R96, !PT ;  /* 0x0000006047667209 */ /* 0x002fe40007810000 */
[----:B------:R-:W-:Y:S01]  /*4cd0*/  FSEL R96, R95, -INF , P2 ;  /* 0xff8000005f607808 */ /* 0x000fe20001000000 */
[----:B------:R-:W-:-:S01]  /*4ce0*/  FFMA.FTZ R95, R42, UR10, -R27 ;  /* 0x0000000a2a5f7c23 */ /* 0x000fc2000801081b */
[----:B------:R-:W-:Y:S01]  /*4cf0*/  FMNMX.FTZ R89, R97, R102, !PT ;  /* 0x0000006661597209 */ /* 0x000fe20007810000 */
[----:B------:R-:W-:-:S01]  /*4d00*/  FFMA.FTZ R42, R44, UR10, -R27 ;  /* 0x0000000a2c2a7c23 */ /* 0x000fc2000801081b */
[----:B------:R-:W-:Y:S01]  /*4d10*/  ISETP.GT.AND P2, PT, R131, 0xb9, PT ;  /* 0x000000b98300780c */ /* 0x000fe20003f44270 */
[----:B------:R-:W1:Y:S01]  /*4d20*/  MUFU.TANH R107, R107 ;  /* 0x0000006b006b7308 */ /* 0x000e620000002400 */
[----:B------:R-:W-:Y:S01]  /*4d30*/  FMNMX.FTZ R102, R96, R89, !PT ;  /* 0x0000005960667209 */ /* 0x000fe20007810000 */
[--C-:B------:R-:W-:Y:S01]  /*4d40*/  FFMA.FTZ R44, R45, UR10, -R27.reuse ;  /* 0x0000000a2d2c7c23 */ /* 0x100fe2000801081b */
[----:B--2---:R-:W-:Y:S01]  /*4d50*/  FSEL R99, R99, -INF , P2 ;  /* 0xff80000063637808 */ /* 0x004fe20001000000 */
[--C-:B------:R-:W-:Y:S01]  /*4d60*/  FFMA.FTZ R45, R32, UR10, -R27.reuse ;  /* 0x0000000a202d7c23 */ /* 0x100fe2000801081b */
[----:B------:R-:W-:Y:S01]  /*4d70*/  FMNMX.FTZ R102, R101, R102, !PT ;  /* 0x0000006665667209 */ /* 0x000fe20007810000 */
[--C-:B------:R-:W-:Y:S01]  /*4d80*/  FFMA.FTZ R32, R48, UR10, -R27.reuse ;  /* 0x0000000a30207c23 */ /* 0x100fe2000801081b */
[----:B------:R-:W-:Y:S01]  /*4d90*/  ISETP.GT.AND P2, PT, R131, 0xc1, PT ;  /* 0x000000c18300780c */ /* 0x000fe20003f44270 */
[----:B------:R-:W2:Y:S01]  /*4da0*/  MUFU.TANH R109, R109 ;  /* 0x0000006d006d7308 */ /* 0x000ea20000002400 */
[----:B0-----:R-:W-:Y:S01]  /*4db0*/  FSEL R105, R105, -INF , P3 ;  /* 0xff80000069697808 */ /* 0x001fe20001800000 */
[--C-:B------:R-:W-:Y:S01]  /*4dc0*/  FFMA.FTZ R48, R49, UR10, -R27.reuse ;  /* 0x0000000a31307c23 */ /* 0x100fe2000801081b */
[----:B------:R-:W-:Y:S01]  /*4dd0*/  FMNMX.FTZ R102, R99, R102, !PT ;  /* 0x0000006663667209 */ /* 0x000fe20007810000 */
[--C-:B------:R-:W-:Y:S01]  /*4de0*/  FFMA.FTZ R49, R36, UR10, -R27.reuse ;  /* 0x0000000a24317c23 */ /* 0x100fe2000801081b */
[----:B------:R-:W-:Y:S01]  /*4df0*/  ISETP.GT.AND P3, PT, R131, 0xc8, PT ;  /* 0x000000c88300780c */ /* 0x000fe20003f64270 */
[--C-:B------:R-:W-:Y:S01]  /*4e00*/  FFMA.FTZ R36, R53, UR10, -R27.reuse ;  /* 0x0000000a35247c23 */ /* 0x100fe2000801081b */
[----:B---3--:R-:W-:Y:S01]  /*4e10*/  FSEL R103, R103, -INF , P2 ;  /* 0xff80000067677808 */ /* 0x008fe20001000000 */
[----:B------:R-:W0:Y:S01]  /*4e20*/  MUFU.TANH R113, R113 ;  /* 0x0000007100717308 */ /* 0x000e220000002400 */
[----:B------:R-:W-:Y:S01]  /*4e30*/  FMNMX.FTZ R102, R105, R102, !PT ;  /* 0x0000006669667209 */ /* 0x000fe20007810000 */
[--C-:B------:R-:W-:Y:S01]  /*4e40*/  FFMA.FTZ R53, R52, UR10, -R27.reuse ;  /* 0x0000000a34357c23 */ /* 0x100fe2000801081b */
[----:B------:R-:W-:Y:S01]  /*4e50*/  ISETP.GT.AND P2, PT, R131, 0xc9, PT ;  /* 0x000000c98300780c */ /* 0x000fe20003f44270 */
[----:B------:R-:W-:Y:S01]  /*4e60*/  FFMA.FTZ R52, R64, UR10, -R27 ;  /* 0x0000000a40347c23 */ /* 0x000fe2000801081b */
        /* <DEDUP_REMOVED lines=8> */
[----:B0-----:R-:W-:-:S02]  /*4ef0*/  FSEL R113, R113, -INF , P3 ;  /* 0xff80000071717808 */ /* 0x001fc40001800000 */
[----:B------:R-:W-:Y:S02]  /*4f00*/  FMNMX.FTZ R102, R109, R102, !PT ;  /* 0x000000666d667209 */ /* 0x000fe40007810000 */
[----:B------:R-:W-:Y:S02]  /*4f10*/  ISETP.GT.AND P3, PT, R131, 0xd8, PT ;  /* 0x000000d88300780c */ /* 0x000fe40003f64270 */
[----:B------:R-:W-:Y:S01]  /*4f20*/  FMNMX.FTZ R102, R113, R102, !PT ;  /* 0x0000006671667209 */ /* 0x000fe20007810000 */
[----:B------:R-:W0:Y:S01]  /*4f30*/  MUFU.TANH R115, R115 ;  /* 0x0000007300737308 */ /* 0x000e220000002400 */
[----:B-1----:R-:W-:Y:S02]  /*4f40*/  FSEL R111, R111, -INF , P2 ;  /* 0xff8000006f6f7808 */ /* 0x002fe40001000000 */
[----:B------:R-:W-:Y:S02]  /*4f50*/  ISETP.GT.AND P2, PT, R131, 0xd9, PT ;  /* 0x000000d98300780c */ /* 0x000fe40003f44270 */
[----:B------:R-:W-:-:S03]  /*4f60*/  FMNMX.FTZ R102, R111, R102, !PT ;  /* 0x000000666f667209 */ /* 0x000fc60007810000 */
[----:B------:R1:W-:Y:S01]  /*4f70*/  MUFU.EX2 R79, R112 ;  /* 0x00000070004f7308 */ /* 0x0003e20000000800 */
[----:B--2---:R-:W-:-:S04]  /*4f80*/  FSEL R117, R117, -INF , P3 ;  /* 0xff80000075757808 */ /* 0x004fc80001800000 */
[----:B------:R-:W-:-:S03]  /*4f90*/  FMNMX.FTZ R102, R117, R102, !PT ;  /* 0x0000006675667209 */ /* 0x000fc60007810000 */
[----:B------:R-:W-:Y:S01]  /*4fa0*/  MUFU.EX2 R26, R26 ;  /* 0x0000001a001a7308 */ /* 0x000fe20000000800 */
[----:B0-----:R-:W-:-:S04]  /*4fb0*/  FSEL R115, R115, -INF , P2 ;  /* 0xff80000073737808 */ /* 0x001fc80001000000 */
[----:B------:R-:W-:-:S03]  /*4fc0*/  FMNMX.FTZ R102, R115, R102, !PT ;  /* 0x0000006673667209 */ /* 0x000fc60007810000 */
[----:B------:R-:W-:Y:S02]  /*4fd0*/  MUFU.EX2 R31, R31 ;  /* 0x0000001f001f7308 */ /* 0x000fe40000000800 */
[----:B------:R-:W1:Y:S06]  /*4fe0*/  SHFL.BFLY PT, R89, R102, 0x2, 0x1f ;  /* 0x0c401f0066597f89 */ /* 0x000e6c00000e0000 */
[----:B------:R-:W-:Y:S08]  /*4ff0*/  MUFU.EX2 R30, R30 ;  /* 0x0000001e001e7308 */ /* 0x000ff00000000800 */
[----:B------:R-:W0:Y:S08]  /*5000*/  MUFU.EX2 R35, R35 ;  /* 0x0000002300237308 */ /* 0x000e300000000800 */
[----:B------:R-:W-:Y:S01]  /*5010*/  MUFU.EX2 R34, R34 ;  /* 0x0000002200227308 */ /* 0x000fe20000000800 */
[----:B-1----:R-:W-:-:S02]  /*5020*/  FMNMX.FTZ R112, R102, R89, !PT ;  /* 0x0000005966707209 */ /* 0x002fc40007810000 */
[----:B------:R-:W-:-:S03]  /*5030*/  MOV R102, UR10 ;  /* 0x0000000a00667c02 */ /* 0x000fc60008000f00 */
[----:B------:R-:W1:Y:S02]  /*5040*/  SHFL.BFLY PT, R89, R112, 0x1, 0x1f ;  /* 0x0c201f0070597f89 */ /* 0x000e6400000e0000 */
[----:B------:R2:W-:Y:S01]  /*5050*/  MUFU.EX2 R77, R114 ;  /* 0x00000072004d7308 */ /* 0x0005e20000000800 */
[----:B0-----:R-:W-:-:S04]  /*5060*/  F2FP.SATFINITE.E4M3.F32.PACK_AB_MERGE_C R224, R35, R30, RZ ;  /* 0x0000001e23e0723e */ /* 0x001fc800048070ff */
[----:B------:R-:W-:-:S03]  /*5070*/  F2FP.SATFINITE.E4M3.F32.PACK_AB_MERGE_C R224, R31, R26, R224 ;  /* 0x0000001a1fe0723e */ /* 0x000fc600048070e0 */
[----:B------:R-:W-:Y:S08]  /*5080*/  MUFU.EX2 R39, R39 ;  /* 0x0000002700277308 */ /* 0x000ff00000000800 */
[----:B------:R0:W-:Y:S01]  /*5090*/  MUFU.EX2 R13, R116 ;  /* 0x00000074000d7308 */ /* 0x0001e20000000800 */
[----:B-1----:R-:W-:-:S07]  /*50a0*/  FMNMX.FTZ R89, R112, R89, !PT ;  /* 0x0000005970597209 */ /* 0x002fce0007810000 */
[----:B------:R-:W-:Y:S01]  /*50b0*/  MUFU.EX2 R38, R38 ;  /* 0x0000002600267308 */ /* 0x000fe20000000800 */
[C---:B------:R-:W-:Y:S01]  /*50c0*/  FSETP.NEU.FTZ.AND P2, PT, R89.reuse, -INF , PT ;  /* 0xff8000005900780b */ /* 0x040fe20003f5d000 */
[----:B------:R-:W-:-:S06]  /*50d0*/  FFMA.FTZ R102, R89, R102, -8 ;  /* 0xc100000059667423 */ /* 0x000fcc0000010066 */
[----:B------:R-:W-:Y:S01]  /*50e0*/  MUFU.EX2 R51, R51 ;  /* 0x0000003300337308 */ /* 0x000fe20000000800 */
[----:B------:R-:W-:Y:S02]  /*50f0*/  FSEL R102, R102, RZ, P2 ;  /* 0x000000ff66667208 */ /* 0x000fe40001000000 */
        /* <DEDUP_REMOVED lines=10> */
[----:B--2---:R-:W-:-:S01]  /*51a0*/  FFMA.FTZ R114, R123, UR10, -R102 ;  /* 0x0000000a7b727c23 */ /* 0x004fc20008010866 */
[--C-:B------:R-:W-:Y:S01]  /*51b0*/  FFMA.FTZ R125, R126, UR10, -R102.reuse ;  /* 0x0000000a7e7d7c23 */ /* 0x100fe20008010866 */
[----:B------:R-:W-:-:S01]  /*51c0*/  FFMA.FTZ R75, R83, UR10, -R102 ;  /* 0x0000000a534b7c23 */ /* 0x000fc20008010866 */
[--C-:B0-----:R-:W-:Y:S01]  /*51d0*/  FFMA.FTZ R116, R21, UR10, -R102.reuse ;  /* 0x0000000a15747c23 */ /* 0x101fe20008010866 */
[----:B------:R-:W-:-:S01]  /*51e0*/  FFMA.FTZ R126, R73, UR10, -R102 ;  /* 0x0000000a497e7c23 */ /* 0x000fc20008010866 */
[----:B------:R-:W0:Y:S01]  /*51f0*/  MUFU.EX2 R64, R64 ;  /* 0x0000004000407308 */ /* 0x000e220000000800 */
[----:B------:R-:W-:-:S01]  /*5200*/  FFMA.FTZ R133, R85, UR10, -R102 ;  /* 0x0000000a55857c23 */ /* 0x000fc20008010866 */
[----:B------:R-:W-:Y:S01]  /*5210*/  FADD.FTZ R83, R26, R31 ;  /* 0x0000001f1a537221 */ /* 0x000fe20000010000 */
        /* <DEDUP_REMOVED lines=9> */
[----:B------:R-:W-:Y:S01]  /*52b0*/  FADD.FTZ R86, R30, R83 ;  /* 0x000000531e567221 */ /* 0x000fe20000010000 */
[----:B------:R-:W-:-:S01]  /*52c0*/  FFMA.FTZ R82, R90, UR10, -R102 ;  /* 0x0000000a5a527c23 */ /* 0x000fc20008010866 */
[--C-:B------:R-:W-:Y:S01]  /*52d0*/  FFMA.FTZ R112, R127, UR10, -R102.reuse ;  /* 0x0000000a7f707c23 */ /* 0x100fe20008010866 */
[----:B------:R-:W-:-:S01]  /*52e0*/  FFMA.FTZ R119, R128, UR10, -R102 ;  /* 0x0000000a80777c23 */ /* 0x000fc20008010866 */
[----:B------:R-:W2:Y:S01]  /*52f0*/  MUFU.EX2 R131, R131 ;  /* 0x0000008300837308 */ /* 0x000ea20000000800 */
[----:B0-----:R-:W-:-:S01]  /*5300*/  FADD.FTZ R91, R27, R64 ;  /* 0x000000401b5b7221 */ /* 0x001fc20000010000 */
[----:B------:R-:W-:Y:S01]  /*5310*/  FFMA.FTZ R123, R129, UR10, -R102 ;  /* 0x0000000a817b7c23 */ /* 0x000fe20008010866 */
[----:B------:R-:W-:-:S02]  /*5320*/  @!P1 VIADD R83, R2, 0x2e840 ;  /* 0x0002e84002539836 */ /* 0x000fc40000000000 */
[--C-:B------:R-:W-:Y:S01]  /*5330*/  FFMA.FTZ R108, R108, UR10, -R102.reuse ;  /* 0x0000000a6c6c7c23 */ /* 0x100fe20008010866 */
[----:B------:R-:W-:-:S01]  /*5340*/  FFMA.FTZ R128, R15, UR10, -R102 ;  /* 0x0000000a0f807c23 */ /* 0x000fc20008010866 */
[--C-:B------:R-:W-:Y:S01]  /*5350*/  FFMA.FTZ R15, R130, UR10, -R102.reuse ;  /* 0x0000000a820f7c23 */ /* 0x100fe20008010866 */
[----:B------:R-:W-:-:S01]  /*5360*/  FFMA.FTZ R106, R106, UR10, -R102 ;  /* 0x0000000a6a6a7c23 */ /* 0x000fc20008010866 */
[----:B------:R-:W0:Y:S01]  /*5370*/  MUFU.EX2 R92, R92 ;  /* 0x0000005c005c7308 */ /* 0x000e220000000800 */
[----:B-1----:R-:W-:-:S01]  /*5380*/  FADD.FTZ R90, R94, R91 ;  /* 0x0000005b5e5a7221 */ /* 0x002fc20000010000 */
[----:B------:R-:W-:Y:S01]  /*5390*/  FADD.FTZ R91, R35, R86 ;  /* 0x00000056235b7221 */ /* 0x000fe20000010000 */
[----:B------:R-:W-:Y:S01]  /*53a0*/  @!P1 PRMT R83, RZ, 0x654, R83 ;  /* 0x00000654ff539816 */ /* 0x000fe20000000053 */
[--C-:B------:R-:W-:Y:S01]  /*53b0*/  FFMA.FTZ R58, R58, UR10, -R102.reuse ;  /* 0x0000000a3a3a7c23 */ /* 0x100fe20008010866 */
[----:B------:R-:W-:-:S01]  /*53c0*/  FFMA.FTZ R104, R104, UR10, -R102 ;  /* 0x0000000a68687c23 */ /* 0x000fc20008010866 */
[----:B------:R-:W-:Y:S01]  /*53d0*/  FADD.FTZ R86, R34, R91 ;  /* 0x0000005b22567221 */ /* 0x000fe20000010000 */
[----:B------:R1:W-:Y:S01]  /*53e0*/  @!P1 SYNCS.ARRIVE.TRANS64.RED.A1T0 RZ, [R83+URZ], RZ ;  /* 0x000000ff53ff99a7 */ /* 0x0003e2000810043f */
[----:B------:R-:W3:Y:S01]  /*53f0*/  MUFU.EX2 R93, R93 ;  /* 0x0000005d005d7308 */ /* 0x000ee20000000800 */
        /* <DEDUP_REMOVED lines=16> */
[----:B---3--:R-:W-:-:S01]  /*5500*/  FADD.FTZ R135, R93, R90 ;  /* 0x0000005a5d877221 */ /* 0x008fc20000010000 */
[----:B------:R-:W-:Y:S01]  /*5510*/  FADD.FTZ R90, R38, R91 ;  /* 0x0000005b265a7221 */ /* 0x000fe20000010000 */
[----:B------:R-:W-:-:S01]  /*5520*/  FFMA.FTZ R96, R96, UR10, -R102 ;  /* 0x0000000a60607c23 */ /* 0x000fc20008010866 */
[--C-:B------:R-:W-:Y:S01]  /*5530*/  FFMA.FTZ R101, R101, UR10, -R102.reuse ;  /* 0x0000000a65657c23 */ /* 0x100fe20008010866 */
[----:B------:R-:W-:-:S01]  /*5540*/  FFMA.FTZ R99, R99, UR10, -R102 ;  /* 0x0000000a63637c23 */ /* 0x000fc20008010866 */
[----:B------:R-:W-:Y:S01]  /*5550*/  FADD.FTZ R91, R51, R90 ;  /* 0x0000005a335b7221 */ /* 0x000fe20000010000 */
        /* <DEDUP_REMOVED lines=10> */
[----:B------:R-:W-:Y:S01]  /*5600*/  F2FP.SATFINITE.E4M3.F32.PACK_AB_MERGE_C R225, R131, R94, RZ ;  /* 0x0000005e83e1723e */ /* 0x000fe200048070ff */
[----:B------:R-:W-:Y:S01]  /*5610*/  IMAD.MOV.U32 R31, RZ, RZ, R87 ;  /* 0x000000ffff1f7224 */ /* 0x000fe200078e0057 */
[----:B------:R-:W-:-:S02]  /*5620*/  F2FP.SATFINITE.E4M3.F32.PACK_AB_MERGE_C R226, R51, R38, RZ ;  /* 0x0000002633e2723e */ /* 0x000fc400048070ff */
[----:B0-----:R-:W-:Y:S02]  /*5630*/  F2FP.SATFINITE.E4M3.F32.PACK_AB_MERGE_C R227, R121, R114, RZ ;  /* 0x0000007279e3723e */ /* 0x001fe400048070ff */
[----:B------:R-:W-:Y:S01]  /*5640*/  F2FP.SATFINITE.E4M3.F32.PACK_AB_MERGE_C R225, R64, R27, R225 ;  /* 0x0000001b40e1723e */ /* 0x000fe200048070e1 */
[----:B------:R-:W-:Y:S01]  /*5650*/  MUFU.EX2 R55, R55 ;  /* 0x0000003700377308 */ /* 0x000fe20000000800 */
[----:B------:R-:W-:Y:S01]  /*5660*/  F2FP.SATFINITE.E4M3.F32.PACK_AB_MERGE_C R226, R39, R34, R226 ;  /* 0x0000002227e2723e */ /* 0x000fe200048070e2 */
[----:B------:R-:W-:Y:S01]  /*5670*/  IMAD.MOV.U32 R64, RZ, RZ, R87 ;  /* 0x000000ffff407224 */ /* 0x000fe200078e0057 */
[----:B------:R-:W-:Y:S01]  /*5680*/  F2FP.SATFINITE.E4M3.F32.PACK_AB_MERGE_C R227, R93, R92, R227 ;  /* 0x0000005c5de3723e */ /* 0x000fe200048070e3 */
[--C-:B------:R-:W-:Y:S01]  /*5690*/  IMAD.MOV.U32 R34, RZ, RZ, R87.reuse ;  /* 0x000000ffff227224 */ /* 0x100fe200078e0057 */
[----:B------:R-:W-:Y:S01]  /*56a0*/  MOV R39, R87 ;  /* 0x0000005700277202 */ /* 0x000fe20000000f00 */
[----:B------:R-:W-:Y:S02]  /*56b0*/  IMAD.MOV.U32 R27, RZ, RZ, R87 ;  /* 0x000000ffff1b7224 */ /* 0x000fe400078e0057 */
[----:B------:R-:W0:Y:S08]  /*56c0*/  MUFU.EX2 R119, R119 ;  /* 0x0000007700777308 */ /* 0x000e300000000800 */
[----:B------:R-:W-:Y:S08]  /*56d0*/  MUFU.EX2 R54, R54 ;  /* 0x0000003600367308 */ /* 0x000ff00000000800 */
[----:B------:R-:W-:Y:S08]  /*56e0*/  MUFU.EX2 R123, R123 ;  /* 0x0000007b007b7308 */ /* 0x000ff00000000800 */
[----:B------:R3:W-:Y:S08]  /*56f0*/  MUFU.EX2 R2, R108 ;  /* 0x0000006c00027308 */ /* 0x0007f00000000800 */
[----:B------:R-:W4:Y:S01]  /*5700*/  MUFU.EX2 R65, R65 ;  /* 0x0000004100417308 */ /* 0x000f220000000800 */
[----:B---3--:R-:W-:-:S04]  /*5710*/  FADD.FTZ R108, R114, R135 ;  /* 0x00000087726c7221 */ /* 0x008fc80000010000 */
[----:B------:R-:W-:-:S03]  /*5720*/  FADD.FTZ R135, R121, R108 ;  /* 0x0000006c79877221 */ /* 0x000fc60000010000 */
[----:B------:R-:W3:Y:S01]  /*5730*/  MUFU.EX2 R128, R128 ;  /* 0x0000008000807308 */ /* 0x000ee20000000800 */
[----:B--2---:R-:W-:-:S04]  /*5740*/  FADD.FTZ R108, R112, R135 ;  /* 0x00000087706c7221 */ /* 0x004fc80000010000 */
[----:B0-----:R-:W-:-:S03]  /*5750*/  FADD.FTZ R108, R119, R108 ;  /* 0x0000006c776c7221 */ /* 0x001fc60000010000 */
[----:B-1----:R0:W-:Y:S01]  /*5760*/  MUFU.EX2 R83, R106 ;  /* 0x0000006a00537308 */ /* 0x0021e20000000800 */
[----:B----4-:R-:W-:-:S04]  /*5770*/  F2FP.SATFINITE.E4M3.F32.PACK_AB_MERGE_C R220, R65, R54, RZ ;  /* 0x0000003641dc723e */ /* 0x010fc800048070ff */
[----:B------:R-:W-:-:S03]  /*5780*/  F2FP.SATFINITE.E4M3.F32.PACK_AB_MERGE_C R220, R55, R50, R220 ;  /* 0x0000003237dc723e */ /* 0x000fc600048070dc */
[----:B------:R-:W-:Y:S01]  /*5790*/  MUFU.EX2 R66, R66 ;  /* 0x0000004200427308 */ /* 0x000fe20000000800 */
[----:B0-----:R-:W-:-:S01]  /*57a0*/  FADD.FTZ R106, R50, R91 ;  /* 0x0000005b326a7221 */ /* 0x001fc20000010000 */
[----:B---3--:R-:W-:Y:S01]  /*57b0*/  F2FP.SATFINITE.E4M3.F32.PACK_AB_MERGE_C R221, R128, R123, RZ ;  /* 0x0000007b80dd723e */ /* 0x008fe200048070ff */
[----:B------:R-:W-:Y:S02]  /*57c0*/  IMAD.MOV.U32 R50, RZ, RZ, R87 ;  /* 0x000000ffff327224 */ /* 0x000fe400078e0057 */
[----:B------:R-:W-:Y:S01]  /*57d0*/  FADD.FTZ R91, R55, R106 ;  /* 0x0000006a375b7221 */ /* 0x000fe20000010000 */
[----:B------:R-:W-:Y:S01]  /*57e0*/  F2FP.SATFINITE.E4M3.F32.PACK_AB_MERGE_C R221, R119, R112, R221 ;  /* 0x0000007077dd723e */ /* 0x000fe200048070dd */
[----:B------:R-:W-:Y:S01]  /*57f0*/  IMAD.MOV.U32 R55, RZ, RZ, R87 ;  /* 0x000000ffff377224 */ /* 0x000fe200078e0057 */
[----:B------:R-:W0:Y:S08]  /*5800*/  MUFU.EX2 R15, R15 ;  /* 0x0000000f000f7308 */ /* 0x000e300000000800 */
[----:B------:R-:W-:Y:S08]  /*5810*/  MUFU.EX2 R67, R67 ;  /* 0x0000004300437308 */ /* 0x000ff00000000800 */
[----:B------:R-:W1:Y:S08]  /*5820*/  MUFU.EX2 R116, R116 ;  /* 0x0000007400747308 */ /* 0x000e700000000800 */
[----:B------:R2:W-:Y:S08]  /*5830*/  MUFU.EX2 R60, R58 ;  /* 0x0000003a003c7308 */ /* 0x0005f00000000800 */
[----:B------:R-:W-:Y:S01]  /*5840*/  MUFU.EX2 R3, R3 ;  /* 0x0000000300037308 */ /* 0x000fe20000000800 */
[----:B--2---:R-:W-:-:S01]  /*5850*/  FADD.FTZ R58, R54, R91 ;  /* 0x0000005b363a7221 */ /* 0x004fc20000010000 */
[----:B------:R-:W-:Y:S01]  /*5860*/  FFMA.FTZ R91, R69, UR10, -R102 ;  /* 0x0000000a455b7c23 */ /* 0x000fe20008010866 */
[----:B------:R-:W-:-:S01]  /*5870*/  FADD.FTZ R69, R123, R108 ;  /* 0x0000006c7b457221 */ /* 0x000fc20000010000 */
[----:B------:R-:W-:Y:S01]  /*5880*/  FFMA.FTZ R102, R115, UR10, -R102 ;  /* 0x0000000a73667c23 */ /* 0x000fe20008010866 */
[----:B------:R-:W-:-:S01]  /*5890*/  FADD.FTZ R135, R65, R58 ;  /* 0x0000003a41877221 */ /* 0x000fc20000010000 */
[----:B------:R-:W-:-:S02]  /*58a0*/  IMAD.MOV.U32 R65, RZ, RZ, R87 ;  /* 0x000000ffff417224 */ /* 0x000fc400078e0057 */
[----:B------:R-:W-:-:S01]  /*58b0*/  FADD.FTZ R106, R128, R69 ;  /* 0x00000045806a7221 */ /* 0x000fc20000010000 */
[----:B------:R-:W-:Y:S01]  /*58c0*/  MUFU.EX2 R125, R125 ;  /* 0x0000007d007d7308 */ /* 0x000fe20000000800 */
[----:B------:R-:W-:Y:S02]  /*58d0*/  IMAD.MOV.U32 R54, RZ, RZ, R87 ;  /* 0x000000ffff367224 */ /* 0x000fe400078e0057 */
[----:B0-----:R-:W-:-:S04]  /*58e0*/  FADD.FTZ R69, R15, R106 ;  /* 0x0000006a0f457221 */ /* 0x001fc80000010000 */
[----:B-1----:R-:W-:Y:S01]  /*58f0*/  FADD.FTZ R106, R116, R69 ;  /* 0x00000045746a7221 */ /* 0x002fe20000010000 */
[----:B------:R-:W0:Y:S08]  /*5900*/  MUFU.EX2 R6, R6 ;  /* 0x0000000600067308 */ /* 0x000e300000000800 */
[----:B------:R-:W1:Y:S08]  /*5910*/  MUFU.EX2 R126, R126 ;  /* 0x0000007e007e7308 */ /* 0x000e700000000800 */
[----:B------:R-:W-:Y:S01]  /*5920*/  MUFU.EX2 R5, R144 ;  /* 0x0000009000057308 */ /* 0x000fe20000000800 */
[----:B0-----:R-:W-:-:S04]  /*5930*/  F2FP.SATFINITE.E4M3.F32.PACK_AB_MERGE_C R222, R6, R3, RZ ;  /* 0x0000000306de723e */ /* 0x001fc800048070ff */
[----:B------:R-:W-:-:S03]  /*5940*/  F2FP.SATFINITE.E4M3.F32.PACK_AB_MERGE_C R222, R67, R66, R222 ;  /* 0x0000004243de723e */ /* 0x000fc600048070de */
[----:B------:R0:W-:Y:S01]  /*5950*/  MUFU.EX2 R63, R104 ;  /* 0x00000068003f7308 */ /* 0x0001e20000000800 */
[----:B-1----:R-:W-:-:S04]  /*5960*/  F2FP.SATFINITE.E4M3.F32.PACK_AB_MERGE_C R223, R126, R125, RZ ;  /* 0x0000007d7edf723e */ /* 0x002fc800048070ff */
[----:B------:R-:W-:-:S03]  /*5970*/  F2FP.SATFINITE.E4M3.F32.PACK_AB_MERGE_C R223, R116, R15, R223 ;  /* 0x0000000f74df723e */ /* 0x000fc600048070df */
[----:B------:R-:W1:Y:S01]  /*5980*/  MUFU.EX2 R21, R21 ;  /* 0x0000001500157308 */ /* 0x000e620000000800 */
[----:B0-----:R-:W-:-:S01]  /*5990*/  FADD.FTZ R104, R66, R135 ;  /* 0x0000008742687221 */ /* 0x001fc20000010000 */
[----:B------:R-:W-:Y:S01]  /*59a0*/  FADD.FTZ R135, R125, R106 ;  /* 0x0000006a7d877221 */ /* 0x000fe20000010000 */
[--C-:B------:R-:W-:Y:S02]  /*59b0*/  IMAD.MOV.U32 R66, RZ, RZ, R87.reuse ;  /* 0x000000ffff427224 */ /* 0x100fe400078e0057 */
[----:B------:R-:W-:Y:S01]  /*59c0*/  FADD.FTZ R104, R67, R104 ;  /* 0x0000006843687221 */ /* 0x000fe20000010000 */
[----:B------:R-:W-:Y:S02]  /*59d0*/  IMAD.MOV.U32 R67, RZ, RZ, R87 ;  /* 0x000000ffff437224 */ /* 0x000fe400078e0057 */
[----:B------:R-:W-:Y:S01]  /*59e0*/  MUFU.EX2 R8, R142 ;  /* 0x0000008e00087308 */ /* 0x000fe20000000800 */
[----:B------:R-:W-:-:S01]  /*59f0*/  FADD.FTZ R69, R3, R104 ;  /* 0x0000006803457221 */ /* 0x000fc20000010000 */
[----:B------:R-:W-:-:S06]  /*5a00*/  FADD.FTZ R104, R126, R135 ;  /* 0x000000877e687221 */ /* 0x000fcc0000010000 */
[----:B------:R-:W0:Y:S01]  /*5a10*/  MUFU.EX2 R118, R118 ;  /* 0x0000007600767308 */ /* 0x000e220000000800 */
[----:B-1----:R-:W-:-:S07]  /*5a20*/  FADD.FTZ R137, R21, R104 ;  /* 0x0000006815897221 */ /* 0x002fce0000010000 */
[----:B------:R-:W1:Y:S08]  /*5a30*/  MUFU.EX2 R7, R7 ;  /* 0x0000000700077308 */ /* 0x000e700000000800 */
[----:B------:R-:W2:Y:S01]  /*5a40*/  MUFU.EX2 R124, R124 ;  /* 0x0000007c007c7308 */ /* 0x000ea20000000800 */
[----:B0-----:R-:W-:-:S07]  /*5a50*/  FADD.FTZ R137, R118, R137 ;  /* 0x0000008976897221 */ /* 0x001fce0000010000 */
[----:B------:R-:W0:Y:S08]  /*5a60*/  MUFU.EX2 R10, R132 ;  /* 0x00000084000a7308 */ /* 0x000e300000000800 */
[----:B------:R3:W-:Y:S08]  /*5a70*/  MUFU.EX2 R58, R86 ;  /* 0x00000056003a7308 */ /* 0x0007f00000000800 */
[----:B------:R-:W4:Y:S01]  /*5a80*/  MUFU.EX2 R127, R127 ;  /* 0x0000007f007f7308 */ /* 0x000f220000000800 */
[----:B---3--:R-:W-:-:S04]  /*5a90*/  FADD.FTZ R86, R6, R69 ;  /* 0x0000004506567221 */ /* 0x008fc80000010000 */
[----:B------:R-:W-:-:S03]  /*5aa0*/  FADD.FTZ R135, R5, R86 ;  /* 0x0000005605877221 */ /* 0x000fc60000010000 */
[----:B------:R-:W3:Y:S01]  /*5ab0*/  MUFU.EX2 R73, R73 ;  /* 0x0000004900497308 */ /* 0x000ee20000000800 */
[----:B------:R-:W-:-:S04]  /*5ac0*/  FADD.FTZ R86, R8, R135 ;  /* 0x0000008708567221 */ /* 0x000fc80000010000 */
[----:B-1----:R-:W-:Y:S01]  /*5ad0*/  FADD.FTZ R135, R7, R86 ;  /* 0x0000005607877221 */ /* 0x002fe20000010000 */
[----:B--2---:R-:W-:-:S02]  /*5ae0*/  FADD.FTZ R86, R124, R137 ;  /* 0x000000897c567221 */ /* 0x004fc40000010000 */
[----:B------:R-:W1:Y:S01]  /*5af0*/  MUFU.EX2 R12, R12 ;  /* 0x0000000c000c7308 */ /* 0x000e620000000800 */
[----:B0-----:R-:W-:-:S01]  /*5b00*/  FADD.FTZ R104, R10, R135 ;  /* 0x000000870a687221 */ /* 0x001fc20000010000 */
[C---:B----4-:R-:W-:Y:S01]  /*5b10*/  FADD.FTZ R86, R127.reuse, R86 ;  /* 0x000000567f567221 */ /* 0x050fe20000010000 */
[----:B------:R-:W-:Y:S02]  /*5b20*/  F2FP.SATFINITE.E4M3.F32.PACK_AB_MERGE_C R124, R127, R124, RZ ;  /* 0x0000007c7f7c723e */ /* 0x000fe400048070ff */
[----:B------:R-:W-:Y:S02]  /*5b30*/  FADD.FTZ R115, R9, R104 ;  /* 0x0000006809737221 */ /* 0x000fe40000010000 */
[----:B------:R-:W-:Y:S01]  /*5b40*/  F2FP.SATFINITE.E4M3.F32.PACK_AB_MERGE_C R217, R118, R21, R124 ;  /* 0x0000001576d9723e */ /* 0x000fe2000480707c */
[----:B------:R-:W0:Y:S01]  /*5b50*/  MUFU.EX2 R76, R76 ;  /* 0x0000004c004c7308 */ /* 0x000e220000000800 */
[----:B---3--:R-:W-:-:S01]  /*5b60*/  FADD.FTZ R131, R73, R86 ;  /* 0x0000005649837221 */ /* 0x008fc20000010000 */
[----:B------:R-:W-:-:S06]  /*5b70*/  IMAD.MOV.U32 R86, RZ, RZ, R87 ;  /* 0x000000ffff567224 */ /* 0x000fcc00078e0057 */
[----:B------:R-:W2:Y:S01]  /*5b80*/  MUFU.EX2 R120, R120 ;  /* 0x0000007800787308 */ /* 0x000ea20000000800 */
[----:B-1----:R-:W-:-:S04]  /*5b90*/  FADD.FTZ R30, R12, R115 ;  /* 0x000000730c1e7221 */ /* 0x002fc80000010000 */
[----:B------:R-:W-:-:S03]  /*5ba0*/  FADD.FTZ R51, R11, R30 ;  /* 0x0000001e0b337221 */ /* 0x000fc60000010000 */
[----:B------:R-:W1:Y:S01]  /*5bb0*/  MUFU.EX2 R14, R14 ;  /* 0x0000000e000e7308 */ /* 0x000e620000000800 */
[----:B0-----:R-:W-:-:S07]  /*5bc0*/  FADD.FTZ R131, R76, R131 ;  /* 0x000000834c837221 */ /* 0x001fce0000010000 */
[----:B------:R-:W0:Y:S01]  /*5bd0*/  MUFU.EX2 R129, R129 ;  /* 0x0000008100817308 */ /* 0x000e220000000800 */
[----:B--2---:R-:W-:-:S07]  /*5be0*/  FADD.FTZ R30, R120, R131 ;  /* 0x00000083781e7221 */ /* 0x004fce0000010000 */
[----:B------:R-:W2:Y:S01]  /*5bf0*/  MUFU.EX2 R75, R75 ;  /* 0x0000004b004b7308 */ /* 0x000ea20000000800 */
[----:B-1----:R-:W-:-:S01]  /*5c00*/  FADD.FTZ R38, R14, R51 ;  /* 0x000000330e267221 */ /* 0x002fc20000010000 */
[----:B------:R-:W-:-:S03]  /*5c10*/  F2FP.SATFINITE.E4M3.F32.PACK_AB_MERGE_C R11, R14, R11, RZ ;  /* 0x0000000b0e0b723e */ /* 0x000fc600048070ff */
[----:B------:R-:W-:Y:S01]  /*5c20*/  FADD.FTZ R51, R13, R38 ;  /* 0x000000260d337221 */ /* 0x000fe20000010000 */
[----:B------:R-:W-:Y:S01]  /*5c30*/  F2FP.SATFINITE.E4M3.F32.PACK_AB_MERGE_C R218, R12, R9, R11 ;  /* 0x000000090cda723e */ /* 0x000fe2000480700b */
[----:B------:R-:W-:Y:S01]  /*5c40*/  IMAD.MOV.U32 R38, RZ, RZ, R87 ;  /* 0x000000ffff267224 */ /* 0x000fe200078e0057 */
[----:B------:R-:W1:Y:S01]  /*5c50*/  MUFU.EX2 R20, R20 ;  /* 0x0000001400147308 */ /* 0x000e620000000800 */
[----:B0-----:R-:W-:-:S01]  /*5c60*/  FADD.FTZ R30, R129, R30 ;  /* 0x0000001e811e7221 */ /* 0x001fc20000010000 */
[----:B------:R-:W-:-:S04]  /*5c70*/  F2FP.SATFINITE.E4M3.F32.PACK_AB_MERGE_C R120, R129, R120, RZ ;  /* 0x000000788178723e */ /* 0x000fc800048070ff */
[----:B------:R-:W-:Y:S01]  /*5c80*/  F2FP.SATFINITE.E4M3.F32.PACK_AB_MERGE_C R219, R76, R73, R120 ;  /* 0x000000494cdb723e */ /* 0x000fe20004807078 */
[----:B------:R-:W-:Y:S01]  /*5c90*/  IMAD.MOV.U32 R76, RZ, RZ, R87 ;  /* 0x000000ffff4c7224 */ /* 0x000fe200078e0057 */
[----:B------:R-:W0:Y:S01]  /*5ca0*/  MUFU.EX2 R78, R78 ;  /* 0x0000004e004e7308 */ /* 0x000e220000000800 */
[----:B--2---:R-:W-:-:S01]  /*5cb0*/  FADD.FTZ R3, R75, R30 ;  /* 0x0000001e4b037221 */ /* 0x004fc20000010000 */
[----:B------:R-:W-:Y:S01]  /*5cc0*/  F2FP.SATFINITE.E4M3.F32.PACK_AB_MERGE_C R30, R10, R7, RZ ;  /* 0x000000070a1e723e */ /* 0x000fe200048070ff */
[----:B------:R-:W-:-:S03]  /*5cd0*/  IMAD.MOV.U32 R73, RZ, RZ, R87 ;  /* 0x000000ffff497224 */ /* 0x000fc600078e0057 */
[----:B------:R-:W-:Y:S01]  /*5ce0*/  F2FP.SATFINITE.E4M3.F32.PACK_AB_MERGE_C R216, R8, R5, R30 ;  /* 0x0000000508d8723e */ /* 0x000fe2000480701e */
[----:B------:R-:W-:Y:S01]  /*5cf0*/  IMAD.MOV.U32 R30, RZ, RZ, R87 ;  /* 0x000000ffff1e7224 */ /* 0x000fe200078e0057 */
[----:B------:R-:W2:Y:S01]  /*5d00*/  MUFU.EX2 R84, R84 ;  /* 0x0000005400547308 */ /* 0x000ea20000000800 */
[----:B-1----:R-:W-:-:S04]  /*5d10*/  FADD.FTZ R51, R20, R51 ;  /* 0x0000003314337221 */ /* 0x002fc80000010000 */
[----:B------:R-:W-:Y:S01]  /*5d20*/  FADD.FTZ R10, R72, R51 ;  /* 0x00000033480a7221 */ /* 0x000fe20000010000 */
[----:B------:R-:W-:Y:S01]  /*5d30*/  F2FP.SATFINITE.E4M3.F32.PACK_AB_MERGE_C R72, R77, R72, RZ ;  /* 0x000000484d48723e */ /* 0x000fe200048070ff */
[----:B------:R-:W-:Y:S01]  /*5d40*/  IMAD.MOV.U32 R51, RZ, RZ, R87 ;  /* 0x000000ffff337224 */ /* 0x000fe200078e0057 */
[----:B------:R-:W1:Y:S01]  /*5d50*/  MUFU.EX2 R133, R133 ;  /* 0x0000008500857308 */ /* 0x000e620000000800 */
[----:B0-----:R-:W-:-:S01]  /*5d60*/  FADD.FTZ R3, R78, R3 ;  /* 0x000000034e037221 */ /* 0x001fc20000010000 */
[----:B------:R-:W-:Y:S01]  /*5d70*/  F2FP.SATFINITE.E4M3.F32.PACK_AB_MERGE_C R212, R20, R13, R72 ;  /* 0x0000000d14d4723e */ /* 0x000fe20004807048 */
[----:B------:R-:W-:-:S05]  /*5d80*/  IMAD.MOV.U32 R72, RZ, RZ, R87 ;  /* 0x000000ffff487224 */ /* 0x000fca00078e0057 */
[----:B------:R-:W0:Y:S01]  /*5d90*/  MUFU.EX2 R74, R74 ;  /* 0x0000004a004a7308 */ /* 0x000e220000000800 */
[----:B--2---:R-:W-:-:S01]  /*5da0*/  FADD.FTZ R14, R84, R3 ;  /* 0x00000003540e7221 */ /* 0x004fc20000010000 */
[----:B------:R-:W-:Y:S01]  /*5db0*/  FADD.FTZ R3, R77, R10 ;  /* 0x0000000a4d037221 */ /* 0x000fe20000010000 */
[----:B------:R-:W-:-:S05]  /*5dc0*/  IMAD.MOV.U32 R77, RZ, RZ, R87 ;  /* 0x000000ffff4d7224 */ /* 0x000fca00078e0057 */
[----:B------:R-:W2:Y:S01]  /*5dd0*/  MUFU.EX2 R80, R80 ;  /* 0x0000005000507308 */ /* 0x000ea20000000800 */
[----:B-1----:R-:W-:-:S01]  /*5de0*/  FADD.FTZ R7, R133, R14 ;  /* 0x0000000e85077221 */ /* 0x002fc20000010000 */
[----:B------:R-:W-:-:S04]  /*5df0*/  F2FP.SATFINITE.E4M3.F32.PACK_AB_MERGE_C R84, R133, R84, RZ ;  /* 0x000000548554723e */ /* 0x000fc800048070ff */
[----:B------:R-:W-:Y:S01]  /*5e00*/  F2FP.SATFINITE.E4M3.F32.PACK_AB_MERGE_C R213, R78, R75, R84 ;  /* 0x0000004b4ed5723e */ /* 0x000fe20004807054 */
[----:B------:R-:W-:Y:S01]  /*5e10*/  IMAD.MOV.U32 R84, RZ, RZ, R87 ;  /* 0x000000ffff547224 */ /* 0x000fe200078e0057 */
[----:B------:R-:W1:Y:S01]  /*5e20*/  MUFU.EX2 R81, R81 ;  /* 0x0000005100517308 */ /* 0x000e620000000800 */
[----:B0-----:R-:W-:-:S01]  /*5e30*/  FADD.FTZ R10, R74, R3 ;  /* 0x000000034a0a7221 */ /* 0x001fc20000010000 */
[--C-:B------:R-:W-:Y:S02]  /*5e40*/  IMAD.MOV.U32 R78, RZ, RZ, R87.reuse ;  /* 0x000000ffff4e7224 */ /* 0x100fe400078e0057 */
[----:B------:R-:W-:Y:S02]  /*5e50*/  IMAD.MOV.U32 R75, RZ, RZ, R87 ;  /* 0x000000ffff4b7224 */ /* 0x000fe400078e0057 */
[----:B------:R-:W-:Y:S02]  /*5e60*/  FADD.FTZ R3, R79, R10 ;  /* 0x0000000a4f037221 */ /* 0x000fe40000010000 */
        /* <DEDUP_REMOVED lines=10> */
[----:B------:R-:W-:Y:S01]  /*5f10*/  F2FP.SATFINITE.E4M3.F32.PACK_AB_MERGE_C R56, R59, R56, RZ ;  /* 0x000000383b38723e */ /* 0x000fe200048070ff */
[----:B------:R-:W-:-:S03]  /*5f20*/  IMAD.MOV.U32 R59, RZ, RZ, R87 ;  /* 0x000000ffff3b7224 */ /* 0x000fc600078e0057 */
[----:B------:R-:W-:Y:S01]  /*5f30*/  F2FP.SATFINITE.E4M3.F32.PACK_AB_MERGE_C R214, R79, R74, R56 ;  /* 0x0000004a4fd6723e */ /* 0x000fe20004807038 */
[--C-:B------:R-:W-:Y:S01]  /*5f40*/  IMAD.MOV.U32 R79, RZ, RZ, R87.reuse ;  /* 0x000000ffff4f7224 */ /* 0x100fe200078e0057 */
[----:B------:R-:W1:Y:S01]  /*5f50*/  MUFU.EX2 R41, R41 ;  /* 0x0000002900297308 */ /* 0x000e620000000800 */
[C---:B0-----:R-:W-:Y:S01]  /*5f60*/  F2FP.SATFINITE.E4M3.F32.PACK_AB_MERGE_C R82, R85.reuse, R82, RZ ;  /* 0x000000525552723e */ /* 0x041fe200048070ff */
[----:B------:R-:W-:Y:S01]  /*5f70*/  FADD.FTZ R85, R85, R14 ;  /* 0x0000000e55557221 */ /* 0x000fe20000010000 */
[----:B------:R-:W-:Y:S02]  /*5f80*/  IMAD.MOV.U32 R74, RZ, RZ, R87 ;  /* 0x000000ffff4a7224 */ /* 0x000fe400078e0057 */
[----:B------:R-:W-:Y:S01]  /*5f90*/  F2FP.SATFINITE.E4M3.F32.PACK_AB_MERGE_C R215, R81, R80, R82 ;  /* 0x0000005051d7723e */ /* 0x000fe20004807052 */
[----:B------:R-:W-:-:S01]  /*5fa0*/  FADD.FTZ R14, R2, R85 ;  /* 0x00000055020e7221 */ /* 0x000fc20000010000 */
[----:B------:R-:W-:Y:S01]  /*5fb0*/  IMAD.MOV.U32 R85, RZ, RZ, R87 ;  /* 0x000000ffff557224 */ /* 0x000fe200078e0057 */
[----:B------:R-:W0:Y:S01]  /*5fc0*/  MUFU.EX2 R70, R70 ;  /* 0x0000004600467308 */ /* 0x000e220000000800 */
[----:B--2---:R-:W-:-:S01]  /*5fd0*/  FADD.FTZ R3, R57, R10 ;  /* 0x0000000a39037221 */ /* 0x004fc20000010000 */
[----:B------:R-:W-:-:S02]  /*5fe0*/  IMAD.MOV.U32 R82, RZ, RZ, R87 ;  /* 0x000000ffff527224 */ /* 0x000fc400078e0057 */
[----:B------:R-:W-:Y:S02]  /*5ff0*/  IMAD.MOV.U32 R81, RZ, RZ, R87 ;  /* 0x000000ffff517224 */ /* 0x000fe400078e0057 */
[----:B------:R-:W-:Y:S01]  /*6000*/  FADD.FTZ R26, R40, R3 ;  /* 0x00000003281a7221 */ /* 0x000fe20000010000 */
[----:B------:R-:W-:-:S01]  /*6010*/  FADD.FTZ R3, R83, R14 ;  /* 0x0000000e53037221 */ /* 0x000fc20000010000 */
[----:B------:R-:W-:Y:S01]  /*6020*/  IMAD.MOV.U32 R80, RZ, RZ, R87 ;  /* 0x000000ffff507224 */ /* 0x000fe200078e0057 */
[----:B------:R-:W2:Y:S01]  /*6030*/  MUFU.EX2 R68, R68 ;  /* 0x0000004400447308 */ /* 0x000ea20000000800 */
[----:B-1----:R-:W-:-:S01]  /*6040*/  FADD.FTZ R7, R41, R26 ;  /* 0x0000001a29077221 */ /* 0x002fc20000010000 */
[----:B------:R-:W-:Y:S01]  /*6050*/  FADD.FTZ R14, R60, R3 ;  /* 0x000000033c0e7221 */ /* 0x000fe20000010000 */
[C---:B------:R-:W-:Y:S01]  /*6060*/  F2FP.SATFINITE.E4M3.F32.PACK_AB_MERGE_C R60, R63.reuse, R60, RZ ;  /* 0x0000003c3f3c723e */ /* 0x040fe200048070ff */
[----:B------:R-:W-:Y:S02]  /*6070*/  IMAD.MOV.U32 R56, RZ, RZ, R87 ;  /* 0x000000ffff387224 */ /* 0x000fe400078e0057 */
[----:B------:R-:W-:-:S01]  /*6080*/  FADD.FTZ R63, R63, R14 ;  /* 0x0000000e3f3f7221 */ /* 0x000fc20000010000 */
[----:B------:R-:W-:Y:S01]  /*6090*/  F2FP.SATFINITE.E4M3.F32.PACK_AB_MERGE_C R209, R83, R2, R60 ;  /* 0x0000000253d1723e */ /* 0x000fe2000480703c */
[----:B------:R-:W1:Y:S01]  /*60a0*/  MUFU.EX2 R95, R95 ;  /* 0x0000005f005f7308 */ /* 0x000e620000000800 */
[----:B0-----:R-:W-:-:S01]  /*60b0*/  FADD.FTZ R7, R70, R7 ;  /* 0x0000000746077221 */ /* 0x001fc20000010000 */
[----:B------:R-:W-:Y:S01]  /*60c0*/  FADD.FTZ R26, R58, R63 ;  /* 0x0000003f3a1a7221 */ /* 0x000fe20000010000 */
[----:B------:R-:W-:Y:S01]  /*60d0*/  F2FP.SATFINITE.E4M3.F32.PACK_AB_MERGE_C R41, R70, R41, RZ ;  /* 0x000000294629723e */ /* 0x000fe200048070ff */
[----:B------:R-:W-:-:S02]  /*60e0*/  IMAD.MOV.U32 R83, RZ, RZ, R87 ;  /* 0x000000ffff537224 */ /* 0x000fc400078e0057 */
[----:B------:R-:W-:Y:S01]  /*60f0*/  IMAD.MOV.U32 R70, RZ, RZ, R87 ;  /* 0x000000ffff467224 */ /* 0x000fe200078e0057 */
[----:B------:R-:W-:Y:S01]  /*6100*/  F2FP.SATFINITE.E4M3.F32.PACK_AB_MERGE_C R208, R40, R57, R41 ;  /* 0x0000003928d0723e */ /* 0x000fe20004807029 */
[----:B------:R-:W0:Y:S01]  /*6110*/  MUFU.EX2 R61, R61 ;  /* 0x0000003d003d7308 */ /* 0x000e220000000800 */
[----:B--2---:R-:W-:-:S01]  /*6120*/  FADD.FTZ R14, R68, R7 ;  /* 0x00000007440e7221 */ /* 0x004fc20000010000 */
[--C-:B------:R-:W-:Y:S02]  /*6130*/  IMAD.MOV.U32 R63, RZ, RZ, R87.reuse ;  /* 0x000000ffff3f7224 */ /* 0x100fe400078e0057 */
[--C-:B------:R-:W-:Y:S02]  /*6140*/  IMAD.MOV.U32 R60, RZ, RZ, R87.reuse ;  /* 0x000000ffff3c7224 */ /* 0x100fe400078e0057 */
[----:B------:R-:W-:Y:S02]  /*6150*/  IMAD.MOV.U32 R57, RZ, RZ, R87 ;  /* 0x000000ffff397224 */ /* 0x000fe400078e0057 */
[----:B------:R-:W2:Y:S01]  /*6160*/  MUFU.EX2 R24, R24 ;  /* 0x0000001800187308 */ /* 0x000ea20000000800 */
[----:B-1----:R-:W-:-:S01]  /*6170*/  FADD.FTZ R3, R95, R14 ;  /* 0x0000000e5f037221 */ /* 0x002fc20000010000 */
[----:B------:R-:W-:-:S02]  /*6180*/  IMAD.MOV.U32 R41, RZ, RZ, R87 ;  /* 0x000000ffff297224 */ /* 0x000fc400078e0057 */
[----:B------:R-:W-:-:S04]  /*6190*/  IMAD.MOV.U32 R40, RZ, RZ, R87 ;  /* 0x000000ffff287224 */ /* 0x000fc800078e0057 */
[----:B------:R-:W1:Y:S01]  /*61a0*/  MUFU.EX2 R69, R62 ;  /* 0x0000003e00457308 */ /* 0x000e620000000800 */
[----:B0-----:R-:W-:-:S07]  /*61b0*/  FADD.FTZ R26, R61, R26 ;  /* 0x0000001a3d1a7221 */ /* 0x001fce0000010000 */
[----:B------:R-:W0:Y:S01]  /*61c0*/  MUFU.EX2 R25, R25 ;  /* 0x0000001900197308 */ /* 0x000e220000000800 */
[----:B--2---:R-:W-:-:S07]  /*61d0*/  FADD.FTZ R8, R24, R3 ;  /* 0x0000000318087221 */ /* 0x004fce0000010000 */
[----:B------:R-:W2:Y:S01]  /*61e0*/  MUFU.EX2 R90, R90 ;  /* 0x0000005a005a7308 */ /* 0x000ea20000000800 */
[----:B-1----:R-:W-:-:S01]  /*61f0*/  FADD.FTZ R3, R69, R26 ;  /* 0x0000001a45037221 */ /* 0x002fc20000010000 */
[----:B------:R-:W-:-:S06]  /*6200*/  IMAD.MOV.U32 R26, RZ, RZ, R87 ;  /* 0x000000ffff1a7224 */ /* 0x000fcc00078e0057 */
[----:B------:R-:W1:Y:S01]  /*6210*/  MUFU.EX2 R28, R28 ;  /* 0x0000001c001c7308 */ /* 0x000e620000000800 */
[C---:B0-----:R-:W-:Y:S01]  /*6220*/  F2FP.SATFINITE.E4M3.F32.PACK_AB_MERGE_C R24, R25.reuse, R24, RZ ;  /* 0x000000181918723e */ /* 0x041fe200048070ff */
[----:B------:R-:W-:-:S03]  /*6230*/  FADD.FTZ R25, R25, R8 ;  /* 0x0000000819197221 */ /* 0x000fc60000010000 */
[----:B------:R-:W-:Y:S01]  /*6240*/  F2FP.SATFINITE.E4M3.F32.PACK_AB_MERGE_C R210, R95, R68, R24 ;  /* 0x000000445fd2723e */ /* 0x000fe20004807018 */
[----:B------:R-:W-:Y:S02]  /*6250*/  IMAD.MOV.U32 R68, RZ, RZ, R87 ;  /* 0x000000ffff447224 */ /* 0x000fe400078e0057 */
[----:B------:R-:W0:Y:S01]  /*6260*/  MUFU.EX2 R62, R98 ;  /* 0x00000062003e7308 */ /* 0x000e220000000800 */
[----:B--2---:R-:W-:-:S01]  /*6270*/  FADD.FTZ R3, R90, R3 ;  /* 0x000000035a037221 */ /* 0x004fc20000010000 */
[----:B------:R-:W-:Y:S01]  /*6280*/  F2FP.SATFINITE.E4M3.F32.PACK_AB_MERGE_C R69, R90, R69, RZ ;  /* 0x000000455a45723e */ /* 0x000fe200048070ff */
[----:B------:R-:W-:-:S03]  /*6290*/  IMAD.MOV.U32 R24, RZ, RZ, R87 ;  /* 0x000000ffff187224 */ /* 0x000fc600078e0057 */
[----:B------:R-:W-:Y:S01]  /*62a0*/  F2FP.SATFINITE.E4M3.F32.PACK_AB_MERGE_C R211, R61, R58, R69 ;  /* 0x0000003a3dd3723e */ /* 0x000fe20004807045 */
[----:B------:R-:W-:Y:S01]  /*62b0*/  IMAD.MOV.U32 R69, RZ, RZ, R87 ;  /* 0x000000ffff457224 */ /* 0x000fe200078e0057 */
[----:B------:R-:W2:Y:S01]  /*62c0*/  MUFU.EX2 R43, R43 ;  /* 0x0000002b002b7308 */ /* 0x000ea20000000800 */
[----:B-1----:R-:W-:-:S01]  /*62d0*/  FADD.FTZ R8, R28, R25 ;  /* 0x000000191c087221 */ /* 0x002fc20000010000 */
[--C-:B------:R-:W-:Y:S02]  /*62e0*/  IMAD.MOV.U32 R61, RZ, RZ, R87.reuse ;  /* 0x000000ffff3d7224 */ /* 0x100fe400078e0057 */
[--C-:B------:R-:W-:Y:S02]  /*62f0*/  IMAD.MOV.U32 R58, RZ, RZ, R87.reuse ;  /* 0x000000ffff3a7224 */ /* 0x100fe400078e0057 */
[----:B------:R-:W-:Y:S02]  /*6300*/  IMAD.MOV.U32 R25, RZ, RZ, R87 ;  /* 0x000000ffff197224 */ /* 0x000fe400078e0057 */
        /* <DEDUP_REMOVED lines=8> */
[----:B------:R0:W3:Y:S01]  /*6390*/  MUFU.EX2 R6, R71 ;  /* 0x0000004700067308 */ /* 0x0000e20000000800 */
[----:B--2---:R-:W-:-:S07]  /*63a0*/  FADD.FTZ R3, R91, R12 ;  /* 0x0000000c5b037221 */ /* 0x004fce0000010000 */
[----:B------:R-:W2:Y:S01]  /*63b0*/  MUFU.EX2 R44, R44 ;  /* 0x0000002c002c7308 */ /* 0x000ea20000000800 */
[C---:B-1----:R-:W-:Y:S01]  /*63c0*/  F2FP.SATFINITE.E4M3.F32.PACK_AB_MERGE_C R42, R29.reuse, R42, RZ ;  /* 0x0000002a1d2a723e */ /* 0x042fe200048070ff */
[----:B------:R-:W-:Y:S01]  /*63d0*/  FADD.FTZ R29, R29, R20 ;  /* 0x000000141d1d7221 */ /* 0x000fe20000010000 */
[--C-:B0-----:R-:W-:Y:S02]  /*63e0*/  IMAD.MOV.U32 R71, RZ, RZ, R87.reuse ;  /* 0x000000ffff477224 */ /* 0x101fe400078e0057 */
[----:B------:R-:W-:Y:S01]  /*63f0*/  F2FP.SATFINITE.E4M3.F32.PACK_AB_MERGE_C R204, R43, R28, R42 ;  /* 0x0000001c2bcc723e */ /* 0x000fe2000480702a */
[----:B------:R-:W-:Y:S02]  /*6400*/  IMAD.MOV.U32 R43, RZ, RZ, R87 ;  /* 0x000000ffff2b7224 */ /* 0x000fe400078e0057 */
[----:B------:R-:W0:Y:S01]  /*6410*/  MUFU.EX2 R97, R97 ;  /* 0x0000006100617308 */ /* 0x000e220000000800 */
[C---:B---3--:R-:W-:Y:S01]  /*6420*/  F2FP.SATFINITE.E4M3.F32.PACK_AB_MERGE_C R91, R6.reuse, R91, RZ ;  /* 0x0000005b065b723e */ /* 0x048fe200048070ff */
[----:B------:R-:W-:Y:S01]  /*6430*/  FADD.FTZ R6, R6, R3 ;  /* 0x0000000306067221 */ /* 0x000fe20000010000 */
[----:B------:R-:W-:-:S02]  /*6440*/  IMAD.MOV.U32 R42, RZ, RZ, R87 ;  /* 0x000000ffff2a7224 */ /* 0x000fc400078e0057 */
[----:B------:R-:W-:Y:S01]  /*6450*/  F2FP.SATFINITE.E4M3.F32.PACK_AB_MERGE_C R205, R35, R62, R91 ;  /* 0x0000003e23cd723e */ /* 0x000fe2000480705b */
[----:B------:R-:W-:Y:S02]  /*6460*/  IMAD.MOV.U32 R62, RZ, RZ, R87 ;  /* 0x000000ffff3e7224 */ /* 0x000fe400078e0057 */
        /* <DEDUP_REMOVED lines=18> */
[----:B------:R-:W-:Y:S01]  /*6590*/  F2FP.SATFINITE.E4M3.F32.PACK_AB_MERGE_C R206, R45, R44, R32 ;  /* 0x0000002c2dce723e */ /* 0x000fe20004807020 */
[----:B------:R-:W-:Y:S02]  /*65a0*/  IMAD.MOV.U32 R45, RZ, RZ, R87 ;  /* 0x000000ffff2d7224 */ /* 0x000fe400078e0057 */
[----:B------:R-:W2:Y:S01]  /*65b0*/  MUFU.EX2 R105, R105 ;  /* 0x0000006900697308 */ /* 0x000ea20000000800 */
[C---:B0-----:R-:W-:Y:S01]  /*65c0*/  F2FP.SATFINITE.E4M3.F32.PACK_AB_MERGE_C R101, R10.reuse, R101, RZ ;  /* 0x000000650a65723e */ /* 0x041fe200048070ff */
[----:B------:R-:W-:Y:S01]  /*65d0*/  FADD.FTZ R10, R10, R3 ;  /* 0x000000030a0a7221 */ /* 0x000fe20000010000 */
[----:B------:R-:W-:Y:S02]  /*65e0*/  IMAD.MOV.U32 R44, RZ, RZ, R87 ;  /* 0x000000ffff2c7224 */ /* 0x000fe400078e0057 */
[----:B------:R-:W-:Y:S01]  /*65f0*/  F2FP.SATFINITE.E4M3.F32.PACK_AB_MERGE_C R207, R96, R97, R101 ;  /* 0x0000006160cf723e */ /* 0x000fe20004807065 */
[----:B------:R-:W-:Y:S02]  /*6600*/  IMAD.MOV.U32 R32, RZ, RZ, R87 ;  /* 0x000000ffff207224 */ /* 0x000fe400078e0057 */
[----:B------:R-:W0:Y:S01]  /*6610*/  MUFU.EX2 R49, R49 ;  /* 0x0000003100317308 */ /* 0x000e220000000800 */
[----:B-1----:R-:W-:-:S01]  /*6620*/  FADD.FTZ R2, R48, R33 ;  /* 0x0000002130027221 */ /* 0x002fc20000010000 */
[----:B------:R-:W-:-:S06]  /*6630*/  IMAD.MOV.U32 R33, RZ, RZ, R87 ;  /* 0x000000ffff217224 */ /* 0x000fcc00078e0057 */
        /* <DEDUP_REMOVED lines=13> */
[----:B------:R-:W-:Y:S01]  /*6710*/  F2FP.SATFINITE.E4M3.F32.PACK_AB_MERGE_C R200, R49, R48, R36 ;  /* 0x0000003031c8723e */ /* 0x000fe20004807024 */
[----:B------:R-:W-:Y:S02]  /*6720*/  IMAD.MOV.U32 R49, RZ, RZ, R87 ;  /* 0x000000ffff317224 */ /* 0x000fe400078e0057 */
[----:B------:R-:W1:Y:S01]  /*6730*/  MUFU.EX2 R113, R113 ;  /* 0x0000007100717308 */ /* 0x000e620000000800 */
[C---:B--2---:R-:W-:Y:S01]  /*6740*/  F2FP.SATFINITE.E4M3.F32.PACK_AB_MERGE_C R107, R8.reuse, R107, RZ ;  /* 0x0000006b086b723e */ /* 0x044fe200048070ff */
[----:B------:R-:W-:Y:S01]  /*6750*/  FADD.FTZ R8, R8, R3 ;  /* 0x0000000308087221 */ /* 0x000fe20000010000 */
[----:B------:R-:W-:Y:S02]  /*6760*/  IMAD.MOV.U32 R48, RZ, RZ, R87 ;  /* 0x000000ffff307224 */ /* 0x000fe400078e0057 */
[----:B------:R-:W-:Y:S01]  /*6770*/  F2FP.SATFINITE.E4M3.F32.PACK_AB_MERGE_C R201, R14, R105, R107 ;  /* 0x000000690ec9723e */ /* 0x000fe2000480706b */
[----:B------:R-:W-:Y:S02]  /*6780*/  IMAD.MOV.U32 R36, RZ, RZ, R87 ;  /* 0x000000ffff247224 */ /* 0x000fe400078e0057 */
[----:B------:R-:W2:Y:S01]  /*6790*/  MUFU.EX2 R37, R37 ;  /* 0x0000002500257308 */ /* 0x000ea20000000800 */
[----:B0-----:R-:W-:-:S01]  /*67a0*/  FADD.FTZ R2, R46, R53 ;  /* 0x000000352e027221 */ /* 0x001fc20000010000 */
[----:B------:R-:W-:-:S06]  /*67b0*/  IMAD.MOV.U32 R53, RZ, RZ, R87 ;  /* 0x000000ffff357224 */ /* 0x000fcc00078e0057 */
[----:B------:R-:W0:Y:S01]  /*67c0*/  MUFU.EX2 R6, R111 ;  /* 0x0000006f00067308 */ /* 0x000e220000000800 */
[----:B-1----:R-:W-:-:S07]  /*67d0*/  FADD.FTZ R3, R113, R8 ;  /* 0x0000000871037221 */ /* 0x002fce0000010000 */
[----:B------:R-:W1:Y:S01]  /*67e0*/  MUFU.EX2 R47, R47 ;  /* 0x0000002f002f7308 */ /* 0x000e620000000800 */
[----:B--2---:R-:W-:-:S07]  /*67f0*/  FADD.FTZ R2, R37, R2 ;  /* 0x0000000225027221 */ /* 0x004fce0000010000 */
[----:B------:R-:W2:Y:S01]  /*6800*/  MUFU.EX2 R52, R52 ;  /* 0x0000003400347308 */ /* 0x000ea20000000800 */
[----:B0-----:R-:W-:-:S07]  /*6810*/  FADD.FTZ R8, R6, R3 ;  /* 0x0000000306087221 */ /* 0x001fce0000010000 */
[----:B------:R-:W-:Y:S01]  /*6820*/  MUFU.EX2 R117, R117 ;  /* 0x0000007500757308 */ /* 0x000fe20000000800 */
[----:B-1----:R-:W-:-:S07]  /*6830*/  FADD.FTZ R3, R47, R2 ;  /* 0x000000022f037221 */ /* 0x002fce0000010000 */
[----:B------:R-:W0:Y:S01]  /*6840*/  MUFU.EX2 R102, R102 ;  /* 0x0000006600667308 */ /* 0x000e220000000800 */
[C---:B--2---:R-:W-:Y:S01]  /*6850*/  F2FP.SATFINITE.E4M3.F32.PACK_AB_MERGE_C R5, R52.reuse, R47, RZ ;  /* 0x0000002f3405723e */ /* 0x044fe200048070ff */
[----:B------:R-:W-:Y:S01]  /*6860*/  FADD.FTZ R3, R52, R3 ;  /* 0x0000000334037221 */ /* 0x000fe20000010000 */
[----:B------:R-:W-:Y:S02]  /*6870*/  IMAD.MOV.U32 R52, RZ, RZ, R87 ;  /* 0x000000ffff347224 */ /* 0x000fe400078e0057 */
[----:B------:R-:W-:Y:S01]  /*6880*/  F2FP.SATFINITE.E4M3.F32.PACK_AB_MERGE_C R202, R37, R46, R5 ;  /* 0x0000002e25ca723e */ /* 0x000fe20004807005 */
[--C-:B------:R-:W-:Y:S02]  /*6890*/  IMAD.MOV.U32 R47, RZ, RZ, R87.reuse ;  /* 0x000000ffff2f7224 */ /* 0x100fe400078e0057 */
[--C-:B------:R-:W-:Y:S02]  /*68a0*/  IMAD.MOV.U32 R46, RZ, RZ, R87.reuse ;  /* 0x000000ffff2e7224 */ /* 0x100fe400078e0057 */
[----:B------:R-:W-:Y:S01]  /*68b0*/  IMAD.MOV.U32 R37, RZ, RZ, R87 ;  /* 0x000000ffff257224 */ /* 0x000fe200078e0057 */
[----:B0-----:R-:W-:Y:S01]  /*68c0*/  F2FP.SATFINITE.E4M3.F32.PACK_AB_MERGE_C R7, R102, R117, RZ ;  /* 0x000000756607723e */ /* 0x001fe200048070ff */
[----:B------:R-:W-:-:S03]  /*68d0*/  FADD.FTZ R117, R117, R8 ;  /* 0x0000000875757221 */ /* 0x000fc60000010000 */
[----:B------:R-:W-:Y:S01]  /*68e0*/  F2FP.SATFINITE.E4M3.F32.PACK_AB_MERGE_C R203, R6, R113, R7 ;  /* 0x0000007106cb723e */ /* 0x000fe20004807007 */
        /* <DEDUP_REMOVED lines=38> */
[----:B------:R-:W-:-:S05]  /*6b50*/  ULDC UR54, c[0x0][0x988] ;  /* 0x0002620000367ab9 */ /* 0x000fca0000000800 */
.L_x_1861:
[----:B------:R-:W-:Y:S01]  /*6b60*/  ISETP.NE.AND P3, PT, RZ, UR43, PT ;  /* 0x0000002bff007c0c */ /* 0x000fe2000bf65270 */
[----:B------:R-:W-:-:S04]  /*6b70*/  UISETP.NE.AND UP0, UPT, UR57, 0x1, UPT ;  /* 0x000000013900788c */ /* 0x000fc8000bf05270 */
[----:B------:R-:W-:-:S04]  /*6b80*/  USEL UR45, URZ, 0x1, UP0 ;  /* 0x000000013f2d7887 */ /* 0x000fc80008000000 */
[----:B------:R-:W-:-:S04]  /*6b90*/  ULOP3.LUT UR45, UR58, UR45, URZ, 0x3c, !UPT ;  /* 0x0000002d3a2d7292 */ /* 0x000fc8000f8e3c3f */
[----:B------:R-:W-:Y:S08]  /*6ba0*/  @P3 BRA `(.L_x_1852) ;  /* 0x0000000000383947 */ /* 0x000ff00003800000 */
[----:B------:R-:W-:Y:S05]  /*6bb0*/  @!P0 BRA `(.L_x_1853) ;  /* 0x0000000000048947 */ /* 0x000fea0003800000 */
[----:B------:R-:W-:Y:S01]  /*6bc0*/  BPT.TRAP 0x1 ;  /* 0x000000040000795c */ /* 0x000fe20000300000 */
.L_x_1853:
        /* <DEDUP_REMOVED lines=9> */
.L_x_1854:
[----:B-1----:R-:W-:Y:S05]  /*6c60*/  @P2 BRA `(.L_x_1852) ;  /* 0x0000000000082947 */ /* 0x002fea0003800000 */
[----:B------:R-:W1:Y:S02]  /*6c70*/  SYNCS.PHASECHK.TRANS64.TRYWAIT P2, [UR6+0x2e830], R7 ;  /* 0x02e83007ff0075a7 */ /* 0x000e640008040146 */
[----:B-1----:R-:W-:Y:S05]  /*6c80*/  @!P2 BRA `(.L_x_1855) ;  /* 0x0000011400eca947 */ /* 0x002fea0003800000 */
.L_x_1852:
        /* <DEDUP_REMOVED lines=186> */
.L_x_1857:
[----:B------:R-:W-:Y:S01]  /*7830*/  ULEA UR6, UR57, UR41, 0x3 ;  /* 0x0000002939067291 */ /* 0x000fe2000f8e183f */
[----:B------:R-:W-:-:S05]  /*7840*/  IMAD.U32 R7, RZ, RZ, UR58 ;  /* 0x0000003aff077e24 */ /* 0x000fca000f8e00ff */
[----:B------:R-:W-:-:S04]  /*7850*/  SHF.L.U32 R7, R7, 0x1f, RZ ;  /* 0x0000001f07077819 */ /* 0x000fc800000006ff */
[----:B------:R0:W1:Y:S01]  /*7860*/  SYNCS.PHASECHK.TRANS64.TRYWAIT P2, [UR6+0x2e850], R7 ;  /* 0x02e85007ff0075a7 */ /* 0x0000620008040146 */
[----:B------:R-:W-:Y:S05]  /*7870*/  @!P0 BRA `(.L_x_1858) ;  /* 0x0000000000048947 */ /* 0x000fea0003800000 */
[----:B------:R-:W-:Y:S01]  /*7880*/  BPT.TRAP 0x1 ;  /* 0x000000040000795c */ /* 0x000fe20000300000 */
.L_x_1858:
[----:B-1----:R-:W-:Y:S05]  /*7890*/  @P2 BRA `(.L_x_1856) ;  /* 0x0000000000082947 */ /* 0x002fea0003800000 */
[----:B------:R-:W1:Y:S02]  /*78a0*/  SYNCS.PHASECHK.TRANS64.TRYWAIT P2, [UR6+0x2e850], R7 ;  /* 0x02e85007ff0075a7 */ /* 0x000e640008040146 */
[----:B-1----:R-:W-:Y:S05]  /*78b0*/  @!P2 BRA `(.L_x_1859) ;  /* 0x0000010800f8a947 */ /* 0x002fea0003800000 */
.L_x_1856:
[----:B------:R-:W-:Y:S01]  /*78c0*/  USHF.L.U32 UR10, UR50, 0x7, URZ ;  /* 0x00000007320a7899 */ /* 0x000fe2000800063f */
[C---:B01----:R-:W-:Y:S01]  /*78d0*/  FMUL.FTZ R7, R0.reuse, R184 ;  /* 0x000000b800077220 */ /* 0x043fe20000410000 */
[C---:B------:R-:W-:Y:S01]  /*78e0*/  FMUL.FTZ R8, R0.reuse, R185 ;  /* 0x000000b900087220 */ /* 0x040fe20000410000 */
[C---:B------:R-:W-:Y:S01]  /*78f0*/  FMUL.FTZ R13, R0.reuse, R190 ;  /* 0x000000be000d7220 */ /* 0x040fe20000410000 */
[----:B------:R-:W-:Y:S01]  /*7900*/  UIMAD UR10, UR55, -0xe0, UR10 ;  /* 0xffffff20370a78a4 */ /* 0x000fe2000f8e020a */
[----:B------:R-:W-:Y:S02]  /*7910*/  IMAD.MOV.U32 R190, RZ, RZ, -0x2 ;  /* 0xfffffffeffbe7424 */ /* 0x000fe400078e00ff */
[C---:B------:R-:W-:Y:S01]  /*7920*/  FMUL.FTZ R11, R0.reuse, R188 ;  /* 0x000000bc000b7220 */ /* 0x040fe20000410000 */
[----:B------:R-:W0:Y:S01]  /*7930*/  MUFU.TANH R7, R7 ;  /* 0x0000000700077308 */ /* 0x000e220000002400 */
[----:B------:R-:W-:Y:S01]  /*7940*/  UIADD3 UR10, UR10, 0x1, UR48 ;  /* 0x000000010a0a7890 */ /* 0x000fe2000fffe030 */
[C---:B------:R-:W-:Y:S01]  /*7950*/  FMUL.FTZ R12, R0.reuse, R189 ;  /* 0x000000bd000c7220 */ /* 0x040fe20000410000 */
[C---:B------:R-:W-:Y:S01]  /*7960*/  FMUL.FTZ R15, R0.reuse, R192 ;  /* 0x000000c0000f7220 */ /* 0x040fe20000410000 */
[C---:B------:R-:W-:Y:S01]  /*7970*/  FMUL.FTZ R20, R0.reuse, R193 ;  /* 0x000000c100147220 */ /* 0x040fe20000410000 */
[----:B------:R-:W-:Y:S01]  /*7980*/  UIADD3 UR10, UR10, -UR49, URZ ;  /* 0x800000310a0a7290 */ /* 0x000fe2000fffe03f */
[C---:B------:R-:W-:Y:S01]  /*7990*/  FMUL.FTZ R185, R0.reuse, R196 ;  /* 0x000000c400b97220 */ /* 0x040fe20000410000 */
[C---:B------:R-:W-:Y:S01]  /*79a0*/  FMUL.FTZ R14, R0.reuse, R191 ;  /* 0x000000bf000e7220 */ /* 0x040fe20000410000 */
[----:B------:R-:W1:Y:S01]  /*79b0*/  MUFU.TANH R8, R8 ;  /* 0x0000000800087308 */ /* 0x000e620000002400 */
[C---:B------:R-:W-:Y:S01]  /*79c0*/  FMUL.FTZ R9, R0.reuse, R186 ;  /* 0x000000ba00097220 */ /* 0x040fe20000410000 */
[----:B------:R-:W-:Y:S01]  /*79d0*/  FMUL.FTZ R186, R0, R197 ;  /* 0x000000c500ba7220 */ /* 0x000fe20000410000 */
[----:B------:R-:W-:-:S02]  /*79e0*/  IMAD R189, R17, R190, UR10 ;  /* 0x0000000a11bd7e24 */ /* 0x000fc4000f8e02be */
[C---:B------:R-:W-:Y:S01]  /*79f0*/  FMUL.FTZ R190, R0.reuse, R128 ;  /* 0x0000008000be7220 */ /* 0x040fe20000410000 */
[C---:B------:R-:W-:Y:S01]  /*7a00*/  FMUL.FTZ R168, R0.reuse, R168 ;  /* 0x000000a800a87220 */ /* 0x040fe20000410000 */
[----:B------:R-:W-:Y:S01]  /*7a10*/  FMUL.FTZ R169, R0, R169 ;  /* 0x000000a900a97220 */ /* 0x000fe20000410000 */
[----:B------:R-:W-:Y:S01]  /*7a20*/  IMAD.IADD R189, R22, 0x1, R189 ;  /* 0x0000000116bd7824 */ /* 0x000fe200078e02bd */
[----:B------:R-:W2:Y:S01]  /*7a30*/  MUFU.TANH R11, R11 ;  /* 0x0000000b000b7308 */ /* 0x000ea20000002400 */
[C---:B------:R-:W-:Y:S01]  /*7a40*/  FMUL.FTZ R172, R0.reuse, R172 ;  /* 0x000000ac00ac7220 */ /* 0x040fe20000410000 */
[C---:B------:R-:W-:Y:S01]  /*7a50*/  FMUL.FTZ R173, R0.reuse, R173 ;  /* 0x000000ad00ad7220 */ /* 0x040fe20000410000 */
[C---:B------:R-:W-:Y:S01]  /*7a60*/  FMUL.FTZ R176, R0.reuse, R176 ;  /* 0x000000b000b07220 */ /* 0x040fe20000410000 */
[C---:B------:R-:W-:Y:S01]  /*7a70*/  ISETP.GT.AND P2, PT, R189.reuse, RZ, PT ;  /* 0x000000ffbd00720c */ /* 0x040fe20003f44270 */
[C---:B------:R-:W-:Y:S01]  /*7a80*/  FMUL.FTZ R177, R0.reuse, R177 ;  /* 0x000000b100b17220 */ /* 0x040fe20000410000 */
[----:B------:R-:W-:Y:S01]  /*7a90*/  ISETP.GT.AND P3, PT, R189, 0x1, PT ;  /* 0x00000001bd00780c */ /* 0x000fe20003f64270 */
[C---:B------:R-:W-:Y:S01]  /*7aa0*/  FMUL.FTZ R180, R0.reuse, R180 ;  /* 0x000000b400b47220 */ /* 0x040fe20000410000 */
[----:B------:R-:W3:Y:S01]  /*7ab0*/  MUFU.TANH R12, R12 ;  /* 0x0000000c000c7308 */ /* 0x000ee20000002400 */
[----:B0-----:R-:W-:Y:S01]  /*7ac0*/  FSEL R128, R7, -INF , P2 ;  /* 0xff80000007807808 */ /* 0x001fe20001000000 */
[C---:B------:R-:W-:Y:S01]  /*7ad0*/  FMUL.FTZ R181, R0.reuse, R181 ;  /* 0x000000b500b57220 */ /* 0x040fe20000410000 */
[C---:B------:R-:W-:Y:S01]  /*7ae0*/  ISETP.GT.AND P2, PT, R189.reuse, 0x8, PT ;  /* 0x00000008bd00780c */ /* 0x040fe20003f44270 */
[----:B------:R-:W-:Y:S01]  /*7af0*/  FMUL.FTZ R152, R0, R152 ;  /* 0x0000009800987220 */ /* 0x000fe20000410000 */
[----:B-1----:R-:W-:Y:S01]  /*7b00*/  FSEL R8, R8, -INF , P3 ;  /* 0xff80000008087808 */ /* 0x002fe20001800000 */
[----:B------:R-:W-:Y:S01]  /*7b10*/  FMUL.FTZ R153, R0, R153 ;  /* 0x0000009900997220 */ /* 0x000fe20000410000 */
[----:B------:R-:W-:Y:S01]  /*7b20*/  FMNMX.FTZ R191, R128, R5, !PT ;  /* 0x0000000580bf7209 */ /* 0x000fe20007810000 */
[----:B------:R-:W0:Y:S01]  /*7b30*/  MUFU.TANH R15, R15 ;  /* 0x0000000f000f7308 */ /* 0x000e220000002400 */
[----:B------:R-:W-:Y:S01]  /*7b40*/  ISETP.GT.AND P3, PT, R189, 0x9, PT ;  /* 0x00000009bd00780c */ /* 0x000fe20003f64270 */
[C---:B------:R-:W-:Y:S01]  /*7b50*/  FMUL.FTZ R156, R0.reuse, R156 ;  /* 0x0000009c009c7220 */ /* 0x040fe20000410000 */
[----:B--2---:R-:W-:Y:S01]  /*7b60*/  FSEL R11, R11, -INF , P2 ;  /* 0xff8000000b0b7808 */ /* 0x004fe20001000000 */
[----:B------:R-:W-:Y:S01]  /*7b70*/  FMUL.FTZ R157, R0, R157 ;  /* 0x0000009d009d7220 */ /* 0x000fe20000410000 */
[----:B------:R-:W-:Y:S01]  /*7b80*/  FMNMX.FTZ R192, R8, R191, !PT ;  /* 0x000000bf08c07209 */ /* 0x000fe20007810000 */
[----:B------:R-:W-:Y:S01]  /*7b90*/  FMUL.FTZ R160, R0, R160 ;  /* 0x000000a000a07220 */ /* 0x000fe20000410000 */
[----:B------:R-:W-:Y:S01]  /*7ba0*/  ISETP.GT.AND P2, PT, R189, 0x10, PT ;  /* 0x00000010bd00780c */ /* 0x000fe20003f44270 */
[----:B------:R-:W1:Y:S01]  /*7bb0*/  MUFU.TANH R20, R20 ;  /* 0x0000001400147308 */ /* 0x000e620000002400 */
[----:B---3--:R-:W-:Y:S01]  /*7bc0*/  FSEL R12, R12, -INF , P3 ;  /* 0xff8000000c0c7808 */ /* 0x008fe20001800000 */
[C---:B------:R-:W-:Y:S01]  /*7bd0*/  FMUL.FTZ R161, R0.reuse, R161 ;  /* 0x000000a100a17220 */ /* 0x040fe20000410000 */
[----:B------:R-:W-:Y:S01]  /*7be0*/  FMNMX.FTZ R191, R11, R192, !PT ;  /* 0x000000c00bbf7209 */ /* 0x000fe20007810000 */
[C---:B------:R-:W-:Y:S01]  /*7bf0*/  FMUL.FTZ R164, R0.reuse, R164 ;  /* 0x000000a400a47220 */ /* 0x040fe20000410000 */
[----:B------:R-:W-:Y:S01]  /*7c00*/  ISETP.GT.AND P3, PT, R189, 0x11, PT ;  /* 0x00000011bd00780c */ /* 0x000fe20003f64270 */
[C---:B------:R-:W-:Y:S01]  /*7c10*/  FMUL.FTZ R165, R0.reuse, R165 ;  /* 0x000000a500a57220 */ /* 0x040fe20000410000 */
[----:B------:R-:W-:Y:S01]  /*7c20*/  UIADD3 UR6, UR41, 0x400, URZ ;  /* 0x0000040029067890 */ /* 0x000fe2000fffe03f */
[----:B------:R-:W2:Y:S01]  /*7c30*/  MUFU.TANH R185, R185 ;  /* 0x000000b900b97308 */ /* 0x000ea20000002400 */
[----:B0-----:R-:W-:Y:S01]  /*7c40*/  FSEL R15, R15, -INF , P2 ;  /* 0xff8000000f0f7808 */ /* 0x001fe20001000000 */
[C---:B------:R-:W-:Y:S01]  /*7c50*/  FMUL.FTZ R136, R0.reuse, R136 ;  /* 0x0000008800887220 */ /* 0x040fe20000410000 */
[C---:B------:R-:W-:Y:S01]  /*7c60*/  ISETP.GT.AND P2, PT, R189.reuse, 0x18, PT ;  /* 0x00000018bd00780c */ /* 0x040fe20003f44270 */
[----:B------:R-:W-:Y:S01]  /*7c70*/  USHF.R.U32.HI UR6, URZ, 0x4, UR6 ;  /* 0x000000043f067899 */ /* 0x000fe20008011606 */
[C---:B------:R-:W-:Y:S01]  /*7c80*/  FMUL.FTZ R137, R0.reuse, R137 ;  /* 0x0000008900897220 */ /* 0x040fe20000410000 */
[C---:B------:R-:W-:Y:S01]  /*7c90*/  FMUL.FTZ R140, R0.reuse, R140 ;  /* 0x0000008c008c7220 */ /* 0x040fe20000410000 */
[----:B------:R-:W-:Y:S01]  /*7ca0*/  FMUL.FTZ R141, R0, R141 ;  /* 0x0000008d008d7220 */ /* 0x000fe20000410000 */
[----:B------:R-:W0:Y:S01]  /*7cb0*/  MUFU.TANH R186, R186 ;  /* 0x000000ba00ba7308 */ /* 0x000e220000002400 */
[----:B-1----:R-:W-:Y:S01]  /*7cc0*/  FSEL R20, R20, -INF , P3 ;  /* 0xff80000014147808 */ /* 0x002fe20001800000 */
[----:B------:R-:W-:Y:S01]  /*7cd0*/  ULOP3.LUT UR6, UR6, 0x3fff, URZ, 0xc0, !UPT ;  /* 0x00003fff06067892 */ /* 0x000fe2000f8ec03f */
[----:B------:R-:W-:Y:S01]  /*7ce0*/  ISETP.GT.AND P3, PT, R189, 0x19, PT ;  /* 0x00000019bd00780c */ /* 0x000fe20003f64270 */
[----:B------:R-:W-:Y:S01]  /*7cf0*/  WARPGROUP.ARRIVE ;  /* 0x00000000000079c5 */ /* 0x000fe20000000000 */
[C---:B------:R-:W-:Y:S01]  /*7d00*/  FMUL.FTZ R144, R0.reuse, R144 ;  /* 0x0000009000907220 */ /* 0x040fe20000410000 */
[----:B------:R-:W-:Y:S01]  /*7d10*/  ULOP3.LUT UR6, UR6, 0x10000, URZ, 0xfc, !UPT ;  /* 0x0001000006067892 */ /* 0x000fe2000f8efc3f */
[C---:B------:R-:W-:Y:S01]  /*7d20*/  FMUL.FTZ R145, R0.reuse, R145 ;  /* 0x0000009100917220 */ /* 0x040fe20000410000 */
[----:B------:R-:W1:Y:S01]  /*7d30*/  MUFU.TANH R168, R168 ;  /* 0x000000a800a87308 */ /* 0x000e620000002400 */
[----:B--2---:R-:W-:Y:S01]  /*7d40*/  FSEL R185, R185, -INF , P2 ;  /* 0xff800000b9b97808 */ /* 0x004fe20001000000 */
[----:B------:R-:W-:Y:S01]  /*7d50*/  UIMAD UR11, UR57, 0x700, UR6 ;  /* 0x00000700390b78a4 */ /* 0x000fe2000f8e0206 */
[C---:B------:R-:W-:Y:S01]  /*7d60*/  ISETP.GT.AND P2, PT, R189.reuse, 0x20, PT ;  /* 0x00000020bd00780c */ /* 0x040fe20003f44270 */
[----:B------:R-:W-:Y:S01]  /*7d70*/  UMOV UR7, 0xc0000010 ;  /* 0xc000001000077882 */ /* 0x000fe20000000000 */
[C---:B------:R-:W-:Y:S01]  /*7d80*/  FMUL.FTZ R148, R0.reuse, R148 ;  /* 0x0000009400947220 */ /* 0x040fe20000410000 */
[C---:B------:R-:W-:Y:S01]  /*7d90*/  FMUL.FTZ R149, R0.reuse, R149 ;  /* 0x0000009500957220 */ /* 0x040fe20000410000 */
[----:B------:R-:W-:Y:S01]  /*7da0*/  FMUL.FTZ R120, R0, R120 ;  /* 0x0000007800787220 */ /* 0x000fe20000410000 */
[----:B------:R2:W-:Y:S01]  /*7db0*/  MUFU.TANH R7, R190 ;  /* 0x000000be00077308 */ /* 0x0005e20000002400 */
[----:B0-----:R-:W-:Y:S01]  /*7dc0*/  FSEL R186, R186, -INF , P3 ;  /* 0xff800000baba7808 */ /* 0x001fe20001800000 */
[----:B------:R-:W-:Y:S01]  /*7dd0*/  UMOV UR6, UR11 ;  /* 0x0000000b00067c82 */ /* 0x000fe20008000000 */
[----:B------:R-:W-:Y:S01]  /*7de0*/  ISETP.GT.AND P3, PT, R189, 0x21, PT ;  /* 0x00000021bd00780c */ /* 0x000fe20003f64270 */
[----:B------:R-:W-:Y:S01]  /*7df0*/  QGMMA.64x128x32.F32.E4M3.E4M3 R24, R224, gdesc[UR4], R24, gsb0 ;  /* 0x01e00004e0187df3 */ /* 0x000fe20008000818 */
[C---:B------:R-:W-:Y:S01]  /*7e00*/  FMUL.FTZ R121, R0.reuse, R121 ;  /* 0x0000007900797220 */ /* 0x040fe20000410000 */
[C---:B------:R-:W-:Y:S01]  /*7e10*/  FMUL.FTZ R124, R0.reuse, R124 ;  /* 0x0000007c007c7220 */ /* 0x040fe20000410000 */
[----:B------:R-:W-:Y:S01]  /*7e20*/  FMUL.FTZ R125, R0, R125 ;  /* 0x0000007d007d7220 */ /* 0x000fe20000410000 */
[----:B------:R-:W0:Y:S01]  /*7e30*/  MUFU.TANH R169, R169 ;  /* 0x000000a900a97308 */ /* 0x000e220000002400 */
[----:B--2---:R-:W-:Y:S01]  /*7e40*/  FMNMX.FTZ R190, R12, R191, !PT ;  /* 0x000000bf0cbe7209 */ /* 0x004fe20007810000 */
[----:B------:R-:W-:Y:S01]  /*7e50*/  FMUL.FTZ R129, R0, R129 ;  /* 0x0000008100817220 */ /* 0x000fe20000410000 */
[----:B-1----:R-:W-:Y:S01]  /*7e60*/  FSEL R168, R168, -INF , P2 ;  /* 0xff800000a8a87808 */ /* 0x002fe20001000000 */
[C---:B------:R-:W-:Y:S01]  /*7e70*/  FMUL.FTZ R132, R0.reuse, R132 ;  /* 0x0000008400847220 */ /* 0x040fe20000410000 */
[----:B------:R-:W-:Y:S01]  /*7e80*/  FMNMX.FTZ R191, R15, R190, !PT ;  /* 0x000000be0fbf7209 */ /* 0x000fe20007810000 */
[----:B------:R-:W-:Y:S01]  /*7e90*/  FMUL.FTZ R133, R0, R133 ;  /* 0x0000008500857220 */ /* 0x000fe20000410000 */
[----:B------:R-:W-:Y:S01]  /*7ea0*/  ISETP.GT.AND P2, PT, R189, 0x28, PT ;  /* 0x00000028bd00780c */ /* 0x000fe20003f44270 */
[----:B------:R-:W1:Y:S01]  /*7eb0*/  MUFU.TANH R172, R172 ;  /* 0x000000ac00ac7308 */ /* 0x000e620000002400 */
[----:B------:R-:W-:Y:S01]  /*7ec0*/  FMNMX.FTZ R190, R20, R191, !PT ;  /* 0x000000bf14be7209 */ /* 0x000fe20007810000 */
[C---:B------:R-:W-:Y:S01]  /*7ed0*/  FMUL.FTZ R104, R0.reuse, R104 ;  /* 0x0000006800687220 */ /* 0x040fe20000410000 */
[C---:B------:R-:W-:Y:S01]  /*7ee0*/  FMUL.FTZ R105, R0.reuse, R105 ;  /* 0x0000006900697220 */ /* 0x040fe20000410000 */
[C---:B------:R-:W-:Y:S01]  /*7ef0*/  FMUL.FTZ R108, R0.reuse, R108 ;  /* 0x0000006c006c7220 */ /* 0x040fe20000410000 */
[----:B------:R-:W-:Y:S01]  /*7f00*/  FMNMX.FTZ R191, R185, R190, !PT ;  /* 0x000000beb9bf7209 */ /* 0x000fe20007810000 */
[C---:B------:R-:W-:Y:S01]  /*7f10*/  FMUL.FTZ R109, R0.reuse, R109 ;  /* 0x0000006d006d7220 */ /* 0x040fe20000410000 */
[----:B------:R-:W-:Y:S01]  /*7f20*/  FMUL.FTZ R112, R0, R112 ;  /* 0x0000007000707220 */ /* 0x000fe20000410000 */
[----:B------:R-:W2:Y:S01]  /*7f30*/  MUFU.TANH R173, R173 ;  /* 0x000000ad00ad7308 */ /* 0x000ea20000002400 */
[----:B------:R-:W-:Y:S01]  /*7f40*/  FMNMX.FTZ R191, R186, R191, !PT ;  /* 0x000000bfbabf7209 */ /* 0x000fe20007810000 */
[C---:B------:R-:W-:Y:S01]  /*7f50*/  FMUL.FTZ R113, R0.reuse, R113 ;  /* 0x0000007100717220 */ /* 0x040fe20000410000 */
[----:B0-----:R-:W-:Y:S01]  /*7f60*/  FSEL R169, R169, -INF , P3 ;  /* 0xff800000a9a97808 */ /* 0x001fe20001800000 */
[----:B------:R-:W-:Y:S01]  /*7f70*/  FMUL.FTZ R116, R0, R116 ;  /* 0x0000007400747220 */ /* 0x000fe20000410000 */
[----:B------:R-:W-:Y:S01]  /*7f80*/  FMNMX.FTZ R190, R168, R191, !PT ;  /* 0x000000bfa8be7209 */ /* 0x000fe20007810000 */
[----:B------:R-:W-:Y:S01]  /*7f90*/  FMUL.FTZ R117, R0, R117 ;  /* 0x0000007500757220 */ /* 0x000fe20000410000 */
[----:B------:R-:W-:Y:S01]  /*7fa0*/  ISETP.GT.AND P3, PT, R189, 0x29, PT ;  /* 0x00000029bd00780c */ /* 0x000fe20003f64270 */
[----:B------:R-:W0:Y:S01]  /*7fb0*/  MUFU.TANH R176, R176 ;  /* 0x000000b000b07308 */ /* 0x000e220000002400 */
[----:B-1----:R-:W-:Y:S01]  /*7fc0*/  FSEL R172, R172, -INF , P2 ;  /* 0xff800000acac7808 */ /* 0x002fe20001000000 */
[C---:B------:R-:W-:Y:S01]  /*7fd0*/  FMUL.FTZ R88, R0.reuse, R88 ;  /* 0x0000005800587220 */ /* 0x040fe20000410000 */
[----:B------:R-:W-:Y:S01]  /*7fe0*/  FMNMX.FTZ R191, R169, R190, !PT ;  /* 0x000000bea9bf7209 */ /* 0x000fe20007810000 */
[C---:B------:R-:W-:Y:S01]  /*7ff0*/  FMUL.FTZ R193, R0.reuse, R96 ;  /* 0x0000006000c17220 */ /* 0x040fe20000410000 */
[----:B------:R-:W-:Y:S01]  /*8000*/  ISETP.GT.AND P2, PT, R189, 0x30, PT ;  /* 0x00000030bd00780c */ /* 0x000fe20003f44270 */
[----:B------:R-:W-:Y:S01]  /*8010*/  FMUL.FTZ R21, R0, R194 ;  /* 0x000000c200157220 */ /* 0x000fe20000410000 */
[----:B------:R-:W-:Y:S01]  /*8020*/  FMNMX.FTZ R190, R172, R191, !PT ;  /* 0x000000bfacbe7209 */ /* 0x000fe20007810000 */
[----:B------:R-:W1:Y:S01]  /*8030*/  MUFU.TANH R177, R177 ;  /* 0x000000b100b17308 */ /* 0x000e620000002400 */
[----:B--2---:R-:W-:Y:S01]  /*8040*/  FSEL R173, R173, -INF , P3 ;  /* 0xff800000adad7808 */ /* 0x004fe20001800000 */
[----:B------:R-:W-:Y:S01]  /*8050*/  UIADD3 UR6, UR11, 0x100, URZ ;  /* 0x000001000b067890 */ /* 0x000fe2000fffe03f */
[----:B------:R-:W-:Y:S01]  /*8060*/  ISETP.GT.AND P3, PT, R189, 0x31, PT ;  /* 0x00000031bd00780c */ /* 0x000fe20003f64270 */
[----:B------:R-:W-:Y:S01]  /*8070*/  UMOV UR7, 0xc0000010 ;  /* 0xc000001000077882 */ /* 0x000fe20000000000 */
[----:B------:R-:W-:Y:S01]  /*8080*/  FMNMX.FTZ R191, R173, R190, !PT ;  /* 0x000000beadbf7209 */ /* 0x000fe20007810000 */
[----:B------:R-:W-:Y:S01]  /*8090*/  FMUL.FTZ R10, R0, R187 ;  /* 0x000000bb000a7220 */ /* 0x000fe20000410000 */
[----:B------:R-:W-:Y:S01]  /*80a0*/  UMOV UR10, UR54 ;  /* 0x00000036000a7c82 */ /* 0x000fe20008000000 */
[----:B------:R-:W2:Y:S01]  /*80b0*/  MUFU.TANH R180, R180 ;  /* 0x000000b400b47308 */ /* 0x000ea20000002400 */
[----:B0-----:R-:W-:Y:S01]  /*80c0*/  FSEL R176, R176, -INF , P2 ;  /* 0xff800000b0b07808 */ /* 0x001fe20001000000 */
[C---:B------:R-:W-:Y:S01]  /*80d0*/  FMUL.FTZ R184, R0.reuse, R195 ;  /* 0x000000c300b87220 */ /* 0x040fe20000410000 */
[----:B------:R-:W-:Y:S01]  /*80e0*/  ISETP.GT.AND P2, PT, R189, 0x38, PT ;  /* 0x00000038bd00780c */ /* 0x000fe20003f44270 */
[----:B------:R-:W-:Y:S01]  /*80f0*/  FMUL.FTZ R187, R0, R198 ;  /* 0x000000c600bb7220 */ /* 0x000fe20000410000 */
[----:B------:R-:W-:Y:S01]  /*8100*/  FMNMX.FTZ R190, R176, R191, !PT ;  /* 0x000000bfb0be7209 */ /* 0x000fe20007810000 */
[C---:B------:R-:W-:Y:S01]  /*8110*/  FMUL.FTZ R188, R0.reuse, R199 ;  /* 0x000000c700bc7220 */ /* 0x040fe20000410000 */
[C---:B------:R-:W-:Y:S01]  /*8120*/  FMUL.FTZ R170, R0.reuse, R170 ;  /* 0x000000aa00aa7220 */ /* 0x040fe20000410000 */
[----:B------:R-:W0:Y:S01]  /*8130*/  MUFU.TANH R181, R181 ;  /* 0x000000b500b57308 */ /* 0x000e220000002400 */
[----:B-1----:R-:W-:Y:S01]  /*8140*/  FSEL R177, R177, -INF , P3 ;  /* 0xff800000b1b17808 */ /* 0x002fe20001800000 */
[C---:B------:R-:W-:Y:S01]  /*8150*/  FMUL.FTZ R171, R0.reuse, R171 ;  /* 0x000000ab00ab7220 */ /* 0x040fe20000410000 */
[----:B------:R-:W-:Y:S01]  /*8160*/  ISETP.GT.AND P3, PT, R189, 0x39, PT ;  /* 0x00000039bd00780c */ /* 0x000fe20003f64270 */
[C---:B------:R-:W-:Y:S01]  /*8170*/  FMUL.FTZ R174, R0.reuse, R174 ;  /* 0x000000ae00ae7220 */ /* 0x040fe20000410000 */
[----:B------:R-:W-:Y:S01]  /*8180*/  FMNMX.FTZ R191, R177, R190, !PT ;  /* 0x000000beb1bf7209 */ /* 0x000fe20007810000 */
[C---:B------:R-:W-:Y:S01]  /*8190*/  FMUL.FTZ R175, R0.reuse, R175 ;  /* 0x000000af00af7220 */ /* 0x040fe20000410000 */
[----:B------:R-:W-:Y:S01]  /*81a0*/  FMUL.FTZ R178, R0, R178 ;  /* 0x000000b200b27220 */ /* 0x000fe20000410000 */
[----:B------:R-:W1:Y:S01]  /*81b0*/  MUFU.TANH R152, R152 ;  /* 0x0000009800987308 */ /* 0x000e620000002400 */
[----:B--2---:R-:W-:Y:S01]  /*81c0*/  FSEL R180, R180, -INF , P2 ;  /* 0xff800000b4b47808 */ /* 0x004fe20001000000 */
[C---:B------:R-:W-:Y:S01]  /*81d0*/  FMUL.FTZ R179, R0.reuse, R179 ;  /* 0x000000b300b37220 */ /* 0x040fe20000410000 */
[----:B------:R-:W-:Y:S01]  /*81e0*/  ISETP.GT.AND P2, PT, R189, 0x40, PT ;  /* 0x00000040bd00780c */ /* 0x000fe20003f44270 */
[----:B------:R-:W-:Y:S01]  /*81f0*/  FMUL.FTZ R182, R0, R182 ;  /* 0x000000b600b67220 */ /* 0x000fe20000410000 */
[----:B------:R-:W-:Y:S01]  /*8200*/  FMNMX.FTZ R190, R180, R191, !PT ;  /* 0x000000bfb4be7209 */ /* 0x000fe20007810000 */
[C---:B------:R-:W-:Y:S01]  /*8210*/  FMUL.FTZ R183, R0.reuse, R183 ;  /* 0x000000b700b77220 */ /* 0x040fe20000410000 */
[C---:B------:R-:W-:Y:S01]  /*8220*/  FMUL.FTZ R154, R0.reuse, R154 ;  /* 0x0000009a009a7220 */ /* 0x040fe20000410000 */
[----:B------:R-:W2:Y:S01]  /*8230*/  MUFU.TANH R153, R153 ;  /* 0x0000009900997308 */ /* 0x000ea20000002400 */
[----:B0-----:R-:W-:Y:S01]  /*8240*/  FSEL R181, R181, -INF , P3 ;  /* 0xff800000b5b57808 */ /* 0x001fe20001800000 */
[C---:B------:R-:W-:Y:S01]  /*8250*/  FMUL.FTZ R155, R0.reuse, R155 ;  /* 0x0000009b009b7220 */ /* 0x040fe20000410000 */
[----:B------:R-:W-:Y:S01]  /*8260*/  ISETP.GT.AND P3, PT, R189, 0x41, PT ;  /* 0x00000041bd00780c */ /* 0x000fe20003f64270 */
[C---:B------:R-:W-:Y:S01]  /*8270*/  FMUL.FTZ R158, R0.reuse, R158 ;  /* 0x0000009e009e7220 */ /* 0x040fe20000410000 */
[----:B------:R-:W-:Y:S01]  /*8280*/  FMNMX.FTZ R191, R181, R190, !PT ;  /* 0x000000beb5bf7209 */ /* 0x000fe20007810000 */
[C---:B------:R-:W-:Y:S01]  /*8290*/  FMUL.FTZ R159, R0.reuse, R159 ;  /* 0x0000009f009f7220 */ /* 0x040fe20000410000 */
[----:B------:R-:W-:Y:S01]  /*82a0*/  FMUL.FTZ R162, R0, R162 ;  /* 0x000000a200a27220 */ /* 0x000fe20000410000 */
[----:B------:R-:W0:Y:S01]  /*82b0*/  MUFU.TANH R156, R156 ;  /* 0x0000009c009c7308 */ /* 0x000e220000002400 */
[----:B-1----:R-:W-:Y:S01]  /*82c0*/  FSEL R152, R152, -INF , P2 ;  /* 0xff80000098987808 */ /* 0x002fe20001000000 */
[C---:B------:R-:W-:Y:S01]  /*82d0*/  FMUL.FTZ R163, R0.reuse, R163 ;  /* 0x000000a300a37220 */ /* 0x040fe20000410000 */
[----:B------:R-:W-:Y:S01]  /*82e0*/  ISETP.GT.AND P2, PT, R189, 0x48, PT ;  /* 0x00000048bd00780c */ /* 0x000fe20003f44270 */
[----:B------:R-:W-:Y:S01]  /*82f0*/  FMUL.FTZ R166, R0, R166 ;  /* 0x000000a600a67220 */ /* 0x000fe20000410000 */
[----:B------:R-:W-:Y:S01]  /*8300*/  FMNMX.FTZ R190, R152, R191, !PT ;  /* 0x000000bf98be7209 */ /* 0x000fe20007810000 */
[C---:B------:R-:W-:Y:S01]  /*8310*/  FMUL.FTZ R167, R0.reuse, R167 ;  /* 0x000000a700a77220 */ /* 0x040fe20000410000 */
[C---:B------:R-:W-:Y:S01]  /*8320*/  FMUL.FTZ R138, R0.reuse, R138 ;  /* 0x0000008a008a7220 */ /* 0x040fe20000410000 */
[----:B------:R-:W1:Y:S01]  /*8330*/  MUFU.TANH R157, R157 ;  /* 0x0000009d009d7308 */ /* 0x000e620000002400 */
[----:B--2---:R-:W-:Y:S01]  /*8340*/  FSEL R153, R153, -INF , P3 ;  /* 0xff80000099997808 */ /* 0x004fe20001800000 */
[C---:B------:R-:W-:Y:S01]  /*8350*/  FMUL.FTZ R139, R0.reuse, R139 ;  /* 0x0000008b008b7220 */ /* 0x040fe20000410000 */
[----:B------:R-:W-:Y:S01]  /*8360*/  ISETP.GT.AND P3, PT, R189, 0x49, PT ;  /* 0x00000049bd00780c */ /* 0x000fe20003f64270 */
[C---:B------:R-:W-:Y:S01]  /*8370*/  FMUL.FTZ R142, R0.reuse, R142 ;  /* 0x0000008e008e7220 */ /* 0x040fe20000410000 */
[----:B------:R-:W-:Y:S01]  /*8380*/  FMNMX.FTZ R191, R153, R190, !PT ;  /* 0x000000be99bf7209 */ /* 0x000fe20007810000 */
[C---:B------:R-:W-:Y:S01]  /*8390*/  FMUL.FTZ R143, R0.reuse, R143 ;  /* 0x0000008f008f7220 */ /* 0x040fe20000410000 */
[----:B------:R-:W-:Y:S01]  /*83a0*/  FMUL.FTZ R146, R0, R146 ;  /* 0x0000009200927220 */ /* 0x000fe20000410000 */
        /* <DEDUP_REMOVED lines=50> */
[----:B------:R-:W-:-:S02]  /*86d0*/  WARPGROUP.DEPBAR.LE gsb0, 0x0 ;  /* 0x00008000000079c5 */ /* 0x000fc40000010000 */
[----:B------:R-:W-:Y:S01]  /*86e0*/  ISETP.GT.AND P2, PT, R189, 0x68, PT ;  /* 0x00000068bd00780c */ /* 0x000fe20003f44270 */
[----:B------:R-:W-:Y:S01]  /*86f0*/  WARPGROUP.ARRIVE ;  /* 0x00000000000079c5 */ /* 0x000fe20000000000 */
[----:B------:R-:W-:Y:S02]  /*8700*/  FMNMX.FTZ R190, R136, R191, !PT ;  /* 0x000000bf88be7209 */ /* 0x000fe40007810000 */
[----:B------:R-:W0:Y:S01]  /*8710*/  MUFU.TANH R141, R141 ;  /* 0x0000008d008d7308 */ /* 0x000e220000002400 */
[----:B-1----:R-:W-:Y:S02]  /*8720*/  FSEL R137, R137, -INF , P3 ;  /* 0xff80000089897808 */ /* 0x002fe40001800000 */
[----:B------:R-:W-:Y:S01]  /*8730*/  ISETP.GT.AND P3, PT, R189, 0x69, PT ;  /* 0x00000069bd00780c */ /* 0x000fe20003f64270 */
[----:B------:R-:W-:Y:S01]  /*8740*/  QGMMA.64x128x32.F32.E4M3.E4M3 R24, R220, gdesc[UR4], R24, gsb0 ;  /* 0x01e00004dc187df3 */ /* 0x000fe20008000818 */
[----:B------:R-:W-:Y:S01]  /*8750*/  FMNMX.FTZ R191, R137, R190, !PT ;  /* 0x000000be89bf7209 */ /* 0x000fe20007810000 */
[----:B------:R-:W-:-:S02]  /*8760*/  UIADD3 UR6, UR11, 0x200, URZ ;  /* 0x000002000b067890 */ /* 0x000fc4000fffe03f */
[----:B------:R-:W1:Y:S01]  /*8770*/  MUFU.TANH R144, R144 ;  /* 0x0000009000907308 */ /* 0x000e620000002400 */
[----:B--2---:R-:W-:Y:S01]  /*8780*/  FSEL R140, R140, -INF , P2 ;  /* 0xff8000008c8c7808 */ /* 0x004fe20001000000 */
[----:B------:R-:W-:Y:S01]  /*8790*/  UMOV UR7, 0xc0000010 ;  /* 0xc000001000077882 */ /* 0x000fe20000000000 */
[----:B------:R-:W-:Y:S02]  /*87a0*/  ISETP.GT.AND P2, PT, R189, 0x70, PT ;  /* 0x00000070bd00780c */ /* 0x000fe40003f44270 */
[----:B------:R-:W-:-:S03]  /*87b0*/  FMNMX.FTZ R190, R140, R191, !PT ;  /* 0x000000bf8cbe7209 */ /* 0x000fc60007810000 */
[----:B------:R-:W2:Y:S01]  /*87c0*/  MUFU.TANH R145, R145 ;  /* 0x0000009100917308 */ /* 0x000ea20000002400 */
[----:B0-----:R-:W-:Y:S02]  /*87d0*/  FSEL R141, R141, -INF , P3 ;  /* 0xff8000008d8d7808 */ /* 0x001fe40001800000 */
[----:B------:R-:W-:Y:S02]  /*87e0*/  ISETP.GT.AND P3, PT, R189, 0x71, PT ;  /* 0x00000071bd00780c */ /* 0x000fe40003f64270 */
[----:B------:R-:W-:-:S03]  /*87f0*/  FMNMX.FTZ R191, R141, R190, !PT ;  /* 0x000000be8dbf7209 */ /* 0x000fc60007810000 */
[----:B------:R-:W0:Y:S01]  /*8800*/  MUFU.TANH R148, R148 ;  /* 0x0000009400947308 */ /* 0x000e220000002400 */
[----:B-1----:R-:W-:Y:S02]  /*8810*/  FSEL R144, R144, -INF , P2 ;  /* 0xff80000090907808 */ /* 0x002fe40001000000 */
[----:B------:R-:W-:Y:S02]  /*8820*/  ISETP.GT.AND P2, PT, R189, 0x78, PT ;  /* 0x00000078bd00780c */ /* 0x000fe40003f44270 */
[----:B------:R-:W-:-:S03]  /*8830*/  FMNMX.FTZ R190, R144, R191, !PT ;  /* 0x000000bf90be7209 */ /* 0x000fc60007810000 */
[----:B------:R-:W1:Y:S01]  /*8840*/  MUFU.TANH R149, R149 ;  /* 0x0000009500957308 */ /* 0x000e620000002400 */
[----:B--2---:R-:W-:Y:S02]  /*8850*/  FSEL R145, R145, -INF , P3 ;  /* 0xff80000091917808 */ /* 0x004fe40001800000 */
        /* <DEDUP_REMOVED lines=21> */
[----:B------:R-:W-:Y:S01]  /*89b0*/  FMNMX.FTZ R190, R124, R191, !PT ;  /* 0x000000bf7cbe7209 */ /* 0x000fe20007810000 */
[----:B------:R-:W-:Y:S01]  /*89c0*/  FMUL.FTZ R191, R0, R92 ;  /* 0x0000005c00bf7220 */ /* 0x000fe20000410000 */
[----:B------:R-:W-:Y:S01]  /*89d0*/  FSEL R7, R7, -INF , P2 ;  /* 0xff80000007077808 */ /* 0x000fe20001000000 */
[----:B------:R-:W1:Y:S01]  /*89e0*/  MUFU.TANH R132, R132 ;  /* 0x0000008400847308 */ /* 0x000e620000002400 */
[----:B--2---:R-:W-:Y:S02]  /*89f0*/  FSEL R125, R125, -INF , P3 ;  /* 0xff8000007d7d7808 */ /* 0x004fe40001800000 */
[----:B------:R-:W-:-:S02]  /*8a00*/  ISETP.GT.AND P3, PT, R189, 0x91, PT ;  /* 0x00000091bd00780c */ /* 0x000fc40003f64270 */
[----:B------:R-:W-:Y:S02]  /*8a10*/  FMNMX.FTZ R190, R125, R190, !PT ;  /* 0x000000be7dbe7209 */ /* 0x000fe40007810000 */
[----:B------:R-:W-:Y:S01]  /*8a20*/  ISETP.GT.AND P2, PT, R189, 0x98, PT ;  /* 0x00000098bd00780c */ /* 0x000fe20003f44270 */
[----:B------:R-:W2:Y:S01]  /*8a30*/  MUFU.TANH R133, R133 ;  /* 0x0000008500857308 */ /* 0x000ea20000002400 */
[----:B0-----:R-:W-:Y:S02]  /*8a40*/  FSEL R129, R129, -INF , P3 ;  /* 0xff80000081817808 */ /* 0x001fe40001800000 */
[----:B------:R-:W-:Y:S01]  /*8a50*/  FMNMX.FTZ R192, R7, R190, !PT ;  /* 0x000000be07c07209 */ /* 0x000fe20007810000 */
[----:B------:R-:W-:Y:S01]  /*8a60*/  FMUL.FTZ R190, R0, R89 ;  /* 0x0000005900be7220 */ /* 0x000fe20000410000 */
[----:B------:R-:W-:Y:S02]  /*8a70*/  ISETP.GT.AND P3, PT, R189, 0x99, PT ;  /* 0x00000099bd00780c */ /* 0x000fe40003f64270 */
[----:B------:R-:W-:Y:S01]  /*8a80*/  FMNMX.FTZ R89, R129, R192, !PT ;  /* 0x000000c081597209 */ /* 0x000fe20007810000 */
[----:B------:R-:W0:Y:S01]  /*8a90*/  MUFU.TANH R104, R104 ;  /* 0x0000006800687308 */ /* 0x000e220000002400 */
[----:B-1----:R-:W-:-:S02]  /*8aa0*/  FSEL R132, R132, -INF , P2 ;  /* 0xff80000084847808 */ /* 0x002fc40001000000 */
[----:B------:R-:W-:Y:S02]  /*8ab0*/  ISETP.GT.AND P2, PT, R189, 0xa0, PT ;  /* 0x000000a0bd00780c */ /* 0x000fe40003f44270 */
[----:B------:R-:W-:-:S03]  /*8ac0*/  FMNMX.FTZ R192, R132, R89, !PT ;  /* 0x0000005984c07209 */ /* 0x000fc60007810000 */
[----:B------:R-:W1:Y:S01]  /*8ad0*/  MUFU.TANH R105, R105 ;  /* 0x0000006900697308 */ /* 0x000e620000002400 */
[----:B--2---:R-:W-:Y:S02]  /*8ae0*/  FSEL R133, R133, -INF , P3 ;  /* 0xff80000085857808 */ /* 0x004fe40001800000 */
[----:B------:R-:W-:Y:S02]  /*8af0*/  ISETP.GT.AND P3, PT, R189, 0xa1, PT ;  /* 0x000000a1bd00780c */ /* 0x000fe40003f64270 */
[----:B------:R-:W-:Y:S01]  /*8b00*/  FMNMX.FTZ R89, R133, R192, !PT ;  /* 0x000000c085597209 */ /* 0x000fe20007810000 */
[----:B------:R-:W-:Y:S02]  /*8b10*/  FMUL.FTZ R192, R0, R93 ;  /* 0x0000005d00c07220 */ /* 0x000fe40000410000 */
[----:B------:R-:W2:Y:S01]  /*8b20*/  MUFU.TANH R108, R108 ;  /* 0x0000006c006c7308 */ /* 0x000ea20000002400 */
[----:B0-----:R-:W-:Y:S02]  /*8b30*/  FSEL R104, R104, -INF , P2 ;  /* 0xff80000068687808 */ /* 0x001fe40001000000 */
[----:B------:R-:W-:-:S02]  /*8b40*/  ISETP.GT.AND P2, PT, R189, 0xa8, PT ;  /* 0x000000a8bd00780c */ /* 0x000fc40003f44270 */
[----:B------:R-:W-:-:S03]  /*8b50*/  FMNMX.FTZ R92, R104, R89, !PT ;  /* 0x00000059685c7209 */ /* 0x000fc60007810000 */
[----:B------:R-:W0:Y:S01]  /*8b60*/  MUFU.TANH R109, R109 ;  /* 0x0000006d006d7308 */ /* 0x000e220000002400 */
[----:B-1----:R-:W-:Y:S02]  /*8b70*/  FSEL R105, R105, -INF , P3 ;  /* 0xff80000069697808 */ /* 0x002fe40001800000 */
[----:B------:R-:W-:-:S05]  /*8b80*/  ISETP.GT.AND P3, PT, R189, 0xa9, PT ;  /* 0x000000a9bd00780c */ /* 0x000fca0003f64270 */
[----:B------:R-:W1:Y:S01]  /*8b90*/  MUFU.TANH R112, R112 ;  /* 0x0000007000707308 */ /* 0x000e620000002400 */
[----:B--2---:R-:W-:Y:S02]  /*8ba0*/  FSEL R89, R108, -INF , P2 ;  /* 0xff8000006c597808 */ /* 0x004fe40001000000 */
[----:B------:R-:W-:Y:S02]  /*8bb0*/  FMNMX.FTZ R108, R105, R92, !PT ;  /* 0x0000005c696c7209 */ /* 0x000fe40007810000 */
[----:B------:R-:W-:Y:S02]  /*8bc0*/  ISETP.GT.AND P2, PT, R189, 0xb0, PT ;  /* 0x000000b0bd00780c */ /* 0x000fe40003f44270 */
[----:B------:R-:W-:Y:S01]  /*8bd0*/  FMNMX.FTZ R93, R89, R108, !PT ;  /* 0x0000006c595d7209 */ /* 0x000fe20007810000 */
[----:B------:R-:W2:Y:S01]  /*8be0*/  MUFU.TANH R113, R113 ;  /* 0x0000007100717308 */ /* 0x000ea20000002400 */
[----:B0-----:R-:W-:Y:S02]  /*8bf0*/  FSEL R92, R109, -INF , P3 ;  /* 0xff8000006d5c7808 */ /* 0x001fe40001800000 */
[----:B------:R-:W-:-:S02]  /*8c00*/  ISETP.GT.AND P3, PT, R189, 0xb1, PT ;  /* 0x000000b1bd00780c */ /* 0x000fc40003f64270 */
[----:B------:R-:W-:-:S03]  /*8c10*/  FMNMX.FTZ R109, R92, R93, !PT ;  /* 0x0000005d5c6d7209 */ /* 0x000fc60007810000 */
[----:B------:R-:W0:Y:S01]  /*8c20*/  MUFU.TANH R116, R116 ;  /* 0x0000007400747308 */ /* 0x000e220000002400 */
[----:B-1----:R-:W-:Y:S01]  /*8c30*/  FSEL R96, R112, -INF , P2 ;  /* 0xff80000070607808 */ /* 0x002fe20001000000 */
[----:B------:R-:W-:Y:S01]  /*8c40*/  FMUL.FTZ R112, R0, R97 ;  /* 0x0000006100707220 */ /* 0x000fe20000410000 */
[----:B------:R-:W-:Y:S01]  /*8c50*/  ISETP.GT.AND P2, PT, R189, 0xb8, PT ;  /* 0x000000b8bd00780c */ /* 0x000fe20003f44270 */
[----:B------:R-:W-:Y:S02]  /*8c60*/  WARPGROUP.DEPBAR.LE gsb0, 0x0 ;  /* 0x00008000000079c5 */ /* 0x000fe40000010000 */
[----:B------:R-:W-:Y:S01]  /*8c70*/  FMNMX.FTZ R108, R96, R109, !PT ;  /* 0x0000006d606c7209 */ /* 0x000fe20007810000 */
[----:B------:R-:W-:Y:S01]  /*8c80*/  WARPGROUP.ARRIVE ;  /* 0x00000000000079c5 */ /* 0x000fe20000000000 */
[----:B------:R-:W1:Y:S01]  /*8c90*/  MUFU.TANH R117, R117 ;  /* 0x0000007500757308 */ /* 0x000e620000002400 */
[----:B--2---:R-:W-:Y:S01]  /*8ca0*/  FSEL R93, R113, -INF , P3 ;  /* 0xff800000715d7808 */ /* 0x004fe20001800000 */
[----:B------:R-:W-:Y:S01]  /*8cb0*/  FMUL.FTZ R113, R0, R100 ;  /* 0x0000006400717220 */ /* 0x000fe20000410000 */
[----:B------:R-:W-:-:S02]  /*8cc0*/  ISETP.GT.AND P3, PT, R189, 0xb9, PT ;  /* 0x000000b9bd00780c */ /* 0x000fc40003f64270 */
[----:B------:R-:W-:Y:S01]  /*8cd0*/  FMNMX.FTZ R194, R93, R108, !PT ;  /* 0x0000006c5dc27209 */ /* 0x000fe20007810000 */
[----:B------:R-:W-:Y:S01]  /*8ce0*/  QGMMA.64x128x32.F32.E4M3.E4M3 R24, R216, gdesc[UR4], R24, gsb0 ;  /* 0x01e00004d8187df3 */ /* 0x000fe20008000818 */
[----:B------:R-:W-:Y:S01]  /*8cf0*/  UIADD3 UR6, UR11, 0x300, URZ ;  /* 0x000003000b067890 */ /* 0x000fe2000fffe03f */
[----:B------:R-:W2:Y:S01]  /*8d00*/  MUFU.TANH R88, R88 ;  /* 0x0000005800587308 */ /* 0x000ea20000002400 */
[----:B0-----:R-:W-:Y:S01]  /*8d10*/  FSEL R97, R116, -INF , P2 ;  /* 0xff80000074617808 */ /* 0x001fe20001000000 */
[----:B------:R-:W-:Y:S01]  /*8d20*/  UMOV UR7, 0xc0000010 ;  /* 0xc000001000077882 */ /* 0x000fe20000000000 */
        /* <DEDUP_REMOVED lines=8> */
[----:B------:R-:W-:-:S05]  /*8db0*/  ISETP.GT.AND P2, PT, R189, 0xc8, PT ;  /* 0x000000c8bd00780c */ /* 0x000fca0003f44270 */
[----:B------:R-:W2:Y:S01]  /*8dc0*/  MUFU.TANH R192, R192 ;  /* 0x000000c000c07308 */ /* 0x000ea20000002400 */
[----:B0-----:R-:W-:Y:S02]  /*8dd0*/  FSEL R109, R190, -INF , P3 ;  /* 0xff800000be6d7808 */ /* 0x001fe40001800000 */
[----:B------:R-:W-:-:S05]  /*8de0*/  ISETP.GT.AND P3, PT, R189, 0xc9, PT ;  /* 0x000000c9bd00780c */ /* 0x000fca0003f64270 */
[----:B------:R-:W0:Y:S08]  /*8df0*/  MUFU.TANH R193, R193 ;  /* 0x000000c100c17308 */ /* 0x000e300000002400 */
[----:B------:R3:W4:Y:S08]  /*8e00*/  MUFU.TANH R116, R112 ;  /* 0x0000007000747308 */ /* 0x0007300000002400 */
[----:B------:R5:W4:Y:S01]  /*8e10*/  MUFU.TANH R88, R113 ;  /* 0x0000007100587308 */ /* 0x000b220000002400 */
[----:B---3--:R-:W-:Y:S01]  /*8e20*/  FMNMX.FTZ R112, R100, R117, !PT ;  /* 0x0000007564707209 */ /* 0x008fe20007810000 */
[----:B------:R-:W-:Y:S01]  /*8e30*/  FMUL.FTZ R117, R0, R101 ;  /* 0x0000006500757220 */ /* 0x000fe20000410000 */
[----:B-1----:R-:W-:-:S02]  /*8e40*/  FSEL R101, R191, -INF , P2 ;  /* 0xff800000bf657808 */ /* 0x002fc40001000000 */
[----:B------:R-:W-:Y:S02]  /*8e50*/  FMNMX.FTZ R194, R109, R112, !PT ;  /* 0x000000706dc27209 */ /* 0x000fe40007810000 */
[----:B------:R-:W-:Y:S01]  /*8e60*/  ISETP.GT.AND P2, PT, R189, 0xd0, PT ;  /* 0x000000d0bd00780c */ /* 0x000fe20003f44270 */
[----:B------:R1:W3:Y:S01]  /*8e70*/  MUFU.TANH R190, R117 ;  /* 0x0000007500be7308 */ /* 0x0002e20000002400 */
[----:B--2---:R-:W-:Y:S01]  /*8e80*/  FSEL R112, R192, -INF , P3 ;  /* 0xff800000c0707808 */ /* 0x004fe20001800000 */
[----:B-----5:R-:W-:Y:S01]  /*8e90*/  FMUL.FTZ R113, R0, R110 ;  /* 0x0000006e00717220 */ /* 0x020fe20000410000 */
[----:B------:R-:W-:Y:S02]  /*8ea0*/  FMNMX.FTZ R191, R101, R194, !PT ;  /* 0x000000c265bf7209 */ /* 0x000fe40007810000 */
[----:B------:R-:W-:Y:S02]  /*8eb0*/  ISETP.GT.AND P3, PT, R189, 0xd1, PT ;  /* 0x000000d1bd00780c */ /* 0x000fe40003f64270 */
[----:B0-----:R-:W-:Y:S01]  /*8ec0*/  FSEL R110, R193, -INF , P2 ;  /* 0xff800000c16e7808 */ /* 0x001fe20001000000 */
[----:B------:R-:W0:Y:S01]  /*8ed0*/  MUFU.TANH R9, R9 ;  /* 0x0000000900097308 */ /* 0x000e220000002400 */
[----:B------:R-:W-:Y:S01]  /*8ee0*/  FMNMX.FTZ R191, R112, R191, !PT ;  /* 0x000000bf70bf7209 */ /* 0x000fe20007810000 */
[----:B-1----:R-:W-:Y:S01]  /*8ef0*/  FMUL.FTZ R117, R0, R111 ;  /* 0x0000006f00757220 */ /* 0x002fe20000410000 */
[----:B------:R-:W-:-:S02]  /*8f00*/  ISETP.GT.AND P2, PT, R189, 0xd8, PT ;  /* 0x000000d8bd00780c */ /* 0x000fc40003f44270 */
[----:B----4-:R-:W-:Y:S02]  /*8f10*/  FSEL R116, R116, -INF , P3 ;  /* 0xff80000074747808 */ /* 0x010fe40001800000 */
[----:B------:R-:W-:Y:S01]  /*8f20*/  FMNMX.FTZ R191, R110, R191, !PT ;  /* 0x000000bf6ebf7209 */ /* 0x000fe20007810000 */
[----:B------:R-:W1:Y:S01]  /*8f30*/  MUFU.TANH R10, R10 ;  /* 0x0000000a000a7308 */ /* 0x000e620000002400 */
[----:B------:R-:W-:Y:S02]  /*8f40*/  FSEL R111, R88, -INF , P2 ;  /* 0xff800000586f7808 */ /* 0x000fe40001000000 */
[C---:B------:R-:W-:Y:S01]  /*8f50*/  ISETP.GT.AND P3, PT, R189.reuse, 0xd9, PT ;  /* 0x000000d9bd00780c */ /* 0x040fe20003f64270 */
[----:B------:R-:W-:Y:S01]  /*8f60*/  VIADD R189, R189, 0x8 ;  /* 0x00000008bdbd7836 */ /* 0x000fe20000000000 */
[----:B------:R-:W-:Y:S02]  /*8f70*/  FMNMX.FTZ R88, R116, R191, !PT ;  /* 0x000000bf74587209 */ /* 0x000fe40007810000 */
[----:B---3--:R-:W-:Y:S01]  /*8f80*/  FSEL R190, R190, -INF , P3 ;  /* 0xff800000bebe7808 */ /* 0x008fe20001800000 */
[----:B------:R-:W2:Y:S01]  /*8f90*/  MUFU.TANH R13, R13 ;  /* 0x0000000d000d7308 */ /* 0x000ea20000002400 */
[----:B------:R-:W-:-:S02]  /*8fa0*/  FMNMX.FTZ R191, R111, R88, !PT ;  /* 0x000000586fbf7209 */ /* 0x000fc40007810000 */
[C---:B------:R-:W-:Y:S02]  /*8fb0*/  ISETP.GT.AND P3, PT, R189.reuse, RZ, PT ;  /* 0x000000ffbd00720c */ /* 0x040fe40003f64270 */
[----:B------:R-:W-:Y:S02]  /*8fc0*/  FMNMX.FTZ R191, R190, R191, !PT ;  /* 0x000000bfbebf7209 */ /* 0x000fe40007810000 */
[----:B------:R-:W-:Y:S01]  /*8fd0*/  ISETP.GT.AND P4, PT, R189, 0x1, PT ;  /* 0x00000001bd00780c */ /* 0x000fe20003f84270 */
[----:B------:R-:W3:Y:S01]  /*8fe0*/  MUFU.TANH R14, R14 ;  /* 0x0000000e000e7308 */ /* 0x000ee20000002400 */
[----:B0-----:R-:W-:Y:S01]  /*8ff0*/  FSEL R9, R9, -INF , P3 ;  /* 0xff80000009097808 */ /* 0x001fe20001800000 */
[----:B------:R-:W0:Y:S01]  /*9000*/  SHFL.BFLY PT, R88, R191, 0x2, 0x1f ;  /* 0x0c401f00bf587f89 */ /* 0x000e2200000e0000 */
[----:B------:R-:W-:Y:S02]  /*9010*/  ISETP.GT.AND P3, PT, R189, 0x8, PT ;  /* 0x00000008bd00780c */ /* 0x000fe40003f64270 */
[----:B-1----:R-:W-:-:S02]  /*9020*/  FSEL R10, R10, -INF , P4 ;  /* 0xff8000000a0a7808 */ /* 0x002fc40002000000 */
[----:B------:R-:W-:Y:S01]  /*9030*/  FMNMX.FTZ R195, R9, R6, !PT ;  /* 0x0000000609c37209 */ /* 0x000fe20007810000 */
[----:B------:R-:W1:Y:S01]  /*9040*/  MUFU.TANH R21, R21 ;  /* 0x0000001500157308 */ /* 0x000e620000002400 */
[----:B------:R-:W-:Y:S02]  /*9050*/  ISETP.GT.AND P4, PT, R189, 0x9, PT ;  /* 0x00000009bd00780c */ /* 0x000fe40003f84270 */
[----:B--2---:R-:W-:Y:S02]  /*9060*/  FSEL R13, R13, -INF , P3 ;  /* 0xff8000000d0d7808 */ /* 0x004fe40001800000 */
[----:B------:R-:W-:-:S03]  /*9070*/  ISETP.GT.AND P3, PT, R189, 0x10, PT ;  /* 0x00000010bd00780c */ /* 0x000fc60003f64270 */
[----:B------:R-:W2:Y:S01]  /*9080*/  MUFU.TANH R184, R184 ;  /* 0x000000b800b87308 */ /* 0x000ea20000002400 */
[----:B---3--:R-:W-:Y:S02]  /*9090*/  FSEL R14, R14, -INF , P4 ;  /* 0xff8000000e0e7808 */ /* 0x008fe40002000000 */
[----:B------:R-:W-:-:S05]  /*90a0*/  ISETP.GT.AND P4, PT, R189, 0x11, PT ;  /* 0x00000011bd00780c */ /* 0x000fca0003f84270 */
[----:B------:R-:W3:Y:S01]  /*90b0*/  MUFU.TANH R187, R187 ;  /* 0x000000bb00bb7308 */ /* 0x000ee20000002400 */
[----:B-1----:R-:W-:Y:S02]  /*90c0*/  FSEL R21, R21, -INF , P3 ;  /* 0xff80000015157808 */ /* 0x002fe40001800000 */
[----:B0-----:R-:W-:Y:S02]  /*90d0*/  FMNMX.FTZ R88, R191, R88, !PT ;  /* 0x00000058bf587209 */ /* 0x001fe40007810000 */
[----:B------:R-:W-:-:S03]  /*90e0*/  ISETP.GT.AND P3, PT, R189, 0x18, PT ;  /* 0x00000018bd00780c */ /* 0x000fc60003f64270 */
[----:B------:R-:W0:Y:S01]  /*90f0*/  SHFL.BFLY PT, R191, R88, 0x1, 0x1f ;  /* 0x0c201f0058bf7f89 */ /* 0x000e2200000e0000 */
        /* <DEDUP_REMOVED lines=8> */
[----:B------:R-:W-:Y:S01]  /*9180*/  ISETP.GT.AND P4, PT, R189, 0x21, PT ;  /* 0x00000021bd00780c */ /* 0x000fe20003f84270 */
[----:B------:R-:W-:Y:S02]  /*9190*/  WARPGROUP.DEPBAR.LE gsb0, 0x0 ;  /* 0x00008000000079c5 */ /* 0x000fe40000010000 */
[----:B------:R-:W-:Y:S01]  /*91a0*/  WARPGROUP.ARRIVE ;  /* 0x00000000000079c5 */ /* 0x000fe20000000000 */
[----:B0-----:R-:W-:Y:S01]  /*91b0*/  FMNMX.FTZ R88, R88, R191, !PT ;  /* 0x000000bf58587209 */ /* 0x001fe20007810000 */
[----:B------:R-:W-:Y:S01]  /*91c0*/  IMAD.U32 R191, RZ, RZ, UR10 ;  /* 0x0000000affbf7e24 */ /* 0x000fe2000f8e00ff */
[----:B------:R-:W0:Y:S01]  /*91d0*/  MUFU.TANH R174, R174 ;  /* 0x000000ae00ae7308 */ /* 0x000e220000002400 */
[----:B--2---:R-:W-:-:S02]  /*91e0*/  FSEL R170, R170, -INF , P3 ;  /* 0xff800000aaaa7808 */ /* 0x004fc40001800000 */
[C---:B------:R-:W-:Y:S01]  /*91f0*/  FFMA.FTZ R192, R88.reuse, R191, -8 ;  /* 0xc100000058c07423 */ /* 0x040fe200000100bf */
[----:B------:R-:W-:Y:S01]  /*9200*/  FSETP.NEU.FTZ.AND P2, PT, R88, -INF , PT ;  /* 0xff8000005800780b */ /* 0x000fe20003f5d000 */
[----:B------:R-:W-:Y:S01]  /*9210*/  FMUL.FTZ R191, R0, R103 ;  /* 0x0000006700bf7220 */ /* 0x000fe20000410000 */
[----:B------:R-:W-:Y:S01]  /*9220*/  ISETP.GT.AND P3, PT, R189, 0x28, PT ;  /* 0x00000028bd00780c */ /* 0x000fe20003f64270 */
[----:B------:R-:W-:Y:S01]  /*9230*/  QGMMA.64x128x32.F32.E4M3.E4M3 R24, R212, gdesc[UR4], R24, gsb0 ;  /* 0x01e00004d4187df3 */ /* 0x000fe20008000818 */
[----:B------:R-:W-:Y:S01]  /*9240*/  FSEL R103, R192, RZ, P2 ;  /* 0x000000ffc0677208 */ /* 0x000fe20001000000 */
[----:B------:R-:W1:Y:S01]  /*9250*/  MUFU.TANH R175, R175 ;  /* 0x000000af00af7308 */ /* 0x000e620000002400 */
[----:B---3--:R-:W-:Y:S01]  /*9260*/  FSEL R171, R171, -INF , P4 ;  /* 0xff800000abab7808 */ /* 0x008fe20002000000 */
[----:B------:R-:W-:Y:S01]  /*9270*/  UIADD3 UR6, UR11, 0x400, URZ ;  /* 0x000004000b067890 */ /* 0x000fe2000fffe03f */
[----:B------:R-:W-:Y:S01]  /*9280*/  ISETP.GT.AND P4, PT, R189, 0x29, PT ;  /* 0x00000029bd00780c */ /* 0x000fe20003f84270 */
        /* <DEDUP_REMOVED lines=8> */
[----:B------:R-:W2:Y:S01]  /*9310*/  MUFU.TANH R178, R178 ;  /* 0x000000b200b27308 */ /* 0x000ea20000002400 */
[----:B0-----:R-:W-:Y:S01]  /*9320*/  FSEL R174, R174, -INF , P3 ;  /* 0xff800000aeae7808 */ /* 0x001fe20001800000 */
[--C-:B------:R-:W-:Y:S01]  /*9330*/  FFMA.FTZ R192, R129, UR10, -R103.reuse ;  /* 0x0000000a81c07c23 */ /* 0x100fe20008010867 */
[----:B------:R-:W-:Y:S01]  /*9340*/  FMNMX.FTZ R195, R13, R186, !PT ;  /* 0x000000ba0dc37209 */ /* 0x000fe20007810000 */
[--C-:B------:R-:W-:Y:S01]  /*9350*/  FFMA.FTZ R194, R132, UR10, -R103.reuse ;  /* 0x0000000a84c27c23 */ /* 0x100fe20008010867 */
[----:B------:R-:W-:Y:S01]  /*9360*/  ISETP.GT.AND P3, PT, R189, 0x30, PT ;  /* 0x00000030bd00780c */ /* 0x000fe20003f64270 */
[----:B------:R-:W-:Y:S01]  /*9370*/  UMOV UR7, 0xc0000010 ;  /* 0xc000001000077882 */ /* 0x000fe20000000000 */
[----:B------:R-:W-:Y:S01]  /*9380*/  FMNMX.FTZ R186, R14, R195, !PT ;  /* 0x000000c30eba7209 */ /* 0x000fe20007810000 */
[----:B------:R-:W0:Y:S01]  /*9390*/  MUFU.TANH R179, R179 ;  /* 0x000000b300b37308 */ /* 0x000e220000002400 */
[----:B-1----:R-:W-:Y:S01]  /*93a0*/  FSEL R175, R175, -INF , P4 ;  /* 0xff800000afaf7808 */ /* 0x002fe20002000000 */
[--C-:B------:R-:W-:Y:S01]  /*93b0*/  FFMA.FTZ R128, R128, UR10, -R103.reuse ;  /* 0x0000000a80807c23 */ /* 0x100fe20008010867 */
[----:B------:R-:W-:Y:S01]  /*93c0*/  FMNMX.FTZ R195, R21, R186, !PT ;  /* 0x000000ba15c37209 */ /* 0x000fe20007810000 */
[--C-:B------:R-:W-:Y:S01]  /*93d0*/  FFMA.FTZ R168, R168, UR10, -R103.reuse ;  /* 0x0000000aa8a87c23 */ /* 0x100fe20008010867 */
[----:B------:R-:W-:Y:S01]  /*93e0*/  ISETP.GT.AND P4, PT, R189, 0x31, PT ;  /* 0x00000031bd00780c */ /* 0x000fe20003f84270 */
[--C-:B------:R-:W-:Y:S01]  /*93f0*/  FFMA.FTZ R169, R169, UR10, -R103.reuse ;  /* 0x0000000aa9a97c23 */ /* 0x100fe20008010867 */
[----:B------:R-:W-:Y:S01]  /*9400*/  FMNMX.FTZ R186, R184, R195, !PT ;  /* 0x000000c3b8ba7209 */ /* 0x000fe20007810000 */
[----:B------:R-:W1:Y:S01]  /*9410*/  MUFU.TANH R182, R182 ;  /* 0x000000b600b67308 */ /* 0x000e620000002400 */
[----:B--2---:R-:W-:Y:S01]  /*9420*/  FSEL R178, R178, -INF , P3 ;  /* 0xff800000b2b27808 */ /* 0x004fe20001800000 */
[--C-:B------:R-:W-:Y:S01]  /*9430*/  FFMA.FTZ R172, R172, UR10, -R103.reuse ;  /* 0x0000000aacac7c23 */ /* 0x100fe20008010867 */
[----:B------:R-:W-:Y:S01]  /*9440*/  FMNMX.FTZ R195, R187, R186, !PT ;  /* 0x000000babbc37209 */ /* 0x000fe20007810000 */
[--C-:B------:R-:W-:Y:S01]  /*9450*/  FFMA.FTZ R173, R173, UR10, -R103.reuse ;  /* 0x0000000aadad7c23 */ /* 0x100fe20008010867 */
[----:B------:R-:W-:Y:S01]  /*9460*/  ISETP.GT.AND P3, PT, R189, 0x38, PT ;  /* 0x00000038bd00780c */ /* 0x000fe20003f64270 */
        /* <DEDUP_REMOVED lines=8> */
[--C-:B------:R-:W-:Y:S01]  /*94f0*/  FFMA.FTZ R181, R181, UR10, -R103.reuse ;  /* 0x0000000ab5b57c23 */ /* 0x100fe20008010867 */
        /* <DEDUP_REMOVED lines=36> */
[----:B------:R-:W-:Y:S01]  /*9740*/  ISETP.GT.AND P3, PT, R189, 0x50, PT ;  /* 0x00000050bd00780c */ /* 0x000fe20003f64270 */
[--C-:B------:R-:W-:Y:S01]  /*9750*/  FFMA.FTZ R145, R145, UR10, -R103.reuse ;  /* 0x0000000a91917c23 */ /* 0x100fe20008010867 */
[----:B------:R-:W-:Y:S01]  /*9760*/  FMNMX.FTZ R186, R158, R195, !PT ;  /* 0x000000c39eba7209 */ /* 0x000fe20007810000 */
[--C-:B------:R-:W-:Y:S01]  /*9770*/  FFMA.FTZ R148, R148, UR10, -R103.reuse ;  /* 0x0000000a94947c23 */ /* 0x100fe20008010867 */
[----:B------:R-:W-:-:S01]  /*9780*/  FFMA.FTZ R149, R149, UR10, -R103 ;  /* 0x0000000a95957c23 */ /* 0x000fc20008010867 */
[----:B------:R-:W2:Y:S01]  /*9790*/  MUFU.TANH R163, R163 ;  /* 0x000000a300a37308 */ /* 0x000ea20000002400 */
[----:B0-----:R-:W-:Y:S01]  /*97a0*/  FSEL R159, R159, -INF , P4 ;  /* 0xff8000009f9f7808 */ /* 0x001fe20002000000 */
[--C-:B------:R-:W-:Y:S01]  /*97b0*/  FFMA.FTZ R120, R120, UR10, -R103.reuse ;  /* 0x0000000a78787c23 */ /* 0x100fe20008010867 */
[----:B------:R-:W-:Y:S01]  /*97c0*/  ISETP.GT.AND P4, PT, R189, 0x51, PT ;  /* 0x00000051bd00780c */ /* 0x000fe20003f84270 */
[--C-:B------:R-:W-:Y:S01]  /*97d0*/  FFMA.FTZ R121, R121, UR10, -R103.reuse ;  /* 0x0000000a79797c23 */ /* 0x100fe20008010867 */
[----:B------:R-:W-:Y:S01]  /*97e0*/  FMNMX.FTZ R195, R159, R186, !PT ;  /* 0x000000ba9fc37209 */ /* 0x000fe20007810000 */
[--C-:B------:R-:W-:Y:S01]  /*97f0*/  FFMA.FTZ R124, R124, UR10, -R103.reuse ;  /* 0x0000000a7c7c7c23 */ /* 0x100fe20008010867 */
[----:B------:R-:W-:-:S01]  /*9800*/  FFMA.FTZ R125, R125, UR10, -R103 ;  /* 0x0000000a7d7d7c23 */ /* 0x000fc20008010867 */
[----:B------:R-:W0:Y:S01]  /*9810*/  MUFU.TANH R166, R166 ;  /* 0x000000a600a67308 */ /* 0x000e220000002400 */
[----:B-1----:R-:W-:Y:S01]  /*9820*/  FSEL R162, R162, -INF , P3 ;  /* 0xff800000a2a27808 */ /* 0x002fe20001800000 */
[--C-:B------:R-:W-:Y:S01]  /*9830*/  FFMA.FTZ R7, R7, UR10, -R103.reuse ;  /* 0x0000000a07077c23 */ /* 0x100fe20008010867 */
[----:B------:R-:W-:Y:S01]  /*9840*/  ISETP.GT.AND P3, PT, R189, 0x58, PT ;  /* 0x00000058bd00780c */ /* 0x000fe20003f64270 */
[--C-:B------:R-:W-:Y:S01]  /*9850*/  FFMA.FTZ R133, R133, UR10, -R103.reuse ;  /* 0x0000000a85857c23 */ /* 0x100fe20008010867 */
[----:B------:R-:W-:Y:S01]  /*9860*/  FMNMX.FTZ R186, R162, R195, !PT ;  /* 0x000000c3a2ba7209 */ /* 0x000fe20007810000 */
[--C-:B------:R-:W-:Y:S01]  /*9870*/  FFMA.FTZ R105, R105, UR10, -R103.reuse ;  /* 0x0000000a69697c23 */ /* 0x100fe20008010867 */
[----:B------:R-:W-:-:S01]  /*9880*/  FFMA.FTZ R93, R93, UR10, -R103 ;  /* 0x0000000a5d5d7c23 */ /* 0x000fc20008010867 */
        /* <DEDUP_REMOVED lines=10> */
[----:B------:R-:W-:Y:S01]  /*9930*/  FFMA.FTZ R111, R111, UR10, -R103 ;  /* 0x0000000a6f6f7c23 */ /* 0x000fe20008010867 */
[----:B------:R-:W-:-:S02]  /*9940*/  ISETP.GT.AND P3, PT, R189, 0x60, PT ;  /* 0x00000060bd00780c */ /* 0x000fc40003f64270 */
        /* <DEDUP_REMOVED lines=14> */
[----:B-1----:R-:W-:Y:S01]  /*9a30*/  FSEL R142, R142, -INF , P3 ;  /* 0xff8000008e8e7808 */ /* 0x002fe20001800000 */
[----:B------:R-:W-:Y:S02]  /*9a40*/  WARPGROUP.DEPBAR.LE gsb0, 0x0 ;  /* 0x00008000000079c5 */ /* 0x000fe40000010000 */
[----:B------:R-:W-:Y:S01]  /*9a50*/  ISETP.GT.AND P3, PT, R189, 0x70, PT ;  /* 0x00000070bd00780c */ /* 0x000fe20003f64270 */
[----:B------:R-:W-:Y:S01]  /*9a60*/  WARPGROUP.ARRIVE ;  /* 0x00000000000079c5 */ /* 0x000fe20000000000 */
[----:B------:R-:W-:Y:S02]  /*9a70*/  FMNMX.FTZ R186, R142, R195, !PT ;  /* 0x000000c38eba7209 */ /* 0x000fe40007810000 */
[----:B------:R-:W1:Y:S01]  /*9a80*/  MUFU.TANH R147, R147 ;  /* 0x0000009300937308 */ /* 0x000e620000002400 */
[----:B--2---:R-:W-:Y:S02]  /*9a90*/  FSEL R143, R143, -INF , P4 ;  /* 0xff8000008f8f7808 */ /* 0x004fe40002000000 */
[----:B------:R-:W-:Y:S01]  /*9aa0*/  ISETP.GT.AND P4, PT, R189, 0x71, PT ;  /* 0x00000071bd00780c */ /* 0x000fe20003f84270 */
[----:B------:R-:W-:Y:S01]  /*9ab0*/  QGMMA.64x128x32.F32.E4M3.E4M3 R24, R208, gdesc[UR4], R24, gsb0 ;  /* 0x01e00004d0187df3 */ /* 0x000fe20008000818 */
[----:B------:R-:W-:Y:S01]  /*9ac0*/  FMNMX.FTZ R195, R143, R186, !PT ;  /* 0x000000ba8fc37209 */ /* 0x000fe20007810000 */
[----:B------:R-:W-:-:S02]  /*9ad0*/  UIADD3 UR6, UR11, 0x500, URZ ;  /* 0x000005000b067890 */ /* 0x000fc4000fffe03f */
        /* <DEDUP_REMOVED lines=70> */
[----:B--2---:R-:W-:Y:S01]  /*9f40*/  FSEL R115, R115, -INF , P4 ;  /* 0xff80000073737808 */ /* 0x004fe20002000000 */
[----:B------:R-:W-:Y:S02]  /*9f50*/  WARPGROUP.DEPBAR.LE gsb0, 0x0 ;  /* 0x00008000000079c5 */ /* 0x000fe40000010000 */
[----:B------:R-:W-:Y:S01]  /*9f60*/  ISETP.GT.AND P4, PT, R189, 0xb9, PT ;  /* 0x000000b9bd00780c */ /* 0x000fe20003f84270 */
[----:B------:R-:W-:Y:S01]  /*9f70*/  WARPGROUP.ARRIVE ;  /* 0x00000000000079c5 */ /* 0x000fe20000000000 */
[----:B------:R-:W-:Y:S02]  /*9f80*/  FMNMX.FTZ R195, R115, R186, !PT ;  /* 0x000000ba73c37209 */ /* 0x000fe40007810000 */
[----:B------:R-:W2:Y:S01]  /*9f90*/  MUFU.TANH R90, R90 ;  /* 0x0000005a005a7308 */ /* 0x000ea20000002400 */
[----:B0-----:R-:W-:Y:S02]  /*9fa0*/  FSEL R132, R118, -INF , P3 ;  /* 0xff80000076847808 */ /* 0x001fe40001800000 */
[----:B------:R-:W-:Y:S01]  /*9fb0*/  ISETP.GT.AND P3, PT, R189, 0xc0, PT ;  /* 0x000000c0bd00780c */ /* 0x000fe20003f64270 */
[----:B------:R-:W-:Y:S01]  /*9fc0*/  QGMMA.64x128x32.F32.E4M3.E4M3 R24, R204, gdesc[UR4], R24, gsb0 ;  /* 0x01e00004cc187df3 */ /* 0x000fe20008000818 */
[----:B------:R-:W-:Y:S01]  /*9fd0*/  FMNMX.FTZ R186, R132, R195, !PT ;  /* 0x000000c384ba7209 */ /* 0x000fe20007810000 */
[----:B------:R-:W-:-:S02]  /*9fe0*/  UIADD3 UR6, UR11, 0x600, URZ ;  /* 0x000006000b067890 */ /* 0x000fc4000fffe03f */
[----:B------:R-:W0:Y:S01]  /*9ff0*/  MUFU.TANH R91, R91 ;  /* 0x0000005b005b7308 */ /* 0x000e220000002400 */
[----:B-1----:R-:W-:Y:S01]  /*a000*/  FSEL R119, R119, -INF , P4 ;  /* 0xff80000077777808 */ /* 0x002fe20002000000 */
[----:B------:R-:W-:Y:S01]  /*a010*/  UMOV UR7, 0xc0000010 ;  /* 0xc000001000077882 */ /* 0x000fe20000000000 */
[----:B------:R-:W-:Y:S02]  /*a020*/  ISETP.GT.AND P4, PT, R189, 0xc1, PT ;  /* 0x000000c1bd00780c */ /* 0x000fe40003f84270 */
[----:B------:R-:W-:-:S03]  /*a030*/  FMNMX.FTZ R195, R119, R186, !PT ;  /* 0x000000ba77c37209 */ /* 0x000fc60007810000 */
[----:B------:R-:W-:Y:S01]  /*a040*/  MUFU.TANH R94, R94 ;  /* 0x0000005e005e7308 */ /* 0x000fe20000002400 */
[----:B--2---:R-:W-:Y:S02]  /*a050*/  FSEL R90, R90, -INF , P3 ;  /* 0xff8000005a5a7808 */ /* 0x004fe40001800000 */
[----:B------:R-:W-:Y:S02]  /*a060*/  ISETP.GT.AND P3, PT, R189, 0xc8, PT ;  /* 0x000000c8bd00780c */ /* 0x000fe40003f64270 */
[----:B------:R-:W-:-:S03]  /*a070*/  FMNMX.FTZ R186, R90, R195, !PT ;  /* 0x000000c35aba7209 */ /* 0x000fc60007810000 */
[----:B------:R-:W1:Y:S01]  /*a080*/  MUFU.TANH R95, R95 ;  /* 0x0000005f005f7308 */ /* 0x000e620000002400 */
[----:B0-----:R-:W-:Y:S02]  /*a090*/  FSEL R91, R91, -INF , P4 ;  /* 0xff8000005b5b7808 */ /* 0x001fe40002000000 */
[----:B------:R-:W-:Y:S02]  /*a0a0*/  ISETP.GT.AND P4, PT, R189, 0xc9, PT ;  /* 0x000000c9bd00780c */ /* 0x000fe40003f84270 */
[----:B------:R-:W-:-:S03]  /*a0b0*/  FMNMX.FTZ R195, R91, R186, !PT ;  /* 0x000000ba5bc37209 */ /* 0x000fc60007810000 */
[----:B------:R-:W0:Y:S08]  /*a0c0*/  MUFU.TANH R98, R98 ;  /* 0x0000006200627308 */ /* 0x000e300000002400 */
[----:B------:R-:W2:Y:S01]  /*a0d0*/  MUFU.TANH R99, R99 ;  /* 0x0000006300637308 */ /* 0x000ea20000002400 */
[----:B-1----:R-:W-:Y:S02]  /*a0e0*/  FSEL R95, R95, -INF , P4 ;  /* 0xff8000005f5f7808 */ /* 0x002fe40002000000 */
[----:B------:R-:W-:-:S05]  /*a0f0*/  ISETP.GT.AND P4, PT, R189, 0xd1, PT ;  /* 0x000000d1bd00780c */ /* 0x000fca0003f84270 */
[----:B------:R1:W-:Y:S08]  /*a100*/  MUFU.EX2 R114, R192 ;  /* 0x000000c000727308 */ /* 0x0003f00000000800 */
[----:B------:R-:W3:Y:S01]  /*a110*/  MUFU.TANH R102, R102 ;  /* 0x0000006600667308 */ /* 0x000ee20000002400 */
[----:B-1----:R-:W-:-:S01]  /*a120*/  FFMA.FTZ R192, R104, UR10, -R103 ;  /* 0x0000000a68c07c23 */ /* 0x002fc20008010867 */
[----:B------:R-:W-:-:S02]  /*a130*/  FSEL R104, R94, -INF , P3 ;  /* 0xff8000005e687808 */ /* 0x000fc40001800000 */
[----:B------:R-:W-:Y:S02]  /*a140*/  ISETP.GT.AND P3, PT, R189, 0xd0, PT ;  /* 0x000000d0bd00780c */ /* 0x000fe40003f64270 */
[----:B------:R-:W-:Y:S02]  /*a150*/  FMNMX.FTZ R186, R104, R195, !PT ;  /* 0x000000c368ba7209 */ /* 0x000fe40007810000 */
[----:B------:R-:W1:Y:S01]  /*a160*/  MUFU.TANH R191, R191 ;  /* 0x000000bf00bf7308 */ /* 0x000e620000002400 */
[----:B0-----:R-:W-:Y:S02]  /*a170*/  FSEL R98, R98, -INF , P3 ;  /* 0xff80000062627808 */ /* 0x001fe40001800000 */
[----:B------:R-:W-:Y:S02]  /*a180*/  FMNMX.FTZ R195, R95, R186, !PT ;  /* 0x000000ba5fc37209 */ /* 0x000fe40007810000 */
[----:B------:R-:W-:Y:S02]  /*a190*/  ISETP.GT.AND P3, PT, R189, 0xd8, PT ;  /* 0x000000d8bd00780c */ /* 0x000fe40003f64270 */
[----:B--2---:R-:W-:Y:S01]  /*a1a0*/  FSEL R99, R99, -INF , P4 ;  /* 0xff80000063637808 */ /* 0x004fe20002000000 */
[----:B------:R0:W-:Y:S01]  /*a1b0*/  MUFU.EX2 R94, R192 ;  /* 0x000000c0005e7308 */ /* 0x0001e20000000800 */
[----:B------:R-:W-:Y:S01]  /*a1c0*/  ISETP.GT.AND P4, PT, R189, 0xd9, PT ;  /* 0x000000d9bd00780c */ /* 0x000fe20003f84270 */
[----:B------:R-:W-:Y:S01]  /*a1d0*/  FFMA.FTZ R189, R92, UR10, -R103 ;  /* 0x0000000a5cbd7c23 */ /* 0x000fe20008010867 */
[----:B---3--:R-:W-:-:S05]  /*a1e0*/  FSEL R186, R102, -INF , P3 ;  /* 0xff80000066ba7808 */ /* 0x008fca0001800000 */
[----:B------:R2:W-:Y:S01]  /*a1f0*/  MUFU.EX2 R118, R194 ;  /* 0x000000c200767308 */ /* 0x0005e20000000800 */
[----:B0-----:R-:W-:Y:S01]  /*a200*/  FMNMX.FTZ R192, R98, R195, !PT ;  /* 0x000000c362c07209 */ /* 0x001fe20007810000 */
[----:B------:R-:W-:Y:S01]  /*a210*/  FFMA.FTZ R195, R116, UR10, -R103 ;  /* 0x0000000a74c37c23 */ /* 0x000fe20008010867 */
[----:B-1----:R-:W-:Y:S01]  /*a220*/  FSEL R191, R191, -INF , P4 ;  /* 0xff800000bfbf7808 */ /* 0x002fe20002000000 */
[----:B------:R-:W-:-:S04]  /*a230*/  IMAD.U32 R116, RZ, RZ, UR10 ;  /* 0x0000000aff747e24 */ /* 0x000fc8000f8e00ff */
[----:B------:R-:W-:Y:S01]  /*a240*/  MUFU.EX2 R128, R128 ;  /* 0x0000008000807308 */ /* 0x000fe20000000800 */
[----:B--2---:R-:W-:-:S01]  /*a250*/  FFMA.FTZ R194, R89, UR10, -R103 ;  /* 0x0000000a59c27c23 */ /* 0x004fc20008010867 */
[----:B------:R-:W-:-:S04]  /*a260*/  FMNMX.FTZ R89, R99, R192, !PT ;  /* 0x000000c063597209 */ /* 0x000fc80007810000 */
[----:B------:R-:W-:Y:S02]  /*a270*/  FMNMX.FTZ R92, R186, R89, !PT ;  /* 0x00000059ba5c7209 */ /* 0x000fe40007810000 */
[----:B------:R-:W-:Y:S02]  /*a280*/  MUFU.EX2 R193, R193 ;  /* 0x000000c100c17308 */ /* 0x000fe40000000800 */
[----:B------:R-:W-:Y:S01]  /*a290*/  FMNMX.FTZ R89, R191, R92, !PT ;  /* 0x0000005cbf597209 */ /* 0x000fe20007810000 */
[--C-:B------:R-:W-:Y:S01]  /*a2a0*/  FFMA.FTZ R92, R96, UR10, -R103.reuse ;  /* 0x0000000a605c7c23 */ /* 0x100fe20008010867 */
[----:B------:R-:W-:-:S01]  /*a2b0*/  FFMA.FTZ R96, R97, UR10, -R103 ;  /* 0x0000000a61607c23 */ /* 0x000fc20008010867 */
[--C-:B------:R-:W-:Y:S01]  /*a2c0*/  FFMA.FTZ R97, R108, UR10, -R103.reuse ;  /* 0x0000000a6c617c23 */ /* 0x100fe20008010867 */
[----:B------:R-:W-:-:S01]  /*a2d0*/  FFMA.FTZ R108, R112, UR10, -R103 ;  /* 0x0000000a706c7c23 */ /* 0x000fc20008010867 */
[----:B------:R-:W0:Y:S01]  /*a2e0*/  SHFL.BFLY PT, R192, R89, 0x2, 0x1f ;  /* 0x0c401f0059c07f89 */ /* 0x000e2200000e0000 */
[----:B------:R-:W-:Y:S01]  /*a2f0*/  FSEL R112, R88, RZ, P2 ;  /* 0x000000ff58707208 */ /* 0x000fe20001000000 */
[----:B------:R-:W-:Y:S01]  /*a300*/  FFMA.FTZ R103, R190, UR10, -R103 ;  /* 0x0000000abe677c23 */ /* 0x000fe20008010867 */
[----:B------:R-:W-:Y:S03]  /*a310*/  MUFU.EX2 R8, R8 ;  /* 0x0000000800087308 */ /* 0x000fe60000000800 */
[----:B------:R-:W-:-:S04]  /*a320*/  FADD.FTZ R5, -R112, R5 ;  /* 0x0000000570057221 */ /* 0x000fc80000010100 */
[----:B------:R-:W-:Y:S01]  /*a330*/  FMUL.FTZ R5, R5, UR10 ;  /* 0x0000000a05057c20 */ /* 0x000fe20008410000 */
[----:B------:R-:W-:Y:S08]  /*a340*/  MUFU.EX2 R112, R103 ;  /* 0x0000006700707308 */ /* 0x000ff00000000800 */
[----:B------:R-:W1:Y:S01]  /*a350*/  MUFU.EX2 R5, R5 ;  /* 0x0000000500057308 */ /* 0x000e620000000800 */
[----:B0-----:R-:W-:-:S07]  /*a360*/  FMNMX.FTZ R192, R89, R192, !PT ;  /* 0x000000c059c07209 */ /* 0x001fce0007810000 */
[----:B------:R-:W-:Y:S01]  /*a370*/  MUFU.EX2 R11, R11 ;  /* 0x0000000b000b7308 */ /* 0x000fe20000000800 */
[----:B------:R-:W0:Y:S07]  /*a380*/  SHFL.BFLY PT, R89, R192, 0x1, 0x1f ;  /* 0x0c201f00c0597f89 */ /* 0x000e2e00000e0000 */
[----:B------:R-:W-:Y:S08]  /*a390*/  MUFU.EX2 R12, R12 ;  /* 0x0000000c000c7308 */ /* 0x000ff00000000800 */
[----:B------:R-:W-:Y:S01]  /*a3a0*/  MUFU.EX2 R15, R15 ;  /* 0x0000000f000f7308 */ /* 0x000fe20000000800 */
[----:B------:R-:W-:-:S02]  /*a3b0*/  WARPGROUP.DEPBAR.LE gsb0, 0x0 ;  /* 0x00008000000079c5 */ /* 0x000fc40000010000 */
[----:B------:R-:W-:-:S05]  /*a3c0*/  WARPGROUP.ARRIVE ;  /* 0x00000000000079c5 */ /* 0x000fca0000000000 */
[----:B------:R-:W-:Y:S01]  /*a3d0*/  MUFU.EX2 R20, R20 ;  /* 0x0000001400147308 */ /* 0x000fe20000000800 */
[----:B------:R-:W-:Y:S01]  /*a3e0*/  QGMMA.64x128x32.F32.E4M3.E4M3 R24, R200, gdesc[UR4], R24, gsb0 ;  /* 0x01e00004c8187df3 */ /* 0x000fe20008000818 */
[----:B0-----:R-:W-:Y:S01]  /*a3f0*/  FMNMX.FTZ R89, R192, R89, !PT ;  /* 0x00000059c0597209 */ /* 0x001fe20007810000 */
[----:B-1----:R-:W-:-:S03]  /*a400*/  FFMA.FTZ R192, R5, R3, R128 ;  /* 0x0000000305c07223 */ /* 0x002fc60000010080 */
[C---:B------:R-:W-:Y:S01]  /*a410*/  FSETP.NEU.FTZ.AND P2, PT, R89.reuse, -INF , PT ;  /* 0xff8000005900780b */ /* 0x040fe20003f5d000 */
[----:B------:R-:W-:-:S01]  /*a420*/  FFMA.FTZ R116, R89, R116, -8 ;  /* 0xc100000059747423 */ /* 0x000fc20000010074 */
[----:B------:R-:W-:Y:S04]  /*a430*/  MUFU.EX2 R185, R185 ;  /* 0x000000b900b97308 */ /* 0x000fe80000000800 */
[----:B------:R-:W-:-:S04]  /*a440*/  FSEL R116, R116, RZ, P2 ;  /* 0x000000ff74747208 */ /* 0x000fc80001000000 */
[----:B------:R-:W-:Y:S01]  /*a450*/  MUFU.EX2 R168, R168 ;  /* 0x000000a800a87308 */ /* 0x000fe20000000800 */
[----:B------:R-:W-:-:S01]  /*a460*/  FFMA.FTZ R103, R187, UR10, -R116 ;  /* 0x0000000abb677c23 */ /* 0x000fc20008010874 */
[----:B------:R-:W-:Y:S01]  /*a470*/  FSEL R187, R89, RZ, P2 ;  /* 0x000000ff59bb7208 */ /* 0x000fe20001000000 */
[----:B------:R-:W-:-:S01]  /*a480*/  FFMA.FTZ R190, R142, UR10, -R116 ;  /* 0x0000000a8ebe7c23 */ /* 0x000fc20008010874 */
[--C-:B------:R-:W-:Y:S01]  /*a490*/  FFMA.FTZ R9, R9, UR10, -R116.reuse ;  /* 0x0000000a09097c23 */ /* 0x100fe20008010874 */
[----:B------:R-:W-:-:S01]  /*a4a0*/  FFMA.FTZ R10, R10, UR10, -R116 ;  /* 0x0000000a0a0a7c23 */ /* 0x000fc20008010874 */
[----:B------:R-:W-:Y:S01]  /*a4b0*/  FFMA.FTZ R13, R13, UR10, -R116 ;  /* 0x0000000a0d0d7c23 */ /* 0x000fe20008010874 */
[----:B------:R-:W-:-:S01]  /*a4c0*/  FADD.FTZ R187, -R187, R6 ;  /* 0x00000006bbbb7221 */ /* 0x000fc20000010100 */
[--C-:B------:R-:W-:Y:S01]  /*a4d0*/  FFMA.FTZ R14, R14, UR10, -R116.reuse ;  /* 0x0000000a0e0e7c23 */ /* 0x100fe20008010874 */
[----:B------:R-:W-:-:S01]  /*a4e0*/  FFMA.FTZ R21, R21, UR10, -R116 ;  /* 0x0000000a15157c23 */ /* 0x000fc20008010874 */
[----:B------:R-:W-:Y:S01]  /*a4f0*/  MUFU.EX2 R9, R9 ;  /* 0x0000000900097308 */ /* 0x000fe20000000800 */
[----:B------:R-:W-:Y:S01]  /*a500*/  FMUL.FTZ R142, R187, UR10 ;  /* 0x0000000abb8e7c20 */ /* 0x000fe20008410000 */
[----:B------:R-:W-:Y:S01]  /*a510*/  FFMA.FTZ R184, R184, UR10, -R116 ;  /* 0x0000000ab8b87c23 */ /* 0x000fe20008010874 */
[----:B------:R-:W-:-:S01]  /*a520*/  FADD.FTZ R187, R193, R192 ;  /* 0x000000c0c1bb7221 */ /* 0x000fc20000010000 */
[--C-:B------:R-:W-:Y:S01]  /*a530*/  FFMA.FTZ R188, R188, UR10, -R116.reuse ;  /* 0x0000000abcbc7c23 */ /* 0x100fe20008010874 */
[----:B------:R-:W-:-:S01]  /*a540*/  FFMA.FTZ R170, R170, UR10, -R116 ;  /* 0x0000000aaaaa7c23 */ /* 0x000fc20008010874 */
[--C-:B------:R-:W-:Y:S01]  /*a550*/  FFMA.FTZ R171, R171, UR10, -R116.reuse ;  /* 0x0000000aabab7c23 */ /* 0x100fe20008010874 */
[----:B------:R-:W-:-:S01]  /*a560*/  FFMA.FTZ R174, R174, UR10, -R116 ;  /* 0x0000000aaeae7c23 */ /* 0x000fc20008010874 */
        /* <DEDUP_REMOVED lines=46> */
[----:B------:R-:W-:-:S02]  /*a850*/  FFMA.FTZ R99, R99, UR10, -R116 ;  /* 0x0000000a63637c23 */ /* 0x000fc40008010874 */
[----:B------:R0:W-:Y:S01]  /*a860*/  MUFU.EX2 R6, R190 ;  /* 0x000000be00067308 */ /* 0x0001e20000000800 */
[----:B-1----:R-:W-:-:S07]  /*a870*/  FADD.FTZ R3, R21, R2 ;  /* 0x0000000215037221 */ /* 0x002fce0000010000 */
[----:B------:R-:W1:Y:S01]  /*a880*/  MUFU.EX2 R103, R103 ;  /* 0x0000006700677308 */ /* 0x000e620000000800 */
[----:B0-----:R-:W-:-:S01]  /*a890*/  FADD.FTZ R190, R8, R187 ;  /* 0x000000bb08be7221 */ /* 0x001fc20000010000 */
[----:B--2---:R-:W-:-:S03]  /*a8a0*/  FADD.FTZ R2, R184, R3 ;  /* 0x00000003b8027221 */ /* 0x004fc60000010000 */
[----:B------:R-:W-:-:S03]  /*a8b0*/  FADD.FTZ R187, R11, R190 ;  /* 0x000000be0bbb7221 */ /* 0x000fc60000010000 */
[----:B------:R-:W0:Y:S01]  /*a8c0*/  MUFU.EX2 R188, R188 ;  /* 0x000000bc00bc7308 */ /* 0x000e220000000800 */
[----:B------:R-:W-:-:S04]  /*a8d0*/  FADD.FTZ R190, R12, R187 ;  /* 0x000000bb0cbe7221 */ /* 0x000fc80000010000 */
[----:B------:R-:W-:-:S03]  /*a8e0*/  FADD.FTZ R187, R15, R190 ;  /* 0x000000be0fbb7221 */ /* 0x000fc60000010000 */
[----:B------:R-:W2:Y:S01]  /*a8f0*/  MUFU.EX2 R170, R170 ;  /* 0x000000aa00aa7308 */ /* 0x000ea20000000800 */
[----:B------:R-:W-:-:S01]  /*a900*/  FADD.FTZ R190, R20, R187 ;  /* 0x000000bb14be7221 */ /* 0x000fc20000010000 */
[----:B-1----:R-:W-:-:S03]  /*a910*/  FADD.FTZ R3, R103, R2 ;  /* 0x0000000267037221 */ /* 0x002fc60000010000 */
[----:B------:R-:W-:-:S03]  /*a920*/  FADD.FTZ R187, R185, R190 ;  /* 0x000000beb9bb7221 */ /* 0x000fc60000010000 */
[----:B------:R-:W1:Y:S01]  /*a930*/  MUFU.EX2 R169, R169 ;  /* 0x000000a900a97308 */ /* 0x000e620000000800 */
[----:B0-----:R-:W-:-:S01]  /*a940*/  FADD.FTZ R3, R188, R3 ;  /* 0x00000003bc037221 */ /* 0x001fc20000010000 */
[----:B------:R-:W-:-:S06]  /*a950*/  FADD.FTZ R2, R168, R187 ;  /* 0x000000bba8027221 */ /* 0x000fcc0000010000 */
[----:B------:R-:W0:Y:S01]  /*a960*/  MUFU.EX2 R171, R171 ;  /* 0x000000ab00ab7308 */ /* 0x000e220000000800 */
[----:B--2---:R-:W-:-:S07]  /*a970*/  FADD.FTZ R190, R170, R3 ;  /* 0x00000003aabe7221 */ /* 0x004fce0000010000 */
[----:B------:R-:W2:Y:S01]  /*a980*/  MUFU.EX2 R172, R172 ;  /* 0x000000ac00ac7308 */ /* 0x000ea20000000800 */
[----:B-1----:R-:W-:-:S07]  /*a990*/  FADD.FTZ R3, R169, R2 ;  /* 0x00000002a9037221 */ /* 0x002fce0000010000 */
[----:B------:R-:W1:Y:S01]  /*a9a0*/  MUFU.EX2 R174, R174 ;  /* 0x000000ae00ae7308 */ /* 0x000e620000000800 */
[----:B0-----:R-:W-:-:S01]  /*a9b0*/  FADD.FTZ R187, R171, R190 ;  /* 0x000000beabbb7221 */ /* 0x001fc20000010000 */
[----:B------:R-:W-:-:S06]  /*a9c0*/  WARPGROUP.DEPBAR.LE gsb0, 0x0 ;  /* 0x00008000000079c5 */ /* 0x000fcc0000010000 */
        /* <DEDUP_REMOVED lines=65> */
[----:B------:R-:W-:-:S02]  /*ade0*/  FFMA.FTZ R117, R129, UR10, -R116 ;  /* 0x0000000a81757c23 */ /* 0x000fc40008010874 */
[----:B------:R-:W-:-:S03]  /*adf0*/  FADD.FTZ R192, R6, R187 ;  /* 0x000000bb06c07221 */ /* 0x000fc60000010000 */
        /* <DEDUP_REMOVED lines=10> */
[----:B------:R-:W-:-:S05]  /*aea0*/  IMAD.U32 R187, RZ, RZ, UR56 ;  /* 0x00000038ffbb7e24 */ /* 0x000fca000f8e00ff */
[----:B------:R-:W-:Y:S01]  /*aeb0*/  @!P1 LEA R187, R187, UR41, 0x3 ;  /* 0x00000029bbbb9c11 */ /* 0x000fe2000f8e18ff */
[----:B------:R-:W2:Y:S01]  /*aec0*/  MUFU.EX2 R148, R148 ;  /* 0x0000009400947308 */ /* 0x000ea20000000800 */
[----:B-1----:R-:W-:-:S07]  /*aed0*/  FADD.FTZ R3, R145, R2 ;  /* 0x0000000291037221 */ /* 0x002fce0000010000 */
[----:B------:R-:W-:Y:S01]  /*aee0*/  MUFU.EX2 R150, R150 ;  /* 0x0000009600967308 */ /* 0x000fe20000000800 */
[----:B0-----:R-:W-:-:S01]  /*aef0*/  FADD.FTZ R129, R147, R192 ;  /* 0x000000c093817221 */ /* 0x001fc20000010000 */
[--C-:B------:R-:W-:Y:S01]  /*af00*/  FFMA.FTZ R192, R115, UR10, -R116.reuse ;  /* 0x0000000a73c07c23 */ /* 0x100fe20008010874 */
[----:B------:R-:W-:-:S05]  /*af10*/  FFMA.FTZ R115, R132, UR10, -R116 ;  /* 0x0000000a84737c23 */ /* 0x000fca0008010874 */
[----:B------:R-:W0:Y:S01]  /*af20*/  MUFU.EX2 R149, R149 ;  /* 0x0000009500957308 */ /* 0x000e220000000800 */
[----:B--2---:R-:W-:-:S07]  /*af30*/  FADD.FTZ R2, R148, R3 ;  /* 0x0000000394027221 */ /* 0x004fce0000010000 */
        /* <DEDUP_REMOVED lines=9> */
[----:B------:R0:W-:Y:S08]  /*afd0*/  MUFU.EX2 R102, R194 ;  /* 0x000000c200667308 */ /* 0x0001f00000000800 */
[----:B------:R-:W2:Y:S01]  /*afe0*/  MUFU.EX2 R126, R126 ;  /* 0x0000007e007e7308 */ /* 0x000ea20000000800 */
[----:B0-----:R-:W-:-:S01]  /*aff0*/  FADD.FTZ R194, R150, R129 ;  /* 0x0000008196c27221 */ /* 0x001fc20000010000 */
[----:B-1----:R-:W-:-:S03]  /*b000*/  FADD.FTZ R2, R124, R3 ;  /* 0x000000037c027221 */ /* 0x002fc60000010000 */
[----:B------:R-:W-:-:S03]  /*b010*/  FADD.FTZ R129, R151, R194 ;  /* 0x000000c297817221 */ /* 0x000fc60000010000 */
[----:B------:R-:W0:Y:S01]  /*b020*/  MUFU.EX2 R125, R125 ;  /* 0x0000007d007d7308 */ /* 0x000e220000000800 */
[----:B------:R-:W-:-:S04]  /*b030*/  FADD.FTZ R132, R122, R129 ;  /* 0x000000817a847221 */ /* 0x000fc80000010000 */
[----:B------:R-:W-:Y:S01]  /*b040*/  FADD.FTZ R129, R123, R132 ;  /* 0x000000847b817221 */ /* 0x000fe20000010000 */
[----:B------:R-:W-:-:S02]  /*b050*/  FFMA.FTZ R132, R119, UR10, -R116 ;  /* 0x0000000a77847c23 */ /* 0x000fc40008010874 */
[----:B------:R-:W1:Y:S01]  /*b060*/  MUFU.EX2 R127, R127 ;  /* 0x0000007f007f7308 */ /* 0x000e620000000800 */
[----:B--2---:R-:W-:-:S07]  /*b070*/  FADD.FTZ R194, R126, R129 ;  /* 0x000000817ec27221 */ /* 0x004fce0000010000 */
[----:B------:R-:W2:Y:S01]  /*b080*/  MUFU.EX2 R7, R7 ;  /* 0x0000000700077308 */ /* 0x000ea20000000800 */
[----:B0-----:R-:W-:-:S07]  /*b090*/  FADD.FTZ R2, R125, R2 ;  /* 0x000000027d027221 */ /* 0x001fce0000010000 */
[----:B------:R-:W0:Y:S01]  /*b0a0*/  MUFU.EX2 R130, R130 ;  /* 0x0000008200827308 */ /* 0x000e220000000800 */
[----:B-1----:R-:W-:-:S07]  /*b0b0*/  FADD.FTZ R3, R127, R194 ;  /* 0x000000c27f037221 */ /* 0x002fce0000010000 */
[----:B------:R-:W1:Y:S01]  /*b0c0*/  MUFU.EX2 R131, R131 ;  /* 0x0000008300837308 */ /* 0x000e620000000800 */
[----:B--2---:R-:W-:-:S04]  /*b0d0*/  FADD.FTZ R119, R7, R2 ;  /* 0x0000000207777221 */ /* 0x004fc80000010000 */
[----:B------:R-:W-:-:S03]  /*b0e0*/  FADD.FTZ R119, R114, R119 ;  /* 0x0000007772777221 */ /* 0x000fc60000010000 */
        /* <DEDUP_REMOVED lines=40> */
[--C-:B------:R-:W-:Y:S01]  /*b370*/  FFMA.FTZ R119, R186, UR10, -R116.reuse ;  /* 0x0000000aba777c23 */ /* 0x100fe20008010874 */
[----:B------:R-:W-:-:S05]  /*b380*/  FFMA.FTZ R116, R191, UR10, -R116 ;  /* 0x0000000abf747c23 */ /* 0x000fca0008010874 */
        /* <DEDUP_REMOVED lines=31> */
[----:B0-----:R-:W-:-:S04]  /*b580*/  FADD.FTZ R3, R111, R2 ;  /* 0x000000026f037221 */ /* 0x001fc80000010000 */
[----:B------:R-:W-:Y:S01]  /*b590*/  FADD.FTZ R3, R112, R3 ;  /* 0x0000000370037221 */ /* 0x000fe20000010000 */
[----:B--2---:R-:W-:-:S04]  /*b5a0*/  FADD.FTZ R186, R119, R186 ;  /* 0x000000ba77ba7221 */ /* 0x004fc80000010000 */
[----:B-1----:R-:W-:Y:S01]  /*b5b0*/  FADD.FTZ R2, R116, R186 ;  /* 0x000000ba74027221 */ /* 0x002fe20000010000 */
[----:B------:R-:W-:Y:S06]  /*b5c0*/  @!P0 BRA `(.L_x_1860) ;  /* 0x0000000000048947 */ /* 0x000fec0003800000 */
[----:B------:R-:W-:Y:S01]  /*b5d0*/  BPT.TRAP 0x1 ;  /* 0x000000040000795c */ /* 0x000fe20000300000 */
.L_x_1860:
[----:B------:R-:W-:Y:S01]  /*b5e0*/  UISETP.GT.AND UP0, UPT, UR55, UR51, UPT ;  /* 0x000000333700728c */ /* 0x000fe2000bf04270 */
[----:B------:R-:W-:Y:S01]  /*b5f0*/  F2FP.SATFINITE.E4M3.F32.PACK_AB_MERGE_C R6, R143, R6, RZ ;  /* 0x000000068f06723e */ /* 0x000fe200048070ff */
[----:B------:R-:W-:Y:S01]  /*b600*/  ULEA UR6, UR57, UR41, 0x3 ;  /* 0x0000002939067291 */ /* 0x000fe2000f8e183f */
[----:B------:R-:W-:Y:S01]  /*b610*/  F2FP.SATFINITE.E4M3.F32.PACK_AB_MERGE_C R8, R11, R8, RZ ;  /* 0x000000080b08723e */ /* 0x000fe200048070ff */
[----:B------:R-:W-:Y:S01]  /*b620*/  UIADD3 UR7, UR55, -0x1, URZ ;  /* 0xffffffff37077890 */ /* 0x000fe2000fffe03f */
[----:B------:R-:W-:Y:S01]  /*b630*/  F2FP.SATFINITE.E4M3.F32.PACK_AB_MERGE_C R13, R14, R13, RZ ;  /* 0x0000000d0e0d723e */ /* 0x000fe200048070ff */
[----:B------:R-:W-:Y:S01]  /*b640*/  UIADD3 UR6, UR6, 0x2e860, URZ ;  /* 0x0002e86006067890 */ /* 0x000fe2000fffe03f */
[----:B------:R-:W-:Y:S01]  /*b650*/  PLOP3.LUT P2, PT, PT, PT, UP0, 0x80, 0x0 ;  /* 0x000000000000781c */ /* 0x000fe20003f4f008 */
        /* <DEDUP_REMOVED lines=121> */
[----:B------:R-:W-:Y:S01]  /*bdf0*/  FMUL.FTZ R87, R87, R142 ;  /* 0x0000008e57577220 */ /* 0x000fe20000410000 */
[----:B------:R-:W-:-:S02]  /*be00*/  IMAD.MOV.U32 R6, RZ, RZ, R89 ;  /* 0x000000ffff067224 */ /* 0x000fc400078e0059 */
[----:B------:R-:W-:Y:S01]  /*be10*/  IMAD.MOV.U32 R5, RZ, RZ, R88 ;  /* 0x000000ffff057224 */ /* 0x000fe200078e0058 */
[----:B------:R-:W-:Y:S06]  /*be20*/  @P2 BRA `(.L_x_1861) ;  /* 0xffffffac004c2947 */ /* 0x000fec000383ffff */
[----:B------:R-:W-:Y:S01]  /*be30*/  UMOV UR54, UR56 ;  /* 0x0000003800367c82 */ /* 0x000fe20008000000 */
[----:B------:R-:W-:-:S05]  /*be40*/  UMOV UR55, UR7 ;  /* 0x0000000700377c82 */ /* 0x000fca0008000000 */
.L_x_1851:
[----:B------:R-:W-:-:S13]  /*be50*/  ISETP.LE.AND P2, PT, RZ, UR55, PT ;  /* 0x00000037ff007c0c */ /* 0x000fda000bf43270 */
[----:B------:R-:W-:Y:S05]  /*be60*/  @!P2 BRA `(.L_x_1862) ;  /* 0x00000044000ca947 */ /* 0x000fea0003800000 */
[----:B------:R-:W-:Y:S01]  /*be70*/  IMAD.MOV.U32 R6, RZ, RZ, R89 ;  /* 0x000000ffff067224 */ /* 0x000fe200078e0059 */
[----:B------:R-:W-:Y:S01]  /*be80*/  UMOV UR50, UR45 ;  /* 0x0000002d00327c82 */ /* 0x000fe20008000000 */
[----:B------:R-:W-:Y:S01]  /*be90*/  IMAD.MOV.U32 R5, RZ, RZ, R88 ;  /* 0x000000ffff057224 */ /* 0x000fe200078e0058 */
[----:B------:R-:W-:Y:S01]  /*bea0*/  UMOV UR49, UR54 ;  /* 0x0000003600317c82 */ /* 0x000fe20008000000 */
[----:B------:R-:W-:-:S05]  /*beb0*/  ULDC UR48, c[0x0][0x988] ;  /* 0x0002620000307ab9 */ /* 0x000fca0000000800 */
.L_x_1872:
[----:B------:R-:W-:Y:S01]  /*bec0*/  ISETP.NE.AND P3, PT, RZ, UR43, PT ;  /* 0x0000002bff007c0c */ /* 0x000fe2000bf65270 */
[----:B------:R-:W-:-:S04]  /*bed0*/  UISETP.NE.AND UP0, UPT, UR49, 0x1, UPT ;  /* 0x000000013100788c */ /* 0x000fc8000bf05270 */
[----:B------:R-:W-:-:S04]  /*bee0*/  USEL UR45, URZ, 0x1, UP0 ;  /* 0x000000013f2d7887 */ /* 0x000fc80008000000 */
[----:B------:R-:W-:-:S04]  /*bef0*/  ULOP3.LUT UR45, UR50, UR45, URZ, 0x3c, !UPT ;  /* 0x0000002d322d7292 */ /* 0x000fc8000f8e3c3f */
[----:B------:R-:W-:Y:S08]  /*bf00*/  @P3 BRA `(.L_x_1863) ;  /* 0x0000000000383947 */ /* 0x000ff00003800000 */
[----:B------:R-:W-:Y:S05]  /*bf10*/  @!P0 BRA `(.L_x_1864) ;  /* 0x0000000000048947 */ /* 0x000fea0003800000 */
[----:B------:R-:W-:Y:S01]  /*bf20*/  BPT.TRAP 0x1 ;  /* 0x000000040000795c */ /* 0x000fe20000300000 */
.L_x_1864:
        /* <DEDUP_REMOVED lines=9> */
.L_x_1865:
[----:B-1----:R-:W-:Y:S05]  /*bfc0*/  @P2 BRA `(.L_x_1863) ;  /* 0x0000000000082947 */ /* 0x002fea0003800000 */
[----:B------:R-:W1:Y:S02]  /*bfd0*/  SYNCS.PHASECHK.TRANS64.TRYWAIT P2, [UR6+0x2e830], R7 ;  /* 0x02e83007ff0075a7 */ /* 0x000e640008040146 */
[----:B-1----:R-:W-:Y:S05]  /*bfe0*/  @!P2 BRA `(.L_x_1866) ;  /* 0x000000c40044a947 */ /* 0x002fea0003800000 */
.L_x_1863:
        /* <DEDUP_REMOVED lines=186> */
.L_x_1868:
[----:B------:R-:W-:Y:S01]  /*cb90*/  ULEA UR6, UR49, UR41, 0x3 ;  /* 0x0000002931067291 */ /* 0x000fe2000f8e183f */
[----:B------:R-:W-:-:S05]  /*cba0*/  IMAD.U32 R7, RZ, RZ, UR50 ;  /* 0x00000032ff077e24 */ /* 0x000fca000f8e00ff */
[----:B------:R-:W-:-:S04]  /*cbb0*/  SHF.L.U32 R7, R7, 0x1f, RZ ;  /* 0x0000001f07077819 */ /* 0x000fc800000006ff */
[----:B------:R0:W1:Y:S01]  /*cbc0*/  SYNCS.PHASECHK.TRANS64.TRYWAIT P2, [UR6+0x2e850], R7 ;  /* 0x02e85007ff0075a7 */ /* 0x0000620008040146 */
[----:B------:R-:W-:Y:S05]  /*cbd0*/  @!P0 BRA `(.L_x_1869) ;  /* 0x0000000000048947 */ /* 0x000fea0003800000 */
[----:B------:R-:W-:Y:S01]  /*cbe0*/  BPT.TRAP 0x1 ;  /* 0x000000040000795c */ /* 0x000fe20000300000 */
.L_x_1869:
[----:B-1----:R-:W-:Y:S05]  /*cbf0*/  @P2 BRA `(.L_x_1867) ;  /* 0x0000000000082947 */ /* 0x002fea0003800000 */
[----:B------:R-:W1:Y:S02]  /*cc00*/  SYNCS.PHASECHK.TRANS64.TRYWAIT P2, [UR6+0x2e850], R7 ;  /* 0x02e85007ff0075a7 */ /* 0x000e640008040146 */
[----:B-1----:R-:W-:Y:S05]  /*cc10*/  @!P2 BRA `(.L_x_1870) ;  /* 0x000000b80050a947 */ /* 0x002fea0003800000 */
.L_x_1867:
[----:B------:R-:W-:Y:S01]  /*cc20*/  UIADD3 UR6, UR41, 0x400, URZ ;  /* 0x0000040029067890 */ /* 0x000fe2000fffe03f */
[----:B------:R-:W-:Y:S01]  /*cc30*/  WARPGROUP.ARRIVE ;  /* 0x00000000000079c5 */ /* 0x000fe20000000000 */
[----:B------:R-:W-:Y:S01]  /*cc40*/  UMOV UR7, 0xc0000010 ;  /* 0xc000001000077882 */ /* 0x000fe20000000000 */
[C---:B-1----:R-:W-:Y:S01]  /*cc50*/  FMUL.FTZ R8, R0.reuse, R184 ;  /* 0x000000b800087220 */ /* 0x042fe20000410000 */
[----:B------:R-:W-:Y:S01]  /*cc60*/  USHF.R.U32.HI UR6, URZ, 0x4, UR6 ;  /* 0x000000043f067899 */ /* 0x000fe20008011606 */
[C---:B------:R-:W-:Y:S01]  /*cc70*/  FMUL.FTZ R9, R0.reuse, R186 ;  /* 0x000000ba00097220 */ /* 0x040fe20000410000 */
[C---:B0-----:R-:W-:Y:S01]  /*cc80*/  FMUL.FTZ R7, R0.reuse, R185 ;  /* 0x000000b900077220 */ /* 0x041fe20000410000 */
[C---:B------:R-:W-:Y:S01]  /*cc90*/  FMUL.FTZ R10, R0.reuse, R187 ;  /* 0x000000bb000a7220 */ /* 0x040fe20000410000 */
[----:B------:R-:W-:Y:S01]  /*cca0*/  ULOP3.LUT UR6, UR6, 0x3fff, URZ, 0xc0, !UPT ;  /* 0x00003fff06067892 */ /* 0x000fe2000f8ec03f */
[----:B------:R-:W0:Y:S01]  /*ccb0*/  MUFU.TANH R8, R8 ;  /* 0x0000000800087308 */ /* 0x000e220000002400 */
[C---:B------:R-:W-:Y:S01]  /*ccc0*/  FMUL.FTZ R11, R0.reuse, R188 ;  /* 0x000000bc000b7220 */ /* 0x040fe20000410000 */
[C---:B------:R-:W-:Y:S01]  /*ccd0*/  FMUL.FTZ R13, R0.reuse, R190 ;  /* 0x000000be000d7220 */ /* 0x040fe20000410000 */
[----:B------:R-:W-:Y:S01]  /*cce0*/  ULOP3.LUT UR6, UR6, 0x10000, URZ, 0xfc, !UPT ;  /* 0x0001000006067892 */ /* 0x000fe2000f8efc3f */
[C---:B------:R-:W-:Y:S01]  /*ccf0*/  FMUL.FTZ R12, R0.reuse, R189 ;  /* 0x000000bd000c7220 */ /* 0x040fe20000410000 */
[C---:B------:R-:W-:Y:S01]  /*cd00*/  FMUL.FTZ R14, R0.reuse, R191 ;  /* 0x000000bf000e7220 */ /* 0x040fe20000410000 */
[C---:B------:R-:W-:Y:S01]  /*cd10*/  FMUL.FTZ R15, R0.reuse, R192 ;  /* 0x000000c0000f7220 */ /* 0x040fe20000410000 */
[----:B------:R-:W-:Y:S01]  /*cd20*/  UIMAD UR11, UR49, 0x700, UR6 ;  /* 0x00000700310b78a4 */ /* 0x000fe2000f8e0206 */
[----:B------:R-:W1:Y:S01]  /*cd30*/  MUFU.TANH R9, R9 ;  /* 0x0000000900097308 */ /* 0x000e620000002400 */
        /* <DEDUP_REMOVED lines=9> */
[----:B------:R-:W2:Y:S01]  /*cdd0*/  MUFU.TANH R7, R7 ;  /* 0x0000000700077308 */ /* 0x000ea20000002400 */
[----:B------:R-:W-:Y:S01]  /*cde0*/  UMOV UR7, 0xc0000010 ;  /* 0xc000001000077882 */ /* 0x000fe20000000000 */
[----:B0-----:R-:W-:Y:S01]  /*cdf0*/  FMNMX.FTZ R190, R8, R5, !PT ;  /* 0x0000000508be7209 */ /* 0x001fe20007810000 */
[C---:B------:R-:W-:Y:S01]  /*ce00*/  FMUL.FTZ R188, R0.reuse, R199 ;  /* 0x000000c700bc7220 */ /* 0x040fe20000410000 */
[C---:B------:R-:W-:Y:S01]  /*ce10*/  FMUL.FTZ R168, R0.reuse, R168 ;  /* 0x000000a800a87220 */ /* 0x040fe20000410000 */
[C---:B------:R-:W-:Y:S01]  /*ce20*/  FMUL.FTZ R170, R0.reuse, R170 ;  /* 0x000000aa00aa7220 */ /* 0x040fe20000410000 */
[C---:B------:R-:W-:Y:S01]  /*ce30*/  FMUL.FTZ R169, R0.reuse, R169 ;  /* 0x000000a900a97220 */ /* 0x040fe20000410000 */
[----:B-1----:R-:W-:Y:S01]  /*ce40*/  FMNMX.FTZ R189, R9, R6, !PT ;  /* 0x0000000609bd7209 */ /* 0x002fe20007810000 */
        /* <DEDUP_REMOVED lines=122> */
[----:B------:R-:W-:-:S06]  /*d5f0*/  UMOV UR10, UR48 ;  /* 0x00000030000a7c82 */ /* 0x000fcc0008000000 */
        /* <DEDUP_REMOVED lines=62> */
[----:B0-----:R-:W-:Y:S01]  /*d9e0*/  FMNMX.FTZ R191, R161, R190, !PT ;  /* 0x000000bea1bf7209 */ /* 0x001fe20007810000 */
[----:B------:R-:W-:-:S06]  /*d9f0*/  FMUL.FTZ R190, R0, R89 ;  /* 0x0000005900be7220 */ /* 0x000fcc0000410000 */
        /* <DEDUP_REMOVED lines=25> */
[----:B------:R-:W-:Y:S02]  /*db90*/  WARPGROUP.DEPBAR.LE gsb0, 0x0 ;  /* 0x00008000000079c5 */ /* 0x000fe40000010000 */
[----:B------:R-:W-:Y:S01]  /*dba0*/  WARPGROUP.ARRIVE ;  /* 0x00000000000079c5 */ /* 0x000fe20000000000 */
[----:B-1----:R-:W-:-:S04]  /*dbb0*/  FMNMX.FTZ R191, R143, R192, !PT ;  /* 0x000000c08fbf7209 */ /* 0x002fc80007810000 */
        /* <DEDUP_REMOVED lines=120> */
[----:B-1----:R-:W-:-:S05]  /*e340*/  FMNMX.FTZ R88, R101, R88, !PT ;  /* 0x0000005865587209 */ /* 0x002fca0007810000 */
[----:B------:R-:W1:Y:S01]  /*e350*/  SHFL.BFLY PT, R89, R88, 0x2, 0x1f ;  /* 0x0c401f0058597f89 */ /* 0x000e6200000e0000 */
[----:B--2---:R-:W-:-:S04]  /*e360*/  FMNMX.FTZ R192, R102, R191, !PT ;  /* 0x000000bf66c07209 */ /* 0x004fc80007810000 */
[----:B0-----:R-:W-:-:S05]  /*e370*/  FMNMX.FTZ R192, R103, R192, !PT ;  /* 0x000000c067c07209 */ /* 0x001fca0007810000 */
[----:B------:R-:W0:Y:S01]  /*e380*/  SHFL.BFLY PT, R193, R192, 0x2, 0x1f ;  /* 0x0c401f00c0c17f89 */ /* 0x000e2200000e0000 */
[----:B------:R-:W-:Y:S02]  /*e390*/  WARPGROUP.DEPBAR.LE gsb0, 0x0 ;  /* 0x00008000000079c5 */ /* 0x000fe40000010000 */
[----:B------:R-:W-:Y:S01]  /*e3a0*/  WARPGROUP.ARRIVE ;  /* 0x00000000000079c5 */ /* 0x000fe20000000000 */
[----:B-1----:R-:W-:-:S05]  /*e3b0*/  FMNMX.FTZ R191, R88, R89, !PT ;  /* 0x0000005958bf7209 */ /* 0x002fca0007810000 */
[----:B------:R-:W-:Y:S01]  /*e3c0*/  QGMMA.64x128x32.F32.E4M3.E4M3 R24, R200, gdesc[UR4], R24, gsb0 ;  /* 0x01e00004c8187df3 */ /* 0x000fe20008000818 */
[----:B------:R-:W1:Y:S01]  /*e3d0*/  SHFL.BFLY PT, R194, R191, 0x1, 0x1f ;  /* 0x0c201f00bfc27f89 */ /* 0x000e6200000e0000 */
[----:B0-----:R-:W-:-:S05]  /*e3e0*/  FMNMX.FTZ R193, R192, R193, !PT ;  /* 0x000000c1c0c17209 */ /* 0x001fca0007810000 */
[----:B------:R-:W0:Y:S01]  /*e3f0*/  SHFL.BFLY PT, R196, R193, 0x1, 0x1f ;  /* 0x0c201f00c1c47f89 */ /* 0x000e2200000e0000 */
[----:B-1----:R-:W-:Y:S01]  /*e400*/  FMNMX.FTZ R88, R191, R194, !PT ;  /* 0x000000c2bf587209 */ /* 0x002fe20007810000 */
[----:B------:R-:W-:Y:S01]  /*e410*/  IMAD.U32 R191, RZ, RZ, UR10 ;  /* 0x0000000affbf7e24 */ /* 0x000fe2000f8e00ff */
[----:B------:R-:W-:-:S03]  /*e420*/  IADD3 R194, -R23, 0xb, RZ ;  /* 0x0000000b17c27810 */ /* 0x000fc60007ffe1ff */
        /* <DEDUP_REMOVED lines=9> */
[----:B0-----:R-:W-:Y:S01]  /*e4c0*/  FMNMX.FTZ R89, R193, R196, !PT ;  /* 0x000000c4c1597209 */ /* 0x001fe20007810000 */
        /* <DEDUP_REMOVED lines=74> */
[----:B------:R-:W-:Y:S01]  /*e970*/  FFMA.FTZ R101, R101, UR10, -R191 ;  /* 0x0000000a65657c23 */ /* 0x000fe200080108bf */
[----:B0-----:R-:W-:-:S01]  /*e980*/  FADD.FTZ R191, R7, R188 ;  /* 0x000000bc07bf7221 */ /* 0x001fc20000010000 */
        /* <DEDUP_REMOVED lines=60> */
[----:B------:R-:W-:-:S06]  /*ed50*/  WARPGROUP.DEPBAR.LE gsb0, 0x0 ;  /* 0x00008000000079c5 */ /* 0x000fcc0000010000 */
        /* <DEDUP_REMOVED lines=160> */
[----:B------:R-:W-:Y:S01]  /*f760*/  FFMA.FTZ R98, R99, UR10, -R189 ;  /* 0x0000000a63627c23 */ /* 0x000fe200080108bd */
[----:B------:R-:W-:-:S05]  /*f770*/  IMAD.U32 R99, RZ, RZ, UR54 ;  /* 0x00000036ff637e24 */ /* 0x000fca000f8e00ff */
        /* <DEDUP_REMOVED lines=8> */
[----:B------:R-:W-:Y:S01]  /*f800*/  @!P1 LEA R188, R99, UR41, 0x3 ;  /* 0x0000002963bc9c11 */ /* 0x000fe2000f8e18ff */
[----:B------:R-:W-:-:S05]  /*f810*/  FFMA.FTZ R99, R102, UR10, -R189 ;  /* 0x0000000a66637c23 */ /* 0x000fca00080108bd */
[----:B------:R-:W1:Y:S01]  /*f820*/  MUFU.EX2 R190, R190 ;  /* 0x000000be00be7308 */ /* 0x000e620000000800 */
[----:B--2---:R-:W-:-:S01]  /*f830*/  FADD.FTZ R195, R185, R2 ;  /* 0x00000002b9c37221 */ /* 0x004fc20000010000 */
[----:B------:R-:W-:-:S05]  /*f840*/  @!P1 VIADD R2, R188, 0x2e840 ;  /* 0x0002e840bc029836 */ /* 0x000fca0000000000 */
[----:B------:R-:W-:Y:S01]  /*f850*/  @!P1 PRMT R2, RZ, 0x654, R2 ;  /* 0x00000654ff029816 */ /* 0x000fe20000000002 */
[----:B------:R-:W2:Y:S01]  /*f860*/  MUFU.EX2 R91, R91 ;  /* 0x0000005b005b7308 */ /* 0x000ea20000000800 */
[----:B0-----:R-:W-:-:S01]  /*f870*/  FADD.FTZ R102, R90, R3 ;  /* 0x000000035a667221 */ /* 0x001fc20000010000 */
[----:B------:R0:W-:Y:S06]  /*f880*/  BAR.ARV R194, 0x100 ;  /* 0x000400c20000751d */ /* 0x0001ec0000002000 */
[----:B------:R-:W3:Y:S01]  /*f890*/  MUFU.EX2 R92, R92 ;  /* 0x0000005c005c7308 */ /* 0x000ee20000000800 */
[----:B-1----:R-:W-:-:S01]  /*f8a0*/  FADD.FTZ R195, R190, R195 ;  /* 0x000000c3bec37221 */ /* 0x002fc20000010000 */
[----:B------:R1:W-:Y:S06]  /*f8b0*/  @!P1 SYNCS.ARRIVE.TRANS64.RED.A1T0 RZ, [R2+URZ], RZ ;  /* 0x000000ff02ff99a7 */ /* 0x0003ec000810043f */
[----:B------:R-:W4:Y:S01]  /*f8c0*/  MUFU.EX2 R94, R94 ;  /* 0x0000005e005e7308 */ /* 0x000f220000000800 */
[----:B--2---:R-:W-:-:S07]  /*f8d0*/  FADD.FTZ R3, R91, R102 ;  /* 0x000000665b037221 */ /* 0x004fce0000010000 */
[----:B------:R-:W2:Y:S01]  /*f8e0*/  MUFU.EX2 R93, R93 ;  /* 0x0000005d005d7308 */ /* 0x000ea20000000800 */
[----:B---3--:R-:W-:-:S07]  /*f8f0*/  FADD.FTZ R102, R92, R195 ;  /* 0x000000c35c667221 */ /* 0x008fce0000010000 */
[----:B------:R-:W3:Y:S01]  /*f900*/  MUFU.EX2 R191, R191 ;  /* 0x000000bf00bf7308 */ /* 0x000ee20000000800 */
[----:B----4-:R-:W-:-:S07]  /*f910*/  FADD.FTZ R188, R94, R3 ;  /* 0x000000035ebc7221 */ /* 0x010fce0000010000 */
        /* <DEDUP_REMOVED lines=16> */
[----:B-1----:R-:W-:-:S03]  /*fa20*/  FADD.FTZ R3, R101, R102 ;  /* 0x0000006665037221 */ /* 0x002fc60000010000 */
[----:B--2---:R-:W-:Y:S01]  /*fa30*/  FADD.FTZ R2, R103, R2 ;  /* 0x0000000267027221 */ /* 0x004fe20000010000 */
[----:B0-----:R-:W-:Y:S06]  /*fa40*/  @!P0 BRA `(.L_x_1871) ;  /* 0x0000000000048947 */ /* 0x001fec0003800000 */
[----:B------:R-:W-:Y:S01]  /*fa50*/  BPT.TRAP 0x1 ;  /* 0x000000040000795c */ /* 0x000fe20000300000 */
.L_x_1871:
        /* <DEDUP_REMOVED lines=132> */
.L_x_1862:
[----:B------:R-:W-:Y:S06]  /*102a0*/  BAR.ARV 0x8, 0x120 ;  /* 0x0204800000007b1d */ /* 0x000fec0000002000 */
[----:B------:R-:W-:Y:S05]  /*102b0*/  @!P0 BRA `(.L_x_1873) ;  /* 0x0000000000048947 */ /* 0x000fea0003800000 */
[----:B------:R-:W-:Y:S01]  /*102c0*/  BPT.TRAP 0x1 ;  /* 0x000000040000795c */ /* 0x000fe20000300000 */
.L_x_1873:
[----:B------:R-:W-:Y:S01]  /*102d0*/  ULEA UR4, UR54, UR41, 0x3 ;  /* 0x0000002936047291 */ /* 0x000fe2000f8e183f */
[----:B------:R-:W-:-:S05]  /*102e0*/  IMAD.U32 R0, RZ, RZ, UR45 ;  /* 0x0000002dff007e24 */ /* 0x000fca000f8e00ff */
[----:B------:R-:W-:-:S04]  /*102f0*/  SHF.L.U32 R0, R0, 0x1f, RZ ;  /* 0x0000001f00007819 */ /* 0x000fc800000006ff */
[----:B------:R0:W1:Y:S01]  /*10300*/  SYNCS.PHASECHK.TRANS64.TRYWAIT P1, [UR4+0x2e850], R0 ;  /* 0x02e85000ff0075a7 */ /* 0x0000620008020144 */
[----:B------:R-:W-:Y:S05]  /*10310*/  @!P0 BRA `(.L_x_1874) ;  /* 0x0000000000048947 */ /* 0x000fea0003800000 */
[----:B------:R-:W-:Y:S01]  /*10320*/  BPT.TRAP 0x1 ;  /* 0x000000040000795c */ /* 0x000fe20000300000 */
.L_x_1874:
[----:B-1----:R-:W-:Y:S05]  /*10330*/  @P1 BRA `(.L_x_1875) ;  /* 0x0000000000081947 */ /* 0x002fea0003800000 */
[----:B------:R-:W1:Y:S02]  /*10340*/  SYNCS.PHASECHK.TRANS64.TRYWAIT P1, [UR4+0x2e850], R0 ;  /* 0x02e85000ff0075a7 */ /* 0x000e640008020144 */
[----:B-1----:R-:W-:Y:S05]  /*10350*/  @!P1 BRA `(.L_x_1876) ;  /* 0x0000008000989947 */ /* 0x002fea0003800000 */
.L_x_1875:
[----:B------:R-:W-:Y:S01]  /*10360*/  UIADD3 UR41, UR41, 0x400, URZ ;  /* 0x0000040029297890 */ /* 0x000fe2000fffe03f */
[----:B------:R-:W-:Y:S01]  /*10370*/  WARPGROUP.ARRIVE ;  /* 0x00000000000079c5 */ /* 0x000fe20000000000 */
[----:B------:R-:W-:Y:S01]  /*10380*/  UMOV UR7, 0xc0000010 ;  /* 0xc000001000077882 */ /* 0x000fe20000000000 */
[----:B------:R-:W-:Y:S01]  /*10390*/  ULDC.64 UR12, c[0x0][0x9a0] ;  /* 0x00026800000c7ab9 */ /* 0x000fe20000000a00 */
[----:B------:R-:W-:Y:S01]  /*103a0*/  USHF.R.U32.HI UR41, URZ, 0x4, UR41 ;  /* 0x000000043f297899 */ /* 0x000fe20008011629 */
[----:B------:R-:W-:Y:S01]  /*103b0*/  IMAD.MOV.U32 R6, RZ, RZ, 0x3f800000 ;  /* 0x3f800000ff067424 */ /* 0x000fe200078e00ff */
[----:B------:R-:W-:Y:S02]  /*103c0*/  UISETP.NE.U32.AND UP0, UPT, UR12, URZ, UPT ;  /* 0x0000003f0c00728c */ /* 0x000fe4000bf05070 */
[----:B------:R-:W-:Y:S02]  /*103d0*/  ULOP3.LUT UR41, UR41, 0x3fff, URZ, 0xc0, !UPT ;  /* 0x00003fff29297892 */ /* 0x000fe4000f8ec03f */
[----:B------:R-:W-:-:S02]  /*103e0*/  UISETP.NE.AND.EX UP0, UPT, UR13, URZ, UPT, UP0 ;  /* 0x0000003f0d00728c */ /* 0x000fc4000bf05300 */
[----:B------:R-:W-:-:S04]  /*103f0*/  ULOP3.LUT UR5, UR41, 0x10000, URZ, 0xfc, !UPT ;  /* 0x0001000029057892 */ /* 0x000fc8000f8efc3f */
[----:B------:R-:W-:Y:S01]  /*10400*/  UIMAD UR5, UR54, 0x700, UR5 ;  /* 0x00000700360578a4 */ /* 0x000fe2000f8e0205 */
[----:B------:R-:W-:-:S04]  /*10410*/  PLOP3.LUT P1, PT, PT, PT, UP0, 0x80, 0x0 ;  /* 0x000000000000781c */ /* 0x000fc80003f2f008 */
[----:B------:R-:W-:Y:S01]  /*10420*/  @UP0 ULDC.64 UR14, c[0x0][0x9c8] ;  /* 0x00027200000e0ab9 */ /* 0x000fe20000000a00 */
[----:B------:R-:W-:Y:S01]  /*10430*/  @UP0 USHF.R.S32.HI UR9, URZ, 0x1f, UR44 ;  /* 0x0000001f3f090899 */ /* 0x000fe2000801142c */
[----:B------:R-:W-:Y:S01]  /*10440*/  UMOV UR6, UR5 ;  /* 0x0000000500067c82 */ /* 0x000fe20008000000 */
[----:B------:R-:W-:Y:S01]  /*10450*/  @UP0 UIMAD UR8, UR37, UR14, URZ ;  /* 0x0000000e250802a4 */ /* 0x000fe2000f8e023f */
[----:B------:R-:W-:Y:S01]  /*10460*/  QGMMA.64x128x32.F32.E4M3.E4M3 R24, R224, gdesc[UR4], R24, gsb0 ;  /* 0x01e00004e0187df3 */ /* 0x000fe20008000818 */
[----:B------:R-:W-:Y:S01]  /*10470*/  UIADD3 UR6, UR5, 0x100, URZ ;  /* 0x0000010005067890 */ /* 0x000fe2000fffe03f */
[----:B------:R-:W-:Y:S01]  /*10480*/  UMOV UR7, 0xc0000010 ;  /* 0xc000001000077882 */ /* 0x000fe20000000000 */
[----:B------:R-:W-:Y:S01]  /*10490*/  @UP0 UIMAD UR8, UR36, UR15, UR8 ;  /* 0x0000000f240802a4 */ /* 0x000fe2000f8e0208 */
        /* <DEDUP_REMOVED lines=13> */
[----:B------:R-:W-:-:S03]  /*10570*/  @UP0 UIMAD.WIDE.U32 UR6, UR36, UR14, URZ ;  /* 0x0000000e240602a5 */ /* 0x000fc6000f8e003f */
[----:B------:R-:W-:Y:S01]  /*10580*/  @UP0 ULDC.64 UR14, c[0x0][0x9d0] ;  /* 0x00027400000e0ab9 */ /* 0x000fe20000000a00 */
[----:B------:R-:W-:Y:S02]  /*10590*/  @UP0 UIADD3 UR7, UR7, UR8, URZ ;  /* 0x0000000807070290 */ /* 0x000fe4000fffe03f */
[----:B------:R-:W-:Y:S02]  /*105a0*/  @UP0 UIMAD UR8, UR9, UR14, URZ ;  /* 0x0000000e090802a4 */ /* 0x000fe4000f8e023f */
[----:B------:R-:W-:Y:S02]  /*105b0*/  @UP0 UIMAD.WIDE.U32 UR6, UR44, UR14, UR6 ;  /* 0x0000000e2c0602a5 */ /* 0x000fe4000f8e0006 */
[----:B------:R-:W-:-:S04]  /*105c0*/  @UP0 UIMAD UR8, UR44, UR15, UR8 ;  /* 0x0000000f2c0802a4 */ /* 0x000fc8000f8e0208 */
[----:B------:R-:W-:Y:S02]  /*105d0*/  @UP0 UIADD3 UR7, UR7, UR8, URZ ;  /* 0x0000000807070290 */ /* 0x000fe4000fffe03f */
[----:B------:R-:W-:-:S04]  /*105e0*/  @UP0 ULEA UR8, UP1, UR6, UR12, 0x2 ;  /* 0x0000000c06080291 */ /* 0x000fc8000f82103f */
[----:B------:R-:W-:Y:S02]  /*105f0*/  @UP0 ULEA.HI.X UR9, UR6, UR13, UR7, 0x2, UP1 ;  /* 0x0000000d06090291 */ /* 0x000fe400088f1407 */
[----:B------:R-:W-:Y:S01]  /*10600*/  UIADD3 UR6, UR5, 0x400, URZ ;  /* 0x0000040005067890 */ /* 0x000fe2000fffe03f */
[----:B------:R-:W-:Y:S01]  /*10610*/  IMAD.U32 R4, RZ, RZ, UR8 ;  /* 0x00000008ff047e24 */ /* 0x000fe2000f8e00ff */
[----:B------:R-:W-:Y:S02]  /*10620*/  UMOV UR7, 0xc0000010 ;  /* 0xc000001000077882 */ /* 0x000fe40000000000 */
[----:B-1----:R-:W-:-:S05]  /*10630*/  IMAD.U32 R5, RZ, RZ, UR9 ;  /* 0x00000009ff057e24 */ /* 0x002fca000f8e00ff */
[----:B------:R1:W2:Y:S01]  /*10640*/  @P1 LDG.E R6, desc[UR52][R4.64] ;  /* 0x0000003404061981 */ /* 0x0002a2000c1e1900 */
[----:B------:R-:W-:Y:S02]  /*10650*/  WARPGROUP.DEPBAR.LE gsb0, 0x0 ;  /* 0x00008000000079c5 */ /* 0x000fe40000010000 */
[----:B------:R-:W-:-:S06]  /*10660*/  WARPGROUP.ARRIVE ;  /* 0x00000000000079c5 */ /* 0x000fcc0000000000 */
[----:B------:R-:W-:Y:S01]  /*10670*/  QGMMA.64x128x32.F32.E4M3.E4M3 R24, R208, gdesc[UR4], R24, gsb0 ;  /* 0x01e00004d0187df3 */ /* 0x000fe20008000818 */
[----:B------:R-:W-:Y:S01]  /*10680*/  UIADD3 UR6, UR5, 0x500, URZ ;  /* 0x0000050005067890 */ /* 0x000fe2000fffe03f */
[----:B------:R-:W-:Y:S01]  /*10690*/  UMOV UR7, 0xc0000010 ;  /* 0xc000001000077882 */ /* 0x000fe20000000000 */
[----:B0-----:R-:W0:Y:S04]  /*106a0*/  SHFL.BFLY PT, R0, R3, 0x2, 0x1f ;  /* 0x0c401f0003007f89 */ /* 0x001e2800000e0000 */
[----:B------:R-:W3:Y:S01]  /*106b0*/  SHFL.BFLY PT, R7, R2, 0x2, 0x1f ;  /* 0x0c401f0002077f89 */ /* 0x000ee200000e0000 */
[----:B------:R-:W-:Y:S02]  /*106c0*/  WARPGROUP.DEPBAR.LE gsb0, 0x0 ;  /* 0x00008000000079c5 */ /* 0x000fe40000010000 */
[----:B------:R-:W-:-:S06]  /*106d0*/  WARPGROUP.ARRIVE ;  /* 0x00000000000079c5 */ /* 0x000fcc0000000000 */
[----:B------:R-:W-:Y:S01]  /*106e0*/  QGMMA.64x128x32.F32.E4M3.E4M3 R24, R204, gdesc[UR4], R24, gsb0 ;  /* 0x01e00004cc187df3 */ /* 0x000fe20008000818 */
[----:B------:R-:W-:Y:S01]  /*106f0*/  UIADD3 UR6, UR5, 0x600, URZ ;  /* 0x0000060005067890 */ /* 0x000fe2000fffe03f */
[----:B------:R-:W-:Y:S01]  /*10700*/  UMOV UR7, 0xc0000010 ;  /* 0xc000001000077882 */ /* 0x000fe20000000000 */
[----:B0-----:R-:W-:-:S01]  /*10710*/  FADD.FTZ R0, R0, R3 ;  /* 0x0000000300007221 */ /* 0x001fc20000010000 */
[----:B---3--:R-:W-:-:S04]  /*10720*/  FADD.FTZ R7, R7, R2 ;  /* 0x0000000207077221 */ /* 0x008fc80000010000 */
[----:B-1----:R-:W0:Y:S04]  /*10730*/  SHFL.BFLY PT, R5, R0, 0x1, 0x1f ;  /* 0x0c201f0000057f89 */ /* 0x002e2800000e0000 */
[----:B------:R-:W1:Y:S01]  /*10740*/  SHFL.BFLY PT, R4, R7, 0x1, 0x1f ;  /* 0x0c201f0007047f89 */ /* 0x000e6200000e0000 */
[----:B------:R-:W-:Y:S02]  /*10750*/  IMAD.MOV.U32 R3, RZ, RZ, RZ ;  /* 0x000000ffff037224 */ /* 0x000fe400078e00ff */
[----:B0-----:R-:W-:Y:S01]  /*10760*/  FADD.FTZ R5, R0, R5 ;  /* 0x0000000500057221 */ /* 0x001fe20000010000 */
        /* <DEDUP_REMOVED lines=15> */
[----:B------:R-:W-:-:S02]  /*10860*/  IMAD.U32 R12, RZ, RZ, UR10 ;  /* 0x0000000aff0c7e24 */ /* 0x000fc4000f8e00ff */
[----:B------:R-:W-:Y:S02]  /*10870*/  IMAD.U32 R13, RZ, RZ, UR10 ;  /* 0x0000000aff0d7e24 */ /* 0x000fe4000f8e00ff */
[----:B0-----:R-:W-:Y:S01]  /*10880*/  @P2 FMUL.FTZ R4, R4, 0.69314718246459960938 ;  /* 0x3f31721804042820 */ /* 0x001fe20000410000 */
[----:B------:R-:W-:Y:S01]  /*10890*/  @P2 FMUL.FTZ R5, R12, 0.69314718246459960938 ;  /* 0x3f3172180c052820 */ /* 0x000fe20000410000 */
[----:B------:R-:W-:Y:S01]  /*108a0*/  @P3 FMUL.FTZ R13, R13, 0.69314718246459960938 ;  /* 0x3f3172180d0d3820 */ /* 0x000fe20000410000 */
[----:B-1----:R-:W-:Y:S01]  /*108b0*/  @P3 FMUL.FTZ R8, R8, 0.69314718246459960938 ;  /* 0x3f31721808083820 */ /* 0x002fe20000410000 */
[----:B------:R-:W-:Y:S01]  /*108c0*/  MOV R2, 0xff800000 ;  /* 0xff80000000027802 */ /* 0x000fe20000000f00 */
[----:B------:R-:W-:Y:S02]  /*108d0*/  IMAD.MOV.U32 R0, RZ, RZ, -0x800000 ;  /* 0xff800000ff007424 */ /* 0x000fe400078e00ff */
[----:B------:R-:W-:-:S01]  /*108e0*/  @P2 FFMA.FTZ R2, R5, R88, R4 ;  /* 0x0000005805022223 */ /* 0x000fc20000010004 */
[----:B------:R-:W-:Y:S01]  /*108f0*/  @P3 FFMA.FTZ R0, R13, R89, R8 ;  /* 0x000000590d003223 */ /* 0x000fe20000010008 */
[-C--:B--2---:R-:W-:Y:S01]  /*10900*/  FMUL.FTZ R3, R3, R6.reuse ;  /* 0x0000000603037220 */ /* 0x084fe20000410000 */
[----:B---3--:R-:W-:Y:S01]  /*10910*/  FMUL.FTZ R4, R7, R6 ;  /* 0x0000000607047220 */ /* 0x008fe20000410000 */
[----:B------:R-:W-:-:S02]  /*10920*/  WARPGROUP.DEPBAR.LE gsb0, 0x0 ;  /* 0x00008000000079c5 */ /* 0x000fc40000010000 */
[----:B------:R-:W-:Y:S05]  /*10930*/  @!P0 BRA `(.L_x_1877) ;  /* 0x0000000000048947 */ /* 0x000fea0003800000 */
[----:B------:R-:W-:Y:S01]  /*10940*/  BPT.TRAP 0x1 ;  /* 0x000000040000795c */ /* 0x000fe20000300000 */
.L_x_1877:
        /* <DEDUP_REMOVED lines=73> */
[----:B------:R-:W-:-:S12]  /*10de0*/  ULOP3.LUT UR45, UR45, UR4, URZ, 0x3c, !UPT ;  /* 0x000000042d2d7292 */ /* 0x000fd8000f8e3c3f */
.L_x_1844:
[----:B------:R-:W0:Y:S01]  /*10df0*/  S2R R4, SR_CgaCtaId ;  /* 0x0000000000047919 */ /* 0x000e220000008800 */
[----:B------:R-:W-:Y:S01]  /*10e00*/  MOV R3, 0x400 ;  /* 0x0000040000037802 */ /* 0x000fe20000000f00 */
[----:B------:R-:W-:Y:S01]  /*10e10*/  BSSY B0, `(.L_x_1878) ;  /* 0x000025f000007945 */ /* 0x000fe20003800000 */
[----:B------:R-:W-:Y:S02]  /*10e20*/  BAR.SYNC.DEFER_BLOCKING 0x5, 0x180 ;  /* 0x0146000000007b1d */ /* 0x000fe40000010000 */
[----:B0-----:R-:W-:-:S05]  /*10e30*/  LEA R3, R4, R3, 0x18 ;  /* 0x0000000304037211 */ /* 0x001fca00078ec0ff */
[----:B------:R-:W0:Y:S02]  /*10e40*/  LDS.128 R44, [R3+0x2e8d0] ;  /* 0x02e8d000032c7984 */ /* 0x000e240000000c00 */
[----:B0-----:R-:W-:Y:S02]  /*10e50*/  R2UR UR50, R45 ;  /* 0x000000002d3272ca */ /* 0x001fe400000e0000 */
[----:B------:R-:W-:Y:S01]  /*10e60*/  R2UR UR44, R46 ;  /* 0x000000002e2c72ca */ /* 0x000fe200000e0000 */
[----:B------:R-:W-:Y:S06]  /*10e70*/  BAR.ARV 0x4, 0x180 ;  /* 0x0106000000007b1d */ /* 0x000fec0000002000 */
[----:B------:R-:W-:Y:S08]  /*10e80*/  @P0 BRA `(.L_x_1879) ;  /* 0x0000001800a80947 */ /* 0x000ff00003800000 */
[----:B------:R-:W0:Y:S01]  /*10e90*/  S2R R51, SR_TID.X ;  /* 0x0000000000337919 */ /* 0x000e220000002100 */
[----:B------:R-:W-:Y:S01]  /*10ea0*/  ULDC.64 UR4, c[0x4][0x38] ;  /* 0x01000e0000047ab9 */ /* 0x000fe20000000a00 */
[----:B------:R-:W-:Y:S01]  /*10eb0*/  F2FP.BF16.F32.PACK_AB R11, R11, R12 ;  /* 0x0000000c0b0b723e */ /* 0x000fe200000010ff */
[----:B------:R-:W-:Y:S01]  /*10ec0*/  ULDC.64 UR6, c[0x0][0xbe0] ;  /* 0x0002f80000067ab9 */ /* 0x000fe20000000a00 */
[----:B0-----:R-:W-:-:S05]  /*10ed0*/  IMAD.SHL.U32 R4, R51, 0x4, RZ ;  /* 0x0000000433047824 */ /* 0x001fca00078e00ff */
[----:B------:R-:W-:-:S04]  /*10ee0*/  LOP3.LUT R4, R4, 0xc, RZ, 0xc0, !PT ;  /* 0x0000000c04047812 */ /* 0x000fc800078ec0ff */
[----:B------:R-:W-:-:S05]  /*10ef0*/  IADD3 R4, P0, R4, UR4, RZ ;  /* 0x0000000404047c10 */ /* 0x000fca000ff1e0ff */
[----:B------:R-:W-:Y:S01]  /*10f00*/  IMAD.X R5, RZ, RZ, UR5, P0 ;  /* 0x00000005ff057e24 */ /* 0x000fe200080e06ff */
[----:B------:R-:W-:Y:S02]  /*10f10*/  F2FP.BF16.F32.PACK_AB R8, R7, R8 ;  /* 0x000000080708723e */ /* 0x000fe400000010ff */
[----:B------:R-:W-:Y:S02]  /*10f20*/  F2FP.BF16.F32.PACK_AB R60, R60, R61 ;  /* 0x0000003d3c3c723e */ /* 0x000fe400000010ff */
[----:B------:R-:W-:Y:S01]  /*10f30*/  F2FP.BF16.F32.PACK_AB R10, R9, R10 ;  /* 0x0000000a090a723e */ /* 0x000fe200000010ff */
[----:B------:R0:W2:Y:S01]  /*10f40*/  LDG.E.CONSTANT R44, desc[UR52][R4.64] ;  /* 0x00000034042c7981 */ /* 0x0000a2000c1e9900 */
[----:B------:R-:W-:Y:S01]  /*10f50*/  F2FP.BF16.F32.PACK_AB R87, R87, R6 ;  /* 0x000000065757723e */ /* 0x000fe200000010ff */
[----:B------:R-:W-:Y:S01]  /*10f60*/  UISETP.NE.U32.AND UP1, UPT, UR6, URZ, UPT ;  /* 0x0000003f0600728c */ /* 0x000fe2000bf25070 */
[----:B------:R-:W-:Y:S01]  /*10f70*/  F2FP.BF16.F32.PACK_AB R92, R92, R93 ;  /* 0x0000005d5c5c723e */ /* 0x000fe200000010ff */
[----:B------:R-:W-:Y:S01]  /*10f80*/  ULDC.64 UR4, c[0x0][0xbd8] ;  /* 0x0002f60000047ab9 */ /* 0x000fe20000000a00 */
[----:B------:R-:W-:Y:S01]  /*10f90*/  F2FP.BF16.F32.PACK_AB R96, R96, R97 ;  /* 0x000000616060723e */ /* 0x000fe200000010ff */
[----:B------:R-:W-:Y:S01]  /*10fa0*/  UISETP.NE.AND.EX UP1, UPT, UR7, URZ, UPT, UP1 ;  /* 0x0000003f0700728c */ /* 0x000fe2000bf25310 */
[----:B------:R-:W-:Y:S01]  /*10fb0*/  F2FP.BF16.F32.PACK_AB R21, R21, R24 ;  /* 0x000000181515723e */ /* 0x000fe200000010ff */
[----:B------:R-:W-:Y:S01]  /*10fc0*/  UISETP.NE.U32.AND UP0, UPT, UR4, URZ, UPT ;  /* 0x0000003f0400728c */ /* 0x000fe2000bf05070 */
[----:B------:R-:W-:Y:S01]  /*10fd0*/  F2FP.BF16.F32.PACK_AB R14, R13, R14 ;  /* 0x0000000e0d0e723e */ /* 0x000fe200000010ff */
[----:B0-----:R-:W0:Y:S01]  /*10fe0*/  S2R R4, SR_SWINHI ;  /* 0x0000000000047919 */ /* 0x001e220000002f00 */
[----:B------:R-:W-:Y:S01]  /*10ff0*/  LOP3.LUT P0, R5, R51, 0x3, RZ, 0xc0, !PT ;  /* 0x0000000333057812 */ /* 0x000fe2000780c0ff */
[----:B------:R-:W-:Y:S01]  /*11000*/  ULEA UR4, UP2, UR36, UR4, 0x2 ;  /* 0x0000000424047291 */ /* 0x000fe2000f84103f */
[----:B------:R-:W-:Y:S01]  /*11010*/  F2FP.BF16.F32.PACK_AB R25, R25, R28 ;  /* 0x0000001c1919723e */ /* 0x000fe200000010ff */
[----:B------:R-:W-:Y:S01]  /*11020*/  UISETP.NE.AND.EX UP0, UPT, UR5, URZ, UPT, UP0 ;  /* 0x0000003f0500728c */ /* 0x000fe2000bf05300 */
[----:B------:R-:W-:Y:S01]  /*11030*/  ISETP.EQ.OR P0, PT, R5, 0x3, !P0 ;  /* 0x000000030500780c */ /* 0x000fe20004702670 */
[----:B------:R-:W-:Y:S01]  /*11040*/  ULEA.HI.X UR6, UR36, UR5, UR37, 0x2, UP2 ;  /* 0x0000000524067291 */ /* 0x000fe200090f1425 */
[----:B------:R-:W-:-:S02]  /*11050*/  F2FP.BF16.F32.PACK_AB R20, R15, R20 ;  /* 0x000000140f14723e */ /* 0x000fc400000010ff */
[----:B------:R-:W-:Y:S02]  /*11060*/  SEL R59, R11, R8, P0 ;  /* 0x000000080b3b7207 */ /* 0x000fe40000000000 */
[----:B------:R-:W-:Y:S02]  /*11070*/  SEL R61, R8, R11, P0 ;  /* 0x0000000b083d7207 */ /* 0x000fe40000000000 */
[----:B------:R-:W-:Y:S02]  /*11080*/  SEL R85, R10, R87, P0 ;  /* 0x000000570a557207 */ /* 0x000fe40000000000 */
[----:B------:R-:W-:Y:S02]  /*11090*/  SEL R87, R87, R10, P0 ;  /* 0x0000000a57577207 */ /* 0x000fe40000000000 */
[----:B------:R-:W-:Y:S02]  /*110a0*/  F2FP.BF16.F32.PACK_AB R52, R52, R89 ;  /* 0x000000593434723e */ /* 0x000fe400000010ff */
[----:B------:R-:W-:-:S02]  /*110b0*/  F2FP.BF16.F32.PACK_AB R50, R50, R53 ;  /* 0x000000353232723e */ /* 0x000fc400000010ff */
[----:B------:R-:W-:Y:S02]  /*110c0*/  SEL R81, R21, R14, P0 ;  /* 0x0000000e15517207 */ /* 0x000fe40000000000 */
[----:B------:R-:W-:Y:S02]  /*110d0*/  SEL R83, R14, R21, P0 ;  /* 0x000000150e537207 */ /* 0x000fe40000000000 */
[----:B------:R-:W-:Y:S02]  /*110e0*/  SEL R53, R25, R20, P0 ;  /* 0x0000001419357207 */ /* 0x000fe40000000000 */
[----:B------:R-:W-:Y:S02]  /*110f0*/  SEL R55, R20, R25, P0 ;  /* 0x0000001914377207 */ /* 0x000fe40000000000 */
[----:B------:R-:W-:Y:S02]  /*11100*/  F2FP.BF16.F32.PACK_AB R100, R100, R101 ;  /* 0x000000656464723e */ /* 0x000fe400000010ff */
[----:B------:R-:W-:-:S02]  /*11110*/  F2FP.BF16.F32.PACK_AB R99, R98, R99 ;  /* 0x000000636263723e */ /* 0x000fc400000010ff */
[----:B------:R-:W-:Y:S02]  /*11120*/  MOV R8, R3 ;  /* 0x0000000300087202 */ /* 0x000fe40000000f00 */
[----:B0-----:R-:W-:Y:S02]  /*11130*/  MOV R9, R4 ;  /* 0x0000000400097202 */ /* 0x001fe40000000f00 */
[----:B------:R-:W-:Y:S02]  /*11140*/  F2FP.BF16.F32.PACK_AB R65, R64, R65 ;  /* 0x000000414041723e */ /* 0x000fe400000010ff */
[----:B------:R-:W-:Y:S01]  /*11150*/  F2FP.BF16.F32.PACK_AB R32, R29, R32 ;  /* 0x000000201d20723e */ /* 0x000fe200000010ff */
[----:B------:R-:W-:Y:S01]  /*11160*/  IMAD.WIDE R4, R230, 0x2, R8 ;  /* 0x00000002e6047825 */ /* 0x000fe200078e0208 */
[----:B------:R-:W-:Y:S02]  /*11170*/  SEL R29, R100, R99, P0 ;  /* 0x00000063641d7207 */ /* 0x000fe40000000000 */
[----:B------:R-:W-:-:S02]  /*11180*/  SEL R99, R99, R100, P0 ;  /* 0x0000006463637207 */ /* 0x000fc40000000000 */
[C---:B------:R-:W-:Y:S02]  /*11190*/  IADD3 R93, P1, R4.reuse, 0x40, RZ ;  /* 0x00000040045d7810 */ /* 0x040fe40007f3e0ff */
[C---:B------:R-:W-:Y:S02]  /*111a0*/  IADD3 R97, P2, R4.reuse, 0x60, RZ ;  /* 0x0000006004617810 */ /* 0x040fe40007f5e0ff */
[----:B------:R-:W-:Y:S01]  /*111b0*/  LOP3.LUT R10, R93, 0x380, RZ, 0xc0, !PT ;  /* 0x000003805d0a7812 */ /* 0x000fe200078ec0ff */
[--C-:B------:R-:W-:Y:S01]  /*111c0*/  IMAD.X R25, RZ, RZ, R5.reuse, P1 ;  /* 0x000000ffff197224 */ /* 0x100fe200008e0605 */
[----:B------:R-:W-:Y:S01]  /*111d0*/  IADD3 R103, P4, R4, 0x4020, RZ ;  /* 0x0000402004677810 */ /* 0x000fe20007f9e0ff */
[--C-:B------:R-:W-:Y:S01]  /*111e0*/  IMAD.X R21, RZ, RZ, R5.reuse, P2 ;  /* 0x000000ffff157224 */ /* 0x100fe200010e0605 */
[----:B------:R-:W-:Y:S02]  /*111f0*/  SHF.R.U64 R10, R10, 0x3, RZ ;  /* 0x000000030a0a7819 */ /* 0x000fe400000012ff */
[----:B------:R-:W-:Y:S01]  /*11200*/  IADD3 R105, P5, R4, 0x4040, RZ ;  /* 0x0000404004697810 */ /* 0x000fe20007fbe0ff */
[----:B------:R-:W-:Y:S01]  /*11210*/  IMAD.X R13, RZ, RZ, R5, P4 ;  /* 0x000000ffff0d7224 */ /* 0x000fe200020e0605 */
[----:B------:R-:W-:-:S02]  /*11220*/  LOP3.LUT R12, R97, 0x380, RZ, 0xc0, !PT ;  /* 0x00000380610c7812 */ /* 0x000fc400078ec0ff */
[----:B------:R-:W-:Y:S01]  /*11230*/  LOP3.LUT R24, R10, R93, RZ, 0x3c, !PT ;  /* 0x0000005d0a187212 */ /* 0x000fe200078e3cff */
[----:B------:R-:W-:Y:S01]  /*11240*/  IMAD.X R11, RZ, RZ, R5, P5 ;  /* 0x000000ffff0b7224 */ /* 0x000fe200028e0605 */
[----:B------:R-:W-:Y:S02]  /*11250*/  LOP3.LUT R10, R103, 0x380, RZ, 0xc0, !PT ;  /* 0x00000380670a7812 */ /* 0x000fe400078ec0ff */
[----:B------:R-:W-:Y:S02]  /*11260*/  SHF.R.U64 R12, R12, 0x3, RZ ;  /* 0x000000030c0c7819 */ /* 0x000fe400000012ff */
[----:B------:R-:W-:Y:S02]  /*11270*/  LOP3.LUT R28, R105, 0x380, RZ, 0xc0, !PT ;  /* 0x00000380691c7812 */ /* 0x000fe400078ec0ff */
[----:B------:R-:W-:Y:S02]  /*11280*/  IADD3 R89, P6, R4, 0x20, RZ ;  /* 0x0000002004597810 */ /* 0x000fe40007fde0ff */
[----:B------:R-:W-:-:S02]  /*11290*/  SHF.R.U64 R10, R10, 0x3, RZ ;  /* 0x000000030a0a7819 */ /* 0x000fc400000012ff */
[----:B------:R-:W-:Y:S02]  /*112a0*/  LOP3.LUT R20, R12, R97, RZ, 0x3c, !PT ;  /* 0x000000610c147212 */ /* 0x000fe400078e3cff */
[----:B------:R-:W-:Y:S02]  /*112b0*/  SHF.R.U64 R28, R28, 0x3, RZ ;  /* 0x000000031c1c7819 */ /* 0x000fe400000012ff */
[----:B------:R-:W-:Y:S02]  /*112c0*/  LOP3.LUT R6, R89, 0x380, RZ, 0xc0, !PT ;  /* 0x0000038059067812 */ /* 0x000fe400078ec0ff */
[----:B------:R-:W-:Y:S02]  /*112d0*/  LOP3.LUT R12, R10, R103, RZ, 0x3c, !PT ;  /* 0x000000670a0c7212 */ /* 0x000fe400078e3cff */
[----:B------:R-:W-:Y:S02]  /*112e0*/  LOP3.LUT R10, R28, R105, RZ, 0x3c, !PT ;  /* 0x000000691c0a7212 */ /* 0x000fe400078e3cff */
[----:B------:R-:W-:-:S02]  /*112f0*/  MOV R64, R20 ;  /* 0x0000001400407202 */ /* 0x000fc40000000f00 */
[----:B------:R-:W-:Y:S02]  /*11300*/  F2FP.BF16.F32.PACK_AB R30, R30, R31 ;  /* 0x0000001f1e1e723e */ /* 0x000fe400000010ff */
[----:B------:R-:W-:Y:S02]  /*11310*/  F2FP.BF16.F32.PACK_AB R27, R26, R27 ;  /* 0x0000001b1a1b723e */ /* 0x000fe400000010ff */
[----:B------:R-:W-:Y:S02]  /*11320*/  SHF.R.U64 R6, R6, 0x3, RZ ;  /* 0x0000000306067819 */ /* 0x000fe400000012ff */
[----:B------:R-:W-:Y:S02]  /*11330*/  IADD3 R101, P3, R4, 0x4000, RZ ;  /* 0x0000400004657810 */ /* 0x000fe40007f7e0ff */
[----:B------:R-:W-:Y:S02]  /*11340*/  MOV R58, R10 ;  /* 0x0000000a003a7202 */ /* 0x000fe40000000f00 */
[----:B------:R-:W-:Y:S01]  /*11350*/  F2FP.BF16.F32.PACK_AB R76, R76, R77 ;  /* 0x0000004d4c4c723e */ /* 0x000fe200000010ff */
[----:B------:R-:W-:Y:S01]  /*11360*/  IMAD.X R15, RZ, RZ, R5, P3 ;  /* 0x000000ffff0f7224 */ /* 0x000fe200018e0605 */
[----:B------:R-:W-:-:S02]  /*11370*/  SEL R77, R30, R27, P0 ;  /* 0x0000001b1e4d7207 */ /* 0x000fc40000000000 */
[----:B------:R-:W-:Y:S01]  /*11380*/  SEL R79, R27, R30, P0 ;  /* 0x0000001e1b4f7207 */ /* 0x000fe20000000000 */
[----:B------:R-:W-:Y:S01]  /*11390*/  IMAD.X R27, RZ, RZ, R5, P6 ;  /* 0x000000ffff1b7224 */ /* 0x000fe200030e0605 */
[----:B------:R-:W-:Y:S02]  /*113a0*/  LOP3.LUT R26, R6, R89, RZ, 0x3c, !PT ;  /* 0x00000059061a7212 */ /* 0x000fe400078e3cff */
[----:B------:R-:W-:Y:S02]  /*113b0*/  LOP3.LUT R6, R101, 0x380, RZ, 0xc0, !PT ;  /* 0x0000038065067812 */ /* 0x000fe400078ec0ff */
[----:B------:R-:W-:Y:S02]  /*113c0*/  IADD3 R107, P6, R4, 0x4060, RZ ;  /* 0x00004060046b7810 */ /* 0x000fe40007fde0ff */
[----:B------:R-:W-:Y:S02]  /*113d0*/  F2FP.BF16.F32.PACK_AB R73, R72, R73 ;  /* 0x000000494849723e */ /* 0x000fe400000010ff */
[----:B------:R-:W-:-:S02]  /*113e0*/  F2FP.BF16.F32.PACK_AB R95, R94, R95 ;  /* 0x0000005f5e5f723e */ /* 0x000fc400000010ff */
[----:B------:R-:W-:Y:S02]  /*113f0*/  SHF.R.U64 R6, R6, 0x3, RZ ;  /* 0x0000000306067819 */ /* 0x000fe400000012ff */
[----:B------:R-:W-:Y:S02]  /*11400*/  F2FP.BF16.F32.PACK_AB R68, R68, R69 ;  /* 0x000000454444723e */ /* 0x000fe400000010ff */
[----:B------:R-:W-:Y:S02]  /*11410*/  LOP3.LUT R30, R107, 0x380, RZ, 0xc0, !PT ;  /* 0x000003806b1e7812 */ /* 0x000fe400078ec0ff */
[----:B------:R-:W-:Y:S02]  /*11420*/  LOP3.LUT R7, R4, 0x380, RZ, 0xc0, !PT ;  /* 0x0000038004077812 */ /* 0x000fe400078ec0ff */
[----:B------:R-:W-:Y:S02]  /*11430*/  SEL R31, R96, R95, P0 ;  /* 0x0000005f601f7207 */ /* 0x000fe40000000000 */
[----:B------:R-:W-:-:S02]  /*11440*/  SEL R63, R76, R73, P0 ;  /* 0x000000494c3f7207 */ /* 0x000fc40000000000 */
[----:B------:R-:W-:Y:S02]  /*11450*/  LOP3.LUT R14, R6, R101, RZ, 0x3c, !PT ;  /* 0x00000065060e7212 */ /* 0x000fe400078e3cff */
[----:B------:R-:W-:Y:S02]  /*11460*/  F2FP.BF16.F32.PACK_AB R91, R90, R91 ;  /* 0x0000005b5a5b723e */ /* 0x000fe400000010ff */
[----:B------:R-:W-:Y:S02]  /*11470*/  F2FP.BF16.F32.PACK_AB R57, R56, R57 ;  /* 0x000000393839723e */ /* 0x000fe400000010ff */
[----:B------:R-:W-:Y:S02]  /*11480*/  SEL R95, R95, R96, P0 ;  /* 0x000000605f5f7207 */ /* 0x000fe40000000000 */
[----:B------:R-:W-:Y:S02]  /*11490*/  SEL R73, R73, R76, P0 ;  /* 0x0000004c49497207 */ /* 0x000fe40000000000 */
[----:B------:R-:W-:-:S02]  /*114a0*/  SEL R67, R68, R65, P0 ;  /* 0x0000004144437207 */ /* 0x000fc40000000000 */
[----:B------:R-:W-:Y:S02]  /*114b0*/  SHF.R.U64 R30, R30, 0x3, RZ ;  /* 0x000000031e1e7819 */ /* 0x000fe400000012ff */
[----:B------:R-:W-:Y:S02]  /*114c0*/  F2FP.BF16.F32.PACK_AB R49, R49, R88 ;  /* 0x000000583131723e */ /* 0x000fe400000010ff */
[----:B------:R-:W-:Y:S02]  /*114d0*/  SEL R65, R65, R68, P0 ;  /* 0x0000004441417207 */ /* 0x000fe40000000000 */
[----:B------:R-:W-:Y:S02]  /*114e0*/  F2FP.BF16.F32.PACK_AB R43, R42, R43 ;  /* 0x0000002b2a2b723e */ /* 0x000fe400000010ff */
[----:B------:R-:W-:Y:S02]  /*114f0*/  F2FP.BF16.F32.PACK_AB R41, R41, R48 ;  /* 0x000000302929723e */ /* 0x000fe400000010ff */
[----:B------:R-:W-:-:S02]  /*11500*/  F2FP.BF16.F32.PACK_AB R38, R38, R39 ;  /* 0x000000272626723e */ /* 0x000fc400000010ff */
[----:B------:R-:W-:Y:S02]  /*11510*/  F2FP.BF16.F32.PACK_AB R40, R37, R40 ;  /* 0x000000282528723e */ /* 0x000fe400000010ff */
[----:B------:R-:W-:Y:S02]  /*11520*/  F2FP.BF16.F32.PACK_AB R35, R34, R35 ;  /* 0x000000232223723e */ /* 0x000fe400000010ff */
[----:B------:R-:W-:Y:S02]  /*11530*/  F2FP.BF16.F32.PACK_AB R33, R33, R36 ;  /* 0x000000242121723e */ /* 0x000fe400000010ff */
[----:B------:R-:W-:Y:S02]  /*11540*/  SHF.R.U64 R7, R7, 0x3, RZ ;  /* 0x0000000307077819 */ /* 0x000fe400000012ff */
[----:B------:R-:W-:Y:S02]  /*11550*/  SEL R37, R92, R91, P0 ;  /* 0x0000005b5c257207 */ /* 0x000fe40000000000 */
[----:B------:R-:W-:-:S02]  /*11560*/  SEL R69, R60, R57, P0 ;  /* 0x000000393c457207 */ /* 0x000fc40000000000 */
[----:B------:R-:W-:Y:S02]  /*11570*/  MOV R62, R14 ;  /* 0x0000000e003e7202 */ /* 0x000fe40000000f00 */
[----:B------:R-:W-:Y:S02]  /*11580*/  SEL R91, R91, R92, P0 ;  /* 0x0000005c5b5b7207 */ /* 0x000fe40000000000 */
[----:B------:R-:W-:Y:S02]  /*11590*/  SEL R39, R52, R49, P0 ;  /* 0x0000003134277207 */ /* 0x000fe40000000000 */
[----:B------:R-:W-:Y:S02]  /*115a0*/  SEL R57, R57, R60, P0 ;  /* 0x0000003c39397207 */ /* 0x000fe40000000000 */
[----:B------:R-:W-:Y:S02]  /*115b0*/  LOP3.LUT R6, R30, R107, RZ, 0x3c, !PT ;  /* 0x0000006b1e067212 */ /* 0x000fe400078e3cff */
[----:B------:R-:W-:-:S02]  /*115c0*/  SEL R49, R49, R52, P0 ;  /* 0x0000003431317207 */ /* 0x000fc40000000000 */
[----:B------:R-:W-:Y:S02]  /*115d0*/  SEL R45, R41, R40, P0 ;  /* 0x00000028292d7207 */ /* 0x000fe40000000000 */
[----:B------:R-:W-:Y:S02]  /*115e0*/  SEL R51, R33, R32, P0 ;  /* 0x0000002021337207 */ /* 0x000fe40000000000 */
[----:B------:R-:W-:Y:S02]  /*115f0*/  SEL R71, R50, R43, P0 ;  /* 0x0000002b32477207 */ /* 0x000fe40000000000 */
[----:B------:R-:W-:Y:S02]  /*11600*/  SEL R75, R38, R35, P0 ;  /* 0x00000023264b7207 */ /* 0x000fe40000000000 */
[----:B------:R-:W-:Y:S01]  /*11610*/  LOP3.LUT R4, R7, R4, RZ, 0x3c, !PT ;  /* 0x0000000407047212 */ /* 0x000fe200078e3cff */
[----:B------:R-:W-:Y:S01]  /*11620*/  IMAD.X R7, RZ, RZ, R5, P6 ;  /* 0x000000ffff077224 */ /* 0x000fe200030e0605 */
[----:B------:R-:W-:-:S02]  /*11630*/  SEL R43, R43, R50, P0 ;  /* 0x000000322b2b7207 */ /* 0x000fc40000000000 */
[----:B------:R-:W-:Y:S02]  /*11640*/  SEL R41, R40, R41, P0 ;  /* 0x0000002928297207 */ /* 0x000fe40000000000 */
[----:B------:R-:W-:Y:S02]  /*11650*/  SEL R35, R35, R38, P0 ;  /* 0x0000002623237207 */ /* 0x000fe40000000000 */
[----:B------:R-:W-:Y:S02]  /*11660*/  SEL R33, R32, R33, P0 ;  /* 0x0000002120217207 */ /* 0x000fe40000000000 */
[----:B------:R-:W-:Y:S02]  /*11670*/  MOV R50, R24 ;  /* 0x0000001800327202 */ /* 0x000fe40000000f00 */
[----:B------:R-:W-:Y:S02]  /*11680*/  MOV R27, R26 ;  /* 0x0000001a001b7202 */ /* 0x000fe40000000f00 */
[----:B------:R-:W-:-:S02]  /*11690*/  MOV R48, R4 ;  /* 0x0000000400307202 */ /* 0x000fc40000000f00 */
        /* <DEDUP_REMOVED lines=9> */
[----:B------:R-:W2:Y:S04]  /*11730*/  SHFL.IDX PT, R28, R73, R20, 0x1c1f ;  /* 0x001c1f14491c7589 */ /* 0x000ea800000e0000 */
[----:B------:R-:W-:Y:S04]  /*11740*/  SHFL.IDX PT, R67, R67, R44, 0x1c1f ;  /* 0x001c1f2c43437589 */ /* 0x000fe800000e0000 */
[----:B------:R-:W3:Y:S01]  /*11750*/  SHFL.IDX PT, R30, R65, R20, 0x1c1f ;  /* 0x001c1f14411e7589 */ /* 0x000ee200000e0000 */
[----:B0-----:R-:W-:-:S02]  /*11760*/  SEL R4, R29, R10, P0 ;  /* 0x0000000a1d047207 */ /* 0x001fc40000000000 */
[----:B------:R-:W-:Y:S01]  /*11770*/  SEL R6, R10, R29, P0 ;  /* 0x0000001d0a067207 */ /* 0x000fe20000000000 */
[----:B------:R-:W-:Y:S04]  /*11780*/  SHFL.IDX PT, R37, R37, R44, 0x1c1f ;  /* 0x001c1f2c25257589 */ /* 0x000fe800000e0000 */
[----:B------:R-:W-:Y:S01]  /*11790*/  SHFL.IDX PT, R69, R69, R44, 0x1c1f ;  /* 0x001c1f2c45457589 */ /* 0x000fe200000e0000 */
[----:B-1----:R-:W-:Y:S02]  /*117a0*/  SEL R12, R31, R14, P0 ;  /* 0x0000000e1f0c7207 */ /* 0x002fe40000000000 */
[----:B------:R-:W-:Y:S01]  /*117b0*/  SEL R14, R14, R31, P0 ;  /* 0x0000001f0e0e7207 */ /* 0x000fe20000000000 */
[----:B------:R-:W0:Y:S04]  /*117c0*/  SHFL.IDX PT, R24, R91, R20, 0x1c1f ;  /* 0x001c1f145b187589 */ /* 0x000e2800000e0000 */
[----:B------:R-:W1:Y:S01]  /*117d0*/  SHFL.IDX PT, R42, R57, R20, 0x1c1f ;  /* 0x001c1f14392a7589 */ /* 0x000e6200000e0000 */
[----:B--2---:R-:W-:-:S02]  /*117e0*/  SEL R5, R63, R28, P0 ;  /* 0x0000001c3f057207 */ /* 0x004fc40000000000 */
[----:B------:R-:W-:Y:S01]  /*117f0*/  SEL R7, R28, R63, P0 ;  /* 0x0000003f1c077207 */ /* 0x000fe20000000000 */
[----:B------:R-:W-:Y:S01]  /*11800*/  BAR.SYNC.DEFER_BLOCKING 0x1, 0x100 ;  /* 0x0044000000007b1d */ /* 0x000fe20000010000 */
[----:B---3--:R-:W-:Y:S02]  /*11810*/  SEL R13, R67, R30, P0 ;  /* 0x0000001e430d7207 */ /* 0x008fe40000000000 */
[----:B------:R-:W-:-:S03]  /*11820*/  SEL R15, R30, R67, P0 ;  /* 0x000000431e0f7207 */ /* 0x000fc60000000000 */
[----:B------:R-:W-:Y:S04]  /*11830*/  SHFL.IDX PT, R39, R39, R44, 0x1c1f ;  /* 0x001c1f2c27277589 */ /* 0x000fe800000e0000 */
[----:B------:R-:W2:Y:S04]  /*11840*/  SHFL.IDX PT, R26, R49, R20, 0x1c1f ;  /* 0x001c1f14311a7589 */ /* 0x000ea800000e0000 */
[----:B------:R-:W-:Y:S01]  /*11850*/  SHFL.IDX PT, R45, R45, R44, 0x1c1f ;  /* 0x001c1f2c2d2d7589 */ /* 0x000fe200000e0000 */
[----:B0-----:R-:W-:Y:S02]  /*11860*/  SEL R28, R37, R24, P0 ;  /* 0x00000018251c7207 */ /* 0x001fe40000000000 */
[----:B------:R-:W-:Y:S01]  /*11870*/  SEL R30, R24, R37, P0 ;  /* 0x00000025181e7207 */ /* 0x000fe20000000000 */
[----:B------:R-:W-:Y:S01]  /*11880*/  SHFL.IDX PT, R51, R51, R44, 0x1c1f ;  /* 0x001c1f2c33337589 */ /* 0x000fe200000e0000 */
[----:B-1----:R-:W-:-:S02]  /*11890*/  SEL R29, R69, R42, P0 ;  /* 0x0000002a451d7207 */ /* 0x002fc40000000000 */
[----:B------:R-:W-:Y:S01]  /*118a0*/  SEL R31, R42, R69, P0 ;  /* 0x000000452a1f7207 */ /* 0x000fe20000000000 */
[----:B------:R-:W-:Y:S04]  /*118b0*/  SHFL.IDX PT, R53, R53, R44, 0x1c1f ;  /* 0x001c1f2c35357589 */ /* 0x000fe800000e0000 */
[----:B------:R-:W-:Y:S04]  /*118c0*/  SHFL.IDX PT, R59, R59, R44, 0x1c1f ;  /* 0x001c1f2c3b3b7589 */ /* 0x000fe800000e0000 */
[----:B------:R-:W-:Y:S04]  /*118d0*/  SHFL.IDX PT, R71, R71, R44, 0x1c1f ;  /* 0x001c1f2c47477589 */ /* 0x000fe800000e0000 */
[----:B------:R-:W-:Y:S01]  /*118e0*/  SHFL.IDX PT, R75, R75, R44, 0x1c1f ;  /* 0x001c1f2c4b4b7589 */ /* 0x000fe200000e0000 */
[----:B--2---:R-:W-:-:S02]  /*118f0*/  SEL R24, R39, R26, P0 ;  /* 0x0000001a27187207 */ /* 0x004fc40000000000 */
[----:B------:R-:W-:Y:S01]  /*11900*/  SEL R26, R26, R39, P0 ;  /* 0x000000271a1a7207 */ /* 0x000fe20000000000 */
[----:B------:R-:W-:Y:S04]  /*11910*/  SHFL.IDX PT, R77, R77, R44, 0x1c1f ;  /* 0x001c1f2c4d4d7589 */ /* 0x000fe800000e0000 */
[----:B------:R-:W-:Y:S04]  /*11920*/  SHFL.IDX PT, R81, R81, R44, 0x1c1f ;  /* 0x001c1f2c51517589 */ /* 0x000fe800000e0000 */
[----:B------:R-:W-:Y:S04]  /*11930*/  SHFL.IDX PT, R85, R85, R44, 0x1c1f ;  /* 0x001c1f2c55557589 */ /* 0x000fe800000e0000 */
[----:B------:R-:W0:Y:S04]  /*11940*/  SHFL.IDX PT, R46, R43, R20, 0x1c1f ;  /* 0x001c1f142b2e7589 */ /* 0x000e2800000e0000 */
[----:B------:R-:W1:Y:S04]  /*11950*/  SHFL.IDX PT, R32, R41, R20, 0x1c1f ;  /* 0x001c1f1429207589 */ /* 0x000e6800000e0000 */
[----:B------:R-:W2:Y:S04]  /*11960*/  SHFL.IDX PT, R44, R35, R20, 0x1c1f ;  /* 0x001c1f14232c7589 */ /* 0x000ea800000e0000 */
[----:B------:R-:W-:Y:S04]  /*11970*/  SHFL.IDX PT, R10, R33, R20, 0x1c1f ;  /* 0x001c1f14210a7589 */ /* 0x000fe800000e0000 */
[----:B------:R-:W3:Y:S04]  /*11980*/  SHFL.IDX PT, R34, R55, R20, 0x1c1f ;  /* 0x001c1f1437227589 */ /* 0x000ee800000e0000 */
[----:B------:R-:W-:Y:S04]  /*11990*/  SHFL.IDX PT, R52, R79, R20, 0x1c1f ;  /* 0x001c1f144f347589 */ /* 0x000fe800000e0000 */
[----:B------:R-:W4:Y:S01]  /*119a0*/  SHFL.IDX PT, R54, R83, R20, 0x1c1f ;  /* 0x001c1f1453367589 */ /* 0x000f2200000e0000 */
[----:B0-----:R-:W-:-:S03]  /*119b0*/  SEL R25, R71, R46, P0 ;  /* 0x0000002e47197207 */ /* 0x001fc60000000000 */
[----:B------:R-:W0:Y:S01]  /*119c0*/  SHFL.IDX PT, R40, R61, R20, 0x1c1f ;  /* 0x001c1f143d287589 */ /* 0x000e2200000e0000 */
[----:B-1----:R-:W-:Y:S02]  /*119d0*/  SEL R36, R45, R32, P0 ;  /* 0x000000202d247207 */ /* 0x002fe40000000000 */
[----:B------:R-:W-:Y:S01]  /*119e0*/  SEL R38, R32, R45, P0 ;  /* 0x0000002d20267207 */ /* 0x000fe20000000000 */
[----:B------:R-:W1:Y:S01]  /*119f0*/  SHFL.IDX PT, R56, R87, R20, 0x1c1f ;  /* 0x001c1f1457387589 */ /* 0x000e6200000e0000 */
[----:B--2---:R-:W-:Y:S02]  /*11a00*/  SEL R37, R75, R44, P0 ;  /* 0x0000002c4b257207 */ /* 0x004fe40000000000 */
[----:B------:R-:W-:Y:S01]  /*11a10*/  SEL R39, R44, R75, P0 ;  /* 0x0000004b2c277207 */ /* 0x000fe20000000000 */
[----:B------:R0:W-:Y:S04]  /*11a20*/  STSM.16.M88.4 [R48], R4 ;  /* 0x0000000430007844 */ /* 0x0001e80000000200 */
[----:B------:R2:W-:Y:S01]  /*11a30*/  STSM.16.M88.4 [R27], R12 ;  /* 0x0000000c1b007844 */ /* 0x0005e20000000200 */
[----:B---3--:R-:W-:-:S02]  /*11a40*/  SEL R32, R53, R34, P0 ;  /* 0x0000002235207207 */ /* 0x008fc40000000000 */
[----:B------:R-:W-:Y:S01]  /*11a50*/  SEL R34, R34, R53, P0 ;  /* 0x0000003522227207 */ /* 0x000fe20000000000 */
[----:B------:R3:W-:Y:S01]  /*11a60*/  STSM.16.M88.4 [R50], R28 ;  /* 0x0000001c32007844 */ /* 0x0007e20000000200 */
[----:B----4-:R-:W-:Y:S02]  /*11a70*/  SEL R33, R81, R54, P0 ;  /* 0x0000003651217207 */ /* 0x010fe40000000000 */
[----:B------:R-:W-:Y:S02]  /*11a80*/  SEL R35, R54, R81, P0 ;  /* 0x0000005136237207 */ /* 0x000fe40000000000 */
[----:B0-----:R-:W-:Y:S01]  /*11a90*/  SEL R48, R59, R40, P0 ;  /* 0x000000283b307207 */ /* 0x001fe20000000000 */
[----:B------:R-:W-:Y:S01]  /*11aa0*/  IMAD.U32 R4, RZ, RZ, UR4 ;  /* 0x00000004ff047e24 */ /* 0x000fe2000f8e00ff */
[----:B------:R-:W-:Y:S01]  /*11ab0*/  @UP1 ULDC.64 UR4, c[0x0][0xbe0] ;  /* 0x0002f80000041ab9 */ /* 0x000fe20000000a00 */
[----:B------:R-:W-:Y:S01]  /*11ac0*/  IMAD.U32 R5, RZ, RZ, UR6 ;  /* 0x00000006ff057e24 */ /* 0x000fe2000f8e00ff */
[----:B--2---:R-:W-:Y:S01]  /*11ad0*/  SEL R27, R46, R71, P0 ;  /* 0x000000472e1b7207 */ /* 0x004fe20000000000 */
[----:B------:R-:W-:Y:S01]  /*11ae0*/  @UP1 UIMAD.WIDE UR4, UR36, 0x4, UR4 ;  /* 0x00000004240418a5 */ /* 0x000fe2000f8e0204 */
[----:B------:R-:W-:-:S02]  /*11af0*/  SEL R12, R51, R10, P0 ;  /* 0x0000000a330c7207 */ /* 0x000fc40000000000 */
[----:B------:R-:W-:Y:S01]  /*11b00*/  SEL R14, R10, R51, P0 ;  /* 0x000000330a0e7207 */ /* 0x000fe20000000000 */
[----:B------:R0:W-:Y:S01]  /*11b10*/  STSM.16.M88.4 [R64], R24 ;  /* 0x0000001840007844 */ /* 0x0001e20000000200 */
[----:B------:R-:W-:Y:S02]  /*11b20*/  SEL R13, R77, R52, P0 ;  /* 0x000000344d0d7207 */ /* 0x000fe40000000000 */
[----:B------:R-:W-:Y:S01]  /*11b30*/  SEL R15, R52, R77, P0 ;  /* 0x0000004d340f7207 */ /* 0x000fe20000000000 */
[----:B------:R0:W-:Y:S01]  /*11b40*/  STSM.16.M88.4 [R62], R36 ;  /* 0x000000243e007844 */ /* 0x0001e20000000200 */
[----:B---3--:R-:W-:Y:S02]  /*11b50*/  SEL R50, R40, R59, P0 ;  /* 0x0000003b28327207 */ /* 0x008fe40000000000 */
[----:B-1----:R-:W-:Y:S01]  /*11b60*/  SEL R49, R85, R56, P0 ;  /* 0x0000003855317207 */ /* 0x002fe20000000000 */
[----:B------:R0:W-:Y:S01]  /*11b70*/  STSM.16.M88.4 [R60], R12 ;  /* 0x0000000c3c007844 */ /* 0x0001e20000000200 */
[----:B------:R-:W-:-:S02]  /*11b80*/  SEL R51, R56, R85, P0 ;  /* 0x0000005538337207 */ /* 0x000fc40000000000 */
[----:B------:R-:W-:Y:S01]  /*11b90*/  PLOP3.LUT P0, PT, PT, PT, UP1, 0x80, 0x0 ;  /* 0x000000000000781c */ /* 0x000fe20003f0f018 */
[----:B------:R0:W-:Y:S04]  /*11ba0*/  STSM.16.M88.4 [R58], R32 ;  /* 0x000000203a007844 */ /* 0x0001e80000000200 */
[----:B------:R0:W-:Y:S01]  /*11bb0*/  STSM.16.M88.4 [R21], R48 ;  /* 0x0000003015007844 */ /* 0x0001e20000000200 */
[----:B------:R-:W-:Y:S01]  /*11bc0*/  BAR.SYNC.DEFER_BLOCKING 0x1, 0x100 ;  /* 0x0044000000007b1d */ /* 0x000fe20000010000 */
[----:B------:R-:W-:Y:S02]  /*11bd0*/  IMAD.U32 R6, RZ, RZ, UR4 ;  /* 0x00000004ff067e24 */ /* 0x000fe4000f8e00ff */
[----:B------:R-:W-:-:S03]  /*11be0*/  IMAD.U32 R7, RZ, RZ, UR5 ;  /* 0x00000005ff077e24 */ /* 0x000fc6000f8e00ff */
[----:B------:R-:W2:Y:S04]  /*11bf0*/  @P2 LDG.E R10, desc[UR52][R4.64] ;  /* 0x00000034040a2981 */ /* 0x000ea8000c1e1900 */
[----:B------:R-:W3:Y:S01]  /*11c00*/  @P0 LDG.E R6, desc[UR52][R6.64] ;  /* 0x0000003406060981 */ /* 0x000ee2000c1e1900 */
[----:B------:R-:W-:Y:S01]  /*11c10*/  IMAD R11, R18, 0x40, R16 ;  /* 0x00000040120b7824 */ /* 0x000fe200078e0210 */
[----:B------:R-:W-:Y:S01]  /*11c20*/  UMOV UR4, URZ ;  /* 0x0000003f00047c82 */ /* 0x000fe20008000000 */
[----:B------:R-:W-:Y:S02]  /*11c30*/  ULDC UR8, c[0x0][0xa88] ;  /* 0x0002a20000087ab9 */ /* 0x000fe40000000800 */
[----:B------:R-:W-:-:S03]  /*11c40*/  IMAD.WIDE R8, R11, 0x2, R8 ;  /* 0x000000020b087825 */ /* 0x000fc600078e0208 */
[----:B------:R-:W-:Y:S02]  /*11c50*/  IADD3 R29, P1, R8, 0x1000, RZ ;  /* 0x00001000081d7810 */ /* 0x000fe40007f3e0ff */
[----:B--2---:R-:W-:Y:S02]  /*11c60*/  @P2 R2UR UR4, R10 ;  /* 0x000000000a0422ca */ /* 0x004fe400000e0000 */
        /* <DEDUP_REMOVED lines=8> */
.L_x_1880:
[----:B------:R-:W-:Y:S01]  /*11cf0*/  USHF.R.S32.HI UR12, URZ, 0x1f, UR38 ;  /* 0x0000001f3f0c7899 */ /* 0x000fe20008011426 */
[----:B------:R-:W-:Y:S01]  /*11d00*/  IMAD.U32 R5, RZ, RZ, UR42 ;  /* 0x0000002aff057e24 */ /* 0x000fe2000f8e00ff */
[----:B------:R-:W-:Y:S01]  /*11d10*/  ULDC.64 UR10, c[0x0][0xb70] ;  /* 0x0002dc00000a7ab9 */ /* 0x000fe20000000a00 */
[----:B------:R-:W-:Y:S01]  /*11d20*/  USHF.R.S32.HI UR5, URZ, 0x1f, UR4 ;  /* 0x0000001f3f057899 */ /* 0x000fe20008011404 */
[C---:B------:R-:W-:Y:S01]  /*11d30*/  IADD3 R13, P2, R8.reuse, 0x2000, RZ ;  /* 0x00002000080d7810 */ /* 0x040fe20007f5e0ff */
[----:B------:R-:W-:Y:S01]  /*11d40*/  UIMAD UR9, UR12, UR10, URZ ;  /* 0x0000000a0c0972a4 */ /* 0x000fe2000f8e023f */
[----:B------:R-:W-:Y:S01]  /*11d50*/  IMAD R10, R5, 0x80, R22 ;  /* 0x00000080050a7824 */ /* 0x000fe200078e0216 */
[----:B------:R-:W-:Y:S01]  /*11d60*/  UIMAD.WIDE.U32 UR6, UR38, UR10, UR4 ;  /* 0x0000000a260672a5 */ /* 0x000fe2000f8e0004 */
[----:B------:R-:W-:Y:S01]  /*11d70*/  IADD3 R7, P6, R8, 0x3000, RZ ;  /* 0x0000300008077810 */ /* 0x000fe20007fde0ff */
[----:B------:R-:W-:Y:S01]  /*11d80*/  UIMAD UR9, UR38, UR11, UR9 ;  /* 0x0000000b260972a4 */ /* 0x000fe2000f8e0209 */
[----:B------:R-:W-:Y:S01]  /*11d90*/  LOP3.LUT R12, R13, 0x380, RZ, 0xc0, !PT ;  /* 0x000003800d0c7812 */ /* 0x000fe200078ec0ff */
[----:B------:R-:W-:Y:S01]  /*11da0*/  USEL UR37, UR37, URZ, !UP0 ;  /* 0x0000003f25257287 */ /* 0x000fe2000c000000 */
[----:B------:R-:W-:Y:S01]  /*11db0*/  SHF.R.S32.HI R5, RZ, 0x1f, R10 ;  /* 0x0000001fff057819 */ /* 0x000fe2000001140a */
[----:B------:R-:W-:Y:S01]  /*11dc0*/  ULDC.64 UR10, c[0x0][0xb78] ;  /* 0x0002de00000a7ab9 */ /* 0x000fe20000000a00 */
[----:B------:R-:W-:Y:S01]  /*11dd0*/  UIADD3 UR7, UR7, UR9, URZ ;  /* 0x0000000907077290 */ /* 0x000fe2000fffe03f */
[----:B------:R-:W-:Y:S01]  /*11de0*/  LOP3.LUT R4, R7, 0x380, RZ, 0xc0, !PT ;  /* 0x0000038007047812 */ /* 0x000fe200078ec0ff */
[----:B------:R-:W-:Y:S01]  /*11df0*/  USEL UR36, UR36, URZ, !UP0 ;  /* 0x0000003f24247287 */ /* 0x000fe2000c000000 */
[----:B------:R-:W-:Y:S01]  /*11e00*/  LOP3.LUT R28, R29, 0x380, RZ, 0xc0, !PT ;  /* 0x000003801d1c7812 */ /* 0x000fe200078ec0ff */
[----:B------:R-:W-:Y:S01]  /*11e10*/  UIMAD UR9, UR37, UR10, URZ ;  /* 0x0000000a250972a4 */ /* 0x000fe2000f8e023f */
[----:B------:R-:W-:Y:S01]  /*11e20*/  SHF.R.U64 R12, R12, 0x3, RZ ;  /* 0x000000030c0c7819 */ /* 0x000fe200000012ff */
[----:B------:R-:W-:Y:S01]  /*11e30*/  UIMAD.WIDE.U32 UR6, UR36, UR10, UR6 ;  /* 0x0000000a240672a5 */ /* 0x000fe2000f8e0006 */
[----:B------:R-:W-:Y:S01]  /*11e40*/  SHF.R.U64 R4, R4, 0x3, RZ ;  /* 0x0000000304047819 */ /* 0x000fe200000012ff */
[----:B------:R-:W-:Y:S01]  /*11e50*/  UIMAD UR9, UR36, UR11, UR9 ;  /* 0x0000000b240972a4 */ /* 0x000fe2000f8e0209 */
[----:B------:R-:W-:-:S02]  /*11e60*/  SHF.R.U64 R28, R28, 0x3, RZ ;  /* 0x000000031c1c7819 */ /* 0x000fc400000012ff */
[----:B------:R-:W-:Y:S01]  /*11e70*/  LOP3.LUT R12, R12, R13, RZ, 0x3c, !PT ;  /* 0x0000000d0c0c7212 */ /* 0x000fe200078e3cff */
[----:B------:R-:W-:Y:S01]  /*11e80*/  IMAD.X R13, RZ, RZ, R9, P2 ;  /* 0x000000ffff0d7224 */ /* 0x000fe200010e0609 */
[----:B------:R-:W-:Y:S01]  /*11e90*/  IADD3 R6, P0, R10, UR6, RZ ;  /* 0x000000060a067c10 */ /* 0x000fe2000ff1e0ff */
[----:B------:R-:W-:Y:S01]  /*11ea0*/  IMAD.U32 R14, RZ, RZ, UR9 ;  /* 0x00000009ff0e7e24 */ /* 0x000fe2000f8e00ff */
[----:B------:R-:W-:Y:S02]  /*11eb0*/  IADD3 R37, P5, R8, 0x4000, RZ ;  /* 0x0000400008257810 */ /* 0x000fe40007fbe0ff */
[----:B------:R-:W-:Y:S02]  /*11ec0*/  LOP3.LUT R4, R4, R7, RZ, 0x3c, !PT ;  /* 0x0000000704047212 */ /* 0x000fe400078e3cff */
[----:B------:R-:W-:Y:S01]  /*11ed0*/  IADD3.X R5, R5, UR7, R14, P0, !PT ;  /* 0x0000000705057c10 */ /* 0x000fe200087fe40e */
[----:B------:R-:W-:Y:S01]  /*11ee0*/  ULDC.64 UR6, c[0x0][0xb40] ;  /* 0x0002d00000067ab9 */ /* 0x000fe20000000a00 */
[----:B------:R-:W-:-:S02]  /*11ef0*/  IADD3 R41, P4, R8, 0x5000, RZ ;  /* 0x0000500008297810 */ /* 0x000fc40007f9e0ff */
[----:B------:R-:W-:Y:S02]  /*11f00*/  LEA R44, P0, R6, UR6, 0x2 ;  /* 0x00000006062c7c11 */ /* 0x000fe4000f8010ff */
[----:B------:R-:W-:Y:S02]  /*11f10*/  IADD3 R25, P3, R8, 0x6000, RZ ;  /* 0x0000600008197810 */ /* 0x000fe40007f7e0ff */
[----:B------:R-:W-:Y:S01]  /*11f20*/  LEA.HI.X R45, R6, UR7, R5, 0x2, P0 ;  /* 0x00000007062d7c11 */ /* 0x000fe200080f1405 */
[----:B------:R-:W-:Y:S01]  /*11f30*/  VIADD R5, R10, 0x8 ;  /* 0x000000080a057836 */ /* 0x000fe20000000000 */
[----:B------:R-:W-:Y:S01]  /*11f40*/  LOP3.LUT P0, RZ, R228, 0x3, RZ, 0xc0, !PT ;  /* 0x00000003e4ff7812 */ /* 0x000fe2000780c0ff */
[----:B------:R-:W-:Y:S01]  /*11f50*/  ULDC.64 UR6, c[0x0][0xaa0] ;  /* 0x0002a80000067ab9 */ /* 0x000fe20000000a00 */
[----:B------:R-:W-:Y:S02]  /*11f60*/  IADD3 R7, P2, R8, 0x7000, RZ ;  /* 0x0000700008077810 */ /* 0x000fe40007f5e0ff */
[----:B------:R-:W-:Y:S01]  /*11f70*/  LOP3.LUT R28, R28, R29, RZ, 0x3c, !PT ;  /* 0x0000001d1c1c7212 */ /* 0x000fe200078e3cff */
[----:B------:R-:W-:Y:S01]  /*11f80*/  IMAD.X R29, RZ, RZ, R9, P1 ;  /* 0x000000ffff1d7224 */ /* 0x000fe200008e0609 */
[----:B------:R-:W-:-:S02]  /*11f90*/  LOP3.LUT R36, R37, 0x380, RZ, 0xc0, !PT ;  /* 0x0000038025247812 */ /* 0x000fc400078ec0ff */
[----:B------:R-:W-:Y:S02]  /*11fa0*/  LOP3.LUT R40, R41, 0x380, RZ, 0xc0, !PT ;  /* 0x0000038029287812 */ /* 0x000fe400078ec0ff */
[----:B------:R-:W-:Y:S02]  /*11fb0*/  LOP3.LUT R24, R25, 0x380, RZ, 0xc0, !PT ;  /* 0x0000038019187812 */ /* 0x000fe400078ec0ff */
[----:B------:R-:W-:Y:S01]  /*11fc0*/  LOP3.LUT R33, R8, 0x380, RZ, 0xc0, !PT ;  /* 0x0000038008217812 */ /* 0x000fe200078ec0ff */
[----:B------:R-:W-:Y:S01]  /*11fd0*/  UIMAD UR5, UR5, UR6, URZ ;  /* 0x00000006050572a4 */ /* 0x000fe2000f8e023f */
[----:B------:R-:W-:Y:S01]  /*11fe0*/  ISETP.GE.OR P1, PT, R10, UR8, P0 ;  /* 0x000000080a007c0c */ /* 0x000fe20008726670 */
[--C-:B------:R-:W-:Y:S01]  /*11ff0*/  IMAD.X R11, RZ, RZ, R9.reuse, P2 ;  /* 0x000000ffff0b7224 */ /* 0x100fe200010e0609 */
[----:B------:R-:W-:Y:S01]  /*12000*/  ISETP.GE.OR P0, PT, R5, UR8, P0 ;  /* 0x0000000805007c0c */ /* 0x000fe20008706670 */
[----:B------:R-:W-:Y:S01]  /*12010*/  IMAD.X R5, RZ, RZ, R9, P6 ;  /* 0x000000ffff057224 */ /* 0x000fe200030e0609 */
[----:B------:R-:W-:-:S02]  /*12020*/  LOP3.LUT R6, R7, 0x380, RZ, 0xc0, !PT ;  /* 0x0000038007067812 */ /* 0x000fc400078ec0ff */
[----:B------:R-:W-:Y:S02]  /*12030*/  SHF.R.U64 R36, R36, 0x3, RZ ;  /* 0x0000000324247819 */ /* 0x000fe400000012ff */
[----:B------:R-:W-:Y:S02]  /*12040*/  SHF.R.U64 R40, R40, 0x3, RZ ;  /* 0x0000000328287819 */ /* 0x000fe400000012ff */
[----:B------:R-:W-:Y:S02]  /*12050*/  SHF.R.U64 R24, R24, 0x3, RZ ;  /* 0x0000000318187819 */ /* 0x000fe400000012ff */
[----:B------:R-:W-:Y:S01]  /*12060*/  SHF.R.U64 R33, R33, 0x3, RZ ;  /* 0x0000000321217819 */ /* 0x000fe200000012ff */
[----:B------:R-:W-:Y:S01]  /*12070*/  IMAD.U32 R19, RZ, RZ, UR6 ;  /* 0x00000006ff137e24 */ /* 0x000fe2000f8e00ff */
[----:B------:R-:W-:Y:S01]  /*12080*/  SHF.R.U64 R6, R6, 0x3, RZ ;  /* 0x0000000306067819 */ /* 0x000fe200000012ff */
[----:B------:R-:W-:Y:S01]  /*12090*/  IMAD.MOV.U32 R20, RZ, RZ, R16 ;  /* 0x000000ffff147224 */ /* 0x000fe200078e0010 */
        /* <DEDUP_REMOVED lines=8> */
[----:B------:R-:W-:-:S02]  /*12120*/  LOP3.LUT R10, R6, R7, RZ, 0x3c, !PT ;  /* 0x00000007060a7212 */ /* 0x000fc400078e3cff */
[----:B------:R-:W-:Y:S01]  /*12130*/  SHF.R.S32.HI R21, RZ, 0x1f, R16 ;  /* 0x0000001fff157819 */ /* 0x000fe20000011410 */
[----:B------:R-:W-:Y:S01]  /*12140*/  UIMAD UR5, UR4, UR7, UR5 ;  /* 0x00000007040572a4 */ /* 0x000fe2000f8e0205 */
[----:B------:R-:W-:Y:S02]  /*12150*/  @!P1 STG.E desc[UR52][R44.64], R2 ;  /* 0x000000022c009986 */ /* 0x000fe4000c101934 */
[----:B------:R-:W-:Y:S01]  /*12160*/  ULDC.64 UR6, c[0x0][0xae0] ;  /* 0x0002b80000067ab9 */ /* 0x000fe20000000a00 */
[----:B------:R-:W-:Y:S01]  /*12170*/  IMAD.WIDE.U32 R20, R19, UR4, R20 ;  /* 0x0000000413147c25 */ /* 0x000fe2000f8e0014 */
[----:B------:R0:W-:Y:S01]  /*12180*/  @!P0 STG.E desc[UR52][R44.64+0x20], R0 ;  /* 0x000020002c008986 */ /* 0x0001e2000c101934 */
[----:B------:R-:W-:-:S03]  /*12190*/  UIMAD UR4, UR12, UR6, URZ ;  /* 0x000000060c0472a4 */ /* 0x000fc6000f8e023f */
[----:B------:R-:W5:Y:S01]  /*121a0*/  LD.E.128 R32, desc[UR52][R32.64] ;  /* 0x0000003420207980 */ /* 0x000f62000c101d00 */
[----:B------:R-:W-:-:S03]  /*121b0*/  VIADD R21, R21, UR5 ;  /* 0x0000000515157c36 */ /* 0x000fc60008000000 */
[----:B------:R-:W5:Y:S01]  /*121c0*/  LD.E.128 R28, desc[UR52][R28.64] ;  /* 0x000000341c1c7980 */ /* 0x000f62000c101d00 */
[----:B------:R-:W-:-:S03]  /*121d0*/  IMAD.U32 R19, RZ, RZ, UR6 ;  /* 0x00000006ff137e24 */ /* 0x000fc6000f8e00ff */
[----:B------:R-:W5:Y:S04]  /*121e0*/  LD.E.128 R12, desc[UR52][R12.64] ;  /* 0x000000340c0c7980 */ /* 0x000f68000c101d00 */
[----:B------:R-:W5:Y:S04]  /*121f0*/  LD.E.128 R4, desc[UR52][R4.64] ;  /* 0x0000003404047980 */ /* 0x000f68000c101d00 */
[----:B------:R-:W5:Y:S04]  /*12200*/  LD.E.128 R36, desc[UR52][R36.64] ;  /* 0x0000003424247980 */ /* 0x000f68000c101d00 */
[----:B------:R-:W5:Y:S04]  /*12210*/  LD.E.128 R40, desc[UR52][R40.64] ;  /* 0x0000003428287980 */ /* 0x000f68000c101d00 */
[----:B------:R-:W5:Y:S04]  /*12220*/  LD.E.128 R24, desc[UR52][R24.64] ;  /* 0x0000003418187980 */ /* 0x000f68000c101d00 */
[----:B------:R-:W5:Y:S01]  /*12230*/  LD.E.128 R8, desc[UR52][R10.64] ;  /* 0x000000340a087980 */ /* 0x000f62000c101d00 */
[----:B------:R-:W-:-:S02]  /*12240*/  UIMAD UR4, UR38, UR7, UR4 ;  /* 0x00000007260472a4 */ /* 0x000fc4000f8e0204 */
[----:B------:R-:W-:Y:S01]  /*12250*/  IMAD.WIDE.U32 R20, R19, UR38, R20 ;  /* 0x0000002613147c25 */ /* 0x000fe2000f8e0014 */
[----:B------:R-:W-:Y:S01]  /*12260*/  UIMAD UR8, UR42, -0x80, UR8 ;  /* 0xffffff802a0878a4 */ /* 0x000fe2000f8e0208 */
[----:B------:R-:W-:Y:S01]  /*12270*/  @!PT LDS RZ, [RZ] ;  /* 0x00000000fffff984 */ /* 0x000fe20000000800 */
[----:B------:R-:W-:Y:S01]  /*12280*/  @!PT LDS RZ, [RZ] ;  /* 0x00000000fffff984 */ /* 0x000fe20000000800 */
[----:B------:R-:W-:Y:S01]  /*12290*/  @!PT LDS RZ, [RZ] ;  /* 0x00000000fffff984 */ /* 0x000fe20000000800 */
[----:B------:R-:W-:Y:S01]  /*122a0*/  @!PT LDS RZ, [RZ] ;  /* 0x00000000fffff984 */ /* 0x000fe20000000800 */
[----:B------:R1:W-:Y:S06]  /*122b0*/  MEMBAR.ALL.CTA ;  /* 0x0000000000007992 */ /* 0x0003ec0000008000 */
[----:B-1----:R-:W1:Y:S01]  /*122c0*/  FENCE.VIEW.ASYNC.S ;  /* 0x00000000000073c6 */ /* 0x002e620000000000 */
[----:B------:R-:W-:Y:S01]  /*122d0*/  BSSY B1, `(.L_x_1881) ;  /* 0x0000026000017945 */ /* 0x000fe20003800000 */
[----:B------:R-:W-:-:S02]  /*122e0*/  VIADD R3, R3, 0x2e820 ;  /* 0x0002e82003037836 */ /* 0x000fc40000000000 */
[----:B------:R-:W-:Y:S01]  /*122f0*/  VIADD R21, R21, UR4 ;  /* 0x0000000415157c36 */ /* 0x000fe20008000000 */
[----:B------:R-:W-:Y:S01]  /*12300*/  ULDC.64 UR4, c[0x0][0xae8] ;  /* 0x0002ba0000047ab9 */ /* 0x000fe20000000a00 */
[C---:B------:R-:W-:Y:S01]  /*12310*/  ISETP.GE.AND P2, PT, R18.reuse, UR8, PT ;  /* 0x0000000812007c0c */ /* 0x040fe2000bf46270 */
[----:B0-----:R-:W-:Y:S01]  /*12320*/  IMAD.U32 R45, RZ, RZ, UR4 ;  /* 0x00000004ff2d7e24 */ /* 0x001fe2000f8e00ff */
[----:B------:R-:W-:Y:S01]  /*12330*/  UIMAD UR4, UR37, UR4, URZ ;  /* 0x00000004250472a4 */ /* 0x000fe2000f8e023f */
[C---:B------:R-:W-:Y:S01]  /*12340*/  VIADD R19, R18.reuse, 0x60 ;  /* 0x0000006012137836 */ /* 0x040fe20000000000 */
[----:B------:R-:W-:Y:S01]  /*12350*/  PRMT R3, RZ, 0x654, R3 ;  /* 0x00000654ff037816 */ /* 0x000fe20000000003 */
[----:B------:R-:W-:Y:S01]  /*12360*/  IMAD.WIDE.U32 R44, R45, UR36, R20 ;  /* 0x000000242d2c7c25 */ /* 0x000fe2000f8e0014 */
[----:B------:R-:W-:Y:S02]  /*12370*/  UIMAD UR4, UR36, UR5, UR4 ;  /* 0x00000005240472a4 */ /* 0x000fe4000f8e0204 */
[----:B------:R-:W-:Y:S01]  /*12380*/  ISETP.GE.AND P1, PT, R19, UR8, PT ;  /* 0x0000000813007c0c */ /* 0x000fe2000bf26270 */
[C---:B------:R-:W-:Y:S01]  /*12390*/  VIADD R0, R18.reuse, 0x20 ;  /* 0x0000002012007836 */ /* 0x040fe20000000000 */
[----:B------:R-:W-:Y:S01]  /*123a0*/  SHF.R.S32.HI R19, RZ, 0x1f, R18 ;  /* 0x0000001fff137819 */ /* 0x000fe20000011412 */
[----:B------:R-:W-:-:S02]  /*123b0*/  VIADD R2, R18, 0x40 ;  /* 0x0000004012027836 */ /* 0x000fc40000000000 */
[----:B------:R-:W-:Y:S01]  /*123c0*/  IMAD.U32 R49, RZ, RZ, UR42 ;  /* 0x0000002aff317e24 */ /* 0x000fe2000f8e00ff */
[----:B------:R-:W-:Y:S01]  /*123d0*/  ISETP.GE.AND P4, PT, R0, UR8, PT ;  /* 0x0000000800007c0c */ /* 0x000fe2000bf86270 */
[----:B------:R-:W-:Y:S01]  /*123e0*/  VIADD R51, R45, UR4 ;  /* 0x000000042d337c36 */ /* 0x000fe20008000000 */
[----:B------:R-:W-:Y:S01]  /*123f0*/  ISETP.GE.AND P0, PT, R2, UR8, PT ;  /* 0x0000000802007c0c */ /* 0x000fe2000bf06270 */
[----:B------:R-:W-:Y:S01]  /*12400*/  IMAD.WIDE R20, R49, 0x80, R18 ;  /* 0x0000008031147825 */ /* 0x000fe200078e0212 */
[----:B-1----:R0:W-:Y:S01]  /*12410*/  SYNCS.ARRIVE.TRANS64.RED.A1T0 RZ, [R3+URZ], RZ ;  /* 0x000000ff03ff79a7 */ /* 0x0021e2000810043f */
[----:B------:R-:W-:Y:S10]  /*12420*/  @P2 BRA `(.L_x_1882) ;  /* 0x0000000000402947 */ /* 0x000ff40003800000 */
        /* <DEDUP_REMOVED lines=16> */
.L_x_1882:
[----:B------:R-:W-:Y:S05]  /*12530*/  BSYNC B1 ;  /* 0x0000000000017941 */ /* 0x000fea0003800000 */
.L_x_1881:
[----:B------:R-:W-:Y:S04]  /*12540*/  BSSY B1, `(.L_x_1883) ;  /* 0x0000014000017945 */ /* 0x000fe80003800000 */
[----:B------:R-:W-:Y:S05]  /*12550*/  @P4 BRA `(.L_x_1884) ;  /* 0x0000000000484947 */ /* 0x000fea0003800000 */
[----:B-1---5:R-:W-:Y:S01]  /*12560*/  IADD3 R33, P2, R20, 0x20, RZ ;  /* 0x0000002014217810 */ /* 0x022fe20007f5e0ff */
[----:B------:R-:W-:Y:S01]  /*12570*/  ULDC.64 UR4, c[0x0][0xad8] ;  /* 0x0002b60000047ab9 */ /* 0x000fe20000000a00 */
[----:B------:R-:W-:Y:S01]  /*12580*/  IMAD.MOV.U32 R2, RZ, RZ, R44 ;  /* 0x000000ffff027224 */ /* 0x000fe200078e002c */
[----:B------:R-:W-:Y:S01]  /*12590*/  ULDC.64 UR6, c[0x0][0xa80] ;  /* 0x0002a00000067ab9 */ /* 0x000fe20000000a00 */
[----:B0-----:R-:W-:Y:S02]  /*125a0*/  IMAD.MOV.U32 R3, RZ, RZ, R51 ;  /* 0x000000ffff037224 */ /* 0x001fe400078e0033 */
        /* <DEDUP_REMOVED lines=13> */
.L_x_1884:
[----:B------:R-:W-:Y:S05]  /*12680*/  BSYNC B1 ;  /* 0x0000000000017941 */ /* 0x000fea0003800000 */
.L_x_1883:
[----:B------:R-:W-:Y:S04]  /*12690*/  BSSY B1, `(.L_x_1885) ;  /* 0x0000014000017945 */ /* 0x000fe80003800000 */
[----:B------:R-:W-:Y:S05]  /*126a0*/  @P0 BRA `(.L_x_1886) ;  /* 0x0000000000480947 */ /* 0x000fea0003800000 */
[----:B--2--5:R-:W-:Y:S01]  /*126b0*/  IADD3 R29, P0, R20, 0x40, RZ ;  /* 0x00000040141d7810 */ /* 0x024fe20007f1e0ff */
[----:B------:R-:W-:Y:S01]  /*126c0*/  ULDC.64 UR4, c[0x0][0xad8] ;  /* 0x0002b60000047ab9 */ /* 0x000fe20000000a00 */
[----:B------:R-:W-:Y:S01]  /*126d0*/  IMAD.MOV.U32 R2, RZ, RZ, R44 ;  /* 0x000000ffff027224 */ /* 0x000fe200078e002c */
[----:B------:R-:W-:Y:S01]  /*126e0*/  ULDC.64 UR6, c[0x0][0xa80] ;  /* 0x0002a00000067ab9 */ /* 0x000fe20000000a00 */
[----:B------:R-:W-:Y:S01]  /*126f0*/  IADD3.X R0, RZ, R21, RZ, P0, !PT ;  /* 0x00000015ff007210 */ /* 0x000fe200007fe4ff */
[----:B0-----:R-:W-:Y:S02]  /*12700*/  IMAD.MOV.U32 R3, RZ, RZ, R51 ;  /* 0x000000ffff037224 */ /* 0x001fe400078e0033 */
        /* <DEDUP_REMOVED lines=12> */
.L_x_1886:
[----:B------:R-:W-:Y:S05]  /*127d0*/  BSYNC B1 ;  /* 0x0000000000017941 */ /* 0x000fea0003800000 */
.L_x_1885:
        /* <DEDUP_REMOVED lines=21> */
.L_x_1879:
[----:B------:R-:W-:Y:S01]  /*12930*/  ULDC.64 UR4, c[0x0][0xbe0] ;  /* 0x0002f80000047ab9 */ /* 0x000fe20000000a00 */
[----:B------:R-:W-:Y:S01]  /*12940*/  ULDC.64 UR6, c[0x0][0xbd8] ;  /* 0x0002f60000067ab9 */ /* 0x000fe20000000a00 */
[----:B------:R-:W-:-:S04]  /*12950*/  UISETP.NE.U32.AND UP0, UPT, UR4, URZ, UPT ;  /* 0x0000003f0400728c */ /* 0x000fc8000bf05070 */
[----:B------:R-:W-:Y:S02]  /*12960*/  UISETP.NE.AND.EX UP1, UPT, UR5, URZ, UPT, UP0 ;  /* 0x0000003f0500728c */ /* 0x000fe4000bf25300 */
[----:B------:R-:W-:-:S04]  /*12970*/  UISETP.NE.U32.AND UP0, UPT, UR6, URZ, UPT ;  /* 0x0000003f0600728c */ /* 0x000fc8000bf05070 */
[----:B------:R-:W-:Y:S01]  /*12980*/  PLOP3.LUT P2, PT, PT, PT, UP1, 0x80, 0x0 ;  /* 0x000000000000781c */ /* 0x000fe20003f4f018 */
[----:B------:R-:W-:-:S04]  /*12990*/  UISETP.NE.AND.EX UP0, UPT, UR7, URZ, UPT, UP0 ;  /* 0x0000003f0700728c */ /* 0x000fc8000bf05300 */
[----:B------:R-:W-:Y:S02]  /*129a0*/  @UP1 ULDC.64 UR4, c[0x0][0xbe0] ;  /* 0x0002f80000041ab9 */ /* 0x000fe40000000a00 */
[----:B------:R-:W-:Y:S01]  /*129b0*/  @UP1 UIMAD.WIDE UR4, UR36, 0x4, UR4 ;  /* 0x00000004240418a5 */ /* 0x000fe2000f8e0204 */
[----:B------:R-:W-:Y:S01]  /*129c0*/  PLOP3.LUT P1, PT, PT, PT, UP0, 0x80, 0x0 ;  /* 0x000000000000781c */ /* 0x000fe20003f2f008 */
[----:B------:R-:W-:-:S04]  /*129d0*/  ULEA UR6, UP1, UR36, UR6, 0x2 ;  /* 0x0000000624067291 */ /* 0x000fc8000f82103f */
[----:B------:R-:W-:Y:S01]  /*129e0*/  IMAD.U32 R4, RZ, RZ, UR4 ;  /* 0x00000004ff047e24 */ /* 0x000fe2000f8e00ff */
[----:B------:R-:W-:Y:S01]  /*129f0*/  ULEA.HI.X UR7, UR36, UR7, UR37, 0x2, UP1 ;  /* 0x0000000724077291 */ /* 0x000fe200088f1425 */
[----:B------:R-:W-:Y:S02]  /*12a00*/  IMAD.U32 R5, RZ, RZ, UR5 ;  /* 0x00000005ff057e24 */ /* 0x000fe4000f8e00ff */
[----:B------:R-:W-:-:S03]  /*12a10*/  IMAD.MOV.U32 R7, RZ, RZ, RZ ;  /* 0x000000ffff077224 */ /* 0x000fc600078e00ff */
[----:B------:R-:W2:Y:S01]  /*12a20*/  @P2 LDG.E R4, desc[UR52][R4.64] ;  /* 0x0000003404042981 */ /* 0x000ea2000c1e1900 */
[----:B------:R-:W-:Y:S02]  /*12a30*/  IMAD.U32 R2, RZ, RZ, UR6 ;  /* 0x00000006ff027e24 */ /* 0x000fe4000f8e00ff */
[----:B------:R-:W-:-:S05]  /*12a40*/  IMAD.U32 R3, RZ, RZ, UR7 ;  /* 0x00000007ff037e24 */ /* 0x000fca000f8e00ff */
[----:B------:R0:W5:Y:S01]  /*12a50*/  @P1 LDG.E R7, desc[UR52][R2.64] ;  /* 0x0000003402071981 */ /* 0x000162000c1e1900 */
[----:B------:R-:W-:Y:S01]  /*12a60*/  ULDC UR4, c[0x0][0xa88] ;  /* 0x0002a20000047ab9 */ /* 0x000fe20000000800 */
[----:B------:R-:W-:Y:S02]  /*12a70*/  ISETP.GT.AND P0, PT, R231, 0x7f, PT ;  /* 0x0000007fe700780c */ /* 0x000fe40003f04270 */
[----:B--2---:R-:W-:Y:S01]  /*12a80*/  @P2 R2UR UR4, R4 ;  /* 0x00000000040422ca */ /* 0x004fe200000e0000 */
[----:B0-----:R-:W-:-:S14]  /*12a90*/  @P2 BRA `(.L_x_1888) ;  /* 0x0000000000182947 */ /* 0x001fdc0003800000 */
[----:B------:R-:W-:Y:S05]  /*12aa0*/  @!P1 BRA `(.L_x_1888) ;  /* 0x0000000000149947 */ /* 0x000fea0003800000 */
[----:B------:R-:W2:Y:S04]  /*12ab0*/  LDG.E R4, desc[UR52][R2.64] ;  /* 0x0000003402047981 */ /* 0x000ea8000c1e1900 */
[----:B------:R-:W3:Y:S01]  /*12ac0*/  LDG.E R0, desc[UR52][R2.64+0x4] ;  /* 0x0000043402007981 */ /* 0x000ee2000c1e1900 */
[----:B--2---:R-:W-:Y:S02]  /*12ad0*/  R2UR UR5, R4 ;  /* 0x00000000040572ca */ /* 0x004fe400000e0000 */
[----:B---3--:R-:W-:-:S13]  /*12ae0*/  R2UR UR4, R0 ;  /* 0x00000000000472ca */ /* 0x008fda00000e0000 */
[----:B------:R-:W-:-:S12]  /*12af0*/  UIADD3 UR4, -UR5, UR4, URZ ;  /* 0x0000000405047290 */ /* 0x000fd8000fffe13f */
.L_x_1888:
[----:B------:R-:W-:Y:S01]  /*12b00*/  USHF.R.S32.HI UR7, URZ, 0x1f, UR38 ;  /* 0x0000001f3f077899 */ /* 0x000fe20008011426 */
[----:B------:R-:W-:Y:S01]  /*12b10*/  BSSY B1, `(.L_x_1889) ;  /* 0x000001f000017945 */ /* 0x000fe20003800000 */
[----:B------:R-:W-:Y:S01]  /*12b20*/  USEL UR36, UR36, URZ, !UP0 ;  /* 0x0000003f24247287 */ /* 0x000fe2000c000000 */
[----:B------:R-:W-:Y:S01]  /*12b30*/  SHF.R.S32.HI R9, RZ, 0x1f, R16 ;  /* 0x0000001fff097819 */ /* 0x000fe20000011410 */
[----:B------:R-:W-:Y:S01]  /*12b40*/  USEL UR37, UR37, URZ, !UP0 ;  /* 0x0000003f25257287 */ /* 0x000fe2000c000000 */
[----:B-----5:R-:W-:Y:S01]  /*12b50*/  SHF.R.S32.HI R6, RZ, 0x1f, R7 ;  /* 0x0000001fff067819 */ /* 0x020fe20000011407 */
[----:B------:R-:W-:Y:S10]  /*12b60*/  @P0 BRA `(.L_x_1890) ;  /* 0x0000000000640947 */ /* 0x000ff40003800000 */
[----:B------:R-:W0:Y:S01]  /*12b70*/  S2R R2, SR_TID.X ;  /* 0x0000000000027919 */ /* 0x000e220000002100 */
[----:B------:R-:W-:-:S04]  /*12b80*/  IMAD.U32 R0, RZ, RZ, UR42 ;  /* 0x0000002aff007e24 */ /* 0x000fc8000f8e00ff */
[----:B0-----:R-:W-:-:S04]  /*12b90*/  IMAD R0, R0, 0x80, R2 ;  /* 0x0000008000007824 */ /* 0x001fc800078e0202 */
[----:B------:R-:W-:-:S05]  /*12ba0*/  VIADD R0, R0, 0xffffff80 ;  /* 0xffffff8000007836 */ /* 0x000fca0000000000 */
[----:B------:R-:W-:-:S13]  /*12bb0*/  ISETP.GE.AND P0, PT, R0, UR4, PT ;  /* 0x0000000400007c0c */ /* 0x000fda000bf06270 */
        /* <DEDUP_REMOVED lines=20> */
.L_x_1890:
[----:B------:R-:W-:Y:S05]  /*12d00*/  BSYNC B1 ;  /* 0x0000000000017941 */ /* 0x000fea0003800000 */
.L_x_1889:
[----:B------:R-:W-:Y:S01]  /*12d10*/  ULDC.64 UR8, c[0x0][0xaa0] ;  /* 0x0002a80000087ab9 */ /* 0x000fe20000000a00 */
[----:B------:R-:W-:Y:S01]  /*12d20*/  IMAD.MOV.U32 R2, RZ, RZ, R16 ;  /* 0x000000ffff027224 */ /* 0x000fe200078e0010 */
[----:B------:R-:W-:Y:S01]  /*12d30*/  UIMAD UR6, UR42, -0x80, UR4 ;  /* 0xffffff802a0678a4 */ /* 0x000fe2000f8e0204 */
[----:B0-----:R-:W-:Y:S01]  /*12d40*/  IMAD.MOV.U32 R3, RZ, RZ, R9 ;  /* 0x000000ffff037224 */ /* 0x001fe200078e0009 */
[----:B------:R-:W-:Y:S01]  /*12d50*/  BSSY B1, `(.L_x_1891) ;  /* 0x000002d000017945 */ /* 0x000fe20003800000 */
[----:B------:R-:W-:Y:S02]  /*12d60*/  IMAD R0, R6, UR8, RZ ;  /* 0x0000000806007c24 */ /* 0x000fe4000f8e02ff */
[----:B------:R-:W-:Y:S01]  /*12d70*/  IMAD.WIDE.U32 R2, R7, UR8, R2 ;  /* 0x0000000807027c25 */ /* 0x000fe2000f8e0002 */
[----:B------:R-:W-:-:S03]  /*12d80*/  ISETP.GE.AND P2, PT, R18, UR6, PT ;  /* 0x0000000612007c0c */ /* 0x000fc6000bf46270 */
[----:B------:R-:W-:Y:S01]  /*12d90*/  IMAD R7, R7, UR9, R0 ;  /* 0x0000000907077c24 */ /* 0x000fe2000f8e0200 */
[----:B------:R-:W-:Y:S01]  /*12da0*/  ULDC.64 UR8, c[0x0][0xae0] ;  /* 0x0002b80000087ab9 */ /* 0x000fe20000000a00 */
[C---:B------:R-:W-:Y:S01]  /*12db0*/  VIADD R4, R18.reuse, 0x60 ;  /* 0x0000006012047836 */ /* 0x040fe20000000000 */
[----:B------:R-:W-:Y:S01]  /*12dc0*/  UIMAD UR5, UR7, UR8, URZ ;  /* 0x00000008070572a4 */ /* 0x000fe2000f8e023f */
[----:B------:R-:W-:Y:S01]  /*12dd0*/  IMAD.IADD R3, R3, 0x1, R7 ;  /* 0x0000000103037824 */ /* 0x000fe200078e0207 */
[----:B------:R-:W-:Y:S01]  /*12de0*/  SHF.R.S32.HI R7, RZ, 0x1f, R18 ;  /* 0x0000001fff077819 */ /* 0x000fe20000011412 */
[----:B------:R-:W-:Y:S01]  /*12df0*/  IMAD.U32 R5, RZ, RZ, UR8 ;  /* 0x00000008ff057e24 */ /* 0x000fe2000f8e00ff */
[----:B------:R-:W-:Y:S01]  /*12e00*/  UIMAD UR5, UR38, UR9, UR5 ;  /* 0x00000009260572a4 */ /* 0x000fe2000f8e0205 */
[----:B------:R-:W-:Y:S01]  /*12e10*/  VIADD R0, R18, 0x20 ;  /* 0x0000002012007836 */ /* 0x000fe20000000000 */
[----:B------:R-:W-:Y:S01]  /*12e20*/  ISETP.GE.AND P0, PT, R4, UR6, PT ;  /* 0x0000000604007c0c */ /* 0x000fe2000bf06270 */
[----:B------:R-:W-:Y:S01]  /*12e30*/  IMAD.WIDE.U32 R2, R5, UR38, R2 ;  /* 0x0000002605027c25 */ /* 0x000fe2000f8e0002 */
[----:B------:R-:W-:-:S02]  /*12e40*/  ULDC.64 UR8, c[0x0][0xae8] ;  /* 0x0002ba0000087ab9 */ /* 0x000fc40000000a00 */
[----:B------:R-:W-:Y:S01]  /*12e50*/  UIMAD UR4, UR37, UR8, URZ ;  /* 0x00000008250472a4 */ /* 0x000fe2000f8e023f */
[----:B------:R-:W-:Y:S01]  /*12e60*/  VIADD R3, R3, UR5 ;  /* 0x0000000503037c36 */ /* 0x000fe20008000000 */
[----:B------:R-:W-:Y:S01]  /*12e70*/  ISETP.GE.AND P3, PT, R0, UR6, PT ;  /* 0x0000000600007c0c */ /* 0x000fe2000bf66270 */
[----:B------:R-:W-:Y:S01]  /*12e80*/  IMAD.U32 R5, RZ, RZ, UR8 ;  /* 0x00000008ff057e24 */ /* 0x000fe2000f8e00ff */
[----:B------:R-:W-:Y:S01]  /*12e90*/  UIMAD UR4, UR36, UR9, UR4 ;  /* 0x00000009240472a4 */ /* 0x000fe2000f8e0204 */
[----:B------:R-:W-:Y:S02]  /*12ea0*/  VIADD R0, R18, 0x40 ;  /* 0x0000004012007836 */ /* 0x000fe40000000000 */
[----:B------:R-:W-:-:S03]  /*12eb0*/  IMAD.WIDE.U32 R4, R5, UR36, R2 ;  /* 0x0000002405047c25 */ /* 0x000fc6000f8e0002 */
[----:B------:R-:W-:Y:S01]  /*12ec0*/  ISETP.GE.AND P1, PT, R0, UR6, PT ;  /* 0x0000000600007c0c */ /* 0x000fe2000bf26270 */
[----:B------:R-:W-:Y:S02]  /*12ed0*/  IMAD.U32 R9, RZ, RZ, UR42 ;  /* 0x0000002aff097e24 */ /* 0x000fe4000f8e00ff */
[----:B------:R-:W-:Y:S02]  /*12ee0*/  IMAD.MOV.U32 R6, RZ, RZ, R18 ;  /* 0x000000ffff067224 */ /* 0x000fe400078e0012 */
[----:B------:R-:W-:Y:S02]  /*12ef0*/  VIADD R11, R5, UR4 ;  /* 0x00000004050b7c36 */ /* 0x000fe40008000000 */
        /* <DEDUP_REMOVED lines=18> */
.L_x_1892:
[----:B------:R-:W-:Y:S05]  /*13020*/  BSYNC B1 ;  /* 0x0000000000017941 */ /* 0x000fea0003800000 */
.L_x_1891:
        /* <DEDUP_REMOVED lines=20> */
.L_x_1894:
[----:B------:R-:W-:Y:S05]  /*13170*/  BSYNC B1 ;  /* 0x0000000000017941 */ /* 0x000fea0003800000 */
.L_x_1893:
        /* <DEDUP_REMOVED lines=20> */
.L_x_1896:
[----:B------:R-:W-:Y:S05]  /*132c0*/  BSYNC B1 ;  /* 0x0000000000017941 */ /* 0x000fea0003800000 */
.L_x_1895:
        /* <DEDUP_REMOVED lines=19> */
.L_x_1887:
[----:B------:R-:W-:Y:S05]  /*13400*/  BSYNC B0 ;  /* 0x0000000000007941 */ /* 0x000fea0003800000 */
.L_x_1878:
[----:B------:R-:W-:Y:S02]  /*13410*/  ULDC UR4, c[0x0][0xc14] ;  /* 0x0003050000047ab9 */ /* 0x000fe40000000800 */
[----:B------:R-:W-:-:S13]  /*13420*/  ISETP.GE.AND P0, PT, R47, UR4, PT ;  /* 0x000000042f007c0c */ /* 0x000fda000bf06270 */
[----:B------:R-:W-:Y:S05]  /*13430*/  @!P0 BRA `(.L_x_1897) ;  /* 0xfffffed800548947 */ /* 0x000fea000383ffff */
[----:B------:R-:W-:Y:S05]  /*13440*/  EXIT ;  /* 0x000000000000794d */ /* 0x000fea0003800000 */
.L_x_1839:
[----:B------:R-:W-:-:S08]  /*13450*/  NOP ;  /* 0x0000000000007918 */ /* 0x000fd00000000000 */
[----:B------:R-:W0:-:S00]  /*13460*/  USETMAXREG.DEALLOC.CTAPOOL 0x18 ;  /* 0x00000018000079c8 */ /* 0x000e0000080e0500 */
[----:B0-----:R-:W-:Y:S01]  /*13470*/  LOP3.LUT R0, R0, 0x3, RZ, 0xc0, !PT ;  /* 0x0000000300007812 */ /* 0x001fe200078ec0ff */
[----:B------:R-:W-:-:S05]  /*13480*/  IMAD.MOV.U32 R6, RZ, RZ, RZ ;  /* 0x000000ffff067224 */ /* 0x000fca00078e00ff */
[----:B------:R-:W0:Y:S02]  /*13490*/  SHFL.IDX PT, R0, R0, RZ, 0x1f ;  /* 0x00001fff00007589 */ /* 0x000e2400000e0000 */
[----:B0-----:R-:W-:-:S04]  /*134a0*/  ISETP.NE.AND P0, PT, R0, RZ, PT ;  /* 0x000000ff0000720c */ /* 0x001fc80003f05270 */
        /* <DEDUP_REMOVED lines=14> */
.L_x_1898:
[----:B0-----:R-:W0:Y:S01]  /*13590*/  S2R R0, SR_TID.X ;  /* 0x0000000000007919 */ /* 0x001e220000002100 */
        /* <DEDUP_REMOVED lines=23> */
[----:B------:R-:W1:Y:S02]  /*13710*/  SHFL.UP PT, R2, R3, 0x8, RZ ;  /* 0x0500000003027989 */ /* 0x000e6400000e00ff */
[----:B-1----:R-:W-:-:S05]  /*13720*/  SEL R2, R2, RZ, P4 ;  /* 0x000000ff02027207 */ /* 0x002fca0002000000 */
[----:B------:R-:W-:-:S05]  /*13730*/  IMAD.IADD R2, R3, 0x1, R2 ;  /* 0x0000000103027824 */ /* 0x000fca00078e0202 */
[----:B------:R-:W1:Y:S02]  /*13740*/  SHFL.UP PT, R4, R2, 0x10, RZ ;  /* 0x0600000002047989 */ /* 0x000e6400000e00ff */
[----:B-1----:R-:W-:-:S05]  /*13750*/  SEL R7, R4, RZ, P5 ;  /* 0x000000ff04077207 */ /* 0x002fca0002800000 */
[----:B------:R-:W-:Y:S02]  /*13760*/  IMAD.IADD R10, R2, 0x1, R7 ;  /* 0x00000001020a7824 */ /* 0x000fe400078e0207 */
[----:B------:R-:W1:Y:S03]  /*13770*/  LDC R7, c[0x0][0xc10] ;  /* 0x00030400ff077b82 */ /* 0x000e660000000800 */
        /* <DEDUP_REMOVED lines=10> */
.L_x_1904:
        /* <DEDUP_REMOVED lines=14> */
.L_x_1903:
[----:B------:R-:W-:Y:S05]  /*13900*/  BSYNC B0 ;  /* 0x0000000000007941 */ /* 0x000fea0003800000 */
.L_x_1902:
        /* <DEDUP_REMOVED lines=21> */
[----:B------:R-:W-:-:S07]  /*13a60*/  IMAD.MOV.U32 R8, RZ, RZ, R12 ;  /* 0x000000ffff087224 */ /* 0x000fce00078e000c */
.L_x_1900:
[----:B------:R-:W-:Y:S01]  /*13a70*/  IMAD.IADD R11, R9, 0x1, -R8 ;  /* 0x00000001090b7824 */ /* 0x000fe200078e0a08 */
[----:B------:R-:W-:-:S03]  /*13a80*/  ULDC.64 UR4, c[0x0][0xc68] ;  /* 0x00031a0000047ab9 */ /* 0x000fc60000000a00 */
[----:B------:R-:W-:-:S05]  /*13a90*/  IMAD R3, R10, R7, R11 ;  /* 0x000000070a037224 */ /* 0x000fca00078e020b */
[----:B------:R-:W-:-:S13]  /*13aa0*/  ISETP.GT.AND P0, PT, R3, R0, PT ;  /* 0x000000000300720c */ /* 0x000fda0003f04270 */
[----:B------:R-:W-:Y:S02]  /*13ab0*/  VOTEU.ANY UR7, UPT, !P0 ;  /* 0x0000000000077886 */ /* 0x000fe400040e0100 */
[----:B------:R-:W-:-:S04]  /*13ac0*/  UPOPC UR6, UR7 ;  /* 0x00000007000672bf */ /* 0x000fc80008000000 */
[----:B------:R-:W-:-:S04]  /*13ad0*/  UIADD3 UR48, UR6, UR48, URZ ;  /* 0x0000003006307290 */ /* 0x000fc8000fffe03f */
[----:B------:R-:W-:-:S06]  /*13ae0*/  UIMAD.WIDE UR4, UR48, 0x4, UR4 ;  /* 0x00000004300478a5 */ /* 0x000fcc000f8e0204 */
[----:B------:R-:W-:Y:S02]  /*13af0*/  IMAD.U32 R2, RZ, RZ, UR4 ;  /* 0x00000004ff027e24 */ /* 0x000fe4000f8e00ff */
[----:B------:R-:W-:-:S05]  /*13b00*/  IMAD.U32 R3, RZ, RZ, UR5 ;  /* 0x00000005ff037e24 */ /* 0x000fca000f8e00ff */
[----:B------:R-:W2:Y:S01]  /*13b10*/  LDG.E R9, desc[UR52][R2.64] ;  /* 0x0000003402097981 */ /* 0x000ea2000c1e1900 */
[----:B------:R-:W-:Y:S01]  /*13b20*/  IMAD.U32 R15, RZ, RZ, UR6 ;  /* 0x00000006ff0f7e24 */ /* 0x000fe2000f8e00ff */
[----:B------:R-:W-:-:S04]  /*13b30*/  ISETP.NE.AND P0, PT, RZ, UR7, PT ;  /* 0x00000007ff007c0c */ /* 0x000fc8000bf05270 */
[----:B------:R-:W2:Y:S02]  /*13b40*/  SHFL.IDX PT, R6, R6, R15, 0x1f ;  /* 0x00001f0f06067589 */ /* 0x000ea400000e0000 */
[----:B--2---:R-:W-:-:S05]  /*13b50*/  IMAD R8, R6, R9, RZ ;  /* 0x0000000906087224 */ /* 0x004fca00078e02ff */
[----:B------:R-:W-:-:S04]  /*13b60*/  IABS R12, R8 ;  /* 0x00000008000c7213 */ /* 0x000fc80000000000 */
[----:B------:R-:W0:Y:S08]  /*13b70*/  I2F.RP R13, R12 ;  /* 0x0000000c000d7306 */ /* 0x000e300000209400 */
[----:B0-----:R-:W0:Y:S02]  /*13b80*/  MUFU.RCP R13, R13 ;  /* 0x0000000d000d7308 */ /* 0x001e240000001000 */
[----:B0-----:R-:W-:-:S06]  /*13b90*/  VIADD R14, R13, 0xffffffe ;  /* 0x0ffffffe0d0e7836 */ /* 0x001fcc0000000000 */
[----:B------:R-:W0:Y:S02]  /*13ba0*/  F2I.FTZ.U32.TRUNC.NTZ R3, R14 ;  /* 0x0000000e00037305 */ /* 0x000e24000021f000 */
[----:B0-----:R-:W-:Y:S01]  /*13bb0*/  IMAD.MOV R17, RZ, RZ, -R3 ;  /* 0x000000ffff117224 */ /* 0x001fe200078e0a03 */
[----:B------:R-:W-:Y:S06]  /*13bc0*/  @!P0 BRA `(.L_x_1905) ;  /* 0x00000000000c8947 */ /* 0x000fec0003800000 */
[----:B------:R-:W-:-:S06]  /*13bd0*/  UIADD3 UR4, UR6, -0x1, URZ ;  /* 0xffffffff06047890 */ /* 0x000fcc000fffe03f */
[----:B------:R-:W-:-:S05]  /*13be0*/  IMAD.U32 R13, RZ, RZ, UR4 ;  /* 0x00000004ff0d7e24 */ /* 0x000fca000f8e00ff */
[----:B------:R0:W1:Y:S02]  /*13bf0*/  SHFL.IDX PT, R4, R10, R13, 0x1f ;  /* 0x00001f0d0a047589 */ /* 0x00006400000e0000 */
.L_x_1905:
[----:B-1----:R-:W-:Y:S02]  /*13c00*/  IMAD R4, R4, R7, R11 ;  /* 0x0000000704047224 */ /* 0x002fe400078e020b */
        /* <DEDUP_REMOVED lines=22> */
[----:B-1----:R-:W-:Y:S02]  /*13d70*/  IMAD.MOV R4, RZ, RZ, -R0 ;  /* 0x000000ffff047224 */ /* 0x002fe400078e0a00 */
[----:B------:R-:W-:Y:S02]  /*13d80*/  IMAD R8, R8, R2, R11 ;  /* 0x0000000208087224 */ /* 0x000fe400078e020b */
[----:B------:R-:W-:Y:S01]  /*13d90*/  IMAD.MOV.U32 R2, RZ, RZ, RZ ;  /* 0x000000ffff027224 */ /* 0x000fe200078e00ff */
[----:B------:R-:W-:-:S04]  /*13da0*/  VIADDMNMX R7, R4, R7, R9, PT ;  /* 0x0000000704077246 */ /* 0x000fc80003800109 */
[-C--:B------:R-:W-:Y:S02]  /*13db0*/  IABS R4, R7.reuse ;  /* 0x0000000700047213 */ /* 0x080fe40000000000 */
[----:B0-----:R-:W-:Y:S02]  /*13dc0*/  IABS R10, R7 ;  /* 0x00000007000a7213 */ /* 0x001fe40000000000 */
[----:B------:R-:W0:Y:S08]  /*13dd0*/  I2F.RP R9, R4 ;  /* 0x0000000400097306 */ /* 0x000e300000209400 */
[----:B0-----:R-:W0:Y:S02]  /*13de0*/  MUFU.RCP R9, R9 ;  /* 0x0000000900097308 */ /* 0x001e240000001000 */
[----:B0-----:R-:W-:Y:S01]  /*13df0*/  VIADD R3, R9, 0xffffffe ;  /* 0x0ffffffe09037836 */ /* 0x001fe20000000000 */
[----:B------:R-:W-:-:S05]  /*13e00*/  IABS R9, R8 ;  /* 0x0000000800097213 */ /* 0x000fca0000000000 */
[----:B------:R-:W0:Y:S02]  /*13e10*/  F2I.FTZ.U32.TRUNC.NTZ R3, R3 ;  /* 0x0000000300037305 */ /* 0x000e24000021f000 */
[----:B0-----:R-:W-:-:S04]  /*13e20*/  IMAD.MOV R11, RZ, RZ, -R3 ;  /* 0x000000ffff0b7224 */ /* 0x001fc800078e0a03 */
[----:B------:R-:W-:-:S04]  /*13e30*/  IMAD R11, R11, R4, RZ ;  /* 0x000000040b0b7224 */ /* 0x000fc800078e02ff */
[----:B------:R-:W-:-:S04]  /*13e40*/  IMAD.HI.U32 R2, R3, R11, R2 ;  /* 0x0000000b03027227 */ /* 0x000fc800078e0002 */
        /* <DEDUP_REMOVED lines=17> */
[----:B------:R-:W-:-:S04]  /*13f60*/  LOP3.LUT R3, RZ, R2, RZ, 0x33, !PT ;  /* 0x00000002ff037212 */ /* 0x000fc800078e33ff */
[----:B------:R-:W-:-:S05]  /*13f70*/  IADD3 R0, R6, R3, RZ ;  /* 0x0000000306007210 */ /* 0x000fca0007ffe0ff */
[----:B------:R1:W-:Y:S01]  /*13f80*/  STL [R1+0x24], R0 ;  /* 0x0000240001007387 */ /* 0x0003e20000100800 */
[----:B------:R-:W-:Y:S05]  /*13f90*/  BRA `(.L_x_1906) ;  /* 0x00000000000c7947 */ /* 0x000fea0003800000 */
.L_x_1901:
[----:B------:R0:W-:Y:S01]  /*13fa0*/  STL [R1+0x20], R0 ;  /* 0x0000200001007387 */ /* 0x0001e20000100800 */
[----:B------:R-:W-:-:S03]  /*13fb0*/  UMOV UR38, URZ ;  /* 0x0000003f00267c82 */ /* 0x000fc60008000000 */
[----:B------:R0:W-:Y:S02]  /*13fc0*/  STL [R1+0x24], RZ ;  /* 0x000024ff01007387 */ /* 0x0001e40000100800 */
.L_x_1906:
[----:B------:R-:W2:Y:S04]  /*13fd0*/  LDL R2, [R1+0x24] ;  /* 0x0000240001027983 */ /* 0x000ea80000100800 */
[----:B------:R-:W3:Y:S01]  /*13fe0*/  LDL R4, [R1+0x20] ;  /* 0x0000200001047983 */ /* 0x000ee20000100800 */
[----:B------:R-:W-:-:S13]  /*13ff0*/  ISETP.NE.AND P0, PT, R5, RZ, PT ;  /* 0x000000ff0500720c */ /* 0x000fda0003f05270 */
[----:B------:R-:W4:Y:S01]  /*14000*/  @!P0 S2R R3, SR_CgaCtaId ;  /* 0x0000000000038919 */ /* 0x000f220000008800 */
[----:B01----:R-:W-:Y:S01]  /*14010*/  @!P0 MOV R0, 0x400 ;  /* 0x0000040000008802 */ /* 0x003fe20000000f00 */
[----:B------:R-:W-:Y:S02]  /*14020*/  IMAD.U32 R6, RZ, RZ, UR38 ;  /* 0x00000026ff067e24 */ /* 0x000fe4000f8e00ff */
[----:B------:R-:W-:Y:S01]  /*14030*/  IMAD.U32 R7, RZ, RZ, UR48 ;  /* 0x00000030ff077e24 */ /* 0x000fe2000f8e00ff */
[----:B----4-:R-:W-:Y:S01]  /*14040*/  @!P0 LEA R0, R3, R0, 0x18 ;  /* 0x0000000003008211 */ /* 0x010fe200078ec0ff */
[----:B--2---:R-:W-:-:S05]  /*14050*/  IMAD.MOV.U32 R5, RZ, RZ, R2 ;  /* 0x000000ffff057224 */ /* 0x004fca00078e0002 */
[----:B---3--:R2:W-:Y:S01]  /*14060*/  @!P0 STS.128 [R0+0x2e8d0], R4 ;  /* 0x02e8d00400008388 */ /* 0x0085e20000000c00 */
[----:B------:R-:W-:Y:S06]  /*14070*/  BAR.ARV 0x5, 0x180 ;  /* 0x0146000000007b1d */ /* 0x000fec0000002000 */
.L_x_1899:
[----:B0-2---:R-:W-:Y:S01]  /*14080*/  IMAD.MOV.U32 R0, RZ, RZ, 0x1 ;  /* 0x00000001ff007424 */ /* 0x005fe200078e00ff */
[----:B------:R-:W-:Y:S01]  /*14090*/  ULDC UR4, c[0x0][0xc14] ;  /* 0x0003050000047ab9 */ /* 0x000fe20000000800 */
[----:B------:R0:W-:Y:S01]  /*140a0*/  STL [R1+0x2c], RZ ;  /* 0x00002cff01007387 */ /* 0x0001e20000100800 */
[----:B------:R-:W-:-:S03]  /*140b0*/  UISETP.GE.AND UP0, UPT, UR48, UR4, UPT ;  /* 0x000000043000728c */ /* 0x000fc6000bf06270 */
[----:B------:R0:W-:Y:S03]  /*140c0*/  STL [R1+0x8], R0 ;  /* 0x0000080001007387 */ /* 0x0001e60000100800 */
[----:B------:R-:W-:Y:S01]  /*140d0*/  PLOP3.LUT P0, PT, PT, PT, UP0, 0x80, 0x0 ;  /* 0x000000000000781c */ /* 0x000fe20003f0f008 */
[----:B------:R0:W-:-:S12]  /*140e0*/  STL [R1+0x4], RZ ;  /* 0x000004ff01007387 */ /* 0x0001d80000100800 */
[----:B0-----:R-:W-:Y:S05]  /*140f0*/  @P0 BRA `(.L_x_1907) ;  /* 0x0000003c00940947 */ /* 0x001fea0003800000 */
[----:B------:R-:W0:Y:S01]  /*14100*/  S2R R0, SR_TID.X ;  /* 0x0000000000007919 */ /* 0x000e220000002100 */
[----:B------:R-:W-:Y:S01]  /*14110*/  ULDC UR46, c[0x0][0xc] ;  /* 0x00000300002e7ab9 */ /* 0x000fe20000000800 */
[----:B------:R-:W-:Y:S01]  /*14120*/  ULOP3.LUT UR42, UR40, 0x1, URZ, 0xfc, !UPT ;  /* 0x00000001282a7892 */ /* 0x000fe2000f8efc3f */
[----:B------:R-:W2:Y:S01]  /*14130*/  S2R R7, SR_TID.X ;  /* 0x0000000000077919 */ /* 0x000ea20000002100 */
[----:B------:R-:W-:Y:S01]  /*14140*/  ULOP3.LUT UR47, UR40, 0x2, URZ, 0xfc, !UPT ;  /* 0x00000002282f7892 */ /* 0x000fe2000f8efc3f */
[----:B------:R-:W-:Y:S01]  /*14150*/  ULDC.64 UR50, c[0x0][0x198] ;  /* 0x0000660000327ab9 */ /* 0x000fe20000000a00 */
[----:B0-----:R-:W-:Y:S01]  /*14160*/  LOP3.LUT R2, R0, 0x7f, RZ, 0xc0, !PT ;  /* 0x0000007f00027812 */ /* 0x001fe200078ec0ff */
[----:B--2---:R-:W-:-:S03]  /*14170*/  IMAD.SHL.U32 R0, R7, 0x80, RZ ;  /* 0x0000008007007824 */ /* 0x004fc600078e00ff */
[----:B------:R-:W-:Y:S01]  /*14180*/  SHF.R.U32.HI R3, RZ, 0x5, R2 ;  /* 0x00000005ff037819 */ /* 0x000fe20000011602 */
[C---:B-1----:R-:W-:Y:S01]  /*14190*/  IMAD.SHL.U32 R4, R7.reuse, 0x20, RZ ;  /* 0x0000002007047824 */ /* 0x042fe200078e00ff */
[C---:B------:R-:W-:Y:S01]  /*141a0*/  LOP3.LUT P0, RZ, R7.reuse, 0x4, RZ, 0xc0, !PT ;  /* 0x0000000407ff7812 */ /* 0x040fe2000780c0ff */
[----:B------:R-:W-:Y:S01]  /*141b0*/  IMAD.SHL.U32 R5, R7, 0x4, RZ ;  /* 0x0000000407057824 */ /* 0x000fe200078e00ff */
[----:B------:R-:W-:Y:S02]  /*141c0*/  LOP3.LUT R2, R0, 0x380, RZ, 0xc0, !PT ;  /* 0x0000038000027812 */ /* 0x000fe400078ec0ff */
[----:B------:R-:W-:-:S03]  /*141d0*/  LOP3.LUT R6, R4, 0x60, RZ, 0xc0, !PT ;  /* 0x0000006004067812 */ /* 0x000fc600078ec0ff */
        /* <DEDUP_REMOVED lines=18> */
.L_x_1967:
[----:B------:R-:W-:Y:S01]  /*14300*/  ULDC.64 UR4, c[0x0][0xc60] ;  /* 0x0003180000047ab9 */ /* 0x000fe20000000a00 */
[----:B------:R-:W-:Y:S01]  /*14310*/  ULDC.64 UR10, c[0x0][0xa00] ;  /* 0x00028000000a7ab9 */ /* 0x000fe20000000a00 */
[----:B------:R-:W-:Y:S01]  /*14320*/  UIMAD.WIDE UR4, UR48, 0x4, UR4 ;  /* 0x00000004300478a5 */ /* 0x000fe2000f8e0204 */
[----:B------:R-:W-:Y:S01]  /*14330*/  ULDC.64 UR6, c[0x0][0xa18] ;  /* 0x0002860000067ab9 */ /* 0x000fe20000000a00 */
[----:B------:R-:W-:-:S04]  /*14340*/  ULDC.64 UR12, c[0x0][0xa08] ;  /* 0x00028200000c7ab9 */ /* 0x000fc80000000a00 */
[----:B------:R-:W-:Y:S02]  /*14350*/  IMAD.U32 R2, RZ, RZ, UR4 ;  /* 0x00000004ff027e24 */ /* 0x000fe4000f8e00ff */
[----:B------:R-:W-:Y:S01]  /*14360*/  IMAD.U32 R3, RZ, RZ, UR5 ;  /* 0x00000005ff037e24 */ /* 0x000fe2000f8e00ff */
[----:B------:R-:W-:-:S04]  /*14370*/  ULDC.64 UR4, c[0x0][0xa28] ;  /* 0x00028a0000047ab9 */ /* 0x000fc80000000a00 */
[----:B--2---:R-:W2:Y:S01]  /*14380*/  LDG.E R2, desc[UR52][R2.64] ;  /* 0x0000003402027981 */ /* 0x004ea2000c1e1900 */
[----:B------:R-:W-:Y:S01]  /*14390*/  UISETP.NE.U32.AND UP0, UPT, UR4, URZ, UPT ;  /* 0x0000003f0400728c */ /* 0x000fe2000bf05070 */
[----:B01----:R-:W-:-:S03]  /*143a0*/  IMAD.MOV.U32 R0, RZ, RZ, RZ ;  /* 0x000000ffff007224 */ /* 0x003fc600078e00ff */
[----:B------:R-:W-:-:S06]  /*143b0*/  UISETP.NE.AND.EX UP0, UPT, UR5, URZ, UPT, UP0 ;  /* 0x0000003f0500728c */ /* 0x000fcc000bf05300 */
[----:B------:R-:W-:Y:S02]  /*143c0*/  PLOP3.LUT P0, PT, PT, PT, UP0, 0x80, 0x0 ;  /* 0x000000000000781c */ /* 0x000fe40003f0f008 */
[----:B------:R-:W-:-:S04]  /*143d0*/  ISETP.NE.U32.AND P1, PT, RZ, UR12, PT ;  /* 0x0000000cff007c0c */ /* 0x000fc8000bf25070 */
[----:B------:R-:W-:Y:S01]  /*143e0*/  ISETP.NE.AND.EX P1, PT, RZ, UR13, PT, P1 ;  /* 0x0000000dff007c0c */ /* 0x000fe2000bf25310 */
[----:B------:R-:W-:Y:S02]  /*143f0*/  IMAD.MOV.U32 R18, RZ, RZ, RZ ;  /* 0x000000ffff127224 */ /* 0x000fe400078e00ff */
[----:B------:R-:W-:Y:S01]  /*14400*/  IMAD.MOV.U32 R9, RZ, RZ, RZ ;  /* 0x000000ffff097224 */ /* 0x000fe200078e00ff */
[----:B--2---:R-:W-:-:S13]  /*14410*/  R2UR UR45, R2 ;  /* 0x00000000022d72ca */ /* 0x004fda00000e0000 */
[----:B------:R-:W-:Y:S02]  /*14420*/  USHF.R.S32.HI UR44, URZ, 0x1f, UR45 ;  /* 0x0000001f3f2c7899 */ /* 0x000fe4000801142d */
[----:B------:R-:W-:-:S04]  /*14430*/  @UP0 ULEA UR4, UP1, UR45, UR4, 0x2 ;  /* 0x000000042d040291 */ /* 0x000fc8000f82103f */
[----:B------:R-:W-:Y:S02]  /*14440*/  @UP0 ULEA.HI.X UR5, UR45, UR5, UR44, 0x2, UP1 ;  /* 0x000000052d050291 */ /* 0x000fe400088f142c */
[----:B------:R-:W-:Y:S01]  /*14450*/  USHF.L.U32 UR43, UR45, 0x2, URZ ;  /* 0x000000022d2b7899 */ /* 0x000fe2000800063f */
[----:B------:R-:W-:Y:S01]  /*14460*/  IMAD.U32 R2, RZ, RZ, UR4 ;  /* 0x00000004ff027e24 */ /* 0x000fe2000f8e00ff */
[----:B------:R-:W-:Y:S02]  /*14470*/  USHF.L.U64.HI UR44, UR45, 0x2, UR44 ;  /* 0x000000022d2c7899 */ /* 0x000fe4000801022c */
[----:B------:R-:W-:Y:S01]  /*14480*/  IMAD.U32 R3, RZ, RZ, UR5 ;  /* 0x00000005ff037e24 */ /* 0x000fe2000f8e00ff */
[----:B------:R-:W-:-:S04]  /*14490*/  UIADD3 UR5, UP0, UR43, UR10, URZ ;  /* 0x0000000a2b057290 */ /* 0x000fc8000ff1e03f */
[----:B------:R-:W-:Y:S01]  /*144a0*/  UIADD3.X UR8, UR44, UR11, URZ, UP0, !UPT ;  /* 0x0000000b2c087290 */ /* 0x000fe200087fe43f */
[----:B------:R0:W5:Y:S01]  /*144b0*/  @P0 LDG.E R0, desc[UR52][R2.64] ;  /* 0x0000003402000981 */ /* 0x000162000c1e1900 */
[----:B------:R-:W-:Y:S01]  /*144c0*/  UISETP.NE.U32.AND UP0, UPT, UR6, URZ, UPT ;  /* 0x0000003f0600728c */ /* 0x000fe2000bf05070 */
[----:B------:R-:W-:Y:S01]  /*144d0*/  ISETP.NE.U32.AND P0, PT, RZ, UR10, PT ;  /* 0x0000000aff007c0c */ /* 0x000fe2000bf05070 */
[----:B------:R-:W-:Y:S02]  /*144e0*/  UIADD3 UR9, UP1, UR43, UR12, URZ ;  /* 0x0000000c2b097290 */ /* 0x000fe4000ff3e03f */
[----:B------:R-:W-:Y:S01]  /*144f0*/  UISETP.NE.AND.EX UP0, UPT, UR7, URZ, UPT, UP0 ;  /* 0x0000003f0700728c */ /* 0x000fe2000bf05300 */
[----:B------:R-:W-:Y:S01]  /*14500*/  ISETP.NE.AND.EX P0, PT, RZ, UR11, PT, P0 ;  /* 0x0000000bff007c0c */ /* 0x000fe2000bf05300 */
[----:B------:R-:W-:Y:S02]  /*14510*/  UIADD3.X UR4, UR44, UR13, URZ, UP1, !UPT ;  /* 0x0000000d2c047290 */ /* 0x000fe40008ffe43f */
[----:B------:R-:W-:-:S02]  /*14520*/  IMAD.U32 R4, RZ, RZ, UR9 ;  /* 0x00000009ff047e24 */ /* 0x000fc4000f8e00ff */
[----:B0-----:R-:W-:Y:S02]  /*14530*/  IMAD.U32 R2, RZ, RZ, UR5 ;  /* 0x00000005ff027e24 */ /* 0x001fe4000f8e00ff */
[----:B------:R-:W-:Y:S01]  /*14540*/  IMAD.U32 R5, RZ, RZ, UR4 ;  /* 0x00000004ff057e24 */ /* 0x000fe2000f8e00ff */
[----:B------:R-:W-:Y:S01]  /*14550*/  PLOP3.LUT P2, PT, PT, PT, UP0, 0x80, 0x0 ;  /* 0x000000000000781c */ /* 0x000fe20003f4f008 */
[----:B------:R-:W-:Y:S01]  /*14560*/  IMAD.U32 R3, RZ, RZ, UR8 ;  /* 0x00000008ff037e24 */ /* 0x000fe2000f8e00ff */
[----:B------:R-:W-:Y:S02]  /*14570*/  @UP0 UIADD3 UR4, UP1, UR43, UR6, URZ ;  /* 0x000000062b040290 */ /* 0x000fe4000ff3e03f */
[----:B------:R0:W5:Y:S02]  /*14580*/  @P1 LDG.E R9, desc[UR52][R4.64] ;  /* 0x0000003404091981 */ /* 0x000164000c1e1900 */
[----:B------:R-:W-:Y:S01]  /*14590*/  @UP0 UIADD3.X UR5, UR44, UR7, URZ, UP1, !UPT ;  /* 0x000000072c050290 */ /* 0x000fe20008ffe43f */
[----:B------:R-:W-:Y:S01]  /*145a0*/  ULDC UR6, c[0x0][0x288] ;  /* 0x0000a20000067ab9 */ /* 0x000fe20000000800 */
[----:B------:R-:W-:Y:S01]  /*145b0*/  IMAD.U32 R6, RZ, RZ, UR4 ;  /* 0x00000004ff067e24 */ /* 0x000fe2000f8e00ff */
[----:B------:R0:W5:Y:S01]  /*145c0*/  @P0 LDG.E R18, desc[UR52][R2.64] ;  /* 0x0000003402120981 */ /* 0x000162000c1e1900 */
[----:B------:R-:W-:-:S02]  /*145d0*/  IMAD.U32 R8, RZ, RZ, UR6 ;  /* 0x00000006ff087e24 */ /* 0x000fc4000f8e00ff */
[----:B------:R-:W-:-:S05]  /*145e0*/  IMAD.U32 R7, RZ, RZ, UR5 ;  /* 0x00000005ff077e24 */ /* 0x000fca000f8e00ff */
[----:B------:R0:W5:Y:S01]  /*145f0*/  @P2 LDG.E R8, desc[UR52][R6.64] ;  /* 0x0000003406082981 */ /* 0x000162000c1e1900 */
[----:B------:R-:W-:Y:S05]  /*14600*/  @P2 BRA `(.L_x_1908) ;  /* 0x0000000000102947 */ /* 0x000fea0003800000 */
[----:B------:R-:W-:Y:S05]  /*14610*/  @!P0 BRA `(.L_x_1908) ;  /* 0x00000000000c8947 */ /* 0x000fea0003800000 */
[----:B0-----:R-:W2:Y:S04]  /*14620*/  LDG.E R7, desc[UR52][R2.64] ;  /* 0x0000003402077981 */ /* 0x001ea8000c1e1900 */
[----:B-----5:R-:W2:Y:S02]  /*14630*/  LDG.E R8, desc[UR52][R2.64+0x4] ;  /* 0x0000043402087981 */ /* 0x020ea4000c1e1900 */
[----:B--2---:R-:W-:-:S07]  /*14640*/  IMAD.IADD R8, R8, 0x1, -R7 ;  /* 0x0000000108087824 */ /* 0x004fce00078e0a07 */
.L_x_1908:
[----:B0----5:R-:W-:Y:S01]  /*14650*/  IMAD.IADD R2, R9, 0x1, R0 ;  /* 0x0000000109027824 */ /* 0x021fe200078e0200 */
[----:B------:R-:W-:Y:S01]  /*14660*/  ULDC.64 UR4, c[0x0][0x3f8] ;  /* 0x0000fe0000047ab9 */ /* 0x000fe20000000a00 */
[----:B------:R-:W-:Y:S01]  /*14670*/  ULDC.64 UR6, c[0x0][0xa20] ;  /* 0x0002880000067ab9 */ /* 0x000fe20000000a00 */
[----:B------:R-:W-:Y:S01]  /*14680*/  UISETP.NE.U32.AND UP0, UPT, UR4, URZ, UPT ;  /* 0x0000003f0400728c */ /* 0x000fe2000bf05070 */
[----:B------:R-:W-:Y:S01]  /*14690*/  ISETP.NE.U32.AND P0, PT, RZ, UR6, PT ;  /* 0x00000006ff007c0c */ /* 0x000fe2000bf05070 */
[----:B------:R0:W-:Y:S01]  /*146a0*/  STL [R1+0x18], R2 ;  /* 0x0000180201007387 */ /* 0x0001e20000100800 */
[----:B------:R-:W-:Y:S01]  /*146b0*/  ULDC UR4, c[0x0][0x404] ;  /* 0x0001010000047ab9 */ /* 0x000fe20000000800 */
[----:B------:R-:W-:Y:S01]  /*146c0*/  UISETP.NE.AND.EX UP0, UPT, UR5, URZ, UPT, UP0 ;  /* 0x0000003f0500728c */ /* 0x000fe2000bf05300 */
[----:B------:R-:W-:Y:S02]  /*146d0*/  ISETP.NE.AND.EX P0, PT, RZ, UR7, PT, P0 ;  /* 0x00000007ff007c0c */ /* 0x000fe4000bf05300 */
[----:B------:R-:W-:Y:S01]  /*146e0*/  ULDC UR5, c[0x0][0x2e0] ;  /* 0x0000b80000057ab9 */ /* 0x000fe20000000800 */
[----:B------:R-:W-:-:S04]  /*146f0*/  USEL UR4, UR4, 0x1, UP0 ;  /* 0x0000000104047887 */ /* 0x000fc80008000000 */
[----:B------:R-:W-:-:S06]  /*14700*/  UIMAD UR4, UR4, UR5, URZ ;  /* 0x00000005040472a4 */ /* 0x000fcc000f8e023f */
[----:B------:R-:W-:Y:S01]  /*14710*/  IMAD.U32 R3, RZ, RZ, UR4 ;  /* 0x00000004ff037e24 */ /* 0x000fe2000f8e00ff */
[----:B0-----:R-:W-:Y:S06]  /*14720*/  @!P0 BRA `(.L_x_1909) ;  /* 0x0000000000188947 */ /* 0x001fec0003800000 */
[----:B------:R-:W-:-:S04]  /*14730*/  UIADD3 UR4, UP0, UR43, UR6, URZ ;  /* 0x000000062b047290 */ /* 0x000fc8000ff1e03f */
[----:B------:R-:W-:Y:S02]  /*14740*/  UIADD3.X UR5, UR44, UR7, URZ, UP0, !UPT ;  /* 0x000000072c057290 */ /* 0x000fe400087fe43f */
[----:B------:R-:W-:-:S04]  /*14750*/  IMAD.U32 R2, RZ, RZ, UR4 ;  /* 0x00000004ff027e24 */ /* 0x000fc8000f8e00ff */
[----:B------:R-:W-:-:S06]  /*14760*/  IMAD.U32 R3, RZ, RZ, UR5 ;  /* 0x00000005ff037e24 */ /* 0x000fcc000f8e00ff */
[----:B------:R0:W5:Y:S01]  /*14770*/  LDG.E R3, desc[UR52][R2.64] ;  /* 0x0000003402037981 */ /* 0x000162000c1e1900 */
[----:B------:R-:W-:Y:S05]  /*14780*/  BRA `(.L_x_1910) ;  /* 0x0000000000107947 */ /* 0x000fea0003800000 */
.L_x_1909:
[----:B------:R-:W-:Y:S05]  /*14790*/  @!P1 BRA `(.L_x_1910) ;  /* 0x00000000000c9947 */ /* 0x000fea0003800000 */
[----:B------:R-:W2:Y:S04]  /*147a0*/  LDG.E R2, desc[UR52][R4.64] ;  /* 0x0000003404027981 */ /* 0x000ea8000c1e1900 */
[----:B------:R-:W2:Y:S02]  /*147b0*/  LDG.E R3, desc[UR52][R4.64+0x4] ;  /* 0x0000043404037981 */ /* 0x000ea4000c1e1900 */
[----:B--2---:R-:W-:-:S07]  /*147c0*/  IMAD.IADD R3, R3, 0x1, -R2 ;  /* 0x0000000103037824 */ /* 0x004fce00078e0a02 */
.L_x_1910:
[----:B------:R-:W0:Y:S01]  /*147d0*/  LDL R19, [R1+0x24] ;  /* 0x0000240001137983 */ /* 0x000e220000100800 */
[----:B-----5:R-:W-:Y:S01]  /*147e0*/  IMAD.IADD R5, R3, 0x1, -R0 ;  /* 0x0000000103057824 */ /* 0x020fe200078e0a00 */
[----:B------:R-:W-:Y:S01]  /*147f0*/  BSSY B6, `(.L_x_1911) ;  /* 0x00002ad000067945 */ /* 0x000fe20003800000 */
[----:B------:R-:W-:Y:S01]  /*14800*/  IMAD.MOV.U32 R4, RZ, RZ, RZ ;  /* 0x000000ffff047224 */ /* 0x000fe200078e00ff */
[----:B0-----:R-:W-:-:S04]  /*14810*/  LEA R2, R19, 0x15f, 0x7 ;  /* 0x0000015f13027811 */ /* 0x001fc800078e38ff */
[C---:B------:R-:W-:Y:S01]  /*14820*/  IADD3 R3, R5.reuse, R2, -R8 ;  /* 0x0000000205037210 */ /* 0x040fe20007ffe808 */
[----:B------:R-:W-:Y:S02]  /*14830*/  VIADD R5, R5, 0xdf ;  /* 0x000000df05057836 */ /* 0x000fe40000000000 */
[----:B------:R-:W-:Y:S02]  /*14840*/  IMAD.MOV.U32 R2, RZ, RZ, RZ ;  /* 0x000000ffff027224 */ /* 0x000fe400078e00ff */
[----:B------:R-:W-:-:S04]  /*14850*/  IMAD.HI R4, R5, -0x6db6db6d, R4 ;  /* 0x9249249305047827 */ /* 0x000fc800078e0204 */
[----:B------:R-:W-:Y:S01]  /*14860*/  IMAD.HI R2, R3, -0x6db6db6d, R2 ;  /* 0x9249249303027827 */ /* 0x000fe200078e0202 */
[----:B------:R-:W-:-:S04]  /*14870*/  SHF.R.U32.HI R3, RZ, 0x1f, R4 ;  /* 0x0000001fff037819 */ /* 0x000fc80000011604 */
[----:B------:R-:W-:Y:S02]  /*14880*/  SHF.R.U32.HI R5, RZ, 0x1f, R2 ;  /* 0x0000001fff057819 */ /* 0x000fe40000011602 */
[----:B------:R-:W-:Y:S02]  /*14890*/  LEA.HI.SX32 R3, R4, R3, 0x19 ;  /* 0x0000000304037211 */ /* 0x000fe400078fcaff */
[----:B------:R-:W-:-:S04]  /*148a0*/  LEA.HI.SX32 R16, R2, R5, 0x19 ;  /* 0x0000000502107211 */ /* 0x000fc800078fcaff */
[----:B------:R-:W-:-:S04]  /*148b0*/  VIMNMX R16, R3, R16, PT ;  /* 0x0000001003107248 */ /* 0x000fc80003fe0100 */
[----:B------:R-:W-:-:S13]  /*148c0*/  ISETP.GT.AND P0, PT, R16, RZ, PT ;  /* 0x000000ff1000720c */ /* 0x000fda0003f04270 */
[----:B------:R-:W-:Y:S05]  /*148d0*/  @P0 BRA `(.L_x_1912) ;  /* 0x0000000000480947 */ /* 0x000fea0003800000 */
        /* <DEDUP_REMOVED lines=18> */
.L_x_1912:
        /* <DEDUP_REMOVED lines=23> */
.L_x_1914:
        /* <DEDUP_REMOVED lines=20> */
.L_x_1915:
        /* <DEDUP_REMOVED lines=20> */
.L_x_1916:
        /* <DEDUP_REMOVED lines=18> */
.L_x_1917:
[----:B------:R-:W0:Y:S01]  /*14f10*/  LDC R0, c[0x0][0x428] ;  /* 0x00010a00ff007b82 */ /* 0x000e220000000800 */
[----:B------:R-:W-:Y:S01]  /*14f20*/  ULDC.64 UR4, c[0x0][0x9f8] ;  /* 0x00027e0000047ab9 */ /* 0x000fe20000000a00 */
[----:B------:R-:W-:Y:S01]  /*14f30*/  IMAD.U32 R2, RZ, RZ, UR38 ;  /* 0x00000026ff027e24 */ /* 0x000fe2000f8e00ff */
[----:B------:R-:W-:Y:S01]  /*14f40*/  UISETP.NE.U32.AND UP0, UPT, UR4, URZ, UPT ;  /* 0x0000003f0400728c */ /* 0x000fe2000bf05070 */
[----:B------:R-:W-:Y:S01]  /*14f50*/  IMAD.U32 R10, RZ, RZ, UR45 ;  /* 0x0000002dff0a7e24 */ /* 0x000fe2000f8e00ff */
[----:B------:R-:W1:Y:S01]  /*14f60*/  S2R R4, SR_TID.X ;  /* 0x0000000000047919 */ /* 0x000e620000002100 */
[----:B------:R-:W-:Y:S01]  /*14f70*/  IMAD R7, R19, 0x80, R18 ;  /* 0x0000008013077824 */ /* 0x000fe200078e0212 */
[----:B------:R-:W-:Y:S01]  /*14f80*/  UISETP.NE.AND.EX UP0, UPT, UR5, URZ, UPT, UP0 ;  /* 0x0000003f0500728c */ /* 0x000fe2000bf05300 */
[----:B------:R-:W-:-:S05]  /*14f90*/  ULDC.64 UR6, c[0x0][0xa08] ;  /* 0x0002820000067ab9 */ /* 0x000fca0000000a00 */
        /* <DEDUP_REMOVED lines=13> */
[----:B------:R0:W2:Y:S01]  /*15070*/  @P1 LDG.E R10, desc[UR52][R2.64] ;  /* 0x00000034020a1981 */ /* 0x0000a2000c1e1900 */
[----:B------:R-:W-:Y:S01]  /*15080*/  ISETP.NE.AND P1, PT, R17, RZ, PT ;  /* 0x000000ff1100720c */ /* 0x000fe20003f25270 */
[----:B------:R-:W-:Y:S01]  /*15090*/  UMOV UR36, URZ ;  /* 0x0000003f00247c82 */ /* 0x000fe20008000000 */
[----:B------:R-:W-:Y:S02]  /*150a0*/  ISETP.NE.U32.AND P0, PT, RZ, UR4, PT ;  /* 0x00000004ff007c0c */ /* 0x000fe4000bf05070 */
[----:B------:R-:W-:Y:S02]  /*150b0*/  R2UR UR37, R7 ;  /* 0x00000000072572ca */ /* 0x000fe400000e0000 */
[----:B------:R-:W-:Y:S02]  /*150c0*/  ISETP.NE.AND.EX P0, PT, RZ, UR5, PT, P0 ;  /* 0x00000005ff007c0c */ /* 0x000fe4000bf05300 */
[----:B------:R-:W-:Y:S01]  /*150d0*/  SHF.R.U32.HI R4, RZ, 0x5, R4 ;  /* 0x00000005ff047819 */ /* 0x000fe20000011604 */
[----:B0-----:R-:W0:Y:S01]  /*150e0*/  LDC.64 R2, c[0x0][0x3f8] ;  /* 0x0000fe00ff027b82 */ /* 0x001e220000000a00 */
[----:B------:R-:W-:-:S02]  /*150f0*/  SEL R8, RZ, UR45, P0 ;  /* 0x0000002dff087c07 */ /* 0x000fc40008000000 */
[----:B------:R-:W-:Y:S01]  /*15100*/  LOP3.LUT R4, R4, 0x3, RZ, 0xc0, !PT ;  /* 0x0000000304047812 */ /* 0x000fe200078ec0ff */
[----:B------:R-:W-:Y:S01]  /*15110*/  VOTEU.ALL UP1, P1 ;  /* 0x00000000003f7886 */ /* 0x000fe20000820000 */
[----:B------:R-:W-:-:S04]  /*15120*/  R2UR UR39, R8 ;  /* 0x00000000082772ca */ /* 0x000fc800000e0000 */
[----:B------:R-:W-:-:S04]  /*15130*/  @!UP1 UIADD3 UR4, UP0, UR50, 0x270, URZ ;  /* 0x0000027032049890 */ /* 0x000fc8000ff1e03f */
[----:B------:R-:W-:-:S09]  /*15140*/  @!UP1 UIADD3.X UR5, URZ, UR51, URZ, UP0, !UPT ;  /* 0x000000333f059290 */ /* 0x000fd200087fe43f */
[----:B------:R1:W-:Y:S01]  /*15150*/  @!UP1 UTMAPF.L2.4D [UR36], [UR4] ;  /* 0x00000024040095b8 */ /* 0x0003e20008018000 */
[----:B0-----:R-:W-:Y:S01]  /*15160*/  LOP3.LUT P0, RZ, R2, UR6, RZ, 0xfc, !PT ;  /* 0x0000000602ff7c12 */ /* 0x001fe2000f80fcff */
[----:B------:R-:W-:-:S03]  /*15170*/  UMOV UR6, 0xffffffff ;  /* 0xffffffff00067882 */ /* 0x000fc60000000000 */
[----:B------:R-:W-:Y:S02]  /*15180*/  LOP3.LUT P0, RZ, R3, UR7, RZ, 0xfc, P0 ;  /* 0x0000000703ff7c12 */ /* 0x000fe4000800fcff */
[----:B--2---:R-:W-:Y:S01]  /*15190*/  SHF.R.S32.HI R19, RZ, 0x1f, R10 ;  /* 0x0000001fff137819 */ /* 0x004fe2000001140a */
[----:B------:R1:W-:Y:S01]  /*151a0*/  STL [R1+0xc], R10 ;  /* 0x00000c0a01007387 */ /* 0x0003e20000100800 */
[----:B------:R-:W-:-:S03]  /*151b0*/  SEL R0, R10, RZ, !P0 ;  /* 0x000000ff0a007207 */ /* 0x000fc60004000000 */
[----:B------:R1:W-:Y:S01]  /*151c0*/  STL [R1+0x14], R19 ;  /* 0x0000141301007387 */ /* 0x0003e20000100800 */
[----:B------:R-:W-:Y:S05]  /*151d0*/  BRA.DIV UR6, `(.L_x_1918) ;  /* 0x0000003606107947 */ /* 0x000fea000b800000 */
[----:B------:R0:W2:Y:S02]  /*151e0*/  SHFL.IDX PT, R14, R4, RZ, 0x1f ;  /* 0x00001fff040e7589 */ /* 0x0000a400000e0000 */
.L_x_1986:
[----:B--2---:R-:W-:Y:S02]  /*151f0*/  ISETP.NE.AND P0, PT, R14, RZ, PT ;  /* 0x000000ff0e00720c */ /* 0x004fe40003f05270 */
[----:B------:R-:W-:-:S11]  /*15200*/  PLOP3.LUT P6, PT, PT, PT, PT, 0x8, 0x0 ;  /* 0x000000000000781c */ /* 0x000fd60003fce170 */
[----:B------:R-:W-:Y:S05]  /*15210*/  @P0 BRA `(.L_x_1919) ;  /* 0x0000000400940947 */ /* 0x000fea0003800000 */
[----:B-1----:R-:W-:Y:S01]  /*15220*/  UMOV UR4, 0xffffffff ;  /* 0xffffffff00047882 */ /* 0x002fe20000000000 */
[----:B------:R-:W-:Y:S02]  /*15230*/  VIADD R6, R16, 0xffffffff ;  /* 0xffffffff10067836 */ /* 0x000fe40000000000 */
[----:B------:R-:W-:Y:S05]  /*15240*/  BRA.DIV UR4, `(.L_x_1920) ;  /* 0x0000003604147947 */ /* 0x000fea000b800000 */
[----:B------:R-:W-:-:S13]  /*15250*/  ELECT P6, URZ, PT ;  /* 0x00000000003f782f */ /* 0x000fda00038c0000 */
.L_x_1989:
[----:B------:R-:W-:Y:S05]  /*15260*/  @!P6 BRA `(.L_x_1921) ;  /* 0x00000004003ce947 */ /* 0x000fea0003800000 */
[----:B------:R-:W-:-:S04]  /*15270*/  ISETP.NE.U32.AND P0, PT, R2, RZ, PT ;  /* 0x000000ff0200720c */ /* 0x000fc80003f05070 */
[----:B------:R-:W-:-:S13]  /*15280*/  ISETP.NE.AND.EX P0, PT, R3, RZ, PT, P0 ;  /* 0x000000ff0300720c */ /* 0x000fda0003f05300 */
[----:B------:R-:W-:Y:S05]  /*15290*/  @!P0 BRA `(.L_x_1922) ;  /* 0x0000000000448947 */ /* 0x000fea0003800000 */
[----:B------:R-:W1:Y:S01]  /*152a0*/  LDC R9, c[0x0][0x41c] ;  /* 0x00010700ff097b82 */ /* 0x000e620000000800 */
[----:B------:R-:W-:Y:S01]  /*152b0*/  ULDC.64 UR4, c[0x0][0x408] ;  /* 0x0001020000047ab9 */ /* 0x000fe20000000a00 */
[----:B-1----:R-:W-:-:S13]  /*152c0*/  ISETP.NE.AND P0, PT, R9, 0x1, PT ;  /* 0x000000010900780c */ /* 0x002fda0003f05270 */
[----:B0-----:R-:W0:Y:S02]  /*152d0*/  @P0 LDC.64 R4, c[0x0][0x420] ;  /* 0x00010800ff040b82 */ /* 0x001e240000000a00 */
        /* <DEDUP_REMOVED lines=13> */
.L_x_1922:
[----:B-1----:R-:W0:Y:S04]  /*153b0*/  LDL R3, [R1+0x4] ;  /* 0x0000040001037983 */ /* 0x002e280000100800 */
[----:B------:R-:W2:Y:S01]  /*153c0*/  LDL R2, [R1+0x8] ;  /* 0x0000080001027983 */ /* 0x000ea20000100800 */
[----:B------:R-:W-:Y:S02]  /*153d0*/  ISETP.NE.AND P0, PT, R17, RZ, PT ;  /* 0x000000ff1100720c */ /* 0x000fe40003f05270 */
[----:B0-----:R-:W-:Y:S02]  /*153e0*/  LEA R4, R3, UR41, 0x3 ;  /* 0x0000002903047c11 */ /* 0x001fe4000f8e18ff */
[----:B--2---:R-:W-:-:S04]  /*153f0*/  SHF.L.U32 R3, R2, 0x1f, RZ ;  /* 0x0000001f02037819 */ /* 0x004fc800000006ff */
[----:B------:R-:W0:Y:S02]  /*15400*/  SYNCS.PHASECHK.TRANS64.TRYWAIT P2, [R4+URZ+0x2e880], R3 ;  /* 0x02e88003040075a7 */ /* 0x000e24000804017f */
[----:B0-----:R-:W-:Y:S05]  /*15410*/  @!P2 BRA `(.L_x_1923) ;  /* 0x0000003000c0a947 */ /* 0x001fea0003800000 */
.L_x_1990:
        /* <DEDUP_REMOVED lines=8> */
.L_x_1924:
        /* <DEDUP_REMOVED lines=21> */
.L_x_1991:
        /* <DEDUP_REMOVED lines=8> */
.L_x_1926:
        /* <DEDUP_REMOVED lines=14> */
[----:B-1----:R-:W-:Y:S01]  /*15750*/  NOP ;  /* 0x0000000000007918 */ /* 0x002fe20000000000 */
.L_x_1921:
        /* <DEDUP_REMOVED lines=17> */
.L_x_1919:
[----:B------:R-:W2:Y:S01]  /*15870*/  LDL.LU R3, [R1+0x2c] ;  /* 0x00002c0001037983 */ /* 0x000ea20000300800 */
[----:B------:R-:W-:Y:S01]  /*15880*/  BSSY B0, `(.L_x_1927) ;  /* 0x000000a000007945 */ /* 0x000fe20003800000 */
[----:B------:R-:W-:Y:S01]  /*15890*/  ISETP.GE.AND P2, PT, R16, 0x2, PT ;  /* 0x000000021000780c */ /* 0x000fe20003f46270 */
        /* <DEDUP_REMOVED lines=8> */
.L_x_1992:
[----:B-1----:R-:W-:Y:S05]  /*15920*/  BSYNC B0 ;  /* 0x0000000000007941 */ /* 0x002fea0003800000 */
.L_x_1927:
[----:B------:R-:W-:Y:S05]  /*15930*/  @!P2 BRA `(.L_x_1929) ;  /* 0x0000000c00f0a947 */ /* 0x000fea0003800000 */
[----:B------:R1:W5:Y:S01]  /*15940*/  LDL.LU R6, [R1+0x8] ;  /* 0x0000080001067983 */ /* 0x0003620000300800 */
[----:B------:R-:W-:-:S03]  /*15950*/  VIADD R21, R16, 0xfffffffe ;  /* 0xfffffffe10157836 */ /* 0x000fc60000000000 */
[----:B------:R1:W5:Y:S04]  /*15960*/  LDL.LU R7, [R1+0x4] ;  /* 0x0000040001077983 */ /* 0x0003680000300800 */
.L_x_1949:
        /* <DEDUP_REMOVED lines=18> */
[----:B0-----:R-:W2:Y:S01]  /*15a90*/  LDL R4, [R1+0xc] ;  /* 0x00000c0001047983 */ /* 0x001ea20000100800 */
[----:B----4-:R-:W-:-:S13]  /*15aa0*/  ISETP.NE.AND P0, PT, R8, 0x1, PT ;  /* 0x000000010800780c */ /* 0x010fda0003f05270 */
[----:B------:R-:W0:Y:S02]  /*15ab0*/  @P0 LDC.64 R2, c[0x0][0x420] ;  /* 0x00010800ff020b82 */ /* 0x000e240000000a00 */
[----:B0-----:R-:W-:-:S04]  /*15ac0*/  @P0 IMAD.HI.U32 R0, R21, R2, RZ ;  /* 0x0000000215000227 */ /* 0x001fc800078e00ff */
        /* <DEDUP_REMOVED lines=12> */
.L_x_1932:
        /* <DEDUP_REMOVED lines=8> */
.L_x_1993:
[----:B------:R-:W-:Y:S05]  /*15c10*/  BSYNC B1 ;  /* 0x0000000000017941 */ /* 0x000fea0003800000 */
.L_x_1933:
        /* <DEDUP_REMOVED lines=9> */
.L_x_1936:
[----:B------:R-:W-:Y:S05]  /*15cb0*/  BSYNC B1 ;  /* 0x0000000000017941 */ /* 0x000fea0003800000 */
.L_x_1935:
        /* <DEDUP_REMOVED lines=13> */
[----:B----4-:R-:W-:Y:S01]  /*15d90*/  IMAD R5, R8, 0xe0, R5 ;  /* 0x000000e008057824 */ /* 0x010fe200078e0205 */
[----:B------:R-:W-:Y:S01]  /*15da0*/  IADD3 R8, R4, 0x2e870, RZ ;  /* 0x0002e87004087810 */ /* 0x000fe20007ffe0ff */
[----:B------:R-:W-:-:S07]  /*15db0*/  VIADD R9, R2, 0xe400 ;  /* 0x0000e40002097836 */ /* 0x000fce0000000000 */
.L_x_1937:
        /* <DEDUP_REMOVED lines=12> */
.L_x_1994:
[----:B------:R-:W-:Y:S05]  /*15e80*/  BSYNC B1 ;  /* 0x0000000000017941 */ /* 0x000fea0003800000 */
.L_x_1938:
        /* <DEDUP_REMOVED lines=11> */
.L_x_1941:
[----:B------:R-:W-:Y:S05]  /*15f40*/  BSYNC B1 ;  /* 0x0000000000017941 */ /* 0x000fea0003800000 */
.L_x_1940:
        /* <DEDUP_REMOVED lines=10> */
.L_x_1942:
        /* <DEDUP_REMOVED lines=9> */
.L_x_1931:
[----:B------:R-:W-:Y:S05]  /*16080*/  BSYNC B0 ;  /* 0x0000000000007941 */ /* 0x000fea0003800000 */
.L_x_1930:
[----:B------:R-:W-:-:S06]  /*16090*/  UISETP.NE.AND UP0, UPT, UR42, 0x3, UPT ;  /* 0x000000032a00788c */ /* 0x000fcc000bf05270 */
[----:B------:R-:W-:-:S13]  /*160a0*/  PLOP3.LUT P0, PT, PT, PT, UP0, 0x80, 0x0 ;  /* 0x000000000000781c */ /* 0x000fda0003f0f008 */
[----:B------:R-:W-:Y:S05]  /*160b0*/  @!P0 BRA `(.L_x_1943) ;  /* 0x0000000000048947 */ /* 0x000fea0003800000 */
[----:B------:R-:W-:Y:S01]  /*160c0*/  BPT.TRAP 0x1 ;  /* 0x000000040000795c */ /* 0x000fe20000300000 */
.L_x_1943:
        /* <DEDUP_REMOVED lines=9> */
.L_x_1995:
[----:B------:R-:W-:Y:S05]  /*16160*/  BSYNC B0 ;  /* 0x0000000000007941 */ /* 0x000fea0003800000 */
.L_x_1944:
[----:B------:R-:W-:Y:S05]  /*16170*/  @!P0 BRA `(.L_x_1946) ;  /* 0x0000000000048947 */ /* 0x000fea0003800000 */
[----:B------:R-:W-:Y:S01]  /*16180*/  BPT.TRAP 0x1 ;  /* 0x000000040000795c */ /* 0x000fe20000300000 */
.L_x_1946:
[----:B---3--:R-:W3:Y:S01]  /*16190*/  LDL R2, [R1] ;  /* 0x0000000001027983 */ /* 0x008ee20000100800 */
[----:B------:R-:W-:-:S04]  /*161a0*/  SHF.L.U32 R3, R6, 0x1f, RZ ;  /* 0x0000001f06037819 */ /* 0x000fc800000006ff */
[----:B---3--:R3:W4:Y:S02]  /*161b0*/  SYNCS.PHASECHK.TRANS64.TRYWAIT P2, [R2+URZ+0x2e860], R3 ;  /* 0x02e86003020075a7 */ /* 0x008724000804017f */
[----:B---3--:R-:W-:Y:S01]  /*161c0*/  IMAD R2, R7, 0x7000, RZ ;  /* 0x0000700007027824 */ /* 0x008fe200078e02ff */
[----:B----4-:R-:W-:Y:S06]  /*161d0*/  @!P2 BRA `(.L_x_1947) ;  /* 0x0000002400d0a947 */ /* 0x010fec0003800000 */
.L_x_1996:
[----:B0-----:R-:W3:Y:S04]  /*161e0*/  LDL R4, [R1+0x28] ;  /* 0x0000280001047983 */ /* 0x001ee80000100800 */
[----:B------:R-:W4:Y:S01]  /*161f0*/  LDL R12, [R1+0x1c] ;  /* 0x00001c00010c7983 */ /* 0x000f220000100800 */
[----:B------:R-:W-:Y:S05]  /*16200*/  WARPSYNC.ALL ;  /* 0x0000000000007948 */ /* 0x000fea0003800000 */
[----:B------:R-:W0:Y:S01]  /*16210*/  S2R R8, SR_TID.X ;  /* 0x0000000000087919 */ /* 0x000e220000002100 */
[----:B--2---:R-:W-:Y:S01]  /*16220*/  IMAD.MOV.U32 R10, RZ, RZ, 0x40 ;  /* 0x00000040ff0a7424 */ /* 0x004fe200078e00ff */
[----:B0-----:R-:W-:-:S04]  /*16230*/  LOP3.LUT P2, RZ, R8, 0x4, RZ, 0xc0, !PT ;  /* 0x0000000408ff7812 */ /* 0x001fc8000784c0ff */
[----:B------:R-:W-:Y:S02]  /*16240*/  SEL R10, R10, 0xffffffc0, !P2 ;  /* 0xffffffc00a0a7807 */ /* 0x000fe40005000000 */
[C---:B---3--:R-:W-:Y:S02]  /*16250*/  LOP3.LUT R3, R2.reuse, R4, RZ, 0xfc, !PT ;  /* 0x0000000402037212 */ /* 0x048fe400078efcff */
[----:B----4-:R-:W-:-:S03]  /*16260*/  IADD3 R2, R2, UR41, R12 ;  /* 0x0000002902027c10 */ /* 0x010fc6000fffe00c */
[----:B------:R-:W0:Y:S01]  /*16270*/  LDSM.16.MT88.4 R4, [R3+UR41+0xe400] ;  /* 0x00e400290304783b */ /* 0x000e220008004200 */
[----:B------:R-:W-:-:S04]  /*16280*/  VIADD R20, R3, UR41 ;  /* 0x0000002903147c36 */ /* 0x000fc80008000000 */
[----:B------:R-:W-:Y:S01]  /*16290*/  IMAD.IADD R20, R10, 0x1, R20 ;  /* 0x000000010a147824 */ /* 0x000fe200078e0214 */
[C-C-:B0-----:R-:W-:Y:S02]  /*162a0*/  PRMT R8, R4.reuse, 0x6420, R5.reuse ;  /* 0x0000642004087816 */ /* 0x141fe40000000005 */
[----:B------:R-:W-:Y:S02]  /*162b0*/  PRMT R9, R4, 0x7531, R5 ;  /* 0x0000753104097816 */ /* 0x000fe40000000005 */
[C-C-:B------:R-:W-:Y:S02]  /*162c0*/  PRMT R10, R6.reuse, 0x6420, R7.reuse ;  /* 0x00006420060a7816 */ /* 0x140fe40000000007 */
[----:B------:R-:W-:Y:S02]  /*162d0*/  PRMT R11, R6, 0x7531, R7 ;  /* 0x00007531060b7816 */ /* 0x000fe40000000007 */
[----:B------:R-:W0:Y:S04]  /*162e0*/  LDSM.16.MT88.4 R4, [R20+0xe400] ;  /* 0x00e400001404783b */ /* 0x000e280000004200 */
[----:B------:R-:W-:Y:S01]  /*162f0*/  STSM.16.M88.4 [R2+0x400], R8 ;  /* 0x0004000802007844 */ /* 0x000fe20000000200 */
        /* <DEDUP_REMOVED lines=71> */
[----:B------:R0:W-:Y:S02]  /*16770*/  STSM.16.M88.4 [R2+0x6400], R4 ;  /* 0x0064000402007844 */ /* 0x0001e40000000200 */
[C-C-:B0-----:R-:W-:Y:S02]  /*16780*/  PRMT R4, R8.reuse, 0x6420, R9.reuse ;  /* 0x0000642008047816 */ /* 0x141fe40000000009 */
        /* <DEDUP_REMOVED lines=12> */
.L_x_1948:
[----:B------:R-:W2:Y:S01]  /*16850*/  LDL.LU R3, [R1] ;  /* 0x0000000001037983 */ /* 0x000ea20000300800 */
[C---:B------:R-:W-:Y:S01]  /*16860*/  ISETP.GT.AND P0, PT, R21.reuse, RZ, PT ;  /* 0x000000ff1500720c */ /* 0x040fe20003f04270 */
[----:B------:R-:W-:Y:S02]  /*16870*/  VIADD R21, R21, 0xffffffff ;  /* 0xffffffff15157836 */ /* 0x000fe40000000000 */
[----:B0-----:R3:W5:Y:S04]  /*16880*/  LDL R6, [R1+0x8] ;  /* 0x0000080001067983 */ /* 0x0017680000100800 */
[----:B------:R3:W5:Y:S01]  /*16890*/  LDL R7, [R1+0x4] ;  /* 0x0000040001077983 */ /* 0x0007620000100800 */
[----:B--2---:R3:W-:Y:S01]  /*168a0*/  SYNCS.ARRIVE.TRANS64.A1T0 RZ, [R3+URZ+0x2e850], RZ ;  /* 0x02e850ff03ff79a7 */ /* 0x0047e2000810003f */
[----:B------:R-:W-:-:S05]  /*168b0*/  @!P1 VIADD R2, R3, 0x2e880 ;  /* 0x0002e88003029836 */ /* 0x000fca0000000000 */
[----:B------:R-:W-:Y:S01]  /*168c0*/  @!P1 PRMT R2, RZ, 0x654, R2 ;  /* 0x00000654ff029816 */ /* 0x000fe20000000002 */
[----:B------:R-:W-:Y:S06]  /*168d0*/  BAR.SYNC.DEFER_BLOCKING 0x2, 0x80 ;  /* 0x0082000000007b1d */ /* 0x000fec0000010000 */
[----:B------:R3:W-:Y:S01]  /*168e0*/  @!P1 SYNCS.ARRIVE.TRANS64.RED.A1T0 RZ, [R2+URZ], RZ ;  /* 0x000000ff02ff99a7 */ /* 0x0007e2000810043f */
[----:B------:R-:W-:Y:S05]  /*168f0*/  @P0 BRA `(.L_x_1949) ;  /* 0xfffffff0001c0947 */ /* 0x000fea000383ffff */
.L_x_1929:
        /* <DEDUP_REMOVED lines=9> */
[----:B0-----:R-:W0:Y:S02]  /*16990*/  S2R R4, SR_LTMASK ;  /* 0x0000000000047919 */ /* 0x001e240000003900 */
[----:B0-----:R-:W-:-:S04]  /*169a0*/  LOP3.LUT R4, R4, UR4, RZ, 0xc0, !PT ;  /* 0x0000000404047c12 */ /* 0x001fc8000f8ec0ff */
[----:B-----5:R-:W0:Y:S01]  /*169b0*/  POPC R7, R4 ;  /* 0x0000000400077309 */ /* 0x020e220000000000 */
[----:B--2---:R-:W0:Y:S02]  /*169c0*/  SHFL.IDX PT, R0, R3, R0, 0x1f ;  /* 0x00001f0003007589 */ /* 0x004e2400000e0000 */
[----:B0-----:R-:W-:-:S05]  /*169d0*/  IADD3 R0, R0, UR46, R7 ;  /* 0x0000002e00007c10 */ /* 0x001fca000fffe007 */
[----:B------:R4:W-:Y:S02]  /*169e0*/  STL [R1+0x20], R0 ;  /* 0x0000200001007387 */ /* 0x0009e40000100800 */
.L_x_1951:
[----:B------:R-:W-:Y:S05]  /*169f0*/  BSYNC B0 ;  /* 0x0000000000007941 */ /* 0x000fea0003800000 */
.L_x_1950:
[----:B------:R-:W-:-:S06]  /*16a00*/  UISETP.NE.AND UP0, UPT, UR42, 0x3, UPT ;  /* 0x000000032a00788c */ /* 0x000fcc000bf05270 */
[----:B------:R-:W-:-:S13]  /*16a10*/  PLOP3.LUT P0, PT, PT, PT, UP0, 0x80, 0x0 ;  /* 0x000000000000781c */ /* 0x000fda0003f0f008 */
[----:B------:R-:W-:Y:S05]  /*16a20*/  @!P0 BRA `(.L_x_1952) ;  /* 0x0000000000048947 */ /* 0x000fea0003800000 */
[----:B------:R-:W-:Y:S01]  /*16a30*/  BPT.TRAP 0x1 ;  /* 0x000000040000795c */ /* 0x000fe20000300000 */
.L_x_1952:
        /* <DEDUP_REMOVED lines=10> */
.L_x_1997:
[----:B------:R-:W-:Y:S05]  /*16ae0*/  BSYNC B0 ;  /* 0x0000000000007941 */ /* 0x000fea0003800000 */
.L_x_1953:
[----:B------:R-:W-:Y:S05]  /*16af0*/  @!P2 BRA `(.L_x_1955) ;  /* 0x000000000004a947 */ /* 0x000fea0003800000 */
[----:B------:R-:W-:Y:S01]  /*16b00*/  BPT.TRAP 0x1 ;  /* 0x000000040000795c */ /* 0x000fe20000300000 */
.L_x_1955:
[----:B------:R-:W2:Y:S02]  /*16b10*/  LDL R0, [R1+0x8] ;  /* 0x0000080001007983 */ /* 0x000ea40000100800 */
[----:B--2---:R-:W-:-:S04]  /*16b20*/  SHF.L.U32 R3, R0, 0x1f, RZ ;  /* 0x0000001f00037819 */ /* 0x004fc800000006ff */
[----:B------:R-:W2:Y:S02]  /*16b30*/  SYNCS.PHASECHK.TRANS64.TRYWAIT P0, [R20+URZ+0x2e860], R3 ;  /* 0x02e86003140075a7 */ /* 0x000ea4000800017f */
[----:B--2---:R-:W-:Y:S05]  /*16b40*/  @!P0 BRA `(.L_x_1956) ;  /* 0x0000001c00a08947 */ /* 0x004fea0003800000 */
.L_x_1998:
        /* <DEDUP_REMOVED lines=11> */
[----:B-----5:R-:W0:Y:S01]  /*16c00*/  LDSM.16.MT88.4 R4, [R2+UR41+0xe400] ;  /* 0x00e400290204783b */ /* 0x020e220008004200 */
        /* <DEDUP_REMOVED lines=93> */
.L_x_1957:
[----:B------:R-:W3:Y:S01]  /*171e0*/  LDL.LU R2, [R1+0x4] ;  /* 0x0000040001027983 */ /* 0x000ee20000300800 */
[----:B0-----:R-:W-:Y:S03]  /*171f0*/  SYNCS.ARRIVE.TRANS64.A1T0 RZ, [R20+URZ+0x2e850], RZ ;  /* 0x02e850ff14ff79a7 */ /* 0x001fe6000810003f */
        /* <DEDUP_REMOVED lines=12> */
.L_x_1913:
[----:B------:R-:W-:Y:S05]  /*172c0*/  BSYNC B6 ;  /* 0x0000000000067941 */ /* 0x000fea0003800000 */
.L_x_1911:
[----:B0-2---:R-:W2:Y:S02]  /*172d0*/  LDL R0, [R1+0x30] ;  /* 0x0000300001007983 */ /* 0x005ea40000100800 */
        /* <DEDUP_REMOVED lines=14> */
.L_x_1958:
[----:B------:R-:W0:Y:S01]  /*173c0*/  S2R R2, SR_TID.X ;  /* 0x0000000000027919 */ /* 0x000e220000002100 */
[----:B------:R-:W-:Y:S01]  /*173d0*/  ULDC UR4, c[0x0][0xc14] ;  /* 0x0003050000047ab9 */ /* 0x000fe20000000800 */
[----:B------:R-:W2:Y:S01]  /*173e0*/  LDL.LU R0, [R1+0x20] ;  /* 0x0000200001007983 */ /* 0x000ea20000300800 */
[----:B0-----:R-:W-:-:S04]  /*173f0*/  LOP3.LUT R6, R2, 0x1f, RZ, 0xc0, !PT ;  /* 0x0000001f02067812 */ /* 0x001fc800078ec0ff */
[C---:B------:R-:W-:Y:S01]  /*17400*/  ISETP.NE.AND P0, PT, R6.reuse, 0x1f, PT ;  /* 0x0000001f0600780c */ /* 0x040fe20003f05270 */
[----:B------:R-:W-:-:S05]  /*17410*/  VIADD R5, R6, UR48 ;  /* 0x0000003006057c36 */ /* 0x000fca0008000000 */
[----:B------:R-:W-:Y:S01]  /*17420*/  ISETP.GE.OR P1, PT, R5, UR4, !P0 ;  /* 0x0000000405007c0c */ /* 0x000fe2000c726670 */
[----:B------:R-:W-:-:S12]  /*17430*/  ULDC UR4, c[0x0][0xc14] ;  /* 0x0003050000047ab9 */ /* 0x000fd80000000800 */
[----:B------:R-:W0:Y:S02]  /*17440*/  @!P1 LDC.64 R2, c[0x0][0xc58] ;  /* 0x00031600ff029b82 */ /* 0x000e240000000a00 */
[----:B0-----:R-:W-:-:S04]  /*17450*/  @!P1 IMAD.WIDE R2, R5, 0x4, R2 ;  /* 0x0000000405029825 */ /* 0x001fc800078e0202 */
[----:B------:R-:W-:-:S06]  /*17460*/  IMAD.MOV.U32 R5, RZ, RZ, RZ ;  /* 0x000000ffff057224 */ /* 0x000fcc00078e00ff */
[----:B------:R-:W3:Y:S01]  /*17470*/  @!P1 LDG.E R5, desc[UR52][R2.64] ;  /* 0x0000003402059981 */ /* 0x000ee2000c1e1900 */
[C---:B------:R-:W-:Y:S02]  /*17480*/  ISETP.NE.AND P1, PT, R6.reuse, RZ, PT ;  /* 0x000000ff0600720c */ /* 0x040fe40003f25270 */
[C---:B------:R-:W-:Y:S02]  /*17490*/  ISETP.GE.U32.AND P2, PT, R6.reuse, 0x2, PT ;  /* 0x000000020600780c */ /* 0x040fe40003f46070 */
[C---:B------:R-:W-:Y:S02]  /*174a0*/  ISETP.GE.U32.AND P3, PT, R6.reuse, 0x4, PT ;  /* 0x000000040600780c */ /* 0x040fe40003f66070 */
[C---:B------:R-:W-:Y:S02]  /*174b0*/  ISETP.GE.U32.AND P4, PT, R6.reuse, 0x8, PT ;  /* 0x000000080600780c */ /* 0x040fe40003f86070 */
[----:B------:R-:W-:Y:S02]  /*174c0*/  ISETP.GE.U32.AND P5, PT, R6, 0x10, PT ;  /* 0x000000100600780c */ /* 0x000fe40003fa6070 */
[----:B------:R-:W0:Y:S01]  /*174d0*/  LDC R6, c[0x0][0xc10] ;  /* 0x00030400ff067b82 */ /* 0x000e220000000800 */
[----:B--2---:R-:W-:-:S02]  /*174e0*/  IMAD.MOV.U32 R8, RZ, RZ, R0 ;  /* 0x000000ffff087224 */ /* 0x004fc400078e0000 */
[----:B---3--:R-:W2:Y:S02]  /*174f0*/  SHFL.UP PT, R0, R5, 0x1, RZ ;  /* 0x0420000005007989 */ /* 0x008ea400000e00ff */
[----:B--2---:R-:W-:-:S05]  /*17500*/  SEL R0, R0, RZ, P1 ;  /* 0x000000ff00007207 */ /* 0x004fca0000800000 */
[----:B------:R-:W-:-:S05]  /*17510*/  IMAD.IADD R0, R5, 0x1, R0 ;  /* 0x0000000105007824 */ /* 0x000fca00078e0200 */
[----:B------:R-:W2:Y:S02]  /*17520*/  SHFL.UP PT, R4, R0, 0x2, RZ ;  /* 0x0440000000047989 */ /* 0x000ea400000e00ff */
        /* <DEDUP_REMOVED lines=8> */
[----:B------:R-:W2:Y:S04]  /*175b0*/  SHFL.UP PT, R0, R3, 0x10, RZ ;  /* 0x0600000003007989 */ /* 0x000ea800000e00ff */
[----:B------:R-:W-:Y:S01]  /*175c0*/  SHFL.IDX PT, R9, R8, 0x1, 0x1f ;  /* 0x00201f0008097f89 */ /* 0x000fe200000e0000 */
[----:B--2---:R-:W-:-:S05]  /*175d0*/  SEL R0, R0, RZ, P5 ;  /* 0x000000ff00007207 */ /* 0x004fca0002800000 */
[----:B------:R-:W-:-:S05]  /*175e0*/  IMAD.IADD R10, R3, 0x1, R0 ;  /* 0x00000001030a7824 */ /* 0x000fca00078e0200 */
[----:B------:R-:W0:Y:S04]  /*175f0*/  SHFL.IDX PT, R7, R10, 0x1f, 0x1f ;  /* 0x03e01f000a077f89 */ /* 0x000e2800000e0000 */
[----:B------:R-:W2:Y:S01]  /*17600*/  SHFL.IDX PT, R0, R8, RZ, 0x1f ;  /* 0x00001fff08007589 */ /* 0x000ea200000e0000 */
[----:B0-----:R-:W-:-:S04]  /*17610*/  IMAD R2, R7, R6, RZ ;  /* 0x0000000607027224 */ /* 0x001fc800078e02ff */
[----:B------:R-:W-:-:S05]  /*17620*/  IMAD.IADD R7, R9, 0x1, R2 ;  /* 0x0000000109077824 */ /* 0x000fca00078e0202 */
[----:B--2---:R-:W-:-:S13]  /*17630*/  ISETP.GT.AND P6, PT, R7, R0, PT ;  /* 0x000000000700720c */ /* 0x004fda0003fc4270 */
[----:B------:R-:W-:Y:S05]  /*17640*/  @P6 BRA `(.L_x_1960) ;  /* 0x0000000000906947 */ /* 0x000fea0003800000 */
.L_x_1964:
        /* <DEDUP_REMOVED lines=14> */
.L_x_1963:
[----:B------:R-:W-:Y:S05]  /*17730*/  BSYNC B0 ;  /* 0x0000000000007941 */ /* 0x000fea0003800000 */
.L_x_1962:
        /* <DEDUP_REMOVED lines=21> */
.L_x_1960:
        /* <DEDUP_REMOVED lines=12> */
[----:B------:R-:W-:Y:S01]  /*17950*/  ISETP.NE.AND P0, PT, RZ, UR7, PT ;  /* 0x00000007ff007c0c */ /* 0x000fe2000bf05270 */
[----:B------:R-:W-:-:S03]  /*17960*/  IMAD.MOV.U32 R11, RZ, RZ, RZ ;  /* 0x000000ffff0b7224 */ /* 0x000fc600078e00ff */
[----:B------:R-:W2:Y:S02]  /*17970*/  SHFL.IDX PT, R5, R5, R12, 0x1f ;  /* 0x00001f0c05057589 */ /* 0x000ea400000e0000 */
[----:B--2---:R-:W-:-:S05]  /*17980*/  IMAD R4, R5, R8, RZ ;  /* 0x0000000805047224 */ /* 0x004fca00078e02ff */
[----:B------:R-:W-:Y:S02]  /*17990*/  IABS R9, R4 ;  /* 0x0000000400097213 */ /* 0x000fe40000000000 */
[----:B------:R-:W-:Y:S05]  /*179a0*/  @!P0 BRA `(.L_x_1965) ;  /* 0x00000000000c8947 */ /* 0x000fea0003800000 */
[----:B------:R-:W-:-:S06]  /*179b0*/  UIADD3 UR4, UR6, -0x1, URZ ;  /* 0xffffffff06047890 */ /* 0x000fcc000fffe03f */
[----:B------:R-:W-:-:S06]  /*179c0*/  IMAD.U32 R11, RZ, RZ, UR4 ;  /* 0x00000004ff0b7e24 */ /* 0x000fcc000f8e00ff */
[----:B------:R0:W2:Y:S02]  /*179d0*/  SHFL.IDX PT, R11, R10, R11, 0x1f ;  /* 0x00001f0b0a0b7589 */ /* 0x0000a400000e0000 */
.L_x_1965:
[----:B0-----:R-:W0:Y:S01]  /*179e0*/  I2F.RP R10, R9 ;  /* 0x00000009000a7306 */ /* 0x001e220000209400 */
[----:B--2---:R-:W-:-:S05]  /*179f0*/  IMAD R11, R11, R6, R7 ;  /* 0x000000060b0b7224 */ /* 0x004fca00078e0207 */
[----:B------:R2:W-:Y:S02]  /*17a00*/  STL [R1+0x20], R11 ;  /* 0x0000200b01007387 */ /* 0x0005e40000100800 */
[----:B0-----:R-:W0:Y:S02]  /*17a10*/  MUFU.RCP R10, R10 ;  /* 0x0000000a000a7308 */ /* 0x001e240000001000 */
[----:B0-----:R-:W-:-:S06]  /*17a20*/  VIADD R3, R10, 0xffffffe ;  /* 0x0ffffffe0a037836 */ /* 0x001fcc0000000000 */
[----:B------:R-:W0:Y:S02]  /*17a30*/  F2I.FTZ.U32.TRUNC.NTZ R3, R3 ;  /* 0x0000000300037305 */ /* 0x000e24000021f000 */
[----:B0-----:R-:W-:-:S04]  /*17a40*/  IMAD.MOV R2, RZ, RZ, -R3 ;  /* 0x000000ffff027224 */ /* 0x001fc800078e0a03 */
[----:B------:R-:W-:Y:S02]  /*17a50*/  IMAD R7, R2, R9, RZ ;  /* 0x0000000902077224 */ /* 0x000fe400078e02ff */
[----:B------:R-:W-:-:S04]  /*17a60*/  IMAD.MOV.U32 R2, RZ, RZ, RZ ;  /* 0x000000ffff027224 */ /* 0x000fc800078e00ff */
[----:B------:R-:W-:-:S04]  /*17a70*/  IMAD.HI.U32 R2, R3, R7, R2 ;  /* 0x0000000703027227 */ /* 0x000fc800078e0002 */
[----:B------:R-:W-:Y:S01]  /*17a80*/  IMAD.IADD R7, R0, 0x1, -R11 ;  /* 0x0000000100077824 */ /* 0x000fe200078e0a0b */
[----:B------:R-:W-:-:S04]  /*17a90*/  IABS R0, R4 ;  /* 0x0000000400007213 */ /* 0x000fc80000000000 */
[----:B------:R-:W-:Y:S01]  /*17aa0*/  IABS R3, R7 ;  /* 0x0000000700037213 */ /* 0x000fe20000000000 */
[----:B------:R-:W-:-:S04]  /*17ab0*/  IMAD.MOV R0, RZ, RZ, -R0 ;  /* 0x000000ffff007224 */ /* 0x000fc800078e0a00 */
[----:B------:R-:W-:-:S04]  /*17ac0*/  IMAD.HI.U32 R2, R2, R3, RZ ;  /* 0x0000000302027227 */ /* 0x000fc800078e00ff */
[----:B------:R-:W-:-:S05]  /*17ad0*/  IMAD R0, R2, R0, R3 ;  /* 0x0000000002007224 */ /* 0x000fca00078e0203 */
[----:B------:R-:W-:-:S13]  /*17ae0*/  ISETP.GT.U32.AND P1, PT, R9, R0, PT ;  /* 0x000000000900720c */ /* 0x000fda0003f24070 */
[-C--:B------:R-:W-:Y:S01]  /*17af0*/  @!P1 IADD3 R0, R0, -R9.reuse, RZ ;  /* 0x8000000900009210 */ /* 0x080fe20007ffe0ff */
[----:B------:R-:W-:Y:S01]  /*17b00*/  @!P1 VIADD R2, R2, 0x1 ;  /* 0x0000000102029836 */ /* 0x000fe20000000000 */
[----:B------:R-:W-:Y:S02]  /*17b10*/  ISETP.NE.AND P1, PT, R4, RZ, PT ;  /* 0x000000ff0400720c */ /* 0x000fe40003f25270 */
[----:B------:R-:W-:Y:S02]  /*17b20*/  ISETP.GE.U32.AND P0, PT, R0, R9, PT ;  /* 0x000000090000720c */ /* 0x000fe40003f06070 */
[----:B------:R-:W-:-:S04]  /*17b30*/  LOP3.LUT R0, R7, R4, RZ, 0x3c, !PT ;  /* 0x0000000407007212 */ /* 0x000fc800078e3cff */
[----:B------:R-:W-:-:S07]  /*17b40*/  ISETP.GE.AND P2, PT, R0, RZ, PT ;  /* 0x000000ff0000720c */ /* 0x000fce0003f46270 */
[----:B------:R-:W-:-:S04]  /*17b50*/  @P0 VIADD R2, R2, 0x1 ;  /* 0x0000000102020836 */ /* 0x000fc80000000000 */
[----:B------:R-:W-:Y:S02]  /*17b60*/  IMAD.MOV.U32 R9, RZ, RZ, R2 ;  /* 0x000000ffff097224 */ /* 0x000fe400078e0002 */
[----:B------:R-:W-:Y:S02]  /*17b70*/  IMAD.MOV.U32 R2, RZ, RZ, RZ ;  /* 0x000000ffff027224 */ /* 0x000fe400078e00ff */
[----:B------:R-:W-:Y:S01]  /*17b80*/  @!P2 IMAD.MOV R9, RZ, RZ, -R9 ;  /* 0x000000ffff09a224 */ /* 0x000fe200078e0a09 */
[----:B------:R-:W-:-:S05]  /*17b90*/  @!P1 LOP3.LUT R9, RZ, R4, RZ, 0x33, !PT ;  /* 0x00000004ff099212 */ /* 0x000fca00078e33ff */
[----:B------:R-:W-:Y:S02]  /*17ba0*/  IMAD R0, R8, R9, RZ ;  /* 0x0000000908007224 */ /* 0x000fe400078e02ff */
[----:B------:R-:W-:Y:S02]  /*17bb0*/  IMAD.MOV R9, RZ, RZ, -R9 ;  /* 0x000000ffff097224 */ /* 0x000fe400078e0a09 */
[----:B------:R-:W-:Y:S02]  /*17bc0*/  IMAD.MOV R3, RZ, RZ, -R0 ;  /* 0x000000ffff037224 */ /* 0x000fe400078e0a00 */
[----:B------:R-:W-:-:S03]  /*17bd0*/  IMAD R7, R4, R9, R7 ;  /* 0x0000000904077224 */ /* 0x000fc600078e0207 */
[----:B------:R-:W-:Y:S01]  /*17be0*/  VIADDMNMX R6, R3, R6, R8, PT ;  /* 0x0000000603067246 */ /* 0x000fe20003800108 */
[----:B------:R-:W-:-:S03]  /*17bf0*/  IMAD.IADD R0, R7, 0x1, R0 ;  /* 0x0000000107007824 */ /* 0x000fc600078e0200 */
[-C--:B------:R-:W-:Y:S02]  /*17c00*/  IABS R8, R6.reuse ;  /* 0x0000000600087213 */ /* 0x080fe40000000000 */
[----:B------:R-:W-:Y:S02]  /*17c10*/  IABS R4, R6 ;  /* 0x0000000600047213 */ /* 0x000fe40000000000 */
[----:B------:R-:W0:Y:S08]  /*17c20*/  I2F.RP R10, R8 ;  /* 0x00000008000a7306 */ /* 0x000e300000209400 */
[----:B0-----:R-:W2:Y:S02]  /*17c30*/  MUFU.RCP R10, R10 ;  /* 0x0000000a000a7308 */ /* 0x001ea40000001000 */
[----:B--2---:R-:W-:-:S06]  /*17c40*/  VIADD R11, R10, 0xffffffe ;  /* 0x0ffffffe0a0b7836 */ /* 0x004fcc0000000000 */
[----:B------:R-:W0:Y:S02]  /*17c50*/  F2I.FTZ.U32.TRUNC.NTZ R3, R11 ;  /* 0x0000000b00037305 */ /* 0x000e24000021f000 */
[----:B0-----:R-:W-:-:S04]  /*17c60*/  IMAD.MOV R9, RZ, RZ, -R3 ;  /* 0x000000ffff097224 */ /* 0x001fc800078e0a03 */
[----:B------:R-:W-:-:S04]  /*17c70*/  IMAD R9, R9, R8, RZ ;  /* 0x0000000809097224 */ /* 0x000fc800078e02ff */
[----:B------:R-:W-:Y:S01]  /*17c80*/  IMAD.HI.U32 R3, R3, R9, R2 ;  /* 0x0000000903037227 */ /* 0x000fe200078e0002 */
[----:B------:R-:W-:-:S03]  /*17c90*/  IABS R2, R7 ;  /* 0x0000000700027213 */ /* 0x000fc60000000000 */
[----:B------:R-:W-:Y:S02]  /*17ca0*/  IMAD.MOV R9, RZ, RZ, -R4 ;  /* 0x000000ffff097224 */ /* 0x000fe400078e0a04 */
        /* <DEDUP_REMOVED lines=19> */
.L_x_1961:
[----:B------:R0:W-:Y:S01]  /*17de0*/  STL [R1+0x20], R0 ;  /* 0x0000200001007387 */ /* 0x0001e20000100800 */
[----:B------:R-:W-:Y:S01]  /*17df0*/  ULDC UR48, c[0x0][0xc14] ;  /* 0x0003050000307ab9 */ /* 0x000fe20000000800 */
[----:B------:R-:W-:Y:S02]  /*17e00*/  UMOV UR38, URZ ;  /* 0x0000003f00267c82 */ /* 0x000fe40008000000 */
[----:B------:R0:W-:Y:S03]  /*17e10*/  STL [R1+0x24], RZ ;  /* 0x000024ff01007387 */ /* 0x0001e60000100800 */
.L_x_1966:
[----:B------:R-:W3:Y:S04]  /*17e20*/  LDL R3, [R1+0x20] ;  /* 0x0000200001037983 */ /* 0x000ee80000100800 */
[----:B------:R-:W4:Y:S01]  /*17e30*/  LDL R2, [R1+0x24] ;  /* 0x0000240001027983 */ /* 0x000f220000100800 */
[----:B------:R-:W-:Y:S02]  /*17e40*/  IMAD.U32 R6, RZ, RZ, UR38 ;  /* 0x00000026ff067e24 */ /* 0x000fe4000f8e00ff */
[----:B------:R-:W-:Y:S01]  /*17e50*/  IMAD.U32 R7, RZ, RZ, UR48 ;  /* 0x00000030ff077e24 */ /* 0x000fe2000f8e00ff */
[----:B0-2---:R-:W0:Y:S02]  /*17e60*/  S2R R0, SR_TID.X ;  /* 0x0000000000007919 */ /* 0x005e240000002100 */
[----:B0-----:R-:W-:Y:S01]  /*17e70*/  LOP3.LUT R0, R0, 0x1f, RZ, 0xc0, !PT ;  /* 0x0000001f00007812 */ /* 0x001fe200078ec0ff */
[----:B------:R-:W-:Y:S03]  /*17e80*/  BAR.SYNC.DEFER_BLOCKING 0x4, 0x180 ;  /* 0x0106000000007b1d */ /* 0x000fe60000010000 */
[----:B------:R-:W-:-:S13]  /*17e90*/  ISETP.NE.AND P0, PT, R0, RZ, PT ;  /* 0x000000ff0000720c */ /* 0x000fda0003f05270 */
[----:B------:R-:W-:Y:S01]  /*17ea0*/  @!P0 MOV R0, 0x400 ;  /* 0x0000040000008802 */ /* 0x000fe20000000f00 */
[----:B---3--:R-:W-:Y:S02]  /*17eb0*/  IMAD.MOV.U32 R4, RZ, RZ, R3 ;  /* 0x000000ffff047224 */ /* 0x008fe400078e0003 */
[----:B------:R-:W0:Y:S01]  /*17ec0*/  @!P0 S2R R3, SR_CgaCtaId ;  /* 0x0000000000038919 */ /* 0x000e220000008800 */
[----:B----4-:R-:W-:Y:S01]  /*17ed0*/  IMAD.MOV.U32 R5, RZ, RZ, R2 ;  /* 0x000000ffff057224 */ /* 0x010fe200078e0002 */
[----:B0-----:R-:W-:-:S05]  /*17ee0*/  @!P0 LEA R0, R3, R0, 0x18 ;  /* 0x0000000003008211 */ /* 0x001fca00078ec0ff */
[----:B------:R0:W-:Y:S01]  /*17ef0*/  @!P0 STS.128 [R0+0x2e8d0], R4 ;  /* 0x02e8d00400008388 */ /* 0x0001e20000000c00 */
[----:B------:R-:W-:Y:S06]  /*17f00*/  BAR.ARV 0x5, 0x180 ;  /* 0x0146000000007b1d */ /* 0x000fec0000002000 */
.L_x_1959:
[----:B------:R-:W-:Y:S02]  /*17f10*/  ULDC UR4, c[0x0][0xc14] ;  /* 0x0003050000047ab9 */ /* 0x000fe40000000800 */
[----:B------:R-:W-:-:S06]  /*17f20*/  UISETP.GE.AND UP0, UPT, UR48, UR4, UPT ;  /* 0x000000043000728c */ /* 0x000fcc000bf06270 */
[----:B------:R-:W-:-:S13]  /*17f30*/  PLOP3.LUT P0, PT, PT, PT, UP0, 0x80, 0x0 ;  /* 0x000000000000781c */ /* 0x000fda0003f0f008 */
[----:B------:R-:W-:Y:S05]  /*17f40*/  @!P0 BRA `(.L_x_1967) ;  /* 0xffffffc000ec8947 */ /* 0x000fea000383ffff */
.L_x_1907:
[----:B0-----:R-:W3:Y:S01]  /*17f50*/  LDL.LU R0, [R1+0x2c] ;  /* 0x00002c0001007983 */ /* 0x001ee20000300800 */
[----:B------:R-:W-:Y:S01]  /*17f60*/  BSSY B0, `(.L_x_1968) ;  /* 0x000000b000007945 */ /* 0x000fe20003800000 */
[----:B-12---:R-:W0:Y:S01]  /*17f70*/  S2R R5, SR_CgaCtaId ;  /* 0x0000000000057919 */ /* 0x006e220000008800 */
[----:B---3--:R-:W-:-:S05]  /*17f80*/  VIADD R0, R0, 0x1 ;  /* 0x0000000100007836 */ /* 0x008fca0000000000 */
        /* <DEDUP_REMOVED lines=8> */
.L_x_1999:
[----:B------:R-:W-:Y:S05]  /*18010*/  BSYNC B0 ;  /* 0x0000000000007941 */ /* 0x000fea0003800000 */
.L_x_1968:
[----:B------:R-:W-:-:S03]  /*18020*/  UMOV UR4, 0xffffffff ;  /* 0xffffffff00047882 */ /* 0x000fc60000000000 */
[----:B------:R-:W-:Y:S05]  /*18030*/  BRA.DIV UR4, `(.L_x_1970) ;  /* 0x0000000a048c7947 */ /* 0x000fea000b800000 */
[----:B------:R-:W1:Y:S02]  /*18040*/  S2R R2, SR_TID.X ;  /* 0x0000000000027919 */ /* 0x000e640000002100 */
[----:B-1----:R-:W-:-:S04]  /*18050*/  SHF.R.U32.HI R2, RZ, 0x5, R2 ;  /* 0x00000005ff027819 */ /* 0x002fc80000011602 */
[----:B------:R-:W-:-:S05]  /*18060*/  LOP3.LUT R2, R2, 0x3, RZ, 0xc0, !PT ;  /* 0x0000000302027812 */ /* 0x000fca00078ec0ff */
[----:B------:R1:W2:Y:S02]  /*18070*/  SHFL.IDX PT, R14, R2, RZ, 0x1f ;  /* 0x00001fff020e7589 */ /* 0x0002a400000e0000 */
.L_x_2002:
[----:B--2---:R-:W-:Y:S01]  /*18080*/  ISETP.NE.AND P0, PT, R14, RZ, PT ;  /* 0x000000ff0e00720c */ /* 0x004fe20003f05270 */
[----:B------:R-:W-:-:S12]  /*18090*/  BSSY B0, `(.L_x_1971) ;  /* 0x000002e000007945 */ /* 0x000fd80003800000 */
[----:B------:R-:W-:Y:S05]  /*180a0*/  @P0 BRA `(.L_x_1972) ;  /* 0x0000000000b00947 */ /* 0x000fea0003800000 */
[----:B------:R-:W-:-:S03]  /*180b0*/  UMOV UR4, 0xffffffff ;  /* 0xffffffff00047882 */ /* 0x000fc60000000000 */
[----:B------:R-:W-:Y:S05]  /*180c0*/  BRA.DIV UR4, `(.L_x_1973) ;  /* 0x0000000a049c7947 */ /* 0x000fea000b800000 */
[----:B------:R-:W-:-:S13]  /*180d0*/  ELECT P6, URZ, PT ;  /* 0x00000000003f782f */ /* 0x000fda00038c0000 */
.L_x_2005:
[----:B------:R-:W-:Y:S05]  /*180e0*/  @!P6 BRA `(.L_x_1972) ;  /* 0x0000000000a0e947 */ /* 0x000fea0003800000 */
[----:B------:R-:W-:-:S06]  /*180f0*/  ULOP3.LUT UR4, UR40, 0x2, URZ, 0xfc, !UPT ;  /* 0x0000000228047892 */ /* 0x000fcc000f8efc3f */
[----:B-1----:R-:W-:-:S05]  /*18100*/  IMAD.U32 R2, RZ, RZ, UR4 ;  /* 0x00000004ff027e24 */ /* 0x002fca000f8e00ff */
[----:B------:R-:W-:-:S13]  /*18110*/  ISETP.NE.AND P0, PT, R2, 0x3, PT ;  /* 0x000000030200780c */ /* 0x000fda0003f05270 */
[----:B------:R-:W-:Y:S05]  /*18120*/  @!P0 BRA `(.L_x_1974) ;  /* 0x0000000000048947 */ /* 0x000fea0003800000 */
[----:B------:R-:W-:Y:S01]  /*18130*/  BPT.TRAP 0x1 ;  /* 0x000000040000795c */ /* 0x000fe20000300000 */
.L_x_1974:
        /* <DEDUP_REMOVED lines=14> */
.L_x_2006:
[----:B------:R-:W1:Y:S02]  /*18220*/  SYNCS.PHASECHK.TRANS64.TRYWAIT P1, [R7+URZ], R2 ;  /* 0x00000002070075a7 */ /* 0x000e64000802017f */
[----:B-1----:R-:W-:Y:S05]  /*18230*/  @!P1 BRA `(.L_x_1976) ;  /* 0x0000000800749947 */ /* 0x002fea0003800000 */
.L_x_2007:
[----:B------:R-:W-:Y:S05]  /*18240*/  @!P0 BRA `(.L_x_1977) ;  /* 0x0000000000048947 */ /* 0x000fea0003800000 */
[----:B------:R-:W-:Y:S01]  /*18250*/  BPT.TRAP 0x1 ;  /* 0x000000040000795c */ /* 0x000fe20000300000 */
.L_x_1977:
[----:B------:R-:W2:Y:S02]  /*18260*/  LDL.LU R4, [R1+0x4] ;  /* 0x0000040001047983 */ /* 0x000ea40000300800 */
[----:B--2---:R-:W-:-:S04]  /*18270*/  IMAD R4, R4, 0x8, R0 ;  /* 0x0000000804047824 */ /* 0x004fc800078e0200 */
[----:B------:R-:W2:Y:S02]  /*18280*/  SYNCS.PHASECHK.TRANS64.TRYWAIT P1, [R4+URZ+0x2e860], R5 ;  /* 0x02e86005040075a7 */ /* 0x000ea4000802017f */
[----:B--2---:R-:W-:Y:S05]  /*18290*/  @!P1 BRA `(.L_x_1978) ;  /* 0x0000000800709947 */ /* 0x004fea0003800000 */
.L_x_2008:
[----:B------:R-:W-:Y:S05]  /*182a0*/  @!P0 BRA `(.L_x_1979) ;  /* 0x0000000000048947 */ /* 0x000fea0003800000 */
[----:B------:R-:W-:Y:S01]  /*182b0*/  BPT.TRAP 0x1 ;  /* 0x000000040000795c */ /* 0x000fe20000300000 */
.L_x_1979:
[----:B------:R-:W-:-:S04]  /*182c0*/  IMAD R3, R3, 0x8, R0 ;  /* 0x0000000803037824 */ /* 0x000fc800078e0200 */
[----:B------:R-:W3:Y:S02]  /*182d0*/  SYNCS.PHASECHK.TRANS64.TRYWAIT P1, [R3+URZ+0x2e860], R2 ;  /* 0x02e86002030075a7 */ /* 0x000ee4000802017f */
[----:B---3--:R-:W-:Y:S05]  /*182e0*/  @!P1 BRA `(.L_x_1980) ;  /* 0x0000000800709947 */ /* 0x008fea0003800000 */
.L_x_2009:
[----:B------:R-:W-:Y:S05]  /*182f0*/  @!P0 BRA `(.L_x_1981) ;  /* 0x0000000000048947 */ /* 0x000fea0003800000 */
[----:B------:R-:W-:Y:S01]  /*18300*/  BPT.TRAP 0x1 ;  /* 0x000000040000795c */ /* 0x000fe20000300000 */
.L_x_1981:
[----:B------:R-:W4:Y:S02]  /*18310*/  SYNCS.PHASECHK.TRANS64.TRYWAIT P0, [R4+URZ+0x2e880], R5 ;  /* 0x02e88005040075a7 */ /* 0x000f24000800017f */
[----:B----4-:R-:W-:Y:S05]  /*18320*/  @!P0 BRA `(.L_x_1982) ;  /* 0x0000000800748947 */ /* 0x010fea0003800000 */
.L_x_1983:
[----:B------:R0:W0:Y:S02]  /*18330*/  SYNCS.PHASECHK.TRANS64.TRYWAIT P0, [R3+URZ+0x2e880], R2 ;  /* 0x02e88002030075a7 */ /* 0x000024000800017f */
[----:B0-----:R-:W-:Y:S05]  /*18340*/  @!P0 NANOSLEEP.SYNCS 0x989680 ;  /* 0x009896800000895d */ /* 0x001fea0003900000 */
[----:B------:R-:W0:Y:S02]  /*18350*/  @!P0 SYNCS.PHASECHK.TRANS64 P0, [R3+URZ+0x2e880], R2 ;  /* 0x02e88002030085a7 */ /* 0x000e24000800007f */
[----:B0-----:R-:W-:Y:S05]  /*18360*/  @!P0 BRA `(.L_x_1983) ;  /* 0xfffffffc00f08947 */ /* 0x001fea000383ffff */
.L_x_1972:
[----:B------:R-:W-:Y:S05]  /*18370*/  BSYNC B0 ;  /* 0x0000000000007941 */ /* 0x000fea0003800000 */
.L_x_1971:
[----:B------:R-:W-:Y:S05]  /*18380*/  EXIT ;  /* 0x000000000000794d */ /* 0x000fea0003800000 */
.L_x_1846:
[----:B0-----:R-:W-:-:S04]  /*18390*/  IMAD.U32 R3, RZ, RZ, UR41 ;  /* 0x00000029ff037e24 */ /* 0x001fc8000f8e00ff */
[----:B------:R0:W1:Y:S03]  /*183a0*/  SYNCS.PHASECHK.TRANS64.TRYWAIT P1, [R3+URZ+0x2e800], R6 ;  /* 0x02e80006030075a7 */ /* 0x000066000802017f */
[----:B-1----:R-:W-:Y:S05]  /*183b0*/  @!P1 NANOSLEEP.SYNCS 0x989680 ;  /* 0x009896800000995d */ /* 0x002fea0003900000 */
[----:B------:R-:W1:Y:S02]  /*183c0*/  @!P1 SYNCS.PHASECHK.TRANS64 P1, [R3+URZ+0x2e800], R6 ;  /* 0x02e80006030095a7 */ /* 0x000e64000802007f */
[----:B-1----:R-:W-:Y:S05]  /*183d0*/  @!P1 BRA `(.L_x_1846) ;  /* 0xfffffffc00ec9947 */ /* 0x002fea000383ffff */
[----:B------:R-:W-:Y:S05]  /*183e0*/  BRA `(.L_x_1984) ;  /* 0xfffffe9400d07947 */ /* 0x000fea000383ffff */
.L_x_1850:
[----:B-1----:R1:W2:Y:S02]  /*183f0*/  SYNCS.PHASECHK.TRANS64.TRYWAIT P1, [R2+URZ+0x2e830], R3 ;  /* 0x02e83003020075a7 */ /* 0x0022a4000802017f */
[----:B--2---:R-:W-:Y:S05]  /*18400*/  @!P1 NANOSLEEP.SYNCS 0x989680 ;  /* 0x009896800000995d */ /* 0x004fea0003900000 */
[----:B------:R-:W2:Y:S02]  /*18410*/  @!P1 SYNCS.PHASECHK.TRANS64 P1, [R2+URZ+0x2e830], R3 ;  /* 0x02e83003020095a7 */ /* 0x000ea4000802007f */
[----:B--2---:R-:W-:Y:S05]  /*18420*/  @!P1 BRA `(.L_x_1850) ;  /* 0xfffffffc00f09947 */ /* 0x004fea000383ffff */
[----:B------:R-:W-:Y:S05]  /*18430*/  BRA `(.L_x_1849) ;  /* 0xfffffe9400ec7947 */ /* 0x000fea000383ffff */
.L_x_1855:
[----:B-1----:R-:W-:-:S04]  /*18440*/  IMAD.U32 R8, RZ, RZ, UR6 ;  /* 0x00000006ff087e24 */ /* 0x002fc8000f8e00ff */
[----:B------:R1:W2:Y:S03]  /*18450*/  SYNCS.PHASECHK.TRANS64.TRYWAIT P2, [R8+URZ+0x2e830], R7 ;  /* 0x02e83007080075a7 */ /* 0x0002a6000804017f */
[----:B--2---:R-:W-:Y:S05]  /*18460*/  @!P2 NANOSLEEP.SYNCS 0x989680 ;  /* 0x009896800000a95d */ /* 0x004fea0003900000 */
[----:B------:R-:W2:Y:S02]  /*18470*/  @!P2 SYNCS.PHASECHK.TRANS64 P2, [R8+URZ+0x2e830], R7 ;  /* 0x02e830070800a5a7 */ /* 0x000ea4000804007f */
[----:B--2---:R-:W-:Y:S05]  /*18480*/  @!P2 BRA `(.L_x_1855) ;  /* 0xfffffffc00eca947 */ /* 0x004fea000383ffff */
[----:B------:R-:W-:Y:S05]  /*18490*/  BRA `(.L_x_1852) ;  /* 0xfffffee400fc7947 */ /* 0x000fea000383ffff */
.L_x_1859:
[----:B-1----:R-:W-:-:S04]  /*184a0*/  IMAD.U32 R8, RZ, RZ, UR6 ;  /* 0x00000006ff087e24 */ /* 0x002fc8000f8e00ff */
[----:B------:R1:W2:Y:S03]  /*184b0*/  SYNCS.PHASECHK.TRANS64.TRYWAIT P2, [R8+URZ+0x2e850], R7 ;  /* 0x02e85007080075a7 */ /* 0x0002a6000804017f */
[----:B--2---:R-:W-:Y:S05]  /*184c0*/  @!P2 NANOSLEEP.SYNCS 0x989680 ;  /* 0x009896800000a95d */ /* 0x004fea0003900000 */
[----:B------:R-:W2:Y:S02]  /*184d0*/  @!P2 SYNCS.PHASECHK.TRANS64 P2, [R8+URZ+0x2e850], R7 ;  /* 0x02e850070800a5a7 */ /* 0x000ea4000804007f */
[----:B--2---:R-:W-:Y:S05]  /*184e0*/  @!P2 BRA `(.L_x_1859) ;  /* 0xfffffffc00eca947 */ /* 0x004fea000383ffff */
[----:B------:R-:W-:Y:S05]  /*184f0*/  BRA `(.L_x_1856) ;  /* 0xfffffef000f07947 */ /* 0x000fea000383ffff */
.L_x_1866:
[----:B-1----:R-:W-:-:S04]  /*18500*/  IMAD.U32 R8, RZ, RZ, UR6 ;  /* 0x00000006ff087e24 */ /* 0x002fc8000f8e00ff */
[----:B------:R1:W2:Y:S03]  /*18510*/  SYNCS.PHASECHK.TRANS64.TRYWAIT P2, [R8+URZ+0x2e830], R7 ;  /* 0x02e83007080075a7 */ /* 0x0002a6000804017f */
[----:B--2---:R-:W-:Y:S05]  /*18520*/  @!P2 NANOSLEEP.SYNCS 0x989680 ;  /* 0x009896800000a95d */ /* 0x004fea0003900000 */
[----:B------:R-:W2:Y:S02]  /*18530*/  @!P2 SYNCS.PHASECHK.TRANS64 P2, [R8+URZ+0x2e830], R7 ;  /* 0x02e830070800a5a7 */ /* 0x000ea4000804007f */
[----:B--2---:R-:W-:Y:S05]  /*18540*/  @!P2 BRA `(.L_x_1866) ;  /* 0xfffffffc00eca947 */ /* 0x004fea000383ffff */
[----:B------:R-:W-:Y:S05]  /*18550*/  BRA `(.L_x_1863) ;  /* 0xffffff3800a47947 */ /* 0x000fea000383ffff */
.L_x_1870:
[----:B-1----:R-:W-:-:S04]  /*18560*/  IMAD.U32 R8, RZ, RZ, UR6 ;  /* 0x00000006ff087e24 */ /* 0x002fc8000f8e00ff */
[----:B------:R1:W2:Y:S03]  /*18570*/  SYNCS.PHASECHK.TRANS64.TRYWAIT P2, [R8+URZ+0x2e850], R7 ;  /* 0x02e85007080075a7 */ /* 0x0002a6000804017f */
[----:B--2---:R-:W-:Y:S05]  /*18580*/  @!P2 NANOSLEEP.SYNCS 0x989680 ;  /* 0x009896800000a95d */ /* 0x004fea0003900000 */
[----:B------:R-:W2:Y:S02]  /*18590*/  @!P2 SYNCS.PHASECHK.TRANS64 P2, [R8+URZ+0x2e850], R7 ;  /* 0x02e850070800a5a7 */ /* 0x000ea4000804007f */
[----:B--2---:R-:W-:Y:S05]  /*185a0*/  @!P2 BRA `(.L_x_1870) ;  /* 0xfffffffc00eca947 */ /* 0x004fea000383ffff */
[----:B------:R-:W-:Y:S05]  /*185b0*/  BRA `(.L_x_1867) ;  /* 0xffffff4400987947 */ /* 0x000fea000383ffff */
.L_x_1876:
[----:B-1----:R-:W-:-:S04]  /*185c0*/  IMAD.U32 R5, RZ, RZ, UR4 ;  /* 0x00000004ff057e24 */ /* 0x002fc8000f8e00ff */
[----:B------:R1:W2:Y:S03]  /*185d0*/  SYNCS.PHASECHK.TRANS64.TRYWAIT P1, [R5+URZ+0x2e850], R0 ;  /* 0x02e85000050075a7 */ /* 0x0002a6000802017f */
[----:B--2---:R-:W-:Y:S05]  /*185e0*/  @!P1 NANOSLEEP.SYNCS 0x989680 ;  /* 0x009896800000995d */ /* 0x004fea0003900000 */
[----:B------:R-:W2:Y:S02]  /*185f0*/  @!P1 SYNCS.PHASECHK.TRANS64 P1, [R5+URZ+0x2e850], R0 ;  /* 0x02e85000050095a7 */ /* 0x000ea4000802007f */
[----:B--2---:R-:W-:Y:S05]  /*18600*/  @!P1 BRA `(.L_x_1876) ;  /* 0xfffffffc00ec9947 */ /* 0x004fea000383ffff */
[----:B------:R-:W-:Y:S05]  /*18610*/  BRA `(.L_x_1875) ;  /* 0xffffff7c00507947 */ /* 0x000fea000383ffff */
.L_x_1918:
[----:B------:R-:W-:Y:S02]  /*18620*/  IMAD.MOV.U32 R13, RZ, RZ, R4 ;  /* 0x000000ffff0d7224 */ /* 0x000fe400078e0004 */
[----:B------:R-:W-:Y:S02]  /*18630*/  IMAD.MOV.U32 R12, RZ, RZ, RZ ;  /* 0x000000ffff0c7224 */ /* 0x000fe400078e00ff */
[----:B------:R-:W-:Y:S02]  /*18640*/  IMAD.MOV.U32 R11, RZ, RZ, 0x1f ;  /* 0x0000001fff0b7424 */ /* 0x000fe400078e00ff */
[----:B------:R-:W-:-:S07]  /*18650*/  IMAD.MOV.U32 R15, RZ, RZ, -0x1 ;  /* 0xffffffffff0f7424 */ /* 0x000fce00078e00ff */
[----:B-1----:R-:W-:Y:S05]  /*18660*/  WARPSYNC.COLLECTIVE R15, `(.L_x_1985) ;  /* 0x000000000f087348 */ /* 0x002fea0003c00000 */
[----:B------:R0:W2:Y:S02]  /*18670*/  SHFL.IDX P6, R14, R13, R12, R11 ;  /* 0x0000000c0d0e7389 */ /* 0x0000a400000c000b */
[----:B012---:R-:W-:Y:S01]  /*18680*/  ENDCOLLECTIVE ;  /* 0x000000000000791b */ /* 0x007fe20003800000 */
.L_x_1985:
[----:B------:R-:W-:Y:S05]  /*18690*/  BRA `(.L_x_1986) ;  /* 0xffffffc800d47947 */ /* 0x000fea000383ffff */
.L_x_1920:
[----:B------:R-:W-:Y:S01]  /*186a0*/  BSSY B0, `(.L_x_1987) ;  /* 0x0000006000007945 */ /* 0x000fe20003800000 */
[----:B------:R-:W-:-:S07]  /*186b0*/  IMAD.MOV.U32 R15, RZ, RZ, -0x1 ;  /* 0xffffffffff0f7424 */ /* 0x000fce00078e00ff */
[----:B0-----:R-:W-:Y:S05]  /*186c0*/  WARPSYNC.COLLECTIVE R15, `(.L_x_1988) ;  /* 0x000000000f0c7348 */ /* 0x001fea0003c00000 */
[----:B------:R-:W-:Y:S02]  /*186d0*/  ELECT P6, UR62, PT ;  /* 0x00000000003e782f */ /* 0x000fe400038c0000 */
[----:B------:R-:W-:Y:S01]  /*186e0*/  MOV R14, UR62 ;  /* 0x0000003e000e7c02 */ /* 0x000fe20008000f00 */
[----:B0-----:R-:W-:Y:S10]  /*186f0*/  ENDCOLLECTIVE ;  /* 0x000000000000791b */ /* 0x001ff40003800000 */
.L_x_1988:
[----:B------:R-:W-:Y:S05]  /*18700*/  BSYNC B0 ;  /* 0x0000000000007941 */ /* 0x000fea0003800000 */
.L_x_1987:
[----:B------:R-:W-:Y:S05]  /*18710*/  BRA `(.L_x_1989) ;  /* 0xffffffc800d07947 */ /* 0x000fea000383ffff */
.L_x_1923:
[----:B0-----:R0:W1:Y:S02]  /*18720*/  SYNCS.PHASECHK.TRANS64.TRYWAIT P2, [R4+URZ+0x2e880], R3 ;  /* 0x02e88003040075a7 */ /* 0x001064000804017f */
[----:B-1----:R-:W-:Y:S05]  /*18730*/  @!P2 NANOSLEEP.SYNCS 0x989680 ;  /* 0x009896800000a95d */ /* 0x002fea0003900000 */
[----:B------:R-:W1:Y:S02]  /*18740*/  @!P2 SYNCS.PHASECHK.TRANS64 P2, [R4+URZ+0x2e880], R3 ;  /* 0x02e880030400a5a7 */ /* 0x000e64000804007f */
[----:B-1----:R-:W-:Y:S05]  /*18750*/  @!P2 BRA `(.L_x_1923) ;  /* 0xfffffffc00f0a947 */ /* 0x002fea000383ffff */
[----:B------:R-:W-:Y:S05]  /*18760*/  BRA `(.L_x_1990) ;  /* 0xffffffcc002c7947 */ /* 0x000fea000383ffff */
.L_x_1925:
[----:B-1----:R1:W2:Y:S02]  /*18770*/  SYNCS.PHASECHK.TRANS64.TRYWAIT P2, [R4+URZ+0x2e840], R3 ;  /* 0x02e84003040075a7 */ /* 0x0022a4000804017f */
[----:B--2---:R-:W-:Y:S05]  /*18780*/  @!P2 NANOSLEEP.SYNCS 0x989680 ;  /* 0x009896800000a95d */ /* 0x004fea0003900000 */
[----:B------:R-:W2:Y:S02]  /*18790*/  @!P2 SYNCS.PHASECHK.TRANS64 P2, [R4+URZ+0x2e840], R3 ;  /* 0x02e840030400a5a7 */ /* 0x000ea4000804007f */
[----:B--2---:R-:W-:Y:S05]  /*187a0*/  @!P2 BRA `(.L_x_1925) ;  /* 0xfffffffc00f0a947 */ /* 0x004fea000383ffff */
[----:B------:R-:W-:Y:S05]  /*187b0*/  BRA `(.L_x_1991) ;  /* 0xffffffcc008c7947 */ /* 0x000fea000383ffff */
.L_x_1928:
[----:B--2---:R-:W-:-:S04]  /*187c0*/  IMAD.U32 R3, RZ, RZ, UR41 ;  /* 0x00000029ff037e24 */ /* 0x004fc8000f8e00ff */
[----:B------:R2:W3:Y:S03]  /*187d0*/  SYNCS.PHASECHK.TRANS64.TRYWAIT P0, [R3+URZ+0x2e820], R2 ;  /* 0x02e82002030075a7 */ /* 0x0004e6000800017f */
[----:B---3--:R-:W-:Y:S05]  /*187e0*/  @!P0 NANOSLEEP.SYNCS 0x989680 ;  /* 0x009896800000895d */ /* 0x008fea0003900000 */
[----:B------:R-:W3:Y:S02]  /*187f0*/  @!P0 SYNCS.PHASECHK.TRANS64 P0, [R3+URZ+0x2e820], R2 ;  /* 0x02e82002030085a7 */ /* 0x000ee4000800007f */
[----:B---3--:R-:W-:Y:S05]  /*18800*/  @!P0 BRA `(.L_x_1928) ;  /* 0xfffffffc00ec8947 */ /* 0x008fea000383ffff */
[----:B------:R-:W-:Y:S05]  /*18810*/  BRA `(.L_x_1992) ;  /* 0xffffffd000407947 */ /* 0x000fea000383ffff */
.L_x_1934:
[----:B0-----:R0:W3:Y:S02]  /*18820*/  SYNCS.PHASECHK.TRANS64.TRYWAIT P0, [R4+URZ+0x2e880], R3 ;  /* 0x02e88003040075a7 */ /* 0x0010e4000800017f */
[----:B---3--:R-:W-:Y:S05]  /*18830*/  @!P0 NANOSLEEP.SYNCS 0x989680 ;  /* 0x009896800000895d */ /* 0x008fea0003900000 */
[----:B------:R-:W3:Y:S02]  /*18840*/  @!P0 SYNCS.PHASECHK.TRANS64 P0, [R4+URZ+0x2e880], R3 ;  /* 0x02e88003040085a7 */ /* 0x000ee4000800007f */
[----:B---3--:R-:W-:Y:S05]  /*18850*/  @!P0 BRA `(.L_x_1934) ;  /* 0xfffffffc00f08947 */ /* 0x008fea000383ffff */
[----:B------:R-:W-:Y:S05]  /*18860*/  BRA `(.L_x_1993) ;  /* 0xffffffd000e87947 */ /* 0x000fea000383ffff */
.L_x_1939:
[----:B--2---:R2:W3:Y:S02]  /*18870*/  SYNCS.PHASECHK.TRANS64.TRYWAIT P0, [R4+URZ+0x2e840], R3 ;  /* 0x02e84003040075a7 */ /* 0x0044e4000800017f */
[----:B---3--:R-:W-:Y:S05]  /*18880*/  @!P0 NANOSLEEP.SYNCS 0x989680 ;  /* 0x009896800000895d */ /* 0x008fea0003900000 */
[----:B------:R-:W3:Y:S02]  /*18890*/  @!P0 SYNCS.PHASECHK.TRANS64 P0, [R4+URZ+0x2e840], R3 ;  /* 0x02e84003040085a7 */ /* 0x000ee4000800007f */
[----:B---3--:R-:W-:Y:S05]  /*188a0*/  @!P0 BRA `(.L_x_1939) ;  /* 0xfffffffc00f08947 */ /* 0x008fea000383ffff */
[----:B------:R-:W-:Y:S05]  /*188b0*/  BRA `(.L_x_1994) ;  /* 0xffffffd400707947 */ /* 0x000fea000383ffff */
.L_x_1945:
[----:B---3--:R-:W3:Y:S02]  /*188c0*/  LDL R3, [R1] ;  /* 0x0000000001037983 */ /* 0x008ee40000100800 */
[----:B---3--:R3:W4:Y:S02]  /*188d0*/  SYNCS.PHASECHK.TRANS64.TRYWAIT P2, [R3+URZ+0x2e870], R2 ;  /* 0x02e87002030075a7 */ /* 0x008724000804017f */
[----:B----4-:R-:W-:Y:S05]  /*188e0*/  @!P2 NANOSLEEP.SYNCS 0x989680 ;  /* 0x009896800000a95d */ /* 0x010fea0003900000 */
[----:B------:R-:W4:Y:S02]  /*188f0*/  @!P2 SYNCS.PHASECHK.TRANS64 P2, [R3+URZ+0x2e870], R2 ;  /* 0x02e870020300a5a7 */ /* 0x000f24000804007f */
[----:B----4-:R-:W-:Y:S05]  /*18900*/  @!P2 BRA `(.L_x_1945) ;  /* 0xfffffffc00eca947 */ /* 0x010fea000383ffff */
[----:B------:R-:W-:Y:S05]  /*18910*/  BRA `(.L_x_1995) ;  /* 0xffffffd800107947 */ /* 0x000fea000383ffff */
.L_x_1947:
[----:B0-----:R-:W3:Y:S02]  /*18920*/  LDL R4, [R1] ;  /* 0x0000000001047983 */ /* 0x001ee40000100800 */
[----:B---3--:R0:W3:Y:S02]  /*18930*/  SYNCS.PHASECHK.TRANS64.TRYWAIT P2, [R4+URZ+0x2e860], R3 ;  /* 0x02e86003040075a7 */ /* 0x0080e4000804017f */
[----:B---3--:R-:W-:Y:S05]  /*18940*/  @!P2 NANOSLEEP.SYNCS 0x989680 ;  /* 0x009896800000a95d */ /* 0x008fea0003900000 */
[----:B------:R-:W3:Y:S02]  /*18950*/  @!P2 SYNCS.PHASECHK.TRANS64 P2, [R4+URZ+0x2e860], R3 ;  /* 0x02e860030400a5a7 */ /* 0x000ee4000804007f */
[----:B---3--:R-:W-:Y:S05]  /*18960*/  @!P2 BRA `(.L_x_1947) ;  /* 0xfffffffc00eca947 */ /* 0x008fea000383ffff */
[----:B------:R-:W-:Y:S05]  /*18970*/  BRA `(.L_x_1996) ;  /* 0xffffffd800187947 */ /* 0x000fea000383ffff */
.L_x_1954:
[----:B--2---:R2:W3:Y:S02]  /*18980*/  SYNCS.PHASECHK.TRANS64.TRYWAIT P0, [R20+URZ+0x2e870], R3 ;  /* 0x02e87003140075a7 */ /* 0x0044e4000800017f */
[----:B---3--:R-:W-:Y:S05]  /*18990*/  @!P0 NANOSLEEP.SYNCS 0x989680 ;  /* 0x009896800000895d */ /* 0x008fea0003900000 */
[----:B------:R-:W3:Y:S02]  /*189a0*/  @!P0 SYNCS.PHASECHK.TRANS64 P0, [R20+URZ+0x2e870], R3 ;  /* 0x02e87003140085a7 */ /* 0x000ee4000800007f */
[----:B---3--:R-:W-:Y:S05]  /*189b0*/  @!P0 BRA `(.L_x_1954) ;  /* 0xfffffffc00f08947 */ /* 0x008fea000383ffff */
[----:B------:R-:W-:Y:S05]  /*189c0*/  BRA `(.L_x_1997) ;  /* 0xffffffe000447947 */ /* 0x000fea000383ffff */
.L_x_1956:
[----:B--2---:R2:W3:Y:S02]  /*189d0*/  SYNCS.PHASECHK.TRANS64.TRYWAIT P0, [R20+URZ+0x2e860], R3 ;  /* 0x02e86003140075a7 */ /* 0x0044e4000800017f */
[----:B---3--:R-:W-:Y:S05]  /*189e0*/  @!P0 NANOSLEEP.SYNCS 0x989680 ;  /* 0x009896800000895d */ /* 0x008fea0003900000 */
[----:B------:R-:W3:Y:S02]  /*189f0*/  @!P0 SYNCS.PHASECHK.TRANS64 P0, [R20+URZ+0x2e860], R3 ;  /* 0x02e86003140085a7 */ /* 0x000ee4000800007f */
[----:B---3--:R-:W-:Y:S05]  /*18a00*/  @!P0 BRA `(.L_x_1956) ;  /* 0xfffffffc00f08947 */ /* 0x008fea000383ffff */
[----:B------:R-:W-:Y:S05]  /*18a10*/  BRA `(.L_x_1998) ;  /* 0xffffffe0004c7947 */ /* 0x000fea000383ffff */
.L_x_1969:
[----:B0-----:R0:W1:Y:S02]  /*18a20*/  SYNCS.PHASECHK.TRANS64.TRYWAIT P0, [R0+URZ+0x2e820], R3 ;  /* 0x02e82003000075a7 */ /* 0x001064000800017f */
[----:B-1----:R-:W-:Y:S05]  /*18a30*/  @!P0 NANOSLEEP.SYNCS 0x989680 ;  /* 0x009896800000895d */ /* 0x002fea0003900000 */
[----:B------:R-:W1:Y:S02]  /*18a40*/  @!P0 SYNCS.PHASECHK.TRANS64 P0, [R0+URZ+0x2e820], R3 ;  /* 0x02e82003000085a7 */ /* 0x000e64000800007f */
[----:B-1----:R-:W-:Y:S05]  /*18a50*/  @!P0 BRA `(.L_x_1969) ;  /* 0xfffffffc00f08947 */ /* 0x002fea000383ffff */
[----:B------:R-:W-:Y:S05]  /*18a60*/  BRA `(.L_x_1999) ;  /* 0xfffffff400687947 */ /* 0x000fea000383ffff */
.L_x_1970:
        /* <DEDUP_REMOVED lines=11> */
.L_x_2001:
[----:B------:R-:W-:Y:S05]  /*18b20*/  BSYNC B0 ;  /* 0x0000000000007941 */ /* 0x000fea0003800000 */
.L_x_2000:
[----:B------:R-:W-:Y:S05]  /*18b30*/  BRA `(.L_x_2002) ;  /* 0xfffffff400507947 */ /* 0x000fea000383ffff */
.L_x_1973:
[----:B------:R-:W-:Y:S01]  /*18b40*/  BSSY B1, `(.L_x_2003) ;  /* 0x0000006000017945 */ /* 0x000fe20003800000 */
[----:B------:R-:W-:-:S07]  /*18b50*/  IMAD.MOV.U32 R15, RZ, RZ, -0x1 ;  /* 0xffffffffff0f7424 */ /* 0x000fce00078e00ff */
[----:B01----:R-:W-:Y:S05]  /*18b60*/  WARPSYNC.COLLECTIVE R15, `(.L_x_2004) ;  /* 0x000000000f0c7348 */ /* 0x003fea0003c00000 */
[----:B------:R-:W-:Y:S02]  /*18b70*/  ELECT P6, UR62, PT ;  /* 0x00000000003e782f */ /* 0x000fe400038c0000 */
[----:B------:R-:W-:Y:S01]  /*18b80*/  MOV R14, UR62 ;  /* 0x0000003e000e7c02 */ /* 0x000fe20008000f00 */
[----:B01----:R-:W-:Y:S10]  /*18b90*/  ENDCOLLECTIVE ;  /* 0x000000000000791b */ /* 0x003ff40003800000 */
.L_x_2004:
[----:B------:R-:W-:Y:S05]  /*18ba0*/  BSYNC B1 ;  /* 0x0000000000017941 */ /* 0x000fea0003800000 */
.L_x_2003:
[----:B------:R-:W-:Y:S05]  /*18bb0*/  BRA `(.L_x_2005) ;  /* 0xfffffff400487947 */ /* 0x000fea000383ffff */
.L_x_1975:
[----:B0-----:R0:W1:Y:S02]  /*18bc0*/  SYNCS.PHASECHK.TRANS64.TRYWAIT P1, [R6+URZ], R5 ;  /* 0x00000005060075a7 */ /* 0x001064000802017f */
[----:B-1----:R-:W-:Y:S05]  /*18bd0*/  @!P1 NANOSLEEP.SYNCS 0x989680 ;  /* 0x009896800000995d */ /* 0x002fea0003900000 */
[----:B------:R-:W1:Y:S02]  /*18be0*/  @!P1 SYNCS.PHASECHK.TRANS64 P1, [R6+URZ], R5 ;  /* 0x00000005060095a7 */ /* 0x000e64000802007f */
[----:B-1----:R-:W-:Y:S05]  /*18bf0*/  @!P1 BRA `(.L_x_1975) ;  /* 0xfffffffc00f09947 */ /* 0x002fea000383ffff */
[----:B------:R-:W-:Y:S05]  /*18c00*/  BRA `(.L_x_2006) ;  /* 0xfffffff400847947 */ /* 0x000fea000383ffff */
.L_x_1976:
[----:B-1----:R1:W2:Y:S02]  /*18c10*/  SYNCS.PHASECHK.TRANS64.TRYWAIT P1, [R7+URZ], R2 ;  /* 0x00000002070075a7 */ /* 0x0022a4000802017f */
[----:B--2---:R-:W-:Y:S05]  /*18c20*/  @!P1 NANOSLEEP.SYNCS 0x989680 ;  /* 0x009896800000995d */ /* 0x004fea0003900000 */
[----:B------:R-:W2:Y:S02]  /*18c30*/  @!P1 SYNCS.PHASECHK.TRANS64 P1, [R7+URZ], R2 ;  /* 0x00000002070095a7 */ /* 0x000ea4000802007f */
[----:B--2---:R-:W-:Y:S05]  /*18c40*/  @!P1 BRA `(.L_x_1976) ;  /* 0xfffffffc00f09947 */ /* 0x004fea000383ffff */
[----:B------:R-:W-:Y:S05]  /*18c50*/  BRA `(.L_x_2007) ;  /* 0xfffffff400787947 */ /* 0x000fea000383ffff */
.L_x_1978:
[----:B--2---:R2:W3:Y:S02]  /*18c60*/  SYNCS.PHASECHK.TRANS64.TRYWAIT P1, [R4+URZ+0x2e860], R5 ;  /* 0x02e86005040075a7 */ /* 0x0044e4000802017f */
[----:B---3--:R-:W-:Y:S05]  /*18c70*/  @!P1 NANOSLEEP.SYNCS 0x989680 ;  /* 0x009896800000995d */ /* 0x008fea0003900000 */
[----:B------:R-:W3:Y:S02]  /*18c80*/  @!P1 SYNCS.PHASECHK.TRANS64 P1, [R4+URZ+0x2e860], R5 ;  /* 0x02e86005040095a7 */ /* 0x000ee4000802007f */
[----:B---3--:R-:W-:Y:S05]  /*18c90*/  @!P1 BRA `(.L_x_1978) ;  /* 0xfffffffc00f09947 */ /* 0x008fea000383ffff */
[----:B------:R-:W-:Y:S05]  /*18ca0*/  BRA `(.L_x_2008) ;  /* 0xfffffff4007c7947 */ /* 0x000fea000383ffff */
.L_x_1980:
[----:B---3--:R3:W4:Y:S02]  /*18cb0*/  SYNCS.PHASECHK.TRANS64.TRYWAIT P1, [R3+URZ+0x2e860], R2 ;  /* 0x02e86002030075a7 */ /* 0x008724000802017f */
[----:B----4-:R-:W-:Y:S05]  /*18cc0*/  @!P1 NANOSLEEP.SYNCS 0x989680 ;  /* 0x009896800000995d */ /* 0x010fea0003900000 */
[----:B------:R-:W4:Y:S02]  /*18cd0*/  @!P1 SYNCS.PHASECHK.TRANS64 P1, [R3+URZ+0x2e860], R2 ;  /* 0x02e86002030095a7 */ /* 0x000f24000802007f */
[----:B----4-:R-:W-:Y:S05]  /*18ce0*/  @!P1 BRA `(.L_x_1980) ;  /* 0xfffffffc00f09947 */ /* 0x010fea000383ffff */
[----:B------:R-:W-:Y:S05]  /*18cf0*/  BRA `(.L_x_2009) ;  /* 0xfffffff4007c7947 */ /* 0x000fea000383ffff */
.L_x_1982:
[----:B----4-:R4:W0:Y:S02]  /*18d00*/  SYNCS.PHASECHK.TRANS64.TRYWAIT P0, [R4+URZ+0x2e880], R5 ;  /* 0x02e88005040075a7 */ /* 0x010824000800017f */
[----:B0-----:R-:W-:Y:S05]  /*18d10*/  @!P0 NANOSLEEP.SYNCS 0x989680 ;  /* 0x009896800000895d */ /* 0x001fea0003900000 */
[----:B------:R-:W0:Y:S02]  /*18d20*/  @!P0 SYNCS.PHASECHK.TRANS64 P0, [R4+URZ+0x2e880], R5 ;  /* 0x02e88005040085a7 */ /* 0x000e24000800007f */
[----:B0-----:R-:W-:Y:S05]  /*18d30*/  @!P0 BRA `(.L_x_1982) ;  /* 0xfffffffc00f08947 */ /* 0x001fea000383ffff */
[----:B------:R-:W-:Y:S05]  /*18d40*/  BRA `(.L_x_1983) ;  /* 0xfffffff400787947 */ /* 0x000fea000383ffff */
.L_x_2010:
        /* <DEDUP_REMOVED lines=11> */
.L_x_2494:


//--------------------- .text._ZN7cutlass13device_kernelIN5flash11enable_sm90INS1_16FlashAttnFwdSm90INS1_25CollectiveMainloopFwdSm90ILi2EN4cute5tupleIJNS5_1CILi1EEES8_S8_EEENS6_IJNS7_ILi128EEENS7_ILi224EEESA_EEELi128ENS_12float_e4m3_tEfNS_4arch4Sm90ELb1ELb0ELb1ELb1ELb0ELb1ELb0ELb1ELb1ELb0ELb0ELb0EEENS1_21CollectiveEpilogueFwdINS6_IJSA_SA_SB_EEES9_NS_10bfloat16_tESF_Li256ELb1ELb0ELb0ELb1EEENS1_36VarlenDynamicPersistentTileSchedulerILi128ELi224ELi256ELi128ELb0ELb0ELb1ELb1ELb1ELb1EEEEEEEEEvNT_6ParamsE --------------------------
	.section	.text._ZN7cutlass13device_kernelIN5flash11enable_sm90INS1_16FlashAttnFwdSm90INS1_25CollectiveMainloopFwdSm90ILi2EN4cute5tupleIJNS5_1CILi1EEES8_S8_EEENS6_IJNS7_ILi128EEENS7_ILi224EEESA_EEELi128ENS_12float_e4m3_tEfNS_4arch4Sm90ELb1ELb0ELb1ELb1ELb0ELb1ELb0ELb1ELb1ELb0ELb0ELb0EEENS1_21CollectiveEpilogueFwdINS6_IJSA_SA_SB_EEES9_NS_10bfloat16_tESF_Li256ELb1ELb0ELb0ELb1EEENS1_36VarlenDynamicPersistentTileSchedulerILi128ELi224ELi256ELi128ELb0ELb0ELb1ELb1ELb1ELb1EEEEEEEEEvNT_6ParamsE,"ax",@progbits
	.align	128
.text._ZN7cutlass13device_kernelIN5flash11enable_sm90INS1_16FlashAttnFwdSm90INS1_25CollectiveMainloopFwdSm90ILi2EN4cute5tupleIJNS5_1CILi1EEES8_S8_EEENS6_IJNS7_ILi128EEENS7_ILi224EEESA_EEELi128ENS_12float_e4m3_tEfNS_4arch4Sm90ELb1ELb0ELb1ELb1ELb0ELb1ELb0ELb1ELb1ELb0ELb0ELb0EEENS1_21CollectiveEpilogueFwdINS6_IJSA_SA_SB_EEES9_NS_10bfloat16_tESF_Li256ELb1ELb0ELb0ELb1EEENS1_36VarlenDynamicPersistentTileSchedulerILi128ELi224ELi256ELi128ELb0ELb0ELb1ELb1ELb1ELb1EEEEEEEEEvNT_6ParamsE:
        .type           _ZN7cutlass13device_kernelIN5flash11enable_sm90INS1_16FlashAttnFwdSm90INS1_25CollectiveMainloopFwdSm90ILi2EN4cute5tupleIJNS5_1CILi1EEES8_S8_EEENS6_IJNS7_ILi128EEENS7_ILi224EEESA_EEELi128ENS_12float_e4m3_tEfNS_4arch4Sm90ELb1ELb0ELb1ELb1ELb0ELb1ELb0ELb1ELb1ELb0ELb0ELb0EEENS1_21CollectiveEpilogueFwdINS6_IJSA_SA_SB_EEES9_NS_10bfloat16_tESF_Li256ELb1ELb0ELb0ELb1EEENS1_36VarlenDynamicPersistentTileSchedulerILi128ELi224ELi256ELi128ELb0ELb0ELb1ELb1ELb1ELb1EEEEEEEEEvNT_6ParamsE,@function
        .size           _ZN7cutlass13device_kernelIN5flash11enable_sm90INS1_16FlashAttnFwdSm90INS1_25CollectiveMainloopFwdSm90ILi2EN4cute5tupleIJNS5_1CILi1EEES8_S8_EEENS6_IJNS7_ILi128EEENS7_ILi224EEESA_EEELi128ENS_12float_e4m3_tEfNS_4arch4Sm90ELb1ELb0ELb1ELb1ELb0ELb1ELb0ELb1ELb1ELb0ELb0ELb0EEENS1_21CollectiveEpilogueFwdINS6_IJSA_SA_SB_EEES9_NS_10bfloat16_tESF_Li256ELb1ELb0ELb0ELb1EEENS1_36VarlenDynamicPersistentTileSchedulerILi128ELi224ELi256ELi128ELb0ELb0ELb1ELb1ELb1ELb1EEEEEEEEEvNT_6ParamsE,(.L_x_2495 - _ZN7cutlass13device_kernelIN5flash11enable_sm90INS1_16FlashAttnFwdSm90INS1_25CollectiveMainloopFwdSm90ILi2EN4cute5tupleIJNS5_1CILi1EEES8_S8_EEENS6_IJNS7_ILi128EEENS7_ILi224EEESA_EEELi128ENS_12float_e4m3_tEfNS_4arch4Sm90ELb1ELb0ELb1ELb1ELb0ELb1ELb0ELb1ELb1ELb0ELb0ELb0EEENS1_21CollectiveEpilogueFwdINS6_IJSA_SA_SB_EEES9_NS_10bfloat16_tESF_Li256ELb1ELb0ELb0ELb1EEENS1_36VarlenDynamicPersistentTileSchedulerILi128ELi224ELi256ELi128ELb0ELb0ELb1ELb1ELb1ELb1EEEEEEEEEvNT_6ParamsE)
        .other          _ZN7cutlass13device_kernelIN5flash11enable_sm90INS1_16FlashAttnFwdSm90INS1_25CollectiveMainloopFwdSm90ILi2EN4cute5tupleIJNS5_1CILi1EEES8_S8_EEENS6_IJNS7_ILi128EEENS7_ILi224EEESA_EEELi128ENS_12float_e4m3_tEfNS_4arch4Sm90ELb1ELb0ELb1ELb1ELb0ELb1ELb0ELb1ELb1ELb0ELb0ELb0EEENS1_21CollectiveEpilogueFwdINS6_IJSA_SA_SB_EEES9_NS_10bfloat16_tESF_Li256ELb1ELb0ELb0ELb1EEENS1_36VarlenDynamicPersistentTileSchedulerILi128ELi224ELi256ELi128ELb0ELb0ELb1ELb1ELb1ELb1EEEEEEEEEvNT_6ParamsE,@"STO_CUDA_ENTRY STV_DEFAULT"
_ZN7cutlass13device_kernelIN5flash11enable_sm90INS1_16FlashAttnFwdSm90INS1_25CollectiveMainloopFwdSm90ILi2EN4cute5tupleIJNS5_1CILi1EEES8_S8_EEENS6_IJNS7_ILi128EEENS7_ILi224EEESA_EEELi128ENS_12float_e4m3_tEfNS_4arch4Sm90ELb1ELb0ELb1ELb1ELb0ELb1ELb0ELb1ELb1ELb0ELb0ELb0EEENS1_21CollectiveEpilogueFwdINS6_IJSA_SA_SB_EEES9_NS_10bfloat16_tESF_Li256ELb1ELb0ELb0ELb1EEENS1_36VarlenDynamicPersistentTileSchedulerILi128ELi224ELi256ELi128ELb0ELb0ELb1ELb1ELb1ELb1EEEEEEEEEvNT_6ParamsE:
        /* <DEDUP_REMOVED lines=27> */
.L_x_2012:
[----:B------:R-:W-:Y:S05]  /*01b0*/  BSYNC B0 ;  /* 0x0000000000007941 */ /* 0x000fea0003800000 */
.L_x_2011:
        /* <DEDUP_REMOVED lines=41> */
.L_x_2013:
        /* <DEDUP_REMOVED lines=22> */
.L_x_2014:
        /* <DEDUP_REMOVED lines=18> */
.L_x_2015:
        /* <DEDUP_REMOVED lines=22> */
.L_x_2016:
        /* <DEDUP_REMOVED lines=22> */
.L_x_2017:
        /* <DEDUP_REMOVED lines=10> */
.L_x_2020:
        /* <DEDUP_REMOVED lines=9> */
[----:B------:R-:W-:Y:S01]  /*0ac0*/  IMAD.U32 R16, RZ, RZ, UR4 ;  /* 0x00000004ff107e24 */ /* 0x000fe2000f8e00ff */
[----:B-1----:R-:W-:Y:S01]  /*0ad0*/  SHF.R.U32.HI R0, RZ, 0x7, R0 ;  /* 0x00000007ff007819 */ /* 0x002fe20000011600 */
[----:B------:R-:W-:-:S03]  /*0ae0*/  ULDC UR4, c[0x0][0xc14] ;  /* 0x0003050000047ab9 */ /* 0x000fc60000000800 */
        /* <DEDUP_REMOVED lines=10> */
[----:B------:R-:W-:Y:S01]  /*0b90*/  MOV R17, RZ ;  /* 0x000000ff00117202 */ /* 0x000fe20000000f00 */
[----:B------:R-:W-:Y:S01]  /*0ba0*/  IMAD.MOV.U32 R237, RZ, RZ, RZ ;  /* 0x000000ffffed7224 */ /* 0x000fe200078e00ff */
[----:B------:R-:W0:Y:S01]  /*0bb0*/  S2R R0, SR_TID.X ;  /* 0x0000000000007919 */ /* 0x000e220000002100 */
[----:B------:R-:W-:Y:S02]  /*0bc0*/  IMAD.MOV.U32 R231, RZ, RZ, RZ ;  /* 0x000000ffffe77224 */ /* 0x000fe400078e00ff */
[----:B------:R-:W-:Y:S02]  /*0bd0*/  IMAD.MOV.U32 R136, RZ, RZ, RZ ;  /* 0x000000ffff887224 */ /* 0x000fe400078e00ff */
[----:B0-----:R-:W-:-:S05]  /*0be0*/  VIADD R13, R0, 0xffffff80 ;  /* 0xffffff80000d7836 */ /* 0x001fca0000000000 */
[----:B------:R-:W-:-:S04]  /*0bf0*/  SHF.R.S32.HI R0, RZ, 0x1f, R13 ;  /* 0x0000001fff007819 */ /* 0x000fc8000001140d */
[----:B------:R-:W-:-:S04]  /*0c00*/  LEA.HI R6, R0, R13, RZ, 0x5 ;  /* 0x0000000d00067211 */ /* 0x000fc800078f28ff */
[----:B------:R-:W-:-:S04]  /*0c10*/  SHF.L.U32 R6, R6, 0x5, RZ ;  /* 0x0000000506067819 */ /* 0x000fc800000006ff */
[----:B------:R-:W-:Y:S02]  /*0c20*/  LOP3.LUT R14, R6, 0xfffffc00, RZ, 0xc0, !PT ;  /* 0xfffffc00060e7812 */ /* 0x000fe400078ec0ff */
[----:B--2---:R-:W-:Y:S02]  /*0c30*/  R2UR UR4, R2 ;  /* 0x00000000020472ca */ /* 0x004fe400000e0000 */
[----:B------:R-:W-:-:S04]  /*0c40*/  LEA.HI R2, R0, R13, RZ, 0x7 ;  /* 0x0000000d00027211 */ /* 0x000fc800078f38ff */
[----:B------:R-:W-:-:S05]  /*0c50*/  LOP3.LUT R3, R2, 0xffffff80, RZ, 0xc0, !PT ;  /* 0xffffff8002037812 */ /* 0x000fca00078ec0ff */
[----:B------:R-:W-:Y:S02]  /*0c60*/  IMAD.IADD R12, R13, 0x1, -R3 ;  /* 0x000000010d0c7824 */ /* 0x000fe400078e0a03 */
[----:B------:R-:W-:-:S03]  /*0c70*/  ULOP3.LUT UR4, UR4, 0x1, URZ, 0xfc, !UPT ;  /* 0x0000000104047892 */ /* 0x000fc6000f8efc3f */
[----:B------:R-:W-:-:S04]  /*0c80*/  SHF.R.S32.HI R8, RZ, 0x1f, R12 ;  /* 0x0000001fff087819 */ /* 0x000fc8000001140c */
[CC--:B------:R-:W-:Y:S02]  /*0c90*/  LEA.HI R9, R8.reuse, R12.reuse, RZ, 0x2 ;  /* 0x0000000c08097211 */ /* 0x0c0fe400078f10ff */
[----:B------:R-:W-:Y:S02]  /*0ca0*/  LEA.HI R8, R8, R12, RZ, 0x5 ;  /* 0x0000000c08087211 */ /* 0x000fe400078f28ff */
[--C-:B------:R-:W-:Y:S02]  /*0cb0*/  SHF.R.S32.HI R3, RZ, 0x2, R9.reuse ;  /* 0x00000002ff037819 */ /* 0x100fe40000011409 */
[----:B------:R-:W-:Y:S02]  /*0cc0*/  SHF.R.S32.HI R4, RZ, 0x1f, R9 ;  /* 0x0000001fff047819 */ /* 0x000fe40000011409 */
[----:B------:R-:W-:Y:S02]  /*0cd0*/  SHF.R.S32.HI R8, RZ, 0x5, R8 ;  /* 0x00000005ff087819 */ /* 0x000fe40000011408 */
[----:B------:R-:W-:-:S02]  /*0ce0*/  LEA.HI R5, R4, R3, RZ, 0x3 ;  /* 0x0000000304057211 */ /* 0x000fc400078f18ff */
[----:B------:R-:W-:Y:S02]  /*0cf0*/  LEA.HI R4, R0, R13, RZ, 0x4 ;  /* 0x0000000d00047211 */ /* 0x000fe400078f20ff */
[----:B------:R-:W-:Y:S02]  /*0d00*/  LOP3.LUT R10, R5, 0xfffffff8, RZ, 0xc0, !PT ;  /* 0xfffffff8050a7812 */ /* 0x000fe400078ec0ff */
[----:B------:R-:W-:Y:S02]  /*0d10*/  SHF.R.S32.HI R7, RZ, 0x4, R4 ;  /* 0x00000004ff077819 */ /* 0x000fe40000011404 */
[C---:B------:R-:W-:Y:S01]  /*0d20*/  LOP3.LUT R5, R4.reuse, 0x3fffff0, RZ, 0xc0, !PT ;  /* 0x03fffff004057812 */ /* 0x040fe200078ec0ff */
[----:B------:R-:W-:Y:S01]  /*0d30*/  IMAD.IADD R11, R3, 0x1, -R10 ;  /* 0x00000001030b7824 */ /* 0x000fe200078e0a0a */
[----:B------:R-:W-:Y:S02]  /*0d40*/  SHF.R.S32.HI R3, RZ, 0x7, R2 ;  /* 0x00000007ff037819 */ /* 0x000fe40000011402 */
[----:B------:R-:W-:Y:S01]  /*0d50*/  LEA.HI R4, R4, R7, RZ, 0x1 ;  /* 0x0000000704047211 */ /* 0x000fe200078f08ff */
[----:B------:R-:W-:Y:S01]  /*0d60*/  IMAD.IADD R5, R13, 0x1, -R5 ;  /* 0x000000010d057824 */ /* 0x000fe200078e0a05 */
[----:B------:R-:W-:Y:S01]  /*0d70*/  LEA.HI R2, R2, R3, RZ, 0x1 ;  /* 0x0000000302027211 */ /* 0x000fe200078f08ff */
[----:B------:R-:W-:Y:S01]  /*0d80*/  IMAD R11, R8, 0x10, R11 ;  /* 0x00000010080b7824 */ /* 0x000fe200078e020b */
[----:B------:R-:W-:Y:S01]  /*0d90*/  LOP3.LUT R4, R4, 0x1ffffffe, RZ, 0xc0, !PT ;  /* 0x1ffffffe04047812 */ /* 0x000fe200078ec0ff */
[----:B------:R-:W-:Y:S01]  /*0da0*/  IMAD R5, R5, 0x40, R14 ;  /* 0x0000004005057824 */ /* 0x000fe200078e020e */
[----:B------:R-:W-:-:S02]  /*0db0*/  LOP3.LUT R2, R2, 0x3fffffe, RZ, 0xc0, !PT ;  /* 0x03fffffe02027812 */ /* 0x000fc400078ec0ff */
[----:B------:R-:W-:Y:S01]  /*0dc0*/  LOP3.LUT R9, R9, 0x7ffffffc, RZ, 0xc0, !PT ;  /* 0x7ffffffc09097812 */ /* 0x000fe200078ec0ff */
[----:B------:R-:W-:Y:S02]  /*0dd0*/  IMAD.IADD R4, R7, 0x1, -R4 ;  /* 0x0000000107047824 */ /* 0x000fe400078e0a04 */
[----:B------:R-:W-:Y:S02]  /*0de0*/  IMAD.IADD R2, R3, 0x1, -R2 ;  /* 0x0000000103027824 */ /* 0x000fe400078e0a02 */
[----:B------:R-:W-:Y:S02]  /*0df0*/  IMAD R3, R4, 0x8, R5 ;  /* 0x0000000804037824 */ /* 0x000fe400078e0205 */
[----:B------:R-:W-:-:S03]  /*0e00*/  IMAD R2, R2, 0x40, R11 ;  /* 0x0000004002027824 */ /* 0x000fc600078e020b */
[----:B------:R0:W-:Y:S04]  /*0e10*/  STL [R1+0x90], R3 ;  /* 0x0000900301007387 */ /* 0x0001e80000100800 */
[----:B------:R1:W-:Y:S01]  /*0e20*/  STL [R1+0x70], R2 ;  /* 0x0000700201007387 */ /* 0x0003e20000100800 */
[----:B0-----:R-:W-:Y:S01]  /*0e30*/  IMAD.U32 R3, RZ, RZ, UR4 ;  /* 0x00000004ff037e24 */ /* 0x001fe2000f8e00ff */
[----:B------:R-:W-:Y:S01]  /*0e40*/  UMOV UR4, URZ ;  /* 0x0000003f00047c82 */ /* 0x000fe20008000000 */
[----:B-1----:R-:W-:-:S03]  /*0e50*/  LEA.HI R2, R0, R13, RZ, 0x3 ;  /* 0x0000000d00027211 */ /* 0x002fc600078f18ff */
[----:B------:R0:W-:Y:S01]  /*0e60*/  STL [R1+0x50], R3 ;  /* 0x0000500301007387 */ /* 0x0001e20000100800 */
[----:B------:R-:W-:Y:S02]  /*0e70*/  LEA.HI R0, R0, R13, RZ, 0x2 ;  /* 0x0000000d00007211 */ /* 0x000fe400078f10ff */
[----:B------:R-:W-:Y:S02]  /*0e80*/  LOP3.LUT R2, R2, 0x1ffffff8, RZ, 0xc0, !PT ;  /* 0x1ffffff802027812 */ /* 0x000fe400078ec0ff */
[--C-:B------:R-:W-:Y:S02]  /*0e90*/  SHF.R.S32.HI R228, RZ, 0x2, R0.reuse ;  /* 0x00000002ffe47819 */ /* 0x100fe40000011400 */
[----:B------:R-:W-:Y:S01]  /*0ea0*/  SHF.R.S32.HI R5, RZ, 0x1f, R0 ;  /* 0x0000001fff057819 */ /* 0x000fe20000011400 */
[----:B------:R-:W-:Y:S01]  /*0eb0*/  IMAD.IADD R2, R13, 0x1, -R2 ;  /* 0x000000010d027824 */ /* 0x000fe200078e0a02 */
[C---:B------:R-:W-:Y:S01]  /*0ec0*/  IADD3 R10, R228.reuse, 0x80, RZ ;  /* 0x00000080e40a7810 */ /* 0x040fe20007ffe0ff */
[----:B------:R-:W-:Y:S01]  /*0ed0*/  VIADD R11, R228, 0x40 ;  /* 0x00000040e40b7836 */ /* 0x000fe20000000000 */
[----:B0-----:R-:W-:Y:S01]  /*0ee0*/  LOP3.LUT R3, R0, 0xfffffffc, RZ, 0xc0, !PT ;  /* 0xfffffffc00037812 */ /* 0x001fe200078ec0ff */
[----:B------:R-:W-:Y:S01]  /*0ef0*/  IMAD.SHL.U32 R0, R2, 0x8, RZ ;  /* 0x0000000802007824 */ /* 0x000fe200078e00ff */
[----:B------:R-:W-:Y:S01]  /*0f00*/  LEA.HI R5, R5, R228, RZ, 0x3 ;  /* 0x000000e405057211 */ /* 0x000fe200078f18ff */
[----:B------:R-:W-:Y:S01]  /*0f10*/  VIADD R8, R228, 0xc0 ;  /* 0x000000c0e4087836 */ /* 0x000fe20000000000 */
[----:B------:R-:W-:Y:S01]  /*0f20*/  SHF.R.S32.HI R2, RZ, 0x1f, R11 ;  /* 0x0000001fff027819 */ /* 0x000fe2000001140b */
[----:B------:R-:W-:Y:S01]  /*0f30*/  IMAD.IADD R13, R13, 0x1, -R3 ;  /* 0x000000010d0d7824 */ /* 0x000fe200078e0a03 */
[----:B------:R0:W-:Y:S01]  /*0f40*/  STL [R1+0x5c], R0 ;  /* 0x00005c0001007387 */ /* 0x0001e20000100800 */
[----:B------:R-:W-:Y:S01]  /*0f50*/  SHF.R.S32.HI R3, RZ, 0x1f, R228 ;  /* 0x0000001fff037819 */ /* 0x000fe200000114e4 */
[----:B------:R-:W-:Y:S01]  /*0f60*/  IMAD.SHL.U32 R3, R10, 0x80, RZ ;  /* 0x000000800a037824 */ /* 0x000fe200078e00ff */
[----:B------:R-:W-:Y:S01]  /*0f70*/  LEA.HI R2, R2, R11, RZ, 0x3 ;  /* 0x0000000b02027211 */ /* 0x000fe200078f18ff */
[----:B------:R-:W-:Y:S01]  /*0f80*/  IMAD.SHL.U32 R6, R8, 0x80, RZ ;  /* 0x0000008008067824 */ /* 0x000fe200078e00ff */
[----:B------:R-:W-:Y:S01]  /*0f90*/  LOP3.LUT R5, R5, 0xfffffff8, RZ, 0xc0, !PT ;  /* 0xfffffff805057812 */ /* 0x000fe200078ec0ff */
[----:B------:R-:W-:Y:S01]  /*0fa0*/  IMAD.SHL.U32 R18, R13, 0x10, RZ ;  /* 0x000000100d127824 */ /* 0x000fe200078e00ff */
[----:B------:R-:W-:Y:S01]  /*0fb0*/  SHF.R.S32.HI R4, RZ, 0x1f, R10 ;  /* 0x0000001fff047819 */ /* 0x000fe2000001140a */
[----:B------:R-:W-:Y:S01]  /*0fc0*/  IMAD.SHL.U32 R2, R2, 0x80, RZ ;  /* 0x0000008002027824 */ /* 0x000fe200078e00ff */
[----:B------:R-:W-:Y:S01]  /*0fd0*/  SHF.R.S32.HI R7, RZ, 0x1f, R8 ;  /* 0x0000001fff077819 */ /* 0x000fe20000011408 */
[----:B0-----:R-:W-:Y:S01]  /*0fe0*/  IMAD.SHL.U32 R0, R11, 0x80, RZ ;  /* 0x000000800b007824 */ /* 0x001fe200078e00ff */
[----:B------:R-:W-:Y:S01]  /*0ff0*/  IADD3 R229, R228, -R5, RZ ;  /* 0x80000005e4e57210 */ /* 0x000fe20007ffe0ff */
[----:B------:R-:W-:Y:S01]  /*1000*/  IMAD.SHL.U32 R22, R13, 0x8, RZ ;  /* 0x000000080d167824 */ /* 0x000fe200078e00ff */
[----:B------:R-:W-:-:S02]  /*1010*/  LEA.HI R4, R4, R10, RZ, 0x3 ;  /* 0x0000000a04047211 */ /* 0x000fc400078f18ff */
[----:B------:R-:W-:Y:S01]  /*1020*/  LOP3.LUT R0, R0, 0x380, RZ, 0xc0, !PT ;  /* 0x0000038000007812 */ /* 0x000fe200078ec0ff */
[----:B------:R-:W-:Y:S01]  /*1030*/  VIADD R230, R22, 0x20 ;  /* 0x0000002016e67836 */ /* 0x000fe20000000000 */
[----:B------:R-:W-:Y:S01]  /*1040*/  LEA.HI R7, R7, R8, RZ, 0x3 ;  /* 0x0000000807077211 */ /* 0x000fe200078f18ff */
[----:B------:R-:W-:Y:S01]  /*1050*/  IMAD.SHL.U32 R4, R4, 0x80, RZ ;  /* 0x0000008004047824 */ /* 0x000fe200078e00ff */
[----:B------:R-:W-:Y:S02]  /*1060*/  LOP3.LUT R5, R3, 0x380, RZ, 0xc0, !PT ;  /* 0x0000038003057812 */ /* 0x000fe400078ec0ff */
[----:B------:R-:W-:Y:S01]  /*1070*/  LOP3.LUT R3, R6, 0x380, RZ, 0xc0, !PT ;  /* 0x0000038006037812 */ /* 0x000fe200078ec0ff */
[----:B------:R-:W-:Y:S01]  /*1080*/  IMAD.SHL.U32 R7, R7, 0x80, RZ ;  /* 0x0000008007077824 */ /* 0x000fe200078e00ff */
[----:B------:R-:W-:Y:S02]  /*1090*/  SHF.R.U32.HI R3, RZ, 0x3, R0 ;  /* 0x00000003ff037819 */ /* 0x000fe40000011600 */
[----:B------:R-:W-:-:S02]  /*10a0*/  LOP3.LUT R2, R2, 0xfffffc00, RZ, 0xc0, !PT ;  /* 0xfffffc0002027812 */ /* 0x000fc400078ec0ff */
[--C-:B------:R-:W-:Y:S02]  /*10b0*/  LOP3.LUT R0, R0, 0x70, R18.reuse, 0xf8, !PT ;  /* 0x0000007000007812 */ /* 0x100fe400078ef812 */
[----:B------:R-:W-:Y:S01]  /*10c0*/  LOP3.LUT R4, R4, 0xfffffc00, RZ, 0xc0, !PT ;  /* 0xfffffc0004047812 */ /* 0x000fe200078ec0ff */
[----:B------:R0:W-:Y:S01]  /*10d0*/  STL [R1+0x68], R2 ;  /* 0x0000680201007387 */ /* 0x0001e20000100800 */
[----:B------:R-:W-:Y:S02]  /*10e0*/  LOP3.LUT R3, R2, R0, R3, 0xf6, !PT ;  /* 0x0000000002037212 */ /* 0x000fe400078ef603 */
[----:B------:R-:W-:Y:S02]  /*10f0*/  LOP3.LUT R0, R7, 0xfffffc00, RZ, 0xc0, !PT ;  /* 0xfffffc0007007812 */ /* 0x000fe400078ec0ff */
[----:B------:R-:W-:Y:S02]  /*1100*/  SHF.R.S32.HI R13, RZ, 0x1f, R11 ;  /* 0x0000001fff0d7819 */ /* 0x000fe4000001140b */
[----:B------:R-:W-:Y:S01]  /*1110*/  SHF.R.S32.HI R19, RZ, 0x1f, R18 ;  /* 0x0000001fff137819 */ /* 0x000fe20000011412 */
[----:B0-----:R-:W-:-:S05]  /*1120*/  IMAD.IADD R2, R12, 0x1, -R9 ;  /* 0x000000010c027824 */ /* 0x001fca00078e0a09 */
[----:B------:R0:W-:Y:S04]  /*1130*/  STL [R1+0x6c], R2 ;  /* 0x00006c0201007387 */ /* 0x0001e80000100800 */
[----:B------:R-:W-:Y:S04]  /*1140*/  STL [R1+0x78], R4 ;  /* 0x0000780401007387 */ /* 0x000fe80000100800 */
[----:B------:R1:W-:Y:S01]  /*1150*/  STL [R1+0x74], R0 ;  /* 0x0000740001007387 */ /* 0x0003e20000100800 */
[----:B0-----:R-:W-:-:S05]  /*1160*/  IMAD.IADD R2, R16, 0x1, R3 ;  /* 0x0000000110027824 */ /* 0x001fca00078e0203 */
[----:B------:R0:W-:Y:S01]  /*1170*/  STL [R1+0x8c], R2 ;  /* 0x00008c0201007387 */ /* 0x0001e20000100800 */
[----:B-1----:R-:W-:-:S05]  /*1180*/  IMAD.U32 R0, RZ, RZ, UR4 ;  /* 0x00000004ff007e24 */ /* 0x002fca000f8e00ff */
[----:B------:R0:W-:Y:S02]  /*1190*/  STL [R1+0x88], R0 ;  /* 0x0000880001007387 */ /* 0x0001e40000100800 */
.L_x_2214:
[----:B0-----:R-:W0:Y:S02]  /*11a0*/  LDC.64 R2, c[0x0][0xc60] ;  /* 0x00031800ff027b82 */ /* 0x001e240000000a00 */
[----:B0-----:R-:W-:-:S05]  /*11b0*/  IMAD.WIDE R2, R235, 0x4, R2 ;  /* 0x00000004eb027825 */ /* 0x001fca00078e0202 */
[----:B------:R0:W2:Y:S01]  /*11c0*/  LDG.E R0, desc[UR60][R2.64] ;  /* 0x0000003c02007981 */ /* 0x0000a2000c1e1900 */
        /* <DEDUP_REMOVED lines=11> */
[----:B------:R0:W-:Y:S08]  /*1280*/  STL [R1+0x64], R0 ;  /* 0x0000640001007387 */ /* 0x0001f00000100800 */
[----:B-1--4-:R-:W-:-:S02]  /*1290*/  @P1 LEA R4, P2, R0, UR4, 0x2 ;  /* 0x0000000400041c11 */ /* 0x012fc4000f8410ff */
[C---:B------:R-:W-:Y:S02]  /*12a0*/  SHF.L.U32 R28, R0.reuse, 0x2, RZ ;  /* 0x00000002001c7819 */ /* 0x040fe400000006ff */
[C-C-:B------:R-:W-:Y:S02]  /*12b0*/  @P1 LEA.HI.X R5, R0.reuse, UR5, R131.reuse, 0x2, P2 ;  /* 0x0000000500051c11 */ /* 0x140fe400090f1483 */
[----:B------:R-:W-:Y:S01]  /*12c0*/  ISETP.NE.U32.AND P2, PT, RZ, UR8, PT ;  /* 0x00000008ff007c0c */ /* 0x000fe2000bf45070 */
[----:B------:R-:W-:Y:S01]  /*12d0*/  ULDC UR4, c[0x0][0x288] ;  /* 0x0000a20000047ab9 */ /* 0x000fe20000000800 */
[----:B------:R-:W-:Y:S01]  /*12e0*/  SHF.L.U64.HI R30, R0, 0x2, R131 ;  /* 0x00000002001e7819 */ /* 0x000fe20000010283 */
[----:B------:R0:W5:Y:S01]  /*12f0*/  @P1 LDG.E R3, desc[UR60][R4.64] ;  /* 0x0000003c04031981 */ /* 0x000162000c1e1900 */
[----:B------:R-:W-:Y:S01]  /*1300*/  ISETP.NE.AND.EX P2, PT, RZ, UR9, PT, P2 ;  /* 0x00000009ff007c0c */ /* 0x000fe2000bf45320 */
[----:B------:R-:W-:Y:S01]  /*1310*/  IMAD.U32 R10, RZ, RZ, UR4 ;  /* 0x00000004ff0a7e24 */ /* 0x000fe2000f8e00ff */
[----:B------:R-:W-:Y:S01]  /*1320*/  IADD3 R8, P3, R28, UR6, RZ ;  /* 0x000000061c087c10 */ /* 0x000fe2000ff7e0ff */
[----:B------:R-:W-:-:S03]  /*1330*/  ULDC.64 UR4, c[0x0][0x3f8] ;  /* 0x0000fe0000047ab9 */ /* 0x000fc60000000a00 */
[----:B------:R-:W-:-:S05]  /*1340*/  IADD3.X R9, R30, UR7, RZ, P3, !PT ;  /* 0x000000071e097c10 */ /* 0x000fca0009ffe4ff */
[----:B------:R0:W5:Y:S02]  /*1350*/  @P0 LDG.E R29, desc[UR60][R8.64] ;  /* 0x0000003c081d0981 */ /* 0x000164000c1e1900 */
[----:B---3--:R-:W-:-:S04]  /*1360*/  @P2 IADD3 R6, P1, R28, UR8, RZ ;  /* 0x000000081c062c10 */ /* 0x008fc8000ff3e0ff */
[----:B------:R-:W-:-:S05]  /*1370*/  @P2 IADD3.X R7, R30, UR9, RZ, P1, !PT ;  /* 0x000000091e072c10 */ /* 0x000fca0008ffe4ff */
[----:B------:R-:W2:Y:S01]  /*1380*/  @P2 LDG.E R10, desc[UR60][R6.64] ;  /* 0x0000003c060a2981 */ /* 0x000ea2000c1e1900 */
        /* <DEDUP_REMOVED lines=10> */
[----:B--2---:R0:W-:Y:S01]  /*1430*/  STL [R1+0x54], R10 ;  /* 0x0000540a01007387 */ /* 0x0041e20000100800 */
[----:B------:R-:W-:Y:S01]  /*1440*/  IMAD.MOV.U32 R12, RZ, RZ, R10 ;  /* 0x000000ffff0c7224 */ /* 0x000fe200078e000a */
[----:B------:R-:W-:Y:S06]  /*1450*/  @P2 BRA `(.L_x_2022) ;  /* 0x0000000000282947 */ /* 0x000fec0003800000 */
[----:B------:R-:W-:Y:S02]  /*1460*/  ULDC.64 UR4, c[0x0][0xa00] ;  /* 0x0002800000047ab9 */ /* 0x000fe40000000a00 */
[----:B------:R-:W-:-:S04]  /*1470*/  ISETP.NE.U32.AND P1, PT, RZ, UR4, PT ;  /* 0x00000004ff007c0c */ /* 0x000fc8000bf25070 */
[----:B------:R-:W-:-:S13]  /*1480*/  ISETP.NE.AND.EX P1, PT, RZ, UR5, PT, P1 ;  /* 0x00000005ff007c0c */ /* 0x000fda000bf25310 */
[----:B------:R-:W-:Y:S05]  /*1490*/  @!P1 BRA `(.L_x_2022) ;  /* 0x0000000000189947 */ /* 0x000fea0003800000 */
[----:B0-----:R-:W0:Y:S02]  /*14a0*/  LDC.64 R4, c[0x0][0xa00] ;  /* 0x00028000ff047b82 */ /* 0x001e240000000a00 */
[----:B0-----:R-:W-:-:S05]  /*14b0*/  IMAD.WIDE R4, R27, 0x4, R4 ;  /* 0x000000041b047825 */ /* 0x001fca00078e0204 */
[----:B------:R-:W2:Y:S04]  /*14c0*/  LDG.E R0, desc[UR60][R4.64] ;  /* 0x0000003c04007981 */ /* 0x000ea8000c1e1900 */
[----:B------:R-:W2:Y:S02]  /*14d0*/  LDG.E R7, desc[UR60][R4.64+0x4] ;  /* 0x0000043c04077981 */ /* 0x000ea4000c1e1900 */
[----:B--2---:R-:W-:-:S05]  /*14e0*/  IADD3 R12, -R0, R7, RZ ;  /* 0x00000007000c7210 */ /* 0x004fca0007ffe1ff */
[----:B------:R1:W-:Y:S02]  /*14f0*/  STL [R1+0x54], R12 ;  /* 0x0000540c01007387 */ /* 0x0003e40000100800 */
.L_x_2022:
[----:B------:R-:W-:Y:S01]  /*1500*/  ULDC.64 UR4, c[0x0][0xa20] ;  /* 0x0002880000047ab9 */ /* 0x000fe20000000a00 */
[----:B------:R2:W-:Y:S01]  /*1510*/  STL [R1+0x84], R233 ;  /* 0x000084e901007387 */ /* 0x0005e20000100800 */
[----:B------:R-:W-:-:S03]  /*1520*/  ISETP.NE.U32.AND P1, PT, RZ, UR4, PT ;  /* 0x00000004ff007c0c */ /* 0x000fc6000bf25070 */
[----:B------:R2:W-:Y:S01]  /*1530*/  STL [R1+0x80], R234 ;  /* 0x000080ea01007387 */ /* 0x0005e20000100800 */
[----:B------:R-:W-:-:S13]  /*1540*/  ISETP.NE.AND.EX P1, PT, RZ, UR5, PT, P1 ;  /* 0x00000005ff007c0c */ /* 0x000fda000bf25310 */
[----:B--2---:R-:W-:Y:S05]  /*1550*/  @!P1 BRA `(.L_x_2023) ;  /* 0x0000000000109947 */ /* 0x004fea0003800000 */
[----:B0-----:R-:W-:-:S04]  /*1560*/  IADD3 R4, P0, R28, UR4, RZ ;  /* 0x000000041c047c10 */ /* 0x001fc8000ff1e0ff */
[----:B------:R-:W-:-:S05]  /*1570*/  IADD3.X R5, R30, UR5, RZ, P0, !PT ;  /* 0x000000051e057c10 */ /* 0x000fca00087fe4ff */
[----:B------:R2:W5:Y:S01]  /*1580*/  LDG.E R26, desc[UR60][R4.64] ;  /* 0x0000003c041a7981 */ /* 0x000562000c1e1900 */
[----:B------:R-:W-:Y:S05]  /*1590*/  BRA `(.L_x_2024) ;  /* 0x0000000000107947 */ /* 0x000fea0003800000 */
.L_x_2023:
[----:B------:R-:W-:Y:S05]  /*15a0*/  @!P0 BRA `(.L_x_2024) ;  /* 0x00000000000c8947 */ /* 0x000fea0003800000 */
[----:B0-----:R-:W2:Y:S04]  /*15b0*/  LDG.E R5, desc[UR60][R8.64] ;  /* 0x0000003c08057981 */ /* 0x001ea8000c1e1900 */
[----:B------:R-:W2:Y:S02]  /*15c0*/  LDG.E R26, desc[UR60][R8.64+0x4] ;  /* 0x0000043c081a7981 */ /* 0x000ea4000c1e1900 */
[----:B--2---:R-:W-:-:S07]  /*15d0*/  IMAD.IADD R26, R26, 0x1, -R5 ;  /* 0x000000011a1a7824 */ /* 0x004fce00078e0a05 */
.L_x_2024:
[----:B------:R-:W-:Y:S02]  /*15e0*/  ULDC.64 UR4, c[0x0][0xa10] ;  /* 0x0002840000047ab9 */ /* 0x000fe40000000a00 */
[----:B------:R-:W-:-:S04]  /*15f0*/  ISETP.NE.U32.AND P0, PT, RZ, UR4, PT ;  /* 0x00000004ff007c0c */ /* 0x000fc8000bf05070 */
[----:B------:R-:W-:Y:S01]  /*1600*/  ISETP.NE.AND.EX P0, PT, RZ, UR5, PT, P0 ;  /* 0x00000005ff007c0c */ /* 0x000fe2000bf05300 */
[----:B0----5:R-:W-:Y:S01]  /*1610*/  IMAD.IADD R10, R26, 0x1, -R3 ;  /* 0x000000011a0a7824 */ /* 0x021fe200078e0a03 */
[----:B------:R-:W-:Y:S01]  /*1620*/  LEA R8, R233, 0x15f, 0x7 ;  /* 0x0000015fe9087811 */ /* 0x000fe200078e38ff */
[----:B------:R-:W-:-:S10]  /*1630*/  ULDC.64 UR4, c[0x0][0xa30] ;  /* 0x00028c0000047ab9 */ /* 0x000fd40000000a00 */
[----:B--2---:R-:W0:Y:S02]  /*1640*/  @P0 LDC.64 R4, c[0x0][0xa10] ;  /* 0x00028400ff040b82 */ /* 0x004e240000000a00 */
        /* <DEDUP_REMOVED lines=10> */
[----:B--2---:R-:W-:Y:S02]  /*16f0*/  @P0 IMAD.IADD R2, R9, 0x1, -R0 ;  /* 0x0000000109020824 */ /* 0x004fe400078e0a00 */
[----:B------:R-:W-:Y:S02]  /*1700*/  IMAD.MOV R0, RZ, RZ, -R10 ;  /* 0x000000ffff007224 */ /* 0x000fe400078e0a0a */
[----:B------:R-:W-:-:S03]  /*1710*/  IMAD.IADD R11, R10, 0x1, R2 ;  /* 0x000000010a0b7824 */ /* 0x000fc600078e0202 */
[----:B------:R-:W-:Y:S01]  /*1720*/  VIMNMX R0, RZ, R0, !PT ;  /* 0x00000000ff007248 */ /* 0x000fe20007fe0100 */
[C---:B------:R-:W-:Y:S01]  /*1730*/  VIADD R5, R11.reuse, 0xdf ;  /* 0x000000df0b057836 */ /* 0x040fe20000000000 */
[----:B------:R-:W-:Y:S01]  /*1740*/  IADD3 R9, R11, R8, -R12 ;  /* 0x000000080b097210 */ /* 0x000fe20007ffe80c */
[----:B------:R0:W-:Y:S01]  /*1750*/  STL [R1+0x60], R11 ;  /* 0x0000600b01007387 */ /* 0x0001e20000100800 */
[----:B------:R-:W-:Y:S01]  /*1760*/  MOV R8, RZ ;  /* 0x000000ff00087202 */ /* 0x000fe20000000f00 */
[----:B------:R-:W-:Y:S01]  /*1770*/  IMAD.HI R4, R5, -0x6db6db6d, R4 ;  /* 0x9249249305047827 */ /* 0x000fe200078e0204 */
[----:B------:R-:W-:-:S03]  /*1780*/  SHF.R.U32.HI R24, RZ, 0x5, R0 ;  /* 0x00000005ff187819 */ /* 0x000fc60000011600 */
[----:B------:R-:W-:Y:S01]  /*1790*/  IMAD.HI R8, R9, -0x6db6db6d, R8 ;  /* 0x9249249309087827 */ /* 0x000fe200078e0208 */
[----:B------:R-:W-:-:S03]  /*17a0*/  SHF.R.U32.HI R3, RZ, 0x1f, R4 ;  /* 0x0000001fff037819 */ /* 0x000fc60000011604 */
[----:B------:R-:W-:Y:S01]  /*17b0*/  IMAD.WIDE.U32 R24, R24, 0x24924925, RZ ;  /* 0x2492492518187825 */ /* 0x000fe200078e00ff */
[----:B------:R-:W-:Y:S02]  /*17c0*/  SHF.R.U32.HI R5, RZ, 0x1f, R8 ;  /* 0x0000001fff057819 */ /* 0x000fe40000011608 */
[----:B------:R-:W-:Y:S01]  /*17d0*/  LEA.HI.SX32 R138, R4, R3, 0x19 ;  /* 0x00000003048a7211 */ /* 0x000fe200078fcaff */
[----:B------:R-:W-:Y:S01]  /*17e0*/  IMAD.MOV.U32 R24, RZ, RZ, R25 ;  /* 0x000000ffff187224 */ /* 0x000fe200078e0019 */
[----:B------:R-:W-:-:S03]  /*17f0*/  LEA.HI.SX32 R5, R8, R5, 0x19 ;  /* 0x0000000508057211 */ /* 0x000fc600078fcaff */
[----:B------:R-:W-:Y:S01]  /*1800*/  IMAD.MOV.U32 R25, RZ, RZ, R24 ;  /* 0x000000ffff197224 */ /* 0x000fe200078e0018 */
[----:B------:R-:W-:-:S05]  /*1810*/  VIMNMX R5, R138, R5, PT ;  /* 0x000000058a057248 */ /* 0x000fca0003fe0100 */
        /* <DEDUP_REMOVED lines=19> */
[----:B------:R0:W2:Y:S01]  /*1950*/  LDC.64 R14, c[0x4][R0] ;  /* 0x01000000000e7b82 */ /* 0x0000a20000000a00 */
[----:B------:R-:W-:Y:S01]  /*1960*/  MOV R5, UR5 ;  /* 0x0000000500057c02 */ /* 0x000fe20008000f00 */
[----:B------:R-:W-:Y:S01]  /*1970*/  ULDC.64 UR4, c[0x4][0xc8] ;  /* 0x0100320000047ab9 */ /* 0x000fe20000000a00 */
[----:B------:R-:W-:Y:S02]  /*1980*/  IMAD.U32 R10, RZ, RZ, UR6 ;  /* 0x00000006ff0a7e24 */ /* 0x000fe4000f8e00ff */
[----:B------:R-:W-:Y:S02]  /*1990*/  IMAD.U32 R6, RZ, RZ, UR4 ;  /* 0x00000004ff067e24 */ /* 0x000fe4000f8e00ff */
[----:B------:R-:W-:-:S02]  /*19a0*/  IMAD.U32 R7, RZ, RZ, UR5 ;  /* 0x00000005ff077e24 */ /* 0x000fc4000f8e00ff */
[----:B------:R-:W-:Y:S02]  /*19b0*/  IMAD.U32 R11, RZ, RZ, UR7 ;  /* 0x00000007ff0b7e24 */ /* 0x000fe4000f8e00ff */
[----:B------:R-:W-:Y:S02]  /*19c0*/  IMAD.MOV.U32 R8, RZ, RZ, 0x70 ;  /* 0x00000070ff087424 */ /* 0x000fe400078e00ff */
[----:B-1----:R-:W-:Y:S02]  /*19d0*/  IMAD.MOV.U32 R12, RZ, RZ, 0x1 ;  /* 0x00000001ff0c7424 */ /* 0x002fe400078e00ff */
[----:B0-----:R-:W-:-:S07]  /*19e0*/  IMAD.MOV.U32 R13, RZ, RZ, RZ ;  /* 0x000000ffff0d7224 */ /* 0x001fce00078e00ff */
[----:B------:R-:W-:-:S07]  /*19f0*/  LEPC R20, `(.L_x_2027) ;  /* 0x000000001014794e */ /* 0x000fce0000000000 */
[----:B--2--5:R-:W-:Y:S05]  /*1a00*/  CALL.ABS.NOINC R14 ;  /* 0x000000000e007343 */ /* 0x024fea0003c00000 */
.L_x_2027:
[----:B------:R-:W-:Y:S05]  /*1a10*/  BSYNC B6 ;  /* 0x0000000000067941 */ /* 0x000fea0003800000 */
.L_x_2026:
[----:B------:R-:W-:Y:S01]  /*1a20*/  IADD3 R0, R16, 0xe400, RZ ;  /* 0x0000e40010007810 */ /* 0x000fe20007ffe0ff */
[----:B------:R-:W-:Y:S03]  /*1a30*/  BSSY B6, `(.L_x_2028) ;  /* 0x0000013000067945 */ /* 0x000fe60003800000 */
[----:B------:R-:W-:-:S13]  /*1a40*/  LOP3.LUT P0, RZ, R0, 0x3ff, RZ, 0xc0, !PT ;  /* 0x000003ff00ff7812 */ /* 0x000fda000780c0ff */
[----:B------:R-:W-:Y:S05]  /*1a50*/  @!P0 BRA `(.L_x_2029) ;  /* 0x0000000000408947 */ /* 0x000fea0003800000 */
        /* <DEDUP_REMOVED lines=8> */
[----:B-1----:R-:W-:Y:S01]  /*1ae0*/  MOV R12, 0x1 ;  /* 0x00000001000c7802 */ /* 0x002fe20000000f00 */
[----:B------:R-:W-:Y:S02]  /*1af0*/  IMAD.U32 R6, RZ, RZ, UR4 ;  /* 0x00000004ff067e24 */ /* 0x000fe4000f8e00ff */
[----:B------:R-:W-:-:S02]  /*1b00*/  IMAD.U32 R7, RZ, RZ, UR5 ;  /* 0x00000005ff077e24 */ /* 0x000fc4000f8e00ff */
[----:B------:R-:W-:Y:S02]  /*1b10*/  IMAD.U32 R11, RZ, RZ, UR7 ;  /* 0x00000007ff0b7e24 */ /* 0x000fe4000f8e00ff */
[----:B------:R-:W-:Y:S02]  /*1b20*/  IMAD.MOV.U32 R8, RZ, RZ, 0x70 ;  /* 0x00000070ff087424 */ /* 0x000fe400078e00ff */
[----:B0-----:R-:W-:-:S07]  /*1b30*/  IMAD.MOV.U32 R13, RZ, RZ, RZ ;  /* 0x000000ffff0d7224 */ /* 0x001fce00078e00ff */
[----:B------:R-:W-:-:S07]  /*1b40*/  LEPC R20, `(.L_x_2029) ;  /* 0x000000001014794e */ /* 0x000fce0000000000 */
[----:B--2--5:R-:W-:Y:S05]  /*1b50*/  CALL.ABS.NOINC R14 ;  /* 0x000000000e007343 */ /* 0x024fea0003c00000 */
.L_x_2029:
[----:B------:R-:W-:Y:S05]  /*1b60*/  BSYNC B6 ;  /* 0x0000000000067941 */ /* 0x000fea0003800000 */
.L_x_2028:
[----:B------:R-:W-:Y:S01]  /*1b70*/  ULDC.64 UR4, c[0x0][0x9f8] ;  /* 0x00027e0000047ab9 */ /* 0x000fe20000000a00 */
[----:B------:R-:W2:Y:S01]  /*1b80*/  LDL R52, [R1+0x68] ;  /* 0x0000680001347983 */ /* 0x000ea20000100800 */
[----:B------:R-:W-:Y:S01]  /*1b90*/  ISETP.NE.U32.AND P0, PT, RZ, UR4, PT ;  /* 0x00000004ff007c0c */ /* 0x000fe2000bf05070 */
[----:B------:R-:W0:Y:S08]  /*1ba0*/  LDC R0, c[0x0][0x428] ;  /* 0x00010a00ff007b82 */ /* 0x000e300000000800 */
[----:B------:R-:W3:Y:S01]  /*1bb0*/  LDC.64 R42, c[0x0][0x2f0] ;  /* 0x0000bc00ff2a7b82 */ /* 0x000ee20000000a00 */
[----:B------:R-:W-:Y:S01]  /*1bc0*/  ISETP.NE.AND.EX P0, PT, RZ, UR5, PT, P0 ;  /* 0x00000005ff007c0c */ /* 0x000fe2000bf05300 */
[----:B------:R-:W4:Y:S01]  /*1bd0*/  LDL R50, [R1+0x78] ;  /* 0x0000780001327983 */ /* 0x000f220000100800 */
[----:B------:R-:W-:Y:S01]  /*1be0*/  IMAD.IADD R101, R29, 0x1, R26 ;  /* 0x000000011d657824 */ /* 0x000fe200078e021a */
[----:B------:R-:W-:-:S02]  /*1bf0*/  ULDC.64 UR6, c[0x0][0xa08] ;  /* 0x0002820000067ab9 */ /* 0x000fc40000000a00 */
[----:B------:R-:W4:Y:S02]  /*1c00*/  LDL R48, [R1+0x74] ;  /* 0x0000740001307983 */ /* 0x000f240000100800 */
[----:B------:R-:W1:Y:S06]  /*1c10*/  LDC R21, c[0x0][0x3d4] ;  /* 0x0000f500ff157b82 */ /* 0x000e6c0000000800 */
[----:B------:R-:W-:Y:S01]  /*1c20*/  @P0 IADD3 R4, P1, R28, UR4, RZ ;  /* 0x000000041c040c10 */ /* 0x000fe2000ff3e0ff */
[----:B------:R-:W1:Y:S01]  /*1c30*/  S2R R20, SR_TID.X ;  /* 0x0000000000147919 */ /* 0x000e620000002100 */
[----:B------:R-:W-:Y:S01]  /*1c40*/  SHF.R.S32.HI R37, RZ, 0x1f, R101 ;  /* 0x0000001fff257819 */ /* 0x000fe20000011465 */
[----:B------:R-:W1:Y:S01]  /*1c50*/  LDC.64 R28, c[0x0][0x3d8] ;  /* 0x0000f600ff1c7b82 */ /* 0x000e620000000a00 */
[----:B------:R-:W-:Y:S01]  /*1c60*/  @P0 IADD3.X R5, R30, UR5, RZ, P1, !PT ;  /* 0x000000051e050c10 */ /* 0x000fe20008ffe4ff */
[----:B------:R-:W-:-:S04]  /*1c70*/  ULDC.64 UR4, c[0x0][0x2f8] ;  /* 0x0000be0000047ab9 */ /* 0x000fc80000000a00 */
[----:B------:R1:W2:Y:S01]  /*1c80*/  @P0 LDG.E R27, desc[UR60][R4.64] ;  /* 0x0000003c041b0981 */ /* 0x0002a2000c1e1900 */
[----:B0-----:R-:W-:Y:S01]  /*1c90*/  ISETP.NE.AND P0, PT, R0, 0x1, PT ;  /* 0x000000010000780c */ /* 0x001fe20003f05270 */
[-C--:B---3--:R-:W-:Y:S01]  /*1ca0*/  IMAD R6, R37, R42.reuse, RZ ;  /* 0x0000002a25067224 */ /* 0x088fe200078e02ff */
[----:B------:R-:W0:Y:S01]  /*1cb0*/  LDC.64 R98, c[0x0][0x3e8] ;  /* 0x0000fa00ff627b82 */ /* 0x000e220000000a00 */
[----:B------:R-:W3:Y:S01]  /*1cc0*/  S2R R32, SR_TID.X ;  /* 0x0000000000207919 */ /* 0x000ee20000002100 */
[----:B------:R-:W-:Y:S01]  /*1cd0*/  SHF.R.S32.HI R23, RZ, 0x1f, R22 ;  /* 0x0000001fff177819 */ /* 0x000fe20000011416 */
[----:B------:R-:W-:Y:S01]  /*1ce0*/  VIADD R13, R228, 0xc0 ;  /* 0x000000c0e40d7836 */ /* 0x000fe20000000000 */
[C---:B------:R-:W-:Y:S01]  /*1cf0*/  SHF.L.U64.HI R105, R42.reuse, 0x6, R43 ;  /* 0x000000062a697819 */ /* 0x040fe2000001022b */
[----:B------:R-:W-:Y:S01]  /*1d00*/  IMAD.SHL.U32 R104, R42, 0x40, RZ ;  /* 0x000000402a687824 */ /* 0x000fe200078e00ff */
[----:B-1----:R-:W-:Y:S01]  /*1d10*/  ISETP.GE.AND P2, PT, R18, R21, PT ;  /* 0x000000151200720c */ /* 0x002fe20003f46270 */
[----:B------:R-:W-:Y:S01]  /*1d20*/  IMAD.WIDE.U32 R4, R101, R42, RZ ;  /* 0x0000002a65047225 */ /* 0x000fe200078e00ff */
[----:B------:R-:W-:-:S03]  /*1d30*/  SHF.R.S32.HI R122, RZ, 0x1f, R13 ;  /* 0x0000001fff7a7819 */ /* 0x000fc6000001140d */
[----:B------:R-:W1:Y:S01]  /*1d40*/  @P0 LDC R3, c[0x0][0x42c] ;  /* 0x00010b00ff030b82 */ /* 0x000e620000000800 */
[----:B------:R-:W-:Y:S02]  /*1d50*/  IMAD R15, R43, 0xe0, RZ ;  /* 0x000000e02b0f7824 */ /* 0x000fe400078e02ff */
[----:B------:R-:W-:Y:S01]  /*1d60*/  VIADD R36, R228, 0x80 ;  /* 0x00000080e4247836 */ /* 0x000fe20000000000 */
[----:B------:R-:W-:Y:S01]  /*1d70*/  SHF.L.U64.HI R12, R28, 0x6, R29 ;  /* 0x000000061c0c7819 */ /* 0x000fe2000001021d */
[C---:B------:R-:W-:Y:S02]  /*1d80*/  VIADD R39, R228.reuse, 0x40 ;  /* 0x00000040e4277836 */ /* 0x040fe40000000000 */
[C---:B------:R-:W-:Y:S01]  /*1d90*/  VIADD R53, R228.reuse, 0xc0 ;  /* 0x000000c0e4357836 */ /* 0x040fe20000000000 */
[----:B------:R-:W1:Y:S01]  /*1da0*/  @P0 LDC R7, c[0x0][0x430] ;  /* 0x00010c00ff070b82 */ /* 0x000e620000000800 */
[----:B------:R-:W-:Y:S01]  /*1db0*/  IMAD.WIDE.U32 R132, R228, R42, R104 ;  /* 0x0000002ae4847225 */ /* 0x000fe200078e0068 */
[----:B------:R-:W-:-:S02]  /*1dc0*/  SHF.R.U32.HI R31, RZ, 0x7, R20 ;  /* 0x00000007ff1f7819 */ /* 0x000fc40000011614 */
[----:B------:R-:W-:Y:S01]  /*1dd0*/  SHF.R.S32.HI R20, RZ, 0x1f, R228 ;  /* 0x0000001fff147819 */ /* 0x000fe200000114e4 */
[----:B0-----:R-:W-:Y:S01]  /*1de0*/  IMAD.WIDE.U32 R10, R228, R98, R18 ;  /* 0x00000062e40a7225 */ /* 0x001fe200078e0012 */
[----:B------:R-:W-:-:S03]  /*1df0*/  ISETP.NE.AND P6, PT, R31, 0x1, PT ;  /* 0x000000011f00780c */ /* 0x000fc60003fc5270 */
[----:B------:R-:W-:Y:S02]  /*1e00*/  IMAD R13, R20, R42, RZ ;  /* 0x0000002a140d7224 */ /* 0x000fe400078e02ff */
[----:B------:R-:W-:Y:S02]  /*1e10*/  VIADD R137, R31, 0x8 ;  /* 0x000000081f897836 */ /* 0x000fe40000000000 */
[----:B------:R-:W-:Y:S02]  /*1e20*/  IMAD R31, R228, R43, R13 ;  /* 0x0000002be41f7224 */ /* 0x000fe400078e020d */
[----:B---3--:R-:W-:Y:S02]  /*1e30*/  VIADD R32, R32, 0xffffff80 ;  /* 0xffffff8020207836 */ /* 0x008fe40000000000 */
[----:B-1----:R-:W-:-:S04]  /*1e40*/  @P0 IMAD.HI.U32 R0, R234, R3, RZ ;  /* 0x00000003ea000227 */ /* 0x002fc800078e00ff */
[----:B------:R-:W-:Y:S02]  /*1e50*/  IMAD.MOV.U32 R3, RZ, RZ, R234 ;  /* 0x000000ffff037224 */ /* 0x000fe400078e00ea */
[----:B------:R-:W-:Y:S01]  /*1e60*/  IMAD.SHL.U32 R36, R36, 0x80, RZ ;  /* 0x0000008024247824 */ /* 0x000fe200078e00ff */
[----:B------:R-:W-:Y:S01]  /*1e70*/  @P0 SHF.R.U32.HI R3, RZ, R7, R0 ;  /* 0x00000007ff030219 */ /* 0x000fe20000011600 */
[----:B------:R-:W-:Y:S01]  /*1e80*/  IMAD R7, R101, R43, R6 ;  /* 0x0000002b65077224 */ /* 0x000fe200078e0206 */
[----:B------:R-:W-:Y:S01]  /*1e90*/  ISETP.NE.U32.AND P0, PT, RZ, UR6, PT ;  /* 0x00000006ff007c0c */ /* 0x000fe2000bf05070 */
[----:B------:R-:W-:Y:S01]  /*1ea0*/  IMAD.MOV.U32 R96, RZ, RZ, R10 ;  /* 0x000000ffff607224 */ /* 0x000fe200078e000a */
[----:B------:R-:W-:Y:S01]  /*1eb0*/  SHF.R.S32.HI R8, RZ, 0x1f, R3 ;  /* 0x0000001fff087819 */ /* 0x000fe20000011403 */
[----:B------:R-:W-:Y:S01]  /*1ec0*/  IMAD.IADD R5, R5, 0x1, R7 ;  /* 0x0000000105057824 */ /* 0x000fe200078e0207 */
[----:B------:R-:W-:Y:S01]  /*1ed0*/  ISETP.NE.AND.EX P0, PT, RZ, UR7, PT, P0 ;  /* 0x00000007ff007c0c */ /* 0x000fe2000bf05300 */
[----:B------:R-:W-:Y:S01]  /*1ee0*/  IMAD.SHL.U32 R39, R39, 0x80, RZ ;  /* 0x0000008027277824 */ /* 0x000fe200078e00ff */
[----:B------:R-:W-:Y:S01]  /*1ef0*/  SHF.R.S32.HI R40, RZ, 0x1f, R32 ;  /* 0x0000001fff287819 */ /* 0x000fe20000011420 */
[----:B------:R-:W-:Y:S01]  /*1f00*/  IMAD R6, R8, UR4, RZ ;  /* 0x0000000408067c24 */ /* 0x000fe2000f8e02ff */
[----:B------:R-:W-:Y:S01]  /*1f10*/  LOP3.LUT R36, R36, 0x380, RZ, 0xc0, !PT ;  /* 0x0000038024247812 */ /* 0x000fe200078ec0ff */
[----:B------:R-:W-:Y:S01]  /*1f20*/  IMAD.WIDE.U32 R4, R3, UR4, R4 ;  /* 0x0000000403047c25 */ /* 0x000fe2000f8e0004 */
[----:B------:R-:W-:-:S02]  /*1f30*/  LEA.HI R40, R40, R32, RZ, 0x5 ;  /* 0x0000002028287211 */ /* 0x000fc400078f28ff */
[----:B------:R-:W-:Y:S01]  /*1f40*/  SHF.L.U32 R10, R28, 0x6, RZ ;  /* 0x000000061c0a7819 */ /* 0x000fe200000006ff */
[----:B------:R-:W-:Y:S01]  /*1f50*/  IMAD R7, R3, UR5, R6 ;  /* 0x0000000503077c24 */ /* 0x000fe2000f8e0206 */
[----:B------:R-:W-:Y:S01]  /*1f60*/  ULDC.64 UR4, c[0x0][0x300] ;  /* 0x0000c00000047ab9 */ /* 0x000fe20000000a00 */
[----:B------:R-:W-:Y:S02]  /*1f70*/  IMAD.SHL.U32 R53, R53, 0x80, RZ ;  /* 0x0000008035357824 */ /* 0x000fe400078e00ff */
[----:B------:R-:W-:Y:S02]  /*1f80*/  VIADD R14, R228, 0x80 ;  /* 0x00000080e40e7836 */ /* 0x000fe40000000000 */
[----:B------:R-:W-:Y:S02]  /*1f90*/  IMAD.SHL.U32 R120, R21, 0x2, RZ ;  /* 0x0000000215787824 */ /* 0x000fe400078e00ff */
[----:B------:R-:W-:Y:S01]  /*1fa0*/  IMAD.WIDE.U32 R92, R28, 0xe0, RZ ;  /* 0x000000e01c5c7825 */ /* 0x000fe200078e00ff */
[----:B------:R-:W-:-:S02]  /*1fb0*/  LOP3.LUT R39, R39, 0x380, RZ, 0xc0, !PT ;  /* 0x0000038027277812 */ /* 0x000fc400078ec0ff */
[----:B------:R-:W-:Y:S01]  /*1fc0*/  LOP3.LUT R53, R53, 0x380, RZ, 0xc0, !PT ;  /* 0x0000038035357812 */ /* 0x000fe200078ec0ff */
[----:B------:R-:W-:Y:S01]  /*1fd0*/  IMAD.IADD R5, R5, 0x1, R7 ;  /* 0x0000000105057824 */ /* 0x000fe200078e0207 */
[----:B------:R-:W-:Y:S01]  /*1fe0*/  SHF.R.S32.HI R123, RZ, 0x1f, R14 ;  /* 0x0000001fff7b7819 */ /* 0x000fe2000001140e */
[----:B------:R-:W-:Y:S01]  /*1ff0*/  IMAD.WIDE.U32 R102, R228, R42, R18 ;  /* 0x0000002ae4667225 */ /* 0x000fe200078e0012 */
[----:B------:R-:W-:Y:S02]  /*2000*/  SHF.R.U32.HI R140, RZ, 0x3, R36 ;  /* 0x00000003ff8c7819 */ /* 0x000fe40000011624 */
[----:B------:R-:W-:Y:S01]  /*2010*/  SHF.R.U32.HI R139, RZ, 0x3, R53 ;  /* 0x00000003ff8b7819 */ /* 0x000fe20000011635 */
[----:B------:R-:W-:Y:S02]  /*2020*/  IMAD.SHL.U32 R40, R40, 0x20, RZ ;  /* 0x0000002028287824 */ /* 0x000fe400078e00ff */
[----:B------:R-:W-:Y:S02]  /*2030*/  IMAD R111, R99, 0xe0, RZ ;  /* 0x000000e0636f7824 */ /* 0x000fe400078e02ff */
[----:B------:R-:W-:Y:S01]  /*2040*/  IMAD.WIDE.U32 R124, R42, 0xe0, RZ ;  /* 0x000000e02a7c7825 */ /* 0x000fe200078e00ff */
[----:B------:R-:W-:-:S03]  /*2050*/  LOP3.LUT R40, R40, 0xfffffc00, RZ, 0xc0, !PT ;  /* 0xfffffc0028287812 */ /* 0x000fc600078ec0ff */
[----:B------:R-:W-:Y:S01]  /*2060*/  IMAD.IADD R15, R125, 0x1, R15 ;  /* 0x000000017d0f7824 */ /* 0x000fe200078e020f */
[----:B--2---:R-:W-:Y:S02]  /*2070*/  SHF.R.S32.HI R0, RZ, 0x1f, R27 ;  /* 0x0000001fff007819 */ /* 0x004fe4000001141b */
[----:B------:R-:W-:Y:S02]  /*2080*/  SEL R7, R27, RZ, !P0 ;  /* 0x000000ff1b077207 */ /* 0x000fe40004000000 */
[----:B------:R-:W-:Y:S02]  /*2090*/  SEL R6, R0, RZ, !P0 ;  /* 0x000000ff00067207 */ /* 0x000fe40004000000 */
[----:B------:R-:W-:Y:S01]  /*20a0*/  SHF.L.U64.HI R27, R42, 0x7, R43 ;  /* 0x000000072a1b7819 */ /* 0x000fe2000001022b */
[----:B------:R-:W-:Y:S01]  /*20b0*/  IMAD.WIDE.U32 R44, R7, UR4, R4 ;  /* 0x00000004072c7c25 */ /* 0x000fe2000f8e0004 */
[----:B------:R-:W-:-:S03]  /*20c0*/  IADD3 R100, P0, R228, R101, RZ ;  /* 0x00000065e4647210 */ /* 0x000fc60007f1e0ff */
[----:B------:R-:W-:Y:S01]  /*20d0*/  IMAD R0, R6, UR4, RZ ;  /* 0x0000000406007c24 */ /* 0x000fe2000f8e02ff */
[----:B------:R-:W-:Y:S01]  /*20e0*/  IADD3 R43, R228, 0x40, RZ ;  /* 0x00000040e42b7810 */ /* 0x000fe20007ffe0ff */
        /* <DEDUP_REMOVED lines=9> */
[----:B------:R-:W-:Y:S02]  /*2180*/  IMAD R3, R6, UR4, RZ ;  /* 0x0000000406037c24 */ /* 0x000fe4000f8e02ff */
[----:B------:R-:W-:Y:S02]  /*2190*/  IMAD.IADD R47, R5, 0x1, R47 ;  /* 0x00000001052f7824 */ /* 0x000fe400078e022f */
[----:B------:R-:W-:Y:S01]  /*21a0*/  IMAD R51, R7, UR5, R3 ;  /* 0x0000000507337c24 */ /* 0x000fe2000f8e0203 */
[----:B------:R-:W-:Y:S01]  /*21b0*/  SEL R3, R21, RZ, P2 ;  /* 0x000000ff15037207 */ /* 0x000fe20001000000 */
[----:B------:R-:W-:-:S02]  /*21c0*/  IMAD.MOV.U32 R46, RZ, RZ, R4 ;  /* 0x000000ffff2e7224 */ /* 0x000fc400078e0004 */
[----:B------:R-:W-:Y:S02]  /*21d0*/  IMAD R91, R228, R29, R0 ;  /* 0x0000001de45b7224 */ /* 0x000fe400078e0200 */
[----:B------:R-:W-:Y:S02]  /*21e0*/  IMAD R0, R20, R98, RZ ;  /* 0x0000006214007224 */ /* 0x000fe400078e02ff */
[----:B------:R-:W-:-:S04]  /*21f0*/  IMAD.WIDE.U32 R46, R7, UR4, R46 ;  /* 0x00000004072e7c25 */ /* 0x000fc8000f8e002e */
[----:B------:R-:W-:-:S04]  /*2200*/  IMAD.WIDE.U32 R8, R228, R28, R18 ;  /* 0x0000001ce4087225 */ /* 0x000fc800078e0012 */
[----:B------:R-:W-:Y:S02]  /*2210*/  IMAD.IADD R3, R18, 0x1, R3 ;  /* 0x0000000112037824 */ /* 0x000fe400078e0203 */
[C-C-:B------:R-:W-:Y:S01]  /*2220*/  IMAD.WIDE.U32 R4, R228.reuse, R28, R22.reuse ;  /* 0x0000001ce4047225 */ /* 0x140fe200078e0016 */
[----:B------:R-:W-:Y:S01]  /*2230*/  IADD3 R21, R31, R133, RZ ;  /* 0x000000851f157210 */ /* 0x000fe20007ffe0ff */
[----:B------:R-:W-:Y:S02]  /*2240*/  ULDC UR4, c[0x0][0x2e4] ;  /* 0x0000b90000047ab9 */ /* 0x000fe40000000800 */
[----:B------:R-:W-:Y:S01]  /*2250*/  IMAD.WIDE.U32 R6, R228, R98, R22 ;  /* 0x00000062e4067225 */ /* 0x000fe200078e0016 */
[----:B------:R-:W-:-:S03]  /*2260*/  IADD3 R5, R5, R91, RZ ;  /* 0x0000005b05057210 */ /* 0x000fc60007ffe0ff */
[----:B------:R-:W-:Y:S02]  /*2270*/  IMAD R97, R228, R99, R0 ;  /* 0x00000063e4617224 */ /* 0x000fe400078e0200 */
[----:B------:R-:W-:Y:S01]  /*2280*/  IMAD.SHL.U32 R43, R43, 0x80, RZ ;  /* 0x000000802b2b7824 */ /* 0x000fe200078e00ff */
[----:B------:R-:W-:Y:S01]  /*2290*/  IADD3 R20, P0, R104, R132, RZ ;  /* 0x0000008468147210 */ /* 0x000fe20007f1e0ff */
[----:B------:R-:W-:Y:S01]  /*22a0*/  IMAD.IADD R95, R7, 0x1, R97 ;  /* 0x00000001075f7824 */ /* 0x000fe200078e0261 */
[----:B-----5:R-:W-:Y:S01]  /*22b0*/  SHF.R.S32.HI R7, RZ, 0x1f, R121 ;  /* 0x0000001fff077819 */ /* 0x020fe20000011479 */
[----:B------:R-:W-:Y:S01]  /*22c0*/  IMAD.MOV.U32 R90, RZ, RZ, R8 ;  /* 0x000000ffff5a7224 */ /* 0x000fe200078e0008 */
[----:B------:R-:W-:Y:S01]  /*22d0*/  SHF.R.S32.HI R8, RZ, 0x1f, R3 ;  /* 0x0000001fff087819 */ /* 0x000fe20000011403 */
[----:B------:R-:W-:Y:S01]  /*22e0*/  IMAD.MOV.U32 R94, RZ, RZ, R6 ;  /* 0x000000ffff5e7224 */ /* 0x000fe200078e0006 */
[----:B------:R-:W-:Y:S01]  /*22f0*/  P2R R0, PR, RZ, 0x4 ;  /* 0x00000004ff007803 */ /* 0x000fe20000000000 */
[----:B------:R-:W-:Y:S01]  /*2300*/  IMAD R6, R7, R28, RZ ;  /* 0x0000001c07067224 */ /* 0x000fe200078e02ff */
[----:B------:R-:W-:Y:S01]  /*2310*/  LEA.HI R38, R8, R3, RZ, 0x4 ;  /* 0x0000000308267211 */ /* 0x000fe200078f20ff */
[----:B------:R-:W-:Y:S01]  /*2320*/  IMAD.IADD R91, R91, 0x1, R9 ;  /* 0x000000015b5b7824 */ /* 0x000fe200078e0209 */
[----:B------:R-:W-:Y:S01]  /*2330*/  SHF.L.U32 R3, R229, 0x7, RZ ;  /* 0x00000007e5037819 */ /* 0x000fe200000006ff */
[----:B------:R-:W-:-:S02]  /*2340*/  IMAD R33, R121, R29, R6 ;  /* 0x0000001d79217224 */ /* 0x000fc400078e0206 */
[----:B------:R-:W-:Y:S01]  /*2350*/  IMAD.WIDE.U32 R88, R121, R28, R4 ;  /* 0x0000001c79587225 */ /* 0x000fe200078e0004 */
[----:B------:R-:W-:Y:S02]  /*2360*/  LOP3.LUT R3, R3, 0x380, RZ, 0xc0, !PT ;  /* 0x0000038003037812 */ /* 0x000fe400078ec0ff */
[----:B------:R-:W-:Y:S01]  /*2370*/  LOP3.LUT R43, R43, 0x380, RZ, 0xc0, !PT ;  /* 0x000003802b2b7812 */ /* 0x000fe200078ec0ff */
[----:B------:R-:W-:Y:S01]  /*2380*/  IMAD.IADD R97, R97, 0x1, R11 ;  /* 0x0000000161617824 */ /* 0x000fe200078e020b */
[----:B------:R-:W-:Y:S01]  /*2390*/  SHF.L.U64.HI R11, R28, 0x7, R29 ;  /* 0x000000071c0b7819 */ /* 0x000fe2000001021d */
[----:B------:R-:W-:Y:S01]  /*23a0*/  IMAD R6, R7, R98, RZ ;  /* 0x0000006207067224 */ /* 0x000fe200078e02ff */
[----:B------:R-:W-:Y:S01]  /*23b0*/  SHF.R.U32.HI R26, RZ, 0x3, R3 ;  /* 0x00000003ff1a7819 */ /* 0x000fe20000011603 */
[----:B------:R-:W-:Y:S01]  /*23c0*/  IMAD R29, R29, 0xe0, RZ ;  /* 0x000000e01d1d7824 */ /* 0x000fe200078e02ff */
[----:B------:R-:W-:Y:S01]  /*23d0*/  LOP3.LUT R13, R3, 0x30, R18, 0xf8, !PT ;  /* 0x00000030030d7812 */ /* 0x000fe200078ef812 */
[----:B------:R-:W-:-:S04]  /*23e0*/  IMAD.WIDE.U32 R90, R121, R28, R90 ;  /* 0x0000001c795a7225 */ /* 0x000fc800078e005a */
[CC--:B------:R-:W-:Y:S01]  /*23f0*/  IMAD.WIDE.U32 R94, R121.reuse, R98.reuse, R94 ;  /* 0x00000062795e7225 */ /* 0x0c0fe200078e005e */
[----:B------:R-:W-:Y:S02]  /*2400*/  LOP3.LUT R41, R36, 0x70, R38, 0xf8, !PT ;  /* 0x0000007024297812 */ /* 0x000fe400078ef826 */
[----:B------:R-:W-:Y:S01]  /*2410*/  SHF.L.U64.HI R8, R98, 0x6, R99 ;  /* 0x0000000662087819 */ /* 0x000fe20000010263 */
[----:B------:R-:W-:Y:S02]  /*2420*/  IMAD R35, R121, R99, R6 ;  /* 0x0000006379237224 */ /* 0x000fe400078e0206 */
[----:B------:R-:W-:Y:S02]  /*2430*/  IMAD.SHL.U32 R9, R28, 0x80, RZ ;  /* 0x000000801c097824 */ /* 0x000fe400078e00ff */
[----:B------:R-:W-:Y:S01]  /*2440*/  IMAD.X R14, R21, 0x1, R105, P0 ;  /* 0x00000001150e7824 */ /* 0x000fe200000e0669 */
[----:B------:R-:W-:Y:S01]  /*2450*/  LOP3.LUT R37, R3, 0x70, R38, 0xf8, !PT ;  /* 0x0000007003257812 */ /* 0x000fe200078ef826 */
[----:B------:R-:W-:Y:S01]  /*2460*/  IMAD.WIDE.U32 R96, R121, R98, R96 ;  /* 0x0000006279607225 */ /* 0x000fe200078e0060 */
[----:B------:R-:W-:-:S02]  /*2470*/  LOP3.LUT R39, R39, 0x70, R38, 0xf8, !PT ;  /* 0x0000007027277812 */ /* 0x000fc400078ef826 */
[----:B------:R-:W-:Y:S01]  /*2480*/  SHF.R.U32.HI R43, RZ, 0x3, R43 ;  /* 0x00000003ff2b7819 */ /* 0x000fe2000001162b */
[----:B------:R-:W-:Y:S01]  /*2490*/  IMAD.IADD R112, R93, 0x1, R29 ;  /* 0x000000015d707824 */ /* 0x000fe200078e021d */
[----:B------:R-:W-:Y:S01]  /*24a0*/  LOP3.LUT R29, R13, R26, RZ, 0x3c, !PT ;  /* 0x0000001a0d1d7212 */ /* 0x000fe200078e3cff */
[----:B------:R-:W-:Y:S01]  /*24b0*/  IMAD.IADD R28, R103, 0x1, R31 ;  /* 0x00000001671c7824 */ /* 0x000fe200078e021f */
[----:B------:R-:W-:Y:S01]  /*24c0*/  IADD3 R13, P0, R20, R104, RZ ;  /* 0x00000068140d7210 */ /* 0x000fe20007f1e0ff */
[----:B------:R-:W-:Y:S01]  /*24d0*/  IMAD.IADD R31, R89, 0x1, R33 ;  /* 0x00000001591f7824 */ /* 0x000fe200078e0221 */
[----:B------:R-:W-:Y:S01]  /*24e0*/  SHF.L.U64.HI R7, R98, 0x7, R99 ;  /* 0x0000000762077819 */ /* 0x000fe20000010263 */
[----:B------:R-:W-:Y:S01]  /*24f0*/  IMAD.IADD R32, R33, 0x1, R91 ;  /* 0x0000000121207824 */ /* 0x000fe200078e025b */
[----:B------:R-:W-:Y:S01]  /*2500*/  LOP3.LUT R36, R38, 0xfffffff0, RZ, 0xc0, !PT ;  /* 0xfffffff026247812 */ /* 0x000fe200078ec0ff */
[----:B------:R-:W-:Y:S02]  /*2510*/  IMAD.IADD R33, R95, 0x1, R35 ;  /* 0x000000015f217824 */ /* 0x000fe400078e0223 */
[----:B------:R-:W-:Y:S01]  /*2520*/  IMAD.IADD R34, R35, 0x1, R97 ;  /* 0x0000000123227824 */ /* 0x000fe200078e0261 */
[--C-:B------:R-:W-:Y:S01]  /*2530*/  SHF.R.S32.HI R35, RZ, 0x4, R38.reuse ;  /* 0x00000004ff237819 */ /* 0x100fe20000011426 */
[----:B------:R-:W-:Y:S01]  /*2540*/  IMAD.SHL.U32 R6, R98, 0x40, RZ ;  /* 0x0000004062067824 */ /* 0x000fe200078e00ff */
[----:B------:R-:W-:Y:S01]  /*2550*/  LOP3.LUT R38, R53, 0x70, R38, 0xf8, !PT ;  /* 0x0000007035267812 */ /* 0x000fe200078ef826 */
[----:B------:R-:W-:Y:S01]  /*2560*/  IMAD.X R30, R14, 0x1, R105, P0 ;  /* 0x000000010e1e7824 */ /* 0x000fe200000e0669 */
[----:B------:R-:W-:Y:S01]  /*2570*/  LOP3.LUT R119, R37, R26, RZ, 0x3c, !PT ;  /* 0x0000001a25777212 */ /* 0x000fe200078e3cff */
[----:B------:R-:W-:Y:S01]  /*2580*/  IMAD.SHL.U32 R5, R98, 0x80, RZ ;  /* 0x0000008062057824 */ /* 0x000fe200078e00ff */
[----:B------:R-:W-:Y:S01]  /*2590*/  LOP3.LUT R115, R39, R43, RZ, 0x3c, !PT ;  /* 0x0000002b27737212 */ /* 0x000fe200078e3cff */
[----:B------:R-:W-:Y:S01]  /*25a0*/  VIADD R4, R18, 0x40 ;  /* 0x0000004012047836 */ /* 0x000fe20000000000 */
[----:B------:R-:W-:Y:S01]  /*25b0*/  LOP3.LUT R113, R38, R139, RZ, 0x3c, !PT ;  /* 0x0000008b26717212 */ /* 0x000fe200078e3cff */
[----:B------:R-:W-:Y:S01]  /*25c0*/  IMAD.IADD R38, R45, 0x1, R49 ;  /* 0x000000012d267824 */ /* 0x000fe200078e0231 */
[----:B------:R-:W-:Y:S01]  /*25d0*/  IADD3 R39, P0, R44, R102, RZ ;  /* 0x000000662c277210 */ /* 0x000fe20007f1e0ff */
[C---:B------:R-:W-:Y:S01]  /*25e0*/  IMAD.IADD R119, R40.reuse, 0x1, R119 ;  /* 0x0000000128777824 */ /* 0x040fe200078e0277 */
[----:B------:R-:W-:Y:S01]  /*25f0*/  IADD3 R29, R40, R29, RZ ;  /* 0x0000001d281d7210 */ /* 0x000fe20007ffe0ff */
[----:B------:R-:W-:Y:S01]  /*2600*/  IMAD.WIDE.U32 R98, R98, 0xe0, RZ ;  /* 0x000000e062627825 */ /* 0x000fe200078e00ff */
[----:B------:R-:W-:-:S02]  /*2610*/  LOP3.LUT R114, R41, R140, RZ, 0x3c, !PT ;  /* 0x0000008c29727212 */ /* 0x000fc400078e3cff */
[----:B------:R-:W-:Y:S01]  /*2620*/  IADD3 R43, P2, R39, 0x40, RZ ;  /* 0x00000040272b7810 */ /* 0x000fe20007f5e0ff */
[----:B------:R-:W-:Y:S01]  /*2630*/  IMAD.X R41, R28, 0x1, R38, P0 ;  /* 0x000000011c297824 */ /* 0x000fe200000e0626 */
[----:B------:R-:W-:Y:S01]  /*2640*/  IADD3 R40, P3, R44, 0x40, RZ ;  /* 0x000000402c287810 */ /* 0x000fe20007f7e0ff */
[----:B------:R-:W-:Y:S01]  /*2650*/  IMAD.IADD R111, R99, 0x1, R111 ;  /* 0x00000001636f7824 */ /* 0x000fe200078e026f */
[----:B------:R-:W-:Y:S01]  /*2660*/  SHF.R.S32.HI R37, RZ, 0x1f, R36 ;  /* 0x0000001fff257819 */ /* 0x000fe20000011424 */
[----:B------:R-:W-:Y:S01]  /*2670*/  IMAD.IADD R115, R52, 0x1, R115 ;  /* 0x0000000134737824 */ /* 0x000fe200078e0273 */
[----:B------:R-:W-:Y:S01]  /*2680*/  @!P6 BAR.SYNC.DEFER_BLOCKING 0x9, 0x100 ;  /* 0x024400000000eb1d */ /* 0x000fe20000010000 */
[----:B------:R-:W-:Y:S01]  /*2690*/  ISETP.GE.AND P0, PT, R18, UR4, PT ;  /* 0x0000000412007c0c */ /* 0x000fe2000bf06270 */
[----:B----4-:R-:W-:Y:S01]  /*26a0*/  IMAD.IADD R114, R50, 0x1, R114 ;  /* 0x0000000132727824 */ /* 0x010fe200078e0272 */
[----:B------:R-:W-:Y:S01]  /*26b0*/  ISETP.GE.AND P1, PT, R4, UR4, PT ;  /* 0x0000000404007c0c */ /* 0x000fe2000bf26270 */
[----:B------:R-:W-:Y:S01]  /*26c0*/  IMAD.IADD R113, R48, 0x1, R113 ;  /* 0x0000000130717824 */ /* 0x000fe200078e0271 */
[----:B------:R-:W-:Y:S01]  /*26d0*/  IADD3.X R106, RZ, R38, RZ, P3, !PT ;  /* 0x00000026ff6a7210 */ /* 0x000fe20001ffe4ff */
[----:B------:R-:W-:-:S02]  /*26e0*/  IMAD.X R107, RZ, RZ, R41, P2 ;  /* 0x000000ffff6b7224 */ /* 0x000fc400010e0629 */
[----:B------:R-:W-:-:S08]  /*26f0*/  IMAD.IADD R108, R47, 0x1, R51 ;  /* 0x000000012f6c7824 */ /* 0x000fd000078e0233 */
.L_x_2113:
        /* <DEDUP_REMOVED lines=52> */
.L_x_2034:
[----:B------:R-:W-:Y:S05]  /*2a40*/  BSYNC B1 ;  /* 0x0000000000017941 */ /* 0x000fea0003800000 */
.L_x_2033:
        /* <DEDUP_REMOVED lines=37> */
.L_x_2036:
[----:B------:R-:W-:Y:S05]  /*2ca0*/  BSYNC B1 ;  /* 0x0000000000017941 */ /* 0x000fea0003800000 */
.L_x_2035:
        /* <DEDUP_REMOVED lines=25> */
.L_x_2038:
[----:B------:R-:W-:Y:S05]  /*2e40*/  BSYNC B1 ;  /* 0x0000000000017941 */ /* 0x000fea0003800000 */
.L_x_2037:
[----:B0-----:R-:W-:Y:S01]  /*2e50*/  VIADD R84, R228, 0xc0 ;  /* 0x000000c0e4547836 */ /* 0x001fe20000000000 */
[----:B------:R-:W-:Y:S04]  /*2e60*/  BSSY B1, `(.L_x_2039) ;  /* 0x000001d000017945 */ /* 0x000fe80003800000 */
        /* <DEDUP_REMOVED lines=8> */
[----:B0-----:R-:W-:-:S04]  /*2ef0*/  IMAD.WIDE.U32 R48, R52, 0xc0, R48 ;  /* 0x000000c034307825 */ /* 0x001fc800078e0030 */
[----:B------:R-:W-:Y:S01]  /*2f00*/  IMAD R53, R53, 0xc0, RZ ;  /* 0x000000c035357824 */ /* 0x000fe200078e02ff */
[----:B------:R-:W-:-:S03]  /*2f10*/  IADD3 R48, P5, P6, R88, UR4, R48 ;  /* 0x0000000458307c10 */ /* 0x000fc6000febe030 */
[----:B------:R-:W-:-:S05]  /*2f20*/  IMAD.IADD R52, R49, 0x1, R53 ;  /* 0x0000000131347824 */ /* 0x000fca00078e0235 */
[----:B------:R-:W-:Y:S01]  /*2f30*/  IADD3.X R49, R31, UR5, R52, P5, P6 ;  /* 0x000000051f317c10 */ /* 0x000fe2000afec434 */
[----:B------:R-:W-:Y:S01]  /*2f40*/  ULDC.64 UR4, c[0x0][0x3e0] ;  /* 0x0000f80000047ab9 */ /* 0x000fe20000000a00 */
[----:B------:R-:W0:Y:S02]  /*2f50*/  LDC.64 R52, c[0x0][0x3e8] ;  /* 0x0000fa00ff347b82 */ /* 0x000e240000000a00 */
        /* <DEDUP_REMOVED lines=13> */
.L_x_2040:
[----:B------:R-:W-:Y:S05]  /*3030*/  BSYNC B1 ;  /* 0x0000000000017941 */ /* 0x000fea0003800000 */
.L_x_2039:
[----:B0-----:R-:W2:Y:S01]  /*3040*/  LDL R48, [R1+0x50] ;  /* 0x0000500001307983 */ /* 0x001ea20000100800 */
[----:B------:R-:W-:Y:S01]  /*3050*/  IMAD.MOV.U32 R150, RZ, RZ, R78 ;  /* 0x000000ffff967224 */ /* 0x000fe200078e004e */
[----:B-----5:R-:W-:Y:S01]  /*3060*/  MOV R142, R64 ;  /* 0x00000040008e7202 */ /* 0x020fe20000000f00 */
[----:B------:R-:W-:Y:S02]  /*3070*/  IMAD.MOV.U32 R163, RZ, RZ, R82 ;  /* 0x000000ffffa37224 */ /* 0x000fe400078e0052 */
[----:B------:R-:W-:Y:S02]  /*3080*/  IMAD.MOV.U32 R144, RZ, RZ, R68 ;  /* 0x000000ffff907224 */ /* 0x000fe400078e0044 */
[----:B------:R-:W-:Y:S02]  /*3090*/  IMAD.MOV.U32 R146, RZ, RZ, R72 ;  /* 0x000000ffff927224 */ /* 0x000fe400078e0048 */
[----:B------:R-:W-:Y:S02]  /*30a0*/  IMAD.MOV.U32 R145, RZ, RZ, R70 ;  /* 0x000000ffff917224 */ /* 0x000fe400078e0046 */
[----:B------:R-:W-:-:S02]  /*30b0*/  IMAD.MOV.U32 R147, RZ, RZ, R74 ;  /* 0x000000ffff937224 */ /* 0x000fc400078e004a */
[----:B------:R-:W-:Y:S02]  /*30c0*/  IMAD.MOV.U32 R135, RZ, RZ, R60 ;  /* 0x000000ffff877224 */ /* 0x000fe400078e003c */
[----:B------:R-:W-:Y:S02]  /*30d0*/  IMAD.MOV.U32 R141, RZ, RZ, R62 ;  /* 0x000000ffff8d7224 */ /* 0x000fe400078e003e */
[----:B------:R-:W-:Y:S02]  /*30e0*/  IMAD.MOV.U32 R143, RZ, RZ, R66 ;  /* 0x000000ffff8f7224 */ /* 0x000fe400078e0042 */
[----:B------:R-:W-:Y:S02]  /*30f0*/  IMAD.MOV.U32 R84, RZ, RZ, R52 ;  /* 0x000000ffff547224 */ /* 0x000fe400078e0034 */
[----:B------:R-:W-:Y:S02]  /*3100*/  IMAD.MOV.U32 R86, RZ, RZ, R56 ;  /* 0x000000ffff567224 */ /* 0x000fe400078e0038 */
[----:B------:R-:W-:-:S02]  /*3110*/  IMAD.MOV.U32 R85, RZ, RZ, R54 ;  /* 0x000000ffff557224 */ /* 0x000fc400078e0036 */
[----:B------:R-:W-:Y:S01]  /*3120*/  IMAD.MOV.U32 R87, RZ, RZ, R58 ;  /* 0x000000ffff577224 */ /* 0x000fe200078e003a */
[----:B--2---:R-:W-:-:S13]  /*3130*/  R2UR UR4, R48 ;  /* 0x00000000300472ca */ /* 0x004fda00000e0000 */
[----:B------:R-:W-:-:S06]  /*3140*/  UISETP.NE.AND UP0, UPT, UR4, 0x3, UPT ;  /* 0x000000030400788c */ /* 0x000fcc000bf05270 */
[----:B------:R-:W-:-:S13]  /*3150*/  PLOP3.LUT P5, PT, PT, PT, UP0, 0x80, 0x0 ;  /* 0x000000000000781c */ /* 0x000fda0003faf008 */
[----:B------:R-:W-:Y:S05]  /*3160*/  @!P5 BRA `(.L_x_2041) ;  /* 0x000000000004d947 */ /* 0x000fea0003800000 */
[----:B------:R-:W-:Y:S01]  /*3170*/  BPT.TRAP 0x1 ;  /* 0x000000040000795c */ /* 0x000fe20000300000 */
.L_x_2041:
[----:B------:R-:W-:Y:S01]  /*3180*/  IMAD R109, R17, 0x8, R16 ;  /* 0x00000008116d7824 */ /* 0x000fe200078e0210 */
[----:B------:R-:W-:Y:S01]  /*3190*/  SHF.L.U32 R130, R237, 0x1f, RZ ;  /* 0x0000001fed827819 */ /* 0x000fe200000006ff */
[----:B------:R-:W-:Y:S03]  /*31a0*/  BSSY B1, `(.L_x_2042) ;  /* 0x0000003000017945 */ /* 0x000fe60003800000 */
[----:B------:R-:W0:Y:S02]  /*31b0*/  SYNCS.PHASECHK.TRANS64.TRYWAIT P6, [R109+URZ+0x2e890], R130 ;  /* 0x02e890826d0075a7 */ /* 0x000e2400080c017f */
[----:B0-----:R-:W-:Y:S05]  /*31c0*/  @!P6 BRA `(.L_x_2043) ;  /* 0x000002880010e947 */ /* 0x001fea0003800000 */
.L_x_2336:
[----:B------:R-:W-:Y:S05]  /*31d0*/  BSYNC B1 ;  /* 0x0000000000017941 */ /* 0x000fea0003800000 */
.L_x_2042:
        /* <DEDUP_REMOVED lines=12> */
[----:B------:R-:W-:Y:S02]  /*32a0*/  SHF.R.U32.HI R82, RZ, 0x8, R83 ;  /* 0x00000008ff527819 */ /* 0x000fe40000011653 */
[----:B------:R-:W-:Y:S01]  /*32b0*/  SHF.R.U32.HI R157, RZ, 0x10, R81 ;  /* 0x00000010ff9d7819 */ /* 0x000fe20000011651 */
[----:B------:R-:W-:Y:S01]  /*32c0*/  IMAD.SHL.U32 R80, R80, 0x100, RZ ;  /* 0x0000010050507824 */ /* 0x000fe200078e00ff */
[----:B------:R-:W-:Y:S02]  /*32d0*/  SHF.R.U32.HI R155, RZ, 0x10, R83 ;  /* 0x00000010ff9b7819 */ /* 0x000fe40000011653 */
[----:B------:R-:W-:Y:S01]  /*32e0*/  LOP3.LUT R154, R83, 0xff0000ff, RZ, 0xc0, !PT ;  /* 0xff0000ff539a7812 */ /* 0x000fe200078ec0ff */
[----:B------:R-:W-:Y:S01]  /*32f0*/  IMAD.SHL.U32 R83, R82, 0x100, RZ ;  /* 0x0000010052537824 */ /* 0x000fe200078e00ff */
[----:B------:R-:W-:Y:S01]  /*3300*/  LOP3.LUT R81, R81, 0xff0000ff, RZ, 0xc0, !PT ;  /* 0xff0000ff51517812 */ /* 0x000fe200078ec0ff */
[----:B--2---:R-:W-:Y:S01]  /*3310*/  IMAD.MOV.U32 R82, RZ, RZ, R48 ;  /* 0x000000ffff527224 */ /* 0x004fe200078e0030 */
[----:B------:R-:W-:-:S02]  /*3320*/  F2FP.F16.E4M3.UNPACK_B R48, R49 ;  /* 0x00000031ff30723e */ /* 0x000fc400020006ff */
[----:B------:R-:W-:Y:S01]  /*3330*/  LOP3.LUT R81, R81, 0xff00, R80, 0xf8, !PT ;  /* 0x0000ff0051517812 */ /* 0x000fe200078ef850 */
[----:B------:R-:W-:Y:S01]  /*3340*/  IMAD.U32 R80, R157, 0x10000, RZ ;  /* 0x000100009d507824 */ /* 0x000fe200078e00ff */
[----:B------:R-:W-:Y:S01]  /*3350*/  LOP3.LUT R156, R154, 0xff00, R83, 0xf8, !PT ;  /* 0x0000ff009a9c7812 */ /* 0x000fe200078ef853 */
[----:B------:R-:W-:Y:S01]  /*3360*/  IMAD.U32 R83, R155, 0x10000, RZ ;  /* 0x000100009b537824 */ /* 0x000fe200078e00ff */
[----:B------:R-:W-:Y:S02]  /*3370*/  F2FP.F16.E4M3.UNPACK_B R154, R163.H1 ;  /* 0x000000a3ff9a723e */ /* 0x000fe400030006ff */
[----:B------:R-:W-:Y:S02]  /*3380*/  LOP3.LUT R80, R81, 0xff0000, R80, 0xf8, !PT ;  /* 0x00ff000051507812 */ /* 0x000fe400078ef850 */
[----:B------:R-:W-:Y:S01]  /*3390*/  LOP3.LUT R81, R156, 0xff0000, R83, 0xf8, !PT ;  /* 0x00ff00009c517812 */ /* 0x000fe200078ef853 */
[----:B------:R-:W-:Y:S01]  /*33a0*/  HADD2.F32 R158, -RZ, R154.H0_H0 ;  /* 0x2000009aff9e7230 */ /* 0x000fe20000004100 */
[----:B------:R-:W-:Y:S01]  /*33b0*/  F2FP.F16.E4M3.UNPACK_B R156, R148.H1 ;  /* 0x00000094ff9c723e */ /* 0x000fe200030006ff */
[--C-:B------:R-:W-:Y:S01]  /*33c0*/  HADD2.F32 R83, -RZ, R48.reuse.H1_H1 ;  /* 0x30000030ff537230 */ /* 0x100fe20000004100 */
[----:B------:R-:W-:Y:S01]  /*33d0*/  F2FP.F16.E4M3.UNPACK_B R49, R49.H1 ;  /* 0x00000031ff31723e */ /* 0x000fe200030006ff */
[----:B------:R-:W-:-:S02]  /*33e0*/  HADD2.F32 R48, -RZ, R48.H0_H0 ;  /* 0x20000030ff307230 */ /* 0x000fc40000004100 */
[----:B------:R-:W-:Y:S02]  /*33f0*/  HADD2.F32 R159, -RZ, R154.H1_H1 ;  /* 0x3000009aff9f7230 */ /* 0x000fe40000004100 */
[-C--:B------:R-:W-:Y:S01]  /*3400*/  FMUL.FTZ R161, R83, R158.reuse ;  /* 0x0000009e53a17220 */ /* 0x080fe20000410000 */
[--C-:B------:R-:W-:Y:S02]  /*3410*/  HADD2.F32 R157, -RZ, R156.reuse.H0_H0 ;  /* 0x2000009cff9d7230 */ /* 0x100fe40000004100 */
[C---:B------:R-:W-:Y:S01]  /*3420*/  FMUL.FTZ R160, R48.reuse, R158 ;  /* 0x0000009e30a07220 */ /* 0x040fe20000410000 */
[--C-:B------:R-:W-:Y:S01]  /*3430*/  HADD2.F32 R155, -RZ, R49.reuse.H1_H1 ;  /* 0x30000031ff9b7230 */ /* 0x100fe20000004100 */
[----:B------:R-:W-:Y:S01]  /*3440*/  F2FP.F16.E4M3.UNPACK_B R158, R163 ;  /* 0x000000a3ff9e723e */ /* 0x000fe200020006ff */
[----:B------:R-:W-:Y:S02]  /*3450*/  HADD2.F32 R154, -RZ, R49.H0_H0 ;  /* 0x20000031ff9a7230 */ /* 0x000fe40000004100 */
[----:B------:R-:W-:Y:S01]  /*3460*/  FFMA.FTZ R48, R48, R157, -R161 ;  /* 0x0000009d30307223 */ /* 0x000fe200000108a1 */
[----:B------:R-:W-:-:S02]  /*3470*/  HADD2.F32 R156, -RZ, R156.H1_H1 ;  /* 0x3000009cff9c7230 */ /* 0x000fc40000004100 */
        /* <DEDUP_REMOVED lines=8> */
[----:B------:R-:W-:Y:S02]  /*3500*/  HADD2.F32 R157, -RZ, R158.H1_H1 ;  /* 0x3000009eff9d7230 */ /* 0x000fe40000004100 */
[----:B------:R-:W-:-:S02]  /*3510*/  HADD2.F32 R154, -RZ, R83.H0_H0 ;  /* 0x20000053ff9a7230 */ /* 0x000fc40000004100 */
[----:B------:R-:W-:Y:S02]  /*3520*/  HADD2.F32 R155, -RZ, R83.H1_H1 ;  /* 0x30000053ff9b7230 */ /* 0x000fe40000004100 */
[----:B------:R-:W-:Y:S02]  /*3530*/  HADD2.F32 R158, -RZ, R158.H0_H0 ;  /* 0x2000009eff9e7230 */ /* 0x000fe40000004100 */
[-C--:B------:R-:W-:Y:S01]  /*3540*/  FMUL.FTZ R162, R154, R157.reuse ;  /* 0x0000009d9aa27220 */ /* 0x080fe20000410000 */
[--C-:B------:R-:W-:Y:S02]  /*3550*/  HADD2.F32 R148, -RZ, R82.reuse.H1_H1 ;  /* 0x30000052ff947230 */ /* 0x100fe40000004100 */
[----:B------:R-:W-:Y:S01]  /*3560*/  FMUL.FTZ R159, R155, R157 ;  /* 0x0000009d9b9f7220 */ /* 0x000fe20000410000 */
[----:B------:R-:W-:Y:S02]  /*3570*/  HADD2.F32 R83, -RZ, R82.H0_H0 ;  /* 0x20000052ff537230 */ /* 0x000fe40000004100 */
[----:B------:R-:W-:-:S02]  /*3580*/  HADD2.F32 R82, -RZ, R156.H1_H1 ;  /* 0x3000009cff527230 */ /* 0x000fc40000004100 */
[-C--:B------:R-:W-:Y:S01]  /*3590*/  FMUL.FTZ R160, R148, R158.reuse ;  /* 0x0000009e94a07220 */ /* 0x080fe20000410000 */
[----:B------:R-:W-:Y:S02]  /*35a0*/  HADD2.F32 R156, -RZ, R156.H0_H0 ;  /* 0x2000009cff9c7230 */ /* 0x000fe40000004100 */
[----:B------:R-:W-:Y:S01]  /*35b0*/  FMUL.FTZ R157, R83, R158 ;  /* 0x0000009e539d7220 */ /* 0x000fe20000410000 */
[----:B------:R-:W-:Y:S01]  /*35c0*/  F2FP.F16.E4M3.UNPACK_B R158, R80.H1 ;  /* 0x00000050ff9e723e */ /* 0x000fe200030006ff */
[-C--:B------:R-:W-:Y:S01]  /*35d0*/  FFMA.FTZ R159, R154, R82.reuse, -R159 ;  /* 0x000000529a9f7223 */ /* 0x080fe2000001089f */
[----:B------:R-:W-:Y:S01]  /*35e0*/  FFMA.FTZ R162, R155, R82, R162 ;  /* 0x000000529ba27223 */ /* 0x000fe200000100a2 */
[-C--:B------:R-:W-:Y:S01]  /*35f0*/  FFMA.FTZ R82, R83, R156.reuse, -R160 ;  /* 0x0000009c53527223 */ /* 0x080fe200000108a0 */
[----:B------:R-:W-:Y:S01]  /*3600*/  FFMA.FTZ R83, R148, R156, R157 ;  /* 0x0000009c94537223 */ /* 0x000fe2000001009d */
[----:B------:R-:W-:Y:S02]  /*3610*/  F2FP.F16.E4M3.UNPACK_B R155, R51.H1 ;  /* 0x00000033ff9b723e */ /* 0x000fe400030006ff */
[----:B------:R-:W-:-:S02]  /*3620*/  F2FP.SATFINITE.E4M3.F32.PACK_AB_MERGE_C R148, R164, R161, RZ ;  /* 0x000000a1a494723e */ /* 0x000fc400048070ff */
[-C--:B------:R-:W-:Y:S01]  /*3630*/  F2FP.F16.E4M3.UNPACK_B R161, R81.reuse.H1 ;  /* 0x00000051ffa1723e */ /* 0x080fe200030006ff */
[--C-:B------:R-:W-:Y:S01]  /*3640*/  HADD2.F32 R156, -RZ, R155.reuse.H0_H0 ;  /* 0x2000009bff9c7230 */ /* 0x100fe20000004100 */
[----:B------:R-:W-:Y:S01]  /*3650*/  F2FP.F16.E4M3.UNPACK_B R154, R50.H1 ;  /* 0x00000032ff9a723e */ /* 0x000fe200030006ff */
[----:B------:R-:W-:Y:S01]  /*3660*/  HADD2.F32 R155, -RZ, R155.H1_H1 ;  /* 0x3000009bff9b7230 */ /* 0x000fe20000004100 */
[----:B------:R-:W-:Y:S01]  /*3670*/  F2FP.F16.E4M3.UNPACK_B R160, R81 ;  /* 0x00000051ffa0723e */ /* 0x000fe200020006ff */
[----:B------:R-:W-:Y:S01]  /*3680*/  HADD2.F32 R163, -RZ, R161.H1_H1 ;  /* 0x300000a1ffa37230 */ /* 0x000fe20000004100 */
[----:B------:R-:W-:Y:S01]  /*3690*/  F2FP.SATFINITE.E4M3.F32.PACK_AB_MERGE_C R166, R162, R159, RZ ;  /* 0x0000009fa2a6723e */ /* 0x000fe200048070ff */
[----:B------:R-:W-:Y:S01]  /*36a0*/  HADD2.F32 R81, -RZ, R154.H1_H1 ;  /* 0x3000009aff517230 */ /* 0x000fe20000004100 */
[----:B------:R-:W-:Y:S01]  /*36b0*/  F2FP.F16.E4M3.UNPACK_B R157, R80 ;  /* 0x00000050ff9d723e */ /* 0x000fe200020006ff */
[----:B------:R-:W-:Y:S02]  /*36c0*/  HADD2.F32 R162, -RZ, R160.H1_H1 ;  /* 0x300000a0ffa27230 */ /* 0x000fe40000004100 */
[----:B------:R-:W-:Y:S01]  /*36d0*/  FMUL.FTZ R165, R155, R163 ;  /* 0x000000a39ba57220 */ /* 0x000fe20000410000 */
[----:B------:R-:W-:-:S02]  /*36e0*/  HADD2.F32 R154, -RZ, R154.H0_H0 ;  /* 0x2000009aff9a7230 */ /* 0x000fc40000004100 */
[----:B------:R-:W-:Y:S01]  /*36f0*/  FMUL.FTZ R164, R156, R163 ;  /* 0x000000a39ca47220 */ /* 0x000fe20000410000 */
[----:B------:R-:W-:Y:S02]  /*3700*/  HADD2.F32 R80, -RZ, R157.H1_H1 ;  /* 0x3000009dff507230 */ /* 0x000fe40000004100 */
[CC--:B------:R-:W-:Y:S01]  /*3710*/  FMUL.FTZ R163, R81.reuse, R162.reuse ;  /* 0x000000a251a37220 */ /* 0x0c0fe20000410000 */
[----:B------:R-:W-:Y:S01]  /*3720*/  F2FP.F16.E4M3.UNPACK_B R51, R51 ;  /* 0x00000033ff33723e */ /* 0x000fe200020006ff */
[C---:B------:R-:W-:Y:S01]  /*3730*/  FMUL.FTZ R162, R154.reuse, R162 ;  /* 0x000000a29aa27220 */ /* 0x040fe20000410000 */
[----:B------:R-:W-:Y:S01]  /*3740*/  F2FP.F16.E4M3.UNPACK_B R50, R50 ;  /* 0x00000032ff32723e */ /* 0x000fe200020006ff */
[-C--:B------:R-:W-:Y:S01]  /*3750*/  FFMA.FTZ R163, R154, R80.reuse, -R163 ;  /* 0x000000509aa37223 */ /* 0x080fe200000108a3 */
[----:B------:R-:W-:Y:S02]  /*3760*/  HADD2.F32 R159, -RZ, R158.H1_H1 ;  /* 0x3000009eff9f7230 */ /* 0x000fe40000004100 */
[----:B------:R-:W-:Y:S01]  /*3770*/  FFMA.FTZ R162, R81, R80, R162 ;  /* 0x0000005051a27223 */ /* 0x000fe200000100a2 */
[--C-:B------:R-:W-:Y:S01]  /*3780*/  HADD2.F32 R80, -RZ, R51.reuse.H0_H0 ;  /* 0x20000033ff507230 */ /* 0x100fe20000004100 */
[----:B------:R-:W-:Y:S01]  /*3790*/  F2FP.SATFINITE.E4M3.F32.PACK_AB_MERGE_C R49, R49, R48, R148 ;  /* 0x000000303131723e */ /* 0x000fe20004807094 */
[----:B------:R-:W-:-:S02]  /*37a0*/  HADD2.F32 R81, -RZ, R51.H1_H1 ;  /* 0x30000033ff517230 */ /* 0x000fc40000004100 */
[-C--:B------:R-:W-:Y:S01]  /*37b0*/  FFMA.FTZ R165, R156, R159.reuse, -R165 ;  /* 0x0000009f9ca57223 */ /* 0x080fe200000108a5 */
[--C-:B------:R-:W-:Y:S02]  /*37c0*/  HADD2.F32 R51, -RZ, R50.reuse.H0_H0 ;  /* 0x20000032ff337230 */ /* 0x100fe40000004100 */
[----:B------:R-:W-:Y:S01]  /*37d0*/  FFMA.FTZ R164, R155, R159, R164 ;  /* 0x0000009f9ba47223 */ /* 0x000fe200000100a4 */
[----:B------:R-:W-:Y:S01]  /*37e0*/  HADD2.F32 R161, -RZ, R161.H0_H0 ;  /* 0x200000a1ffa17230 */ /* 0x000fe20000004100 */
[----:B------:R-:W-:Y:S01]  /*37f0*/  F2FP.SATFINITE.E4M3.F32.PACK_AB_MERGE_C R162, R162, R163, RZ ;  /* 0x000000a3a2a2723e */ /* 0x000fe200048070ff */
[----:B------:R-:W-:Y:S01]  /*3800*/  HADD2.F32 R50, -RZ, R50.H1_H1 ;  /* 0x30000032ff327230 */ /* 0x000fe20000004100 */
[----:B------:R-:W-:Y:S01]  /*3810*/  F2FP.SATFINITE.E4M3.F32.PACK_AB_MERGE_C R48, R83, R82, R166 ;  /* 0x000000525330723e */ /* 0x000fe200048070a6 */
[----:B------:R-:W-:Y:S02]  /*3820*/  HADD2.F32 R160, -RZ, R160.H0_H0 ;  /* 0x200000a0ffa07230 */ /* 0x000fe40000004100 */
        /* <DEDUP_REMOVED lines=10> */
[----:B------:R-:W-:-:S04]  /*38d0*/  F2FP.SATFINITE.E4M3.F32.PACK_AB_MERGE_C R164, R164, R165, RZ ;  /* 0x000000a5a4a4723e */ /* 0x000fc800048070ff */
[----:B------:R-:W-:Y:S02]  /*38e0*/  F2FP.SATFINITE.E4M3.F32.PACK_AB_MERGE_C R50, R155, R154, R162 ;  /* 0x0000009a9b32723e */ /* 0x000fe400048070a2 */
[----:B------:R-:W-:-:S07]  /*38f0*/  F2FP.SATFINITE.E4M3.F32.PACK_AB_MERGE_C R51, R156, R159, R164 ;  /* 0x0000009f9c33723e */ /* 0x000fce00048070a4 */
.L_x_2049:
[----:B------:R-:W-:Y:S05]  /*3900*/  BSYNC B3 ;  /* 0x0000000000037941 */ /* 0x000fea0003800000 */
.L_x_2048:
[----:B------:R-:W-:Y:S02]  /*3910*/  ULDC.64 UR4, c[0x0][0x2d8] ;  /* 0x0000b60000047ab9 */ /* 0x000fe40000000a00 */
[----:B------:R-:W-:-:S04]  /*3920*/  IADD3 R80, P2, P6, R151, UR4, R44 ;  /* 0x0000000497507c10 */ /* 0x000fc8000fe5e02c */
[----:B------:R-:W-:-:S05]  /*3930*/  IADD3.X R81, R149, UR5, R38, P2, P6 ;  /* 0x0000000595517c10 */ /* 0x000fca00097ec426 */
[----:B--2---:R1:W-:Y:S04]  /*3940*/  STG.E.128 desc[UR60][R80.64], R48 ;  /* 0x0000003050007986 */ /* 0x0043e8000c101d3c */
.L_x_2047:
[----:B------:R-:W-:Y:S05]  /*3950*/  BSYNC B2 ;  /* 0x0000000000027941 */ /* 0x000fea0003800000 */
.L_x_2046:
        /* <DEDUP_REMOVED lines=10> */
[----:B------:R-:W-:Y:S02]  /*3a00*/  SHF.R.U32.HI R83, RZ, 0x8, R77 ;  /* 0x00000008ff537819 */ /* 0x000fe4000001164d */
[----:B------:R-:W-:Y:S01]  /*3a10*/  LOP3.LUT R78, R79, 0xff0000ff, RZ, 0xc0, !PT ;  /* 0xff0000ff4f4e7812 */ /* 0x000fe200078ec0ff */
[----:B------:R-:W-:Y:S01]  /*3a20*/  IMAD.SHL.U32 R81, R81, 0x100, RZ ;  /* 0x0000010051517824 */ /* 0x000fe200078e00ff */
[----:B------:R-:W-:Y:S01]  /*3a30*/  SHF.R.U32.HI R80, RZ, 0x10, R79 ;  /* 0x00000010ff507819 */ /* 0x000fe2000001164f */
[----:B------:R-:W-:Y:S01]  /*3a40*/  IMAD.SHL.U32 R79, R83, 0x100, RZ ;  /* 0x00000100534f7824 */ /* 0x000fe200078e00ff */
[----:B------:R-:W-:Y:S02]  /*3a50*/  LOP3.LUT R76, R77, 0xff0000ff, RZ, 0xc0, !PT ;  /* 0xff0000ff4d4c7812 */ /* 0x000fe400078ec0ff */
[----:B------:R-:W-:Y:S01]  /*3a60*/  SHF.R.U32.HI R82, RZ, 0x10, R77 ;  /* 0x00000010ff527819 */ /* 0x000fe2000001164d */
[----:B-1----:R-:W-:Y:S01]  /*3a70*/  IMAD.MOV.U32 R77, RZ, RZ, R48 ;  /* 0x000000ffff4d7224 */ /* 0x002fe200078e0030 */
[----:B------:R-:W-:Y:S01]  /*3a80*/  LOP3.LUT R78, R78, 0xff00, R81, 0xf8, !PT ;  /* 0x0000ff004e4e7812 */ /* 0x000fe200078ef851 */
[----:B------:R-:W-:Y:S01]  /*3a90*/  IMAD.U32 R81, R80, 0x10000, RZ ;  /* 0x0001000050517824 */ /* 0x000fe200078e00ff */
[----:B------:R-:W-:-:S02]  /*3aa0*/  F2FP.F16.E4M3.UNPACK_B R48, R49 ;  /* 0x00000031ff30723e */ /* 0x000fc400020006ff */
[----:B------:R-:W-:Y:S02]  /*3ab0*/  F2FP.F16.E4M3.UNPACK_B R80, R150.H1 ;  /* 0x00000096ff50723e */ /* 0x000fe400030006ff */
[----:B------:R-:W-:Y:S01]  /*3ac0*/  LOP3.LUT R76, R76, 0xff00, R79, 0xf8, !PT ;  /* 0x0000ff004c4c7812 */ /* 0x000fe200078ef84f */
[----:B------:R-:W-:Y:S01]  /*3ad0*/  IMAD.U32 R79, R82, 0x10000, RZ ;  /* 0x00010000524f7824 */ /* 0x000fe200078e00ff */
[----:B------:R-:W-:Y:S01]  /*3ae0*/  LOP3.LUT R148, R78, 0xff0000, R81, 0xf8, !PT ;  /* 0x00ff00004e947812 */ /* 0x000fe200078ef851 */
[----:B------:R-:W-:Y:S01]  /*3af0*/  HADD2.F32 R78, -RZ, R48.H1_H1 ;  /* 0x30000030ff4e7230 */ /* 0x000fe20000004100 */
[----:B------:R-:W-:Y:S01]  /*3b00*/  F2FP.F16.E4M3.UNPACK_B R81, R134.H1 ;  /* 0x00000086ff51723e */ /* 0x000fe200030006ff */
[----:B------:R-:W-:Y:S01]  /*3b10*/  HADD2.F32 R155, -RZ, R80.H0_H0 ;  /* 0x20000050ff9b7230 */ /* 0x000fe20000004100 */
[----:B------:R-:W-:Y:S01]  /*3b20*/  F2FP.F16.E4M3.UNPACK_B R49, R49.H1 ;  /* 0x00000031ff31723e */ /* 0x000fe200030006ff */
[----:B------:R-:W-:Y:S01]  /*3b30*/  HADD2.F32 R48, -RZ, R48.H0_H0 ;  /* 0x20000030ff307230 */ /* 0x000fe20000004100 */
[----:B------:R-:W-:Y:S01]  /*3b40*/  LOP3.LUT R76, R76, 0xff0000, R79, 0xf8, !PT ;  /* 0x00ff00004c4c7812 */ /* 0x000fe200078ef84f */
[----:B------:R-:W-:-:S02]  /*3b50*/  HADD2.F32 R82, -RZ, R80.H1_H1 ;  /* 0x30000050ff527230 */ /* 0x000fc40000004100 */
[-C--:B------:R-:W-:Y:S01]  /*3b60*/  FMUL.FTZ R157, R78, R155.reuse ;  /* 0x0000009b4e9d7220 */ /* 0x080fe20000410000 */
[----:B------:R-:W-:Y:S01]  /*3b70*/  HADD2.F32 R83, -RZ, R81.H0_H0 ;  /* 0x20000051ff537230 */ /* 0x000fe20000004100 */
[----:B------:R-:W-:Y:S01]  /*3b80*/  F2FP.F16.E4M3.UNPACK_B R150, R150 ;  /* 0x00000096ff96723e */ /* 0x000fe200020006ff */
[--C-:B------:R-:W-:Y:S01]  /*3b90*/  HADD2.F32 R80, -RZ, R49.reuse.H1_H1 ;  /* 0x30000031ff507230 */ /* 0x100fe20000004100 */
[----:B------:R-:W-:Y:S01]  /*3ba0*/  F2FP.F16.E4M3.UNPACK_B R134, R134 ;  /* 0x00000086ff86723e */ /* 0x000fe200020006ff */
[----:B------:R-:W-:Y:S02]  /*3bb0*/  HADD2.F32 R79, -RZ, R49.H0_H0 ;  /* 0x20000031ff4f7230 */ /* 0x000fe40000004100 */
[----:B------:R-:W-:Y:S01]  /*3bc0*/  FMUL.FTZ R49, R48, R155 ;  /* 0x0000009b30317220 */ /* 0x000fe20000410000 */
[----:B------:R-:W-:Y:S02]  /*3bd0*/  HADD2.F32 R81, -RZ, R81.H1_H1 ;  /* 0x30000051ff517230 */ /* 0x000fe40000004100 */
[-C--:B------:R-:W-:Y:S01]  /*3be0*/  FMUL.FTZ R154, R80, R82.reuse ;  /* 0x00000052509a7220 */ /* 0x080fe20000410000 */
[-C--:B------:R-:W-:Y:S01]  /*3bf0*/  FFMA.FTZ R48, R48, R83.reuse, -R157 ;  /* 0x0000005330307223 */ /* 0x080fe2000001089d */
[----:B------:R-:W-:Y:S01]  /*3c00*/  FFMA.FTZ R49, R78, R83, R49 ;  /* 0x000000534e317223 */ /* 0x000fe20000010031 */
[-C--:B------:R-:W-:Y:S01]  /*3c10*/  F2FP.F16.E4M3.UNPACK_B R78, R77.reuse.H1 ;  /* 0x0000004dff4e723e */ /* 0x080fe200030006ff */
[C---:B------:R-:W-:Y:S01]  /*3c20*/  FMUL.FTZ R155, R79.reuse, R82 ;  /* 0x000000524f9b7220 */ /* 0x040fe20000410000 */
[----:B------:R-:W-:Y:S01]  /*3c30*/  F2FP.F16.E4M3.UNPACK_B R77, R77 ;  /* 0x0000004dff4d723e */ /* 0x000fe200020006ff */
[----:B------:R-:W-:Y:S01]  /*3c40*/  FFMA.FTZ R154, R79, R81, -R154 ;  /* 0x000000514f9a7223 */ /* 0x000fe2000001089a */
[----:B------:R-:W-:-:S02]  /*3c50*/  HADD2.F32 R82, -RZ, R150.H1_H1 ;  /* 0x30000096ff527230 */ /* 0x000fc40000004100 */
[----:B------:R-:W-:Y:S01]  /*3c60*/  FFMA.FTZ R157, R80, R81, R155 ;  /* 0x00000051509d7223 */ /* 0x000fe2000001009b */
[----:B------:R-:W-:Y:S02]  /*3c70*/  HADD2.F32 R150, -RZ, R150.H0_H0 ;  /* 0x20000096ff967230 */ /* 0x000fe40000004100 */
[--C-:B------:R-:W-:Y:S02]  /*3c80*/  HADD2.F32 R80, -RZ, R78.reuse.H0_H0 ;  /* 0x2000004eff507230 */ /* 0x100fe40000004100 */
[----:B------:R-:W-:Y:S01]  /*3c90*/  HADD2.F32 R81, -RZ, R78.H1_H1 ;  /* 0x3000004eff517230 */ /* 0x000fe20000004100 */
[----:B------:R-:W-:Y:S01]  /*3ca0*/  F2FP.SATFINITE.E4M3.F32.PACK_AB_MERGE_C R162, R157, R154, RZ ;  /* 0x0000009a9da2723e */ /* 0x000fe200048070ff */
[--C-:B------:R-:W-:Y:S02]  /*3cb0*/  HADD2.F32 R79, -RZ, R77.reuse.H1_H1 ;  /* 0x3000004dff4f7230 */ /* 0x100fe40000004100 */
        /* <DEDUP_REMOVED lines=8> */
[----:B------:R-:W-:Y:S01]  /*3d40*/  F2FP.SATFINITE.E4M3.F32.PACK_AB_MERGE_C R49, R49, R48, R162 ;  /* 0x000000303131723e */ /* 0x000fe200048070a2 */
[----:B------:R-:W-:Y:S01]  /*3d50*/  FFMA.FTZ R82, R81, R77, R82 ;  /* 0x0000004d51527223 */ /* 0x000fe20000010052 */
[-C--:B------:R-:W-:Y:S01]  /*3d60*/  FFMA.FTZ R156, R79, R134.reuse, R150 ;  /* 0x000000864f9c7223 */ /* 0x080fe20000010096 */
[----:B------:R-:W-:Y:S01]  /*3d70*/  FFMA.FTZ R77, R78, R134, -R83 ;  /* 0x000000864e4d7223 */ /* 0x000fe20000010853 */
[----:B------:R-:W-:-:S02]  /*3d80*/  F2FP.F16.E4M3.UNPACK_B R79, R51.H1 ;  /* 0x00000033ff4f723e */ /* 0x000fc400030006ff */
[----:B------:R-:W-:Y:S02]  /*3d90*/  F2FP.F16.E4M3.UNPACK_B R150, R148.H1 ;  /* 0x00000094ff96723e */ /* 0x000fe400030006ff */
[----:B------:R-:W-:Y:S01]  /*3da0*/  F2FP.F16.E4M3.UNPACK_B R78, R50.H1 ;  /* 0x00000032ff4e723e */ /* 0x000fe200030006ff */
[--C-:B------:R-:W-:Y:S01]  /*3db0*/  HADD2.F32 R80, -RZ, R79.reuse.H0_H0 ;  /* 0x2000004fff507230 */ /* 0x100fe20000004100 */
[----:B------:R-:W-:Y:S01]  /*3dc0*/  F2FP.F16.E4M3.UNPACK_B R148, R148 ;  /* 0x00000094ff94723e */ /* 0x000fe200020006ff */
[----:B------:R-:W-:Y:S01]  /*3dd0*/  HADD2.F32 R81, -RZ, R79.H1_H1 ;  /* 0x3000004fff517230 */ /* 0x000fe20000004100 */
[----:B------:R-:W-:Y:S01]  /*3de0*/  F2FP.SATFINITE.E4M3.F32.PACK_AB_MERGE_C R161, R82, R155, RZ ;  /* 0x0000009b52a1723e */ /* 0x000fe200048070ff */
[----:B------:R-:W-:Y:S01]  /*3df0*/  HADD2.F32 R155, -RZ, R150.H1_H1 ;  /* 0x30000096ff9b7230 */ /* 0x000fe20000004100 */
[-C--:B------:R-:W-:Y:S01]  /*3e00*/  F2FP.F16.E4M3.UNPACK_B R82, R76.reuse ;  /* 0x0000004cff52723e */ /* 0x080fe200020006ff */
[----:B------:R-:W-:Y:S01]  /*3e10*/  HADD2.F32 R79, -RZ, R78.H1_H1 ;  /* 0x3000004eff4f7230 */ /* 0x000fe20000004100 */
[----:B------:R-:W-:Y:S01]  /*3e20*/  F2FP.F16.E4M3.UNPACK_B R83, R76.H1 ;  /* 0x0000004cff53723e */ /* 0x000fe200030006ff */
[----:B------:R-:W-:-:S02]  /*3e30*/  HADD2.F32 R154, -RZ, R148.H1_H1 ;  /* 0x30000094ff9a7230 */ /* 0x000fc40000004100 */
[-C--:B------:R-:W-:Y:S01]  /*3e40*/  FMUL.FTZ R157, R81, R155.reuse ;  /* 0x0000009b519d7220 */ /* 0x080fe20000410000 */
[----:B------:R-:W-:Y:S02]  /*3e50*/  HADD2.F32 R78, -RZ, R78.H0_H0 ;  /* 0x2000004eff4e7230 */ /* 0x000fe40000004100 */
[----:B------:R-:W-:Y:S01]  /*3e60*/  FMUL.FTZ R160, R80, R155 ;  /* 0x0000009b50a07220 */ /* 0x000fe20000410000 */
[----:B------:R-:W-:Y:S02]  /*3e70*/  HADD2.F32 R76, -RZ, R82.H1_H1 ;  /* 0x30000052ff4c7230 */ /* 0x000fe40000004100 */
[-C--:B------:R-:W-:Y:S01]  /*3e80*/  FMUL.FTZ R155, R79, R154.reuse ;  /* 0x0000009a4f9b7220 */ /* 0x080fe20000410000 */
[----:B------:R-:W-:Y:S01]  /*3e90*/  F2FP.F16.E4M3.UNPACK_B R51, R51 ;  /* 0x00000033ff33723e */ /* 0x000fe200020006ff */
[C---:B------:R-:W-:Y:S01]  /*3ea0*/  FMUL.FTZ R154, R78.reuse, R154 ;  /* 0x0000009a4e9a7220 */ /* 0x040fe20000410000 */
[----:B------:R-:W-:Y:S01]  /*3eb0*/  F2FP.F16.E4M3.UNPACK_B R50, R50 ;  /* 0x00000032ff32723e */ /* 0x000fe200020006ff */
[----:B------:R-:W-:Y:S01]  /*3ec0*/  FFMA.FTZ R155, R78, R76, -R155 ;  /* 0x0000004c4e9b7223 */ /* 0x000fe2000001089b */
[----:B------:R-:W-:-:S02]  /*3ed0*/  HADD2.F32 R134, -RZ, R83.H1_H1 ;  /* 0x30000053ff867230 */ /* 0x000fc40000004100 */
[----:B------:R-:W-:Y:S01]  /*3ee0*/  FFMA.FTZ R154, R79, R76, R154 ;  /* 0x0000004c4f9a7223 */ /* 0x000fe2000001009a */
[--C-:B------:R-:W-:Y:S01]  /*3ef0*/  HADD2.F32 R76, -RZ, R51.reuse.H0_H0 ;  /* 0x20000033ff4c7230 */ /* 0x100fe20000004100 */
[----:B------:R-:W-:Y:S01]  /*3f00*/  F2FP.SATFINITE.E4M3.F32.PACK_AB_MERGE_C R48, R156, R77, R161 ;  /* 0x0000004d9c30723e */ /* 0x000fe200048070a1 */
[----:B------:R-:W-:Y:S02]  /*3f10*/  HADD2.F32 R78, -RZ, R51.H1_H1 ;  /* 0x30000033ff4e7230 */ /* 0x000fe40000004100 */
[-C--:B------:R-:W-:Y:S01]  /*3f20*/  FFMA.FTZ R158, R80, R134.reuse, -R157 ;  /* 0x00000086509e7223 */ /* 0x080fe2000001089d */
[----:B------:R-:W-:Y:S02]  /*3f30*/  HADD2.F32 R79, -RZ, R150.H0_H0 ;  /* 0x20000096ff4f7230 */ /* 0x000fe40000004100 */
[----:B------:R-:W-:Y:S01]  /*3f40*/  FFMA.FTZ R159, R81, R134, R160 ;  /* 0x00000086519f7223 */ /* 0x000fe200000100a0 */
[--C-:B------:R-:W-:Y:S01]  /*3f50*/  HADD2.F32 R51, -RZ, R50.reuse.H0_H0 ;  /* 0x20000032ff337230 */ /* 0x100fe20000004100 */
[----:B------:R-:W-:Y:S01]  /*3f60*/  F2FP.SATFINITE.E4M3.F32.PACK_AB_MERGE_C R154, R154, R155, RZ ;  /* 0x0000009b9a9a723e */ /* 0x000fe200048070ff */
[----:B------:R-:W-:-:S02]  /*3f70*/  HADD2.F32 R50, -RZ, R50.H1_H1 ;  /* 0x30000032ff327230 */ /* 0x000fc40000004100 */
[-C--:B------:R-:W-:Y:S01]  /*3f80*/  FMUL.FTZ R81, R78, R79.reuse ;  /* 0x0000004f4e517220 */ /* 0x080fe20000410000 */
[----:B------:R-:W-:Y:S02]  /*3f90*/  HADD2.F32 R148, -RZ, R148.H0_H0 ;  /* 0x20000094ff947230 */ /* 0x000fe40000004100 */
[----:B------:R-:W-:Y:S01]  /*3fa0*/  FMUL.FTZ R157, R76, R79 ;  /* 0x0000004f4c9d7220 */ /* 0x000fe20000410000 */
[----:B------:R-:W-:Y:S01]  /*3fb0*/  HADD2.F32 R83, -RZ, R83.H0_H0 ;  /* 0x20000053ff537230 */ /* 0x000fe20000004100 */
[----:B------:R-:W-:Y:S01]  /*3fc0*/  F2FP.SATFINITE.E4M3.F32.PACK_AB_MERGE_C R158, R159, R158, RZ ;  /* 0x0000009e9f9e723e */ /* 0x000fe200048070ff */
[----:B------:R-:W-:Y:S02]  /*3fd0*/  HADD2.F32 R82, -RZ, R82.H0_H0 ;  /* 0x20000052ff527230 */ /* 0x000fe40000004100 */
[-C--:B------:R-:W-:Y:S01]  /*3fe0*/  FMUL.FTZ R80, R50, R148.reuse ;  /* 0x0000009432507220 */ /* 0x080fe20000410000 */
[C---:B------:R-:W-:Y:S01]  /*3ff0*/  FMUL.FTZ R79, R51.reuse, R148 ;  /* 0x00000094334f7220 */ /* 0x040fe20000410000 */
[-C--:B------:R-:W-:Y:S01]  /*4000*/  FFMA.FTZ R81, R76, R83.reuse, -R81 ;  /* 0x000000534c517223 */ /* 0x080fe20000010851 */
[----:B------:R-:W-:Y:S01]  /*4010*/  FFMA.FTZ R78, R78, R83, R157 ;  /* 0x000000534e4e7223 */ /* 0x000fe2000001009d */
[-C--:B------:R-:W-:Y:S01]  /*4020*/  FFMA.FTZ R80, R51, R82.reuse, -R80 ;  /* 0x0000005233507223 */ /* 0x080fe20000010850 */
[----:B------:R-:W-:-:S03]  /*4030*/  FFMA.FTZ R79, R50, R82, R79 ;  /* 0x00000052324f7223 */ /* 0x000fc6000001004f */
[----:B------:R-:W-:Y:S02]  /*4040*/  F2FP.SATFINITE.E4M3.F32.PACK_AB_MERGE_C R51, R78, R81, R158 ;  /* 0x000000514e33723e */ /* 0x000fe4000480709e */
[----:B------:R-:W-:-:S07]  /*4050*/  F2FP.SATFINITE.E4M3.F32.PACK_AB_MERGE_C R50, R79, R80, R154 ;  /* 0x000000504f32723e */ /* 0x000fce000480709a */
.L_x_2051:
[----:B------:R-:W-:Y:S05]  /*4060*/  BSYNC B2 ;  /* 0x0000000000027941 */ /* 0x000fea0003800000 */
.L_x_2050:
[----:B------:R-:W-:Y:S02]  /*4070*/  ULDC.64 UR4, c[0x0][0x2d8] ;  /* 0x0000b60000047ab9 */ /* 0x000fe40000000a00 */
[----:B------:R-:W-:-:S04]  /*4080*/  IADD3 R76, P2, P6, R40, UR4, R151 ;  /* 0x00000004284c7c10 */ /* 0x000fc8000fe5e097 */
[----:B------:R-:W-:-:S05]  /*4090*/  IADD3.X R77, R106, UR5, R149, P2, P6 ;  /* 0x000000056a4d7c10 */ /* 0x000fca00097ec495 */
[----:B-1----:R2:W-:Y:S04]  /*40a0*/  STG.E.128 desc[UR60][R76.64], R48 ;  /* 0x000000304c007986 */ /* 0x0025e8000c101d3c */
.L_x_2045:
[----:B------:R-:W-:Y:S05]  /*40b0*/  BSYNC B1 ;  /* 0x0000000000017941 */ /* 0x000fea0003800000 */
.L_x_2044:
[----:B------:R-:W-:Y:S04]  /*40c0*/  BSSY B1, `(.L_x_2052) ;  /* 0x00000ec000017945 */ /* 0x000fe80003800000 */
[----:B------:R-:W-:Y:S05]  /*40d0*/  @P3 BRA `(.L_x_2053) ;  /* 0x0000000c00a83947 */ /* 0x000fea0003800000 */
[----:B------:R-:W-:Y:S01]  /*40e0*/  IADD3 R79, P2, P3, R132, R126, R18 ;  /* 0x0000007e844f7210 */ /* 0x000fe20007b5e012 */
[----:B------:R-:W-:Y:S03]  /*40f0*/  BSSY B2, `(.L_x_2054) ;  /* 0x0000073000027945 */ /* 0x000fe60003800000 */
[----:B--2---:R-:W-:Y:S01]  /*4100*/  IADD3.X R77, R21, R129, R19, P2, P3 ;  /* 0x00000081154d7210 */ /* 0x004fe200017e6413 */
[----:B------:R-:W-:Y:S08]  /*4110*/  @P0 BRA `(.L_x_2055) ;  /* 0x0000000400c00947 */ /* 0x000ff00003800000 */
[----:B-1----:R1:W2:Y:S01]  /*4120*/  LDS.128 R48, [R117+0x22400] ;  /* 0x0224000075307984 */ /* 0x0022a20000000c00 */
[----:B------:R-:W-:Y:S01]  /*4130*/  ISETP.GE.AND P2, PT, R22, R128, PT ;  /* 0x000000801600720c */ /* 0x000fe20003f46270 */
[----:B------:R-:W-:-:S12]  /*4140*/  BSSY B3, `(.L_x_2056) ;  /* 0x0000069000037945 */ /* 0x000fd80003800000 */
[----:B-1----:R-:W-:Y:S05]  /*4150*/  @P2 BRA `(.L_x_2057) ;  /* 0x00000004009c2947 */ /* 0x002fea0003800000 */
[----:B------:R-:W-:Y:S02]  /*4160*/  SHF.R.U32.HI R80, RZ, 0x8, R73 ;  /* 0x00000008ff507819 */ /* 0x000fe40000011649 */
[----:B------:R-:W-:Y:S02]  /*4170*/  SHF.R.U32.HI R72, RZ, 0x8, R75 ;  /* 0x00000008ff487819 */ /* 0x000fe4000001164b */
[----:B------:R-:W-:Y:S02]  /*4180*/  LOP3.LUT R74, R73, 0xff0000ff, RZ, 0xc0, !PT ;  /* 0xff0000ff494a7812 */ /* 0x000fe400078ec0ff */
[----:B------:R-:W-:Y:S01]  /*4190*/  SHF.R.U32.HI R78, RZ, 0x10, R73 ;  /* 0x00000010ff4e7819 */ /* 0x000fe20000011649 */
[----:B------:R-:W-:Y:S01]  /*41a0*/  IMAD.SHL.U32 R73, R80, 0x100, RZ ;  /* 0x0000010050497824 */ /* 0x000fe200078e00ff */
[----:B------:R-:W-:Y:S02]  /*41b0*/  LOP3.LUT R76, R75, 0xff0000ff, RZ, 0xc0, !PT ;  /* 0xff0000ff4b4c7812 */ /* 0x000fe400078ec0ff */
[----:B------:R-:W-:Y:S01]  /*41c0*/  SHF.R.U32.HI R81, RZ, 0x10, R75 ;  /* 0x00000010ff517819 */ /* 0x000fe2000001164b */
[----:B------:R-:W-:Y:S01]  /*41d0*/  IMAD.SHL.U32 R75, R72, 0x100, RZ ;  /* 0x00000100484b7824 */ /* 0x000fe200078e00ff */
[----:B------:R-:W-:Y:S01]  /*41e0*/  LOP3.LUT R73, R74, 0xff00, R73, 0xf8, !PT ;  /* 0x0000ff004a497812 */ /* 0x000fe200078ef849 */
[----:B------:R-:W-:Y:S01]  /*41f0*/  IMAD.U32 R74, R78, 0x10000, RZ ;  /* 0x000100004e4a7824 */ /* 0x000fe200078e00ff */
[----:B--2---:R-:W-:Y:S01]  /*4200*/  MOV R72, R48 ;  /* 0x0000003000487202 */ /* 0x004fe20000000f00 */
[----:B------:R-:W-:Y:S01]  /*4210*/  IMAD.U32 R81, R81, 0x10000, RZ ;  /* 0x0001000051517824 */ /* 0x000fe200078e00ff */
[----:B------:R-:W-:-:S02]  /*4220*/  LOP3.LUT R76, R76, 0xff00, R75, 0xf8, !PT ;  /* 0x0000ff004c4c7812 */ /* 0x000fc400078ef84b */
        /* <DEDUP_REMOVED lines=16> */
[----:B------:R-:W-:Y:S01]  /*4330*/  FFMA.FTZ R49, R73, R78, R134 ;  /* 0x0000004e49317223 */ /* 0x000fe20000010086 */
[----:B------:R-:W-:Y:S02]  /*4340*/  HADD2.F32 R76, -RZ, R76.H1_H1 ;  /* 0x3000004cff4c7230 */ /* 0x000fe40000004100 */
[C---:B------:R-:W-:Y:S01]  /*4350*/  FMUL.FTZ R81, R75.reuse, R82 ;  /* 0x000000524b517220 */ /* 0x040fe20000410000 */
[----:B------:R-:W-:Y:S01]  /*4360*/  F2FP.F16.E4M3.UNPACK_B R73, R72.H1 ;  /* 0x00000048ff49723e */ /* 0x000fe200030006ff */
[C---:B------:R-:W-:Y:S01]  /*4370*/  FMUL.FTZ R82, R74.reuse, R82 ;  /* 0x000000524a527220 */ /* 0x040fe20000410000 */
[----:B------:R-:W-:Y:S01]  /*4380*/  F2FP.F16.E4M3.UNPACK_B R72, R72 ;  /* 0x00000048ff48723e */ /* 0x000fe200020006ff */
[----:B------:R-:W-:Y:S01]  /*4390*/  FFMA.FTZ R134, R74, R76, -R81 ;  /* 0x0000004c4a867223 */ /* 0x000fe20000010851 */
[----:B------:R-:W-:Y:S01]  /*43a0*/  FFMA.FTZ R48, R48, R78, -R149 ;  /* 0x0000004e30307223 */ /* 0x000fe20000010895 */
[----:B------:R-:W-:Y:S01]  /*43b0*/  FFMA.FTZ R151, R75, R76, R82 ;  /* 0x0000004c4b977223 */ /* 0x000fe20000010052 */
[----:B------:R-:W-:Y:S01]  /*43c0*/  F2FP.F16.E4M3.UNPACK_B R146, R146 ;  /* 0x00000092ff92723e */ /* 0x000fe200020006ff */
[----:B------:R-:W-:-:S02]  /*43d0*/  HADD2.F32 R74, -RZ, R73.H0_H0 ;  /* 0x20000049ff4a7230 */ /* 0x000fc40000004100 */
[----:B------:R-:W-:Y:S01]  /*43e0*/  HADD2.F32 R75, -RZ, R73.H1_H1 ;  /* 0x30000049ff4b7230 */ /* 0x000fe20000004100 */
[----:B------:R-:W-:Y:S01]  /*43f0*/  F2FP.SATFINITE.E4M3.F32.PACK_AB_MERGE_C R154, R151, R134, RZ ;  /* 0x00000086979a723e */ /* 0x000fe200048070ff */
[--C-:B------:R-:W-:Y:S02]  /*4400*/  HADD2.F32 R78, -RZ, R147.reuse.H1_H1 ;  /* 0x30000093ff4e7230 */ /* 0x100fe40000004100 */
[--C-:B------:R-:W-:Y:S01]  /*4410*/  HADD2.F32 R73, -RZ, R72.reuse.H0_H0 ;  /* 0x20000048ff497230 */ /* 0x100fe20000004100 */
[----:B------:R-:W-:Y:S01]  /*4420*/  F2FP.SATFINITE.E4M3.F32.PACK_AB_MERGE_C R49, R49, R48, R154 ;  /* 0x000000303131723e */ /* 0x000fe2000480709a */
[----:B------:R-:W-:Y:S02]  /*4430*/  HADD2.F32 R147, -RZ, R147.H0_H0 ;  /* 0x20000093ff937230 */ /* 0x000fe40000004100 */
[-C--:B------:R-:W-:Y:S01]  /*4440*/  FMUL.FTZ R149, R75, R78.reuse ;  /* 0x0000004e4b957220 */ /* 0x080fe20000410000 */
[----:B------:R-:W-:Y:S02]  /*4450*/  HADD2.F32 R72, -RZ, R72.H1_H1 ;  /* 0x30000048ff487230 */ /* 0x000fe40000004100 */
[----:B------:R-:W-:Y:S01]  /*4460*/  FMUL.FTZ R82, R74, R78 ;  /* 0x0000004e4a527220 */ /* 0x000fe20000410000 */
[----:B------:R-:W-:-:S02]  /*4470*/  HADD2.F32 R76, -RZ, R146.H1_H1 ;  /* 0x30000092ff4c7230 */ /* 0x000fc40000004100 */
[-C--:B------:R-:W-:Y:S01]  /*4480*/  FMUL.FTZ R81, R73, R147.reuse ;  /* 0x0000009349517220 */ /* 0x080fe20000410000 */
[----:B------:R-:W-:Y:S02]  /*4490*/  HADD2.F32 R146, -RZ, R146.H0_H0 ;  /* 0x20000092ff927230 */ /* 0x000fe40000004100 */
[----:B------:R-:W-:Y:S01]  /*44a0*/  FMUL.FTZ R78, R72, R147 ;  /* 0x00000093484e7220 */ /* 0x000fe20000410000 */
[-C--:B------:R-:W-:Y:S01]  /*44b0*/  FFMA.FTZ R149, R74, R76.reuse, -R149 ;  /* 0x0000004c4a957223 */ /* 0x080fe20000010895 */
[----:B------:R-:W-:Y:S02]  /*44c0*/  FFMA.FTZ R82, R75, R76, R82 ;  /* 0x0000004c4b527223 */ /* 0x000fe40000010052 */
[-C--:B------:R-:W-:Y:S01]  /*44d0*/  FFMA.FTZ R147, R73, R146.reuse, -R78 ;  /* 0x0000009249937223 */ /* 0x080fe2000001084e */
[----:B------:R-:W-:Y:S01]  /*44e0*/  FFMA.FTZ R146, R72, R146, R81 ;  /* 0x0000009248927223 */ /* 0x000fe20000010051 */
[----:B------:R-:W-:Y:S02]  /*44f0*/  F2FP.F16.E4M3.UNPACK_B R73, R51.H1 ;  /* 0x00000033ff49723e */ /* 0x000fe400030006ff */
[----:B------:R-:W-:-:S02]  /*4500*/  F2FP.F16.E4M3.UNPACK_B R81, R83.H1 ;  /* 0x00000053ff51723e */ /* 0x000fc400030006ff */
[----:B------:R-:W-:Y:S01]  /*4510*/  F2FP.F16.E4M3.UNPACK_B R76, R80.H1 ;  /* 0x00000050ff4c723e */ /* 0x000fe200030006ff */
[----:B------:R-:W-:Y:S01]  /*4520*/  HADD2.F32 R75, -RZ, R73.H1_H1 ;  /* 0x30000049ff4b7230 */ /* 0x000fe20000004100 */
[----:B------:R-:W-:Y:S01]  /*4530*/  F2FP.F16.E4M3.UNPACK_B R72, R50.H1 ;  /* 0x00000032ff48723e */ /* 0x000fe200030006ff */
[----:B------:R-:W-:Y:S01]  /*4540*/  HADD2.F32 R134, -RZ, R81.H1_H1 ;  /* 0x30000051ff867230 */ /* 0x000fe20000004100 */
[----:B------:R-:W-:Y:S01]  /*4550*/  F2FP.F16.E4M3.UNPACK_B R83, R83 ;  /* 0x00000053ff53723e */ /* 0x000fe200020006ff */
[----:B------:R-:W-:Y:S01]  /*4560*/  HADD2.F32 R74, -RZ, R73.H0_H0 ;  /* 0x20000049ff4a7230 */ /* 0x000fe20000004100 */
[----:B------:R-:W-:Y:S01]  /*4570*/  F2FP.SATFINITE.E4M3.F32.PACK_AB_MERGE_C R150, R82, R149, RZ ;  /* 0x000000955296723e */ /* 0x000fe200048070ff */
[----:B------:R-:W-:Y:S01]  /*4580*/  HADD2.F32 R78, -RZ, R76.H1_H1 ;  /* 0x3000004cff4e7230 */ /* 0x000fe20000004100 */
[----:B------:R-:W-:Y:S01]  /*4590*/  F2FP.F16.E4M3.UNPACK_B R80, R80 ;  /* 0x00000050ff50723e */ /* 0x000fe200020006ff */
[----:B------:R-:W-:Y:S02]  /*45a0*/  HADD2.F32 R73, -RZ, R72.H1_H1 ;  /* 0x30000048ff497230 */ /* 0x000fe40000004100 */
[----:B------:R-:W-:Y:S01]  /*45b0*/  FMUL.FTZ R149, R75, R134 ;  /* 0x000000864b957220 */ /* 0x000fe20000410000 */
[----:B------:R-:W-:-:S02]  /*45c0*/  HADD2.F32 R82, -RZ, R83.H1_H1 ;  /* 0x30000053ff527230 */ /* 0x000fc40000004100 */
[C---:B------:R-:W-:Y:S01]  /*45d0*/  FMUL.FTZ R148, R74.reuse, R134 ;  /* 0x000000864a947220 */ /* 0x040fe20000410000 */
[----:B------:R-:W-:Y:S02]  /*45e0*/  HADD2.F32 R72, -RZ, R72.H0_H0 ;  /* 0x20000048ff487230 */ /* 0x000fe40000004100 */
        /* <DEDUP_REMOVED lines=11> */
[----:B------:R-:W-:Y:S01]  /*46a0*/  HADD2.F32 R73, -RZ, R51.H1_H1 ;  /* 0x30000033ff497230 */ /* 0x000fe20000004100 */
[----:B------:R-:W-:Y:S01]  /*46b0*/  F2FP.SATFINITE.E4M3.F32.PACK_AB_MERGE_C R48, R146, R147, R150 ;  /* 0x000000939230723e */ /* 0x000fe20004807096 */
[--C-:B------:R-:W-:Y:S01]  /*46c0*/  HADD2.F32 R51, -RZ, R50.reuse.H0_H0 ;  /* 0x20000032ff337230 */ /* 0x100fe20000004100 */
[----:B------:R-:W-:Y:S01]  /*46d0*/  F2FP.SATFINITE.E4M3.F32.PACK_AB_MERGE_C R82, R82, R149, RZ ;  /* 0x000000955252723e */ /* 0x000fe200048070ff */
[----:B------:R-:W-:Y:S01]  /*46e0*/  HADD2.F32 R50, -RZ, R50.H1_H1 ;  /* 0x30000032ff327230 */ /* 0x000fe20000004100 */
[----:B------:R-:W-:Y:S01]  /*46f0*/  F2FP.SATFINITE.E4M3.F32.PACK_AB_MERGE_C R134, R151, R134, RZ ;  /* 0x000000869786723e */ /* 0x000fe200048070ff */
[----:B------:R-:W-:-:S02]  /*4700*/  HADD2.F32 R81, -RZ, R81.H0_H0 ;  /* 0x20000051ff517230 */ /* 0x000fc40000004100 */
[----:B------:R-:W-:Y:S02]  /*4710*/  HADD2.F32 R76, -RZ, R76.H0_H0 ;  /* 0x2000004cff4c7230 */ /* 0x000fe40000004100 */
        /* <DEDUP_REMOVED lines=11> */
.L_x_2057:
[----:B------:R-:W-:Y:S05]  /*47d0*/  BSYNC B3 ;  /* 0x0000000000037941 */ /* 0x000fea0003800000 */
.L_x_2056:
[----:B------:R-:W-:Y:S02]  /*47e0*/  ULDC.64 UR4, c[0x0][0x2d8] ;  /* 0x0000b60000047ab9 */ /* 0x000fe40000000a00 */
[----:B------:R-:W-:-:S04]  /*47f0*/  IADD3 R72, P2, P3, R79, UR4, R44 ;  /* 0x000000044f487c10 */ /* 0x000fc8000fb5e02c */
[----:B------:R-:W-:-:S05]  /*4800*/  IADD3.X R73, R77, UR5, R38, P2, P3 ;  /* 0x000000054d497c10 */ /* 0x000fca00097e6426 */
[----:B--2---:R2:W-:Y:S04]  /*4810*/  STG.E.128 desc[UR60][R72.64], R48 ;  /* 0x0000003048007986 */ /* 0x0045e8000c101d3c */
.L_x_2055:
[----:B------:R-:W-:Y:S05]  /*4820*/  BSYNC B2 ;  /* 0x0000000000027941 */ /* 0x000fea0003800000 */
.L_x_2054:
[----:B------:R-:W-:Y:S05]  /*4830*/  @P1 BRA `(.L_x_2053) ;  /* 0x0000000400d01947 */ /* 0x000fea0003800000 */
[----:B------:R-:W-:Y:S01]  /*4840*/  LOP3.LUT P2, RZ, R229, 0x4, RZ, 0xc0, !PT ;  /* 0x00000004e5ff7812 */ /* 0x000fe2000784c0ff */
[C---:B-12---:R-:W-:Y:S01]  /*4850*/  VIADD R49, R153.reuse, 0x40 ;  /* 0x0000004099317836 */ /* 0x046fe20000000000 */
[----:B------:R-:W-:Y:S11]  /*4860*/  BSSY B2, `(.L_x_2058) ;  /* 0x000006d000027945 */ /* 0x000ff60003800000 */
        /* <DEDUP_REMOVED lines=11> */
[----:B------:R-:W-:Y:S01]  /*4920*/  LOP3.LUT R72, R71, 0xff0000ff, RZ, 0xc0, !PT ;  /* 0xff0000ff47487812 */ /* 0x000fe200078ec0ff */
[----:B------:R-:W-:Y:S01]  /*4930*/  IMAD.SHL.U32 R71, R68, 0x100, RZ ;  /* 0x0000010044477824 */ /* 0x000fe200078e00ff */
[----:B------:R-:W-:Y:S01]  /*4940*/  LOP3.LUT R70, R70, 0xff00, R69, 0xf8, !PT ;  /* 0x0000ff0046467812 */ /* 0x000fe200078ef845 */
[----:B------:R-:W-:Y:S01]  /*4950*/  IMAD.U32 R69, R75, 0x10000, RZ ;  /* 0x000100004b457824 */ /* 0x000fe200078e00ff */
[----:B-1----:R-:W-:-:S02]  /*4960*/  MOV R68, R48 ;  /* 0x0000003000447202 */ /* 0x002fc40000000f00 */
        /* <DEDUP_REMOVED lines=49> */
[-C--:B------:R-:W-:Y:S01]  /*4c80*/  F2FP.F16.E4M3.UNPACK_B R69, R51.reuse.H1 ;  /* 0x00000033ff45723e */ /* 0x080fe200030006ff */
[--C-:B------:R-:W-:Y:S01]  /*4c90*/  HADD2.F32 R73, -RZ, R72.reuse.H1_H1 ;  /* 0x30000048ff497230 */ /* 0x100fe20000004100 */
[----:B------:R-:W-:Y:S01]  /*4ca0*/  F2FP.F16.E4M3.UNPACK_B R75, R78.H1 ;  /* 0x0000004eff4b723e */ /* 0x000fe200030006ff */
[----:B------:R-:W-:Y:S01]  /*4cb0*/  HADD2.F32 R72, -RZ, R72.H0_H0 ;  /* 0x20000048ff487230 */ /* 0x000fe20000004100 */
        /* <DEDUP_REMOVED lines=26> */
[----:B------:R-:W-:Y:S01]  /*4e60*/  FMUL.FTZ R73, R69, R75 ;  /* 0x0000004b45497220 */ /* 0x000fe20000410000 */
[----:B------:R-:W-:Y:S02]  /*4e70*/  HADD2.F32 R74, -RZ, R74.H0_H0 ;  /* 0x2000004aff4a7230 */ /* 0x000fe40000004100 */
[----:B------:R-:W-:Y:S01]  /*4e80*/  FMUL.FTZ R71, R51, R78 ;  /* 0x0000004e33477220 */ /* 0x000fe20000410000 */
[----:B------:R-:W-:Y:S01]  /*4e90*/  FFMA.FTZ R80, R69, R72, R80 ;  /* 0x0000004845507223 */ /* 0x000fe20000010050 */
[----:B------:R-:W-:Y:S01]  /*4ea0*/  FMUL.FTZ R70, R50, R78 ;  /* 0x0000004e32467220 */ /* 0x000fe20000410000 */
[----:B------:R-:W-:Y:S01]  /*4eb0*/  FFMA.FTZ R73, R68, R72, -R73 ;  /* 0x0000004844497223 */ /* 0x000fe20000010849 */
[-C--:B------:R-:W-:Y:S01]  /*4ec0*/  FFMA.FTZ R71, R50, R74.reuse, R71 ;  /* 0x0000004a32477223 */ /* 0x080fe20000010047 */
[----:B------:R-:W-:Y:S01]  /*4ed0*/  F2FP.SATFINITE.E4M3.F32.PACK_AB_MERGE_C R76, R76, R83, RZ ;  /* 0x000000534c4c723e */ /* 0x000fe200048070ff */
[----:B------:R-:W-:Y:S01]  /*4ee0*/  FFMA.FTZ R70, R51, R74, -R70 ;  /* 0x0000004a33467223 */ /* 0x000fe20000010846 */
[----:B------:R-:W-:-:S02]  /*4ef0*/  F2FP.SATFINITE.E4M3.F32.PACK_AB_MERGE_C R82, R145, R82, RZ ;  /* 0x000000529152723e */ /* 0x000fc400048070ff */
[----:B------:R-:W-:Y:S02]  /*4f00*/  F2FP.SATFINITE.E4M3.F32.PACK_AB_MERGE_C R48, R144, R81, R134 ;  /* 0x000000519030723e */ /* 0x000fe40004807086 */
[----:B------:R-:W-:Y:S02]  /*4f10*/  F2FP.SATFINITE.E4M3.F32.PACK_AB_MERGE_C R50, R71, R70, R76 ;  /* 0x000000464732723e */ /* 0x000fe4000480704c */
[----:B------:R-:W-:-:S07]  /*4f20*/  F2FP.SATFINITE.E4M3.F32.PACK_AB_MERGE_C R51, R80, R73, R82 ;  /* 0x000000495033723e */ /* 0x000fce0004807052 */
.L_x_2059:
[----:B------:R-:W-:Y:S05]  /*4f30*/  BSYNC B2 ;  /* 0x0000000000027941 */ /* 0x000fea0003800000 */
.L_x_2058:
[----:B------:R-:W-:Y:S02]  /*4f40*/  ULDC.64 UR4, c[0x0][0x2d8] ;  /* 0x0000b60000047ab9 */ /* 0x000fe40000000a00 */
[----:B------:R-:W-:-:S04]  /*4f50*/  IADD3 R68, P2, P3, R40, UR4, R79 ;  /* 0x0000000428447c10 */ /* 0x000fc8000fb5e04f */
[----:B------:R-:W-:-:S05]  /*4f60*/  IADD3.X R69, R106, UR5, R77, P2, P3 ;  /* 0x000000056a457c10 */ /* 0x000fca00097e644d */
[----:B-1----:R3:W-:Y:S04]  /*4f70*/  STG.E.128 desc[UR60][R68.64], R48 ;  /* 0x0000003044007986 */ /* 0x0027e8000c101d3c */
.L_x_2053:
[----:B------:R-:W-:Y:S05]  /*4f80*/  BSYNC B1 ;  /* 0x0000000000017941 */ /* 0x000fea0003800000 */
.L_x_2052:
[----:B------:R-:W-:Y:S01]  /*4f90*/  ISETP.NE.AND P2, PT, R152, RZ, PT ;  /* 0x000000ff9800720c */ /* 0x000fe20003f45270 */
[----:B------:R-:W-:-:S12]  /*4fa0*/  BSSY B1, `(.L_x_2060) ;  /* 0x00000ed000017945 */ /* 0x000fd80003800000 */
[----:B------:R-:W-:Y:S05]  /*4fb0*/  @P2 BRA `(.L_x_2061) ;  /* 0x0000000c00ac2947 */ /* 0x000fea0003800000 */
[----:B------:R-:W-:Y:S01]  /*4fc0*/  IADD3 R71, P2, P3, R20, R126, R18 ;  /* 0x0000007e14477210 */ /* 0x000fe20007b5e012 */
[----:B------:R-:W-:Y:S03]  /*4fd0*/  BSSY B2, `(.L_x_2062) ;  /* 0x0000073000027945 */ /* 0x000fe60003800000 */
[----:B---3--:R-:W-:Y:S01]  /*4fe0*/  IADD3.X R69, R14, R129, R19, P2, P3 ;  /* 0x000000810e457210 */ /* 0x008fe200017e6413 */
[----:B------:R-:W-:Y:S08]  /*4ff0*/  @P0 BRA `(.L_x_2063) ;  /* 0x0000000400c00947 */ /* 0x000ff00003800000 */
[----:B-12---:R1:W2:Y:S01]  /*5000*/  LDS.128 R48, [R117+0x24400] ;  /* 0x0244000075307984 */ /* 0x0062a20000000c00 */
[----:B------:R-:W-:Y:S01]  /*5010*/  ISETP.GE.AND P2, PT, R22, R128, PT ;  /* 0x000000801600720c */ /* 0x000fe20003f46270 */
[----:B------:R-:W-:-:S12]  /*5020*/  BSSY B3, `(.L_x_2064) ;  /* 0x0000069000037945 */ /* 0x000fd80003800000 */
[----:B-1----:R-:W-:Y:S05]  /*5030*/  @P2 BRA `(.L_x_2065) ;  /* 0x00000004009c2947 */ /* 0x002fea0003800000 */
        /* <DEDUP_REMOVED lines=9> */
[----:B--2---:R-:W-:Y:S01]  /*50d0*/  IMAD.MOV.U32 R64, RZ, RZ, R48 ;  /* 0x000000ffff407224 */ /* 0x004fe200078e0030 */
[----:B------:R-:W-:Y:S01]  /*50e0*/  F2FP.F16.E4M3.UNPACK_B R48, R49 ;  /* 0x00000031ff30723e */ /* 0x000fe200020006ff */
[----:B------:R-:W-:Y:S01]  /*50f0*/  IMAD.U32 R65, R74, 0x10000, RZ ;  /* 0x000100004a417824 */ /* 0x000fe200078e00ff */
[----:B------:R-:W-:Y:S01]  /*5100*/  LOP3.LUT R73, R68, 0xff00, R67, 0xf8, !PT ;  /* 0x0000ff0044497812 */ /* 0x000fe200078ef843 */
[----:B------:R-:W-:Y:S01]  /*5110*/  IMAD.U32 R68, R70, 0x10000, RZ ;  /* 0x0001000046447824 */ /* 0x000fe200078e00ff */
[----:B------:R-:W-:-:S02]  /*5120*/  F2FP.F16.E4M3.UNPACK_B R67, R143.H1 ;  /* 0x0000008fff43723e */ /* 0x000fc400030006ff */
[----:B------:R-:W-:Y:S01]  /*5130*/  LOP3.LUT R72, R66, 0xff0000, R65, 0xf8, !PT ;  /* 0x00ff000042487812 */ /* 0x000fe200078ef841 */
[--C-:B------:R-:W-:Y:S01]  /*5140*/  HADD2.F32 R65, -RZ, R48.reuse.H1_H1 ;  /* 0x30000030ff417230 */ /* 0x100fe20000004100 */
[----:B------:R-:W-:Y:S01]  /*5150*/  LOP3.LUT R75, R73, 0xff0000, R68, 0xf8, !PT ;  /* 0x00ff0000494b7812 */ /* 0x000fe200078ef844 */
[--C-:B------:R-:W-:Y:S01]  /*5160*/  HADD2.F32 R73, -RZ, R67.reuse.H0_H0 ;  /* 0x20000043ff497230 */ /* 0x100fe20000004100 */
[----:B------:R-:W-:Y:S01]  /*5170*/  F2FP.F16.E4M3.UNPACK_B R68, R142.H1 ;  /* 0x0000008eff44723e */ /* 0x000fe200030006ff */
[----:B------:R-:W-:Y:S01]  /*5180*/  HADD2.F32 R48, -RZ, R48.H0_H0 ;  /* 0x20000030ff307230 */ /* 0x000fe20000004100 */
[----:B------:R-:W-:Y:S01]  /*5190*/  F2FP.F16.E4M3.UNPACK_B R49, R49.H1 ;  /* 0x00000031ff31723e */ /* 0x000fe200030006ff */
[----:B------:R-:W-:Y:S02]  /*51a0*/  HADD2.F32 R74, -RZ, R67.H1_H1 ;  /* 0x30000043ff4a7230 */ /* 0x000fe40000004100 */
[----:B------:R-:W-:Y:S01]  /*51b0*/  FMUL.FTZ R77, R65, R73 ;  /* 0x00000049414d7220 */ /* 0x000fe20000410000 */
[----:B------:R-:W-:-:S02]  /*51c0*/  HADD2.F32 R70, -RZ, R68.H0_H0 ;  /* 0x20000044ff467230 */ /* 0x000fc40000004100 */
        /* <DEDUP_REMOVED lines=78> */
.L_x_2065:
[----:B------:R-:W-:Y:S05]  /*56b0*/  BSYNC B3 ;  /* 0x0000000000037941 */ /* 0x000fea0003800000 */
.L_x_2064:
[----:B------:R-:W-:Y:S02]  /*56c0*/  ULDC.64 UR4, c[0x0][0x2d8] ;  /* 0x0000b60000047ab9 */ /* 0x000fe40000000a00 */
[----:B------:R-:W-:-:S04]  /*56d0*/  IADD3 R64, P2, P3, R71, UR4, R44 ;  /* 0x0000000447407c10 */ /* 0x000fc8000fb5e02c */
[----:B------:R-:W-:-:S05]  /*56e0*/  IADD3.X R65, R69, UR5, R38, P2, P3 ;  /* 0x0000000545417c10 */ /* 0x000fca00097e6426 */
[----:B--2---:R3:W-:Y:S04]  /*56f0*/  STG.E.128 desc[UR60][R64.64], R48 ;  /* 0x0000003040007986 */ /* 0x0047e8000c101d3c */
.L_x_2063:
[----:B------:R-:W-:Y:S05]  /*5700*/  BSYNC B2 ;  /* 0x0000000000027941 */ /* 0x000fea0003800000 */
.L_x_2062:
[----:B------:R-:W-:Y:S05]  /*5710*/  @P1 BRA `(.L_x_2061) ;  /* 0x0000000400d41947 */ /* 0x000fea0003800000 */
[----:B------:R-:W-:Y:S01]  /*5720*/  LOP3.LUT P2, RZ, R229, 0x4, RZ, 0xc0, !PT ;  /* 0x00000004e5ff7812 */ /* 0x000fe2000784c0ff */
[----:B------:R-:W-:Y:S01]  /*5730*/  BSSY B2, `(.L_x_2066) ;  /* 0x000006f000027945 */ /* 0x000fe20003800000 */
[----:B-123--:R-:W-:-:S11]  /*5740*/  IADD3 R49, R153, 0x40, RZ ;  /* 0x0000004099317810 */ /* 0x00efd60007ffe0ff */
[----:B------:R-:W-:Y:S01]  /*5750*/  @P2 VIADD R49, R153, 0xffffffc0 ;  /* 0xffffffc099312836 */ /* 0x000fe20000000000 */
[----:B------:R-:W-:-:S03]  /*5760*/  ISETP.GE.AND P2, PT, R230, R128, PT ;  /* 0x00000080e600720c */ /* 0x000fc60003f46270 */
[----:B------:R-:W-:-:S06]  /*5770*/  IMAD.IADD R49, R16, 0x1, R49 ;  /* 0x0000000110317824 */ /* 0x000fcc00078e0231 */
[----:B------:R-:W1:Y:S04]  /*5780*/  LDS.128 R48, [R49+0x24400] ;  /* 0x0244000031307984 */ /* 0x000e680000000c00 */
[----:B------:R-:W-:Y:S05]  /*5790*/  @P2 BRA `(.L_x_2067) ;  /* 0x0000000400a02947 */ /* 0x000fea0003800000 */
[----:B------:R-:W-:Y:S01]  /*57a0*/  SHF.R.U32.HI R67, RZ, 0x8, R61 ;  /* 0x00000008ff437819 */ /* 0x000fe2000001163d */
[----:B-1----:R-:W-:Y:S01]  /*57b0*/  IMAD.MOV.U32 R62, RZ, RZ, R51 ;  /* 0x000000ffff3e7224 */ /* 0x002fe200078e0033 */
[----:B------:R-:W-:Y:S01]  /*57c0*/  SHF.R.U32.HI R65, RZ, 0x8, R63 ;  /* 0x00000008ff417819 */ /* 0x000fe2000001163f */
[----:B------:R-:W-:Y:S01]  /*57d0*/  IMAD.MOV.U32 R51, RZ, RZ, R48 ;  /* 0x000000ffff337224 */ /* 0x000fe200078e0030 */
        /* <DEDUP_REMOVED lines=8> */
[----:B------:R-:W-:-:S02]  /*5860*/  SHF.L.U32 R68, R68, 0x10, RZ ;  /* 0x0000001044447819 */ /* 0x000fc400000006ff */
[----:B------:R-:W-:Y:S02]  /*5870*/  LOP3.LUT R63, R64, 0xff00, R63, 0xf8, !PT ;  /* 0x0000ff00403f7812 */ /* 0x000fe400078ef83f */
        /* <DEDUP_REMOVED lines=8> */
[----:B------:R-:W-:Y:S01]  /*5900*/  HADD2.F32 R67, -RZ, R64.H0_H0 ;  /* 0x20000040ff437230 */ /* 0x000fe20000004100 */
[----:B------:R-:W-:Y:S01]  /*5910*/  F2FP.F16.E4M3.UNPACK_B R141, R141 ;  /* 0x0000008dff8d723e */ /* 0x000fe200020006ff */
[----:B------:R-:W-:-:S02]  /*5920*/  HADD2.F32 R60, -RZ, R48.H1_H1 ;  /* 0x30000030ff3c7230 */ /* 0x000fc40000004100 */
[-C--:B------:R-:W-:Y:S01]  /*5930*/  FMUL.FTZ R72, R61, R68.reuse ;  /* 0x000000443d487220 */ /* 0x080fe20000410000 */
[----:B------:R-:W-:Y:S01]  /*5940*/  HADD2.F32 R49, -RZ, R49.H0_H0 ;  /* 0x20000031ff317230 */ /* 0x000fe20000004100 */
[----:B------:R-:W-:Y:S01]  /*5950*/  F2FP.F16.E4M3.UNPACK_B R135, R135 ;  /* 0x00000087ff87723e */ /* 0x000fe200020006ff */
[--C-:B------:R-:W-:Y:S02]  /*5960*/  HADD2.F32 R64, -RZ, R63.reuse.H1_H1 ;  /* 0x3000003fff407230 */ /* 0x100fe40000004100 */
[----:B------:R-:W-:Y:S01]  /*5970*/  FMUL.FTZ R73, R60, R67 ;  /* 0x000000433c497220 */ /* 0x000fe20000410000 */
[----:B------:R-:W-:Y:S02]  /*5980*/  HADD2.F32 R48, -RZ, R48.H0_H0 ;  /* 0x20000030ff307230 */ /* 0x000fe40000004100 */
[C---:B------:R-:W-:Y:S01]  /*5990*/  FMUL.FTZ R68, R49.reuse, R68 ;  /* 0x0000004431447220 */ /* 0x040fe20000410000 */
[----:B------:R-:W-:Y:S02]  /*59a0*/  HADD2.F32 R65, -RZ, R63.H0_H0 ;  /* 0x2000003fff417230 */ /* 0x000fe40000004100 */
[-C--:B------:R-:W-:Y:S01]  /*59b0*/  FFMA.FTZ R76, R49, R64.reuse, -R72 ;  /* 0x00000040314c7223 */ /* 0x080fe20000010848 */
[----:B------:R-:W-:Y:S01]  /*59c0*/  F2FP.F16.E4M3.UNPACK_B R49, R51.H1 ;  /* 0x00000033ff31723e */ /* 0x000fe200030006ff */
[C---:B------:R-:W-:Y:S01]  /*59d0*/  FMUL.FTZ R67, R48.reuse, R67 ;  /* 0x0000004330437220 */ /* 0x040fe20000410000 */
[----:B------:R-:W-:Y:S01]  /*59e0*/  F2FP.F16.E4M3.UNPACK_B R51, R51 ;  /* 0x00000033ff33723e */ /* 0x000fe200020006ff */
[----:B------:R-:W-:Y:S01]  /*59f0*/  FFMA.FTZ R77, R61, R64, R68 ;  /* 0x000000403d4d7223 */ /* 0x000fe20000010044 */
[-C--:B------:R-:W-:Y:S01]  /*5a00*/  FFMA.FTZ R48, R48, R65.reuse, -R73 ;  /* 0x0000004130307223 */ /* 0x080fe20000010849 */
[----:B------:R-:W-:Y:S01]  /*5a10*/  FFMA.FTZ R75, R60, R65, R67 ;  /* 0x000000413c4b7223 */ /* 0x000fe20000010043 */
[----:B------:R-:W-:-:S02]  /*5a20*/  HADD2.F32 R60, -RZ, R49.H0_H0 ;  /* 0x20000031ff3c7230 */ /* 0x000fc40000004100 */
[----:B------:R-:W-:Y:S01]  /*5a30*/  HADD2.F32 R61, -RZ, R49.H1_H1 ;  /* 0x30000031ff3d7230 */ /* 0x000fe20000004100 */
[----:B------:R-:W-:Y:S01]  /*5a40*/  F2FP.SATFINITE.E4M3.F32.PACK_AB_MERGE_C R79, R77, R76, RZ ;  /* 0x0000004c4d4f723e */ /* 0x000fe200048070ff */
[----:B------:R-:W-:Y:S02]  /*5a50*/  HADD2.F32 R49, -RZ, R51.H0_H0 ;  /* 0x20000033ff317230 */ /* 0x000fe40000004100 */
[----:B------:R-:W-:Y:S02]  /*5a60*/  HADD2.F32 R68, -RZ, R141.H0_H0 ;  /* 0x2000008dff447230 */ /* 0x000fe40000004100 */
[----:B------:R-:W-:Y:S02]  /*5a70*/  HADD2.F32 R51, -RZ, R51.H1_H1 ;  /* 0x30000033ff337230 */ /* 0x000fe40000004100 */
[----:B------:R-:W-:Y:S02]  /*5a80*/  HADD2.F32 R65, -RZ, R141.H1_H1 ;  /* 0x3000008dff417230 */ /* 0x000fe40000004100 */
[----:B------:R-:W-:-:S02]  /*5a90*/  HADD2.F32 R63, -RZ, R135.H1_H1 ;  /* 0x30000087ff3f7230 */ /* 0x000fc40000004100 */
[-C--:B------:R-:W-:Y:S01]  /*5aa0*/  FMUL.FTZ R72, R51, R68.reuse ;  /* 0x0000004433487220 */ /* 0x080fe20000410000 */
[----:B------:R-:W-:Y:S02]  /*5ab0*/  HADD2.F32 R64, -RZ, R135.H0_H0 ;  /* 0x20000087ff407230 */ /* 0x000fe40000004100 */
[-C--:B------:R-:W-:Y:S01]  /*5ac0*/  FMUL.FTZ R67, R61, R65.reuse ;  /* 0x000000413d437220 */ /* 0x080fe20000410000 */
[C---:B------:R-:W-:Y:S01]  /*5ad0*/  FMUL.FTZ R74, R60.reuse, R65 ;  /* 0x000000413c4a7220 */ /* 0x040fe20000410000 */
[----:B------:R-:W-:Y:S01]  /*5ae0*/  FMUL.FTZ R68, R49, R68 ;  /* 0x0000004431447220 */ /* 0x000fe20000410000 */
[----:B------:R-:W-:Y:S01]  /*5af0*/  F2FP.F16.E4M3.UNPACK_B R65, R70.H1 ;  /* 0x00000046ff41723e */ /* 0x000fe200030006ff */
[-C--:B------:R-:W-:Y:S01]  /*5b00*/  FFMA.FTZ R67, R60, R63.reuse, -R67 ;  /* 0x0000003f3c437223 */ /* 0x080fe20000010843 */
[----:B------:R-:W-:Y:S01]  /*5b10*/  FFMA.FTZ R74, R61, R63, R74 ;  /* 0x0000003f3d4a7223 */ /* 0x000fe2000001004a */
[----:B------:R-:W-:Y:S01]  /*5b20*/  FFMA.FTZ R73, R51, R64, R68 ;  /* 0x0000004033497223 */ /* 0x000fe20000010044 */
[----:B------:R-:W-:Y:S01]  /*5b30*/  F2FP.F16.E4M3.UNPACK_B R51, R62.H1 ;  /* 0x0000003eff33723e */ /* 0x000fe200030006ff */
[----:B------:R-:W-:Y:S01]  /*5b40*/  FFMA.FTZ R72, R49, R64, -R72 ;  /* 0x0000004031487223 */ /* 0x000fe20000010848 */
[----:B------:R-:W-:-:S02]  /*5b50*/  F2FP.F16.E4M3.UNPACK_B R63, R66.H1 ;  /* 0x00000042ff3f723e */ /* 0x000fc400030006ff */
[----:B------:R-:W-:Y:S01]  /*5b60*/  F2FP.SATFINITE.E4M3.F32.PACK_AB_MERGE_C R78, R74, R67, RZ ;  /* 0x000000434a4e723e */ /* 0x000fe200048070ff */
[----:B------:R-:W-:Y:S01]  /*5b70*/  HADD2.F32 R61, -RZ, R51.H1_H1 ;  /* 0x30000033ff3d7230 */ /* 0x000fe20000004100 */
[----:B------:R-:W-:Y:S01]  /*5b80*/  F2FP.F16.E4M3.UNPACK_B R49, R50.H1 ;  /* 0x00000032ff31723e */ /* 0x000fe200030006ff */
[----:B------:R-:W-:Y:S01]  /*5b90*/  HADD2.F32 R67, -RZ, R65.H1_H1 ;  /* 0x30000041ff437230 */ /* 0x000fe20000004100 */
[----:B------:R-:W-:Y:S01]  /*5ba0*/  F2FP.F16.E4M3.UNPACK_B R70, R70 ;  /* 0x00000046ff46723e */ /* 0x000fe200020006ff */
[----:B------:R-:W-:Y:S01]  /*5bb0*/  HADD2.F32 R60, -RZ, R51.H0_H0 ;  /* 0x20000033ff3c7230 */ /* 0x000fe20000004100 */
[----:B------:R-:W-:Y:S01]  /*5bc0*/  F2FP.F16.E4M3.UNPACK_B R66, R66 ;  /* 0x00000042ff42723e */ /* 0x000fe200020006ff */
[----:B------:R-:W-:Y:S02]  /*5bd0*/  HADD2.F32 R64, -RZ, R63.H1_H1 ;  /* 0x3000003fff407230 */ /* 0x000fe40000004100 */
        /* <DEDUP_REMOVED lines=13> */
[----:B------:R-:W-:Y:S02]  /*5cb0*/  HADD2.F32 R70, -RZ, R70.H0_H0 ;  /* 0x20000046ff467230 */ /* 0x000fe40000004100 */
[----:B------:R-:W-:Y:S01]  /*5cc0*/  FFMA.FTZ R67, R51, R60, R68 ;  /* 0x0000003c33437223 */ /* 0x000fe20000010044 */
[--C-:B------:R-:W-:Y:S02]  /*5cd0*/  HADD2.F32 R51, -RZ, R62.reuse.H0_H0 ;  /* 0x2000003eff337230 */ /* 0x100fe40000004100 */
[----:B------:R-:W-:Y:S01]  /*5ce0*/  FFMA.FTZ R76, R61, R64, R76 ;  /* 0x000000403d4c7223 */ /* 0x000fe2000001004c */
[----:B------:R-:W-:Y:S02]  /*5cf0*/  HADD2.F32 R62, -RZ, R62.H1_H1 ;  /* 0x3000003eff3e7230 */ /* 0x000fe40000004100 */
[--C-:B------:R-:W-:Y:S01]  /*5d00*/  HADD2.F32 R49, -RZ, R50.reuse.H0_H0 ;  /* 0x20000032ff317230 */ /* 0x100fe20000004100 */
[----:B------:R-:W-:Y:S01]  /*5d10*/  F2FP.SATFINITE.E4M3.F32.PACK_AB_MERGE_C R67, R67, R74, RZ ;  /* 0x0000004a4343723e */ /* 0x000fe200048070ff */
[----:B------:R-:W-:-:S02]  /*5d20*/  HADD2.F32 R50, -RZ, R50.H1_H1 ;  /* 0x30000032ff327230 */ /* 0x000fc40000004100 */
[-C--:B------:R-:W-:Y:S01]  /*5d30*/  FMUL.FTZ R64, R62, R65.reuse ;  /* 0x000000413e407220 */ /* 0x080fe20000410000 */
[----:B------:R-:W-:Y:S02]  /*5d40*/  HADD2.F32 R63, -RZ, R63.H0_H0 ;  /* 0x2000003fff3f7230 */ /* 0x000fe40000004100 */
        /* <DEDUP_REMOVED lines=11> */
[----:B------:R-:W-:Y:S02]  /*5e00*/  F2FP.SATFINITE.E4M3.F32.PACK_AB_MERGE_C R50, R61, R60, R67 ;  /* 0x0000003c3d32723e */ /* 0x000fe40004807043 */
[----:B------:R-:W-:-:S07]  /*5e10*/  F2FP.SATFINITE.E4M3.F32.PACK_AB_MERGE_C R51, R65, R64, R76 ;  /* 0x000000404133723e */ /* 0x000fce000480704c */
.L_x_2067:
[----:B------:R-:W-:Y:S05]  /*5e20*/  BSYNC B2 ;  /* 0x0000000000027941 */ /* 0x000fea0003800000 */
.L_x_2066:
[----:B------:R-:W-:Y:S02]  /*5e30*/  ULDC.64 UR4, c[0x0][0x2d8] ;  /* 0x0000b60000047ab9 */ /* 0x000fe40000000a00 */
[----:B------:R-:W-:-:S04]  /*5e40*/  IADD3 R60, P2, P3, R40, UR4, R71 ;  /* 0x00000004283c7c10 */ /* 0x000fc8000fb5e047 */
[----:B------:R-:W-:-:S05]  /*5e50*/  IADD3.X R61, R106, UR5, R69, P2, P3 ;  /* 0x000000056a3d7c10 */ /* 0x000fca00097e6445 */
[----:B-1----:R4:W-:Y:S04]  /*5e60*/  STG.E.128 desc[UR60][R60.64], R48 ;  /* 0x000000303c007986 */ /* 0x0029e8000c101d3c */
.L_x_2061:
[----:B------:R-:W-:Y:S05]  /*5e70*/  BSYNC B1 ;  /* 0x0000000000017941 */ /* 0x000fea0003800000 */
.L_x_2060:
        /* <DEDUP_REMOVED lines=114> */
.L_x_2072:
[----:B------:R-:W-:Y:S05]  /*65a0*/  BSYNC B2 ;  /* 0x0000000000027941 */ /* 0x000fea0003800000 */
.L_x_2071:
[----:B------:R-:W-:Y:S02]  /*65b0*/  ULDC.64 UR4, c[0x0][0x2d8] ;  /* 0x0000b60000047ab9 */ /* 0x000fe40000000a00 */
[----:B------:R-:W-:-:S04]  /*65c0*/  IADD3 R56, P2, P3, R127, UR4, R44 ;  /* 0x000000047f387c10 */ /* 0x000fc8000fb5e02c */
[----:B------:R-:W-:-:S05]  /*65d0*/  IADD3.X R57, R129, UR5, R38, P2, P3 ;  /* 0x0000000581397c10 */ /* 0x000fca00097e6426 */
[----:B--2---:R1:W-:Y:S04]  /*65e0*/  STG.E.128 desc[UR60][R56.64], R48 ;  /* 0x0000003038007986 */ /* 0x0043e8000c101d3c */
.L_x_2070:
[----:B------:R-:W-:Y:S05]  /*65f0*/  BSYNC B1 ;  /* 0x0000000000017941 */ /* 0x000fea0003800000 */
.L_x_2069:
        /* <DEDUP_REMOVED lines=16> */
[----:B------:R-:W-:Y:S01]  /*6700*/  LOP3.LUT R56, R55, 0xff0000ff, RZ, 0xc0, !PT ;  /* 0xff0000ff37387812 */ /* 0x000fe200078ec0ff */
[----:B------:R-:W-:Y:S01]  /*6710*/  IMAD.SHL.U32 R50, R58, 0x100, RZ ;  /* 0x000001003a327824 */ /* 0x000fe200078e00ff */
[----:B------:R-:W-:-:S02]  /*6720*/  SHF.R.U32.HI R59, RZ, 0x10, R55 ;  /* 0x00000010ff3b7819 */ /* 0x000fc40000011637 */
        /* <DEDUP_REMOVED lines=95> */
.L_x_2074:
[----:B------:R-:W-:Y:S05]  /*6d20*/  BSYNC B1 ;  /* 0x0000000000017941 */ /* 0x000fea0003800000 */
.L_x_2073:
[----:B------:R-:W-:Y:S02]  /*6d30*/  ULDC.64 UR4, c[0x0][0x2d8] ;  /* 0x0000b60000047ab9 */ /* 0x000fe40000000a00 */
[----:B------:R-:W-:-:S04]  /*6d40*/  IADD3 R52, P2, P3, R40, UR4, R127 ;  /* 0x0000000428347c10 */ /* 0x000fc8000fb5e07f */
[----:B------:R-:W-:-:S05]  /*6d50*/  IADD3.X R53, R106, UR5, R129, P2, P3 ;  /* 0x000000056a357c10 */ /* 0x000fca00097e6481 */
[----:B-1----:R1:W-:Y:S01]  /*6d60*/  STG.E.128 desc[UR60][R52.64], R48 ;  /* 0x0000003034007986 */ /* 0x0023e2000c101d3c */
[----:B------:R-:W-:Y:S05]  /*6d70*/  BRA `(.L_x_2068) ;  /* 0x0000004c00707947 */ /* 0x000fea0003800000 */
.L_x_2032:
        /* <DEDUP_REMOVED lines=25> */
[----:B------:R-:W-:-:S04]  /*6f10*/  @!P2 IMAD R53, R53, 0xc0, RZ ;  /* 0x000000c03535a824 */ /* 0x000fc800078e02ff */
[----:B------:R-:W-:Y:S01]  /*6f20*/  @!P2 IMAD.IADD R53, R55, 0x1, R53 ;  /* 0x000000013735a824 */ /* 0x000fe200078e0235 */
[----:B--2---:R-:W-:-:S04]  /*6f30*/  @!P2 IADD3 R80, P3, P4, R90, R80, R54 ;  /* 0x000000505a50a210 */ /* 0x004fc80007c7e036 */
        /* <DEDUP_REMOVED lines=38> */
[----:B------:R-:W-:Y:S01]  /*71a0*/  CS2R R52, SRZ ;  /* 0x0000000000347805 */ /* 0x000fe2000001ff00 */
[----:B------:R-:W-:Y:S01]  /*71b0*/  @!P3 IMAD.X R85, R48, 0x1, R85, P6 ;  /* 0x000000013055b824 */ /* 0x000fe200030e0655 */
[----:B------:R-:W-:Y:S02]  /*71c0*/  CS2R R48, SRZ ;  /* 0x0000000000307805 */ /* 0x000fe4000001ff00 */
[----:B------:R-:W-:Y:S02]  /*71d0*/  CS2R R60, SRZ ;  /* 0x00000000003c7805 */ /* 0x000fe4000001ff00 */
        /* <DEDUP_REMOVED lines=16> */
[----:B---3--:R-:W-:Y:S02]  /*72e0*/  IMAD.MOV.U32 R143, RZ, RZ, R76 ;  /* 0x000000ffff8f7224 */ /* 0x008fe400078e004c */
[----:B------:R-:W-:Y:S02]  /*72f0*/  IMAD.MOV.U32 R144, RZ, RZ, R78 ;  /* 0x000000ffff907224 */ /* 0x000fe400078e004e */
[----:B----4-:R-:W-:Y:S01]  /*7300*/  IMAD.MOV.U32 R161, RZ, RZ, R52 ;  /* 0x000000ffffa17224 */ /* 0x010fe200078e0034 */
[----:B------:R-:W-:Y:S01]  /*7310*/  MOV R158, R54 ;  /* 0x00000036009e7202 */ /* 0x000fe20000000f00 */
[----:B-----5:R-:W-:-:S02]  /*7320*/  IMAD.MOV.U32 R160, RZ, RZ, R48 ;  /* 0x000000ffffa07224 */ /* 0x020fc400078e0030 */
[----:B------:R-:W-:Y:S02]  /*7330*/  IMAD.MOV.U32 R159, RZ, RZ, R50 ;  /* 0x000000ffff9f7224 */ /* 0x000fe400078e0032 */
[----:B------:R-:W-:Y:S02]  /*7340*/  IMAD.MOV.U32 R153, RZ, RZ, R60 ;  /* 0x000000ffff997224 */ /* 0x000fe400078e003c */
[----:B------:R-:W-:Y:S02]  /*7350*/  IMAD.MOV.U32 R154, RZ, RZ, R62 ;  /* 0x000000ffff9a7224 */ /* 0x000fe400078e003e */
[----:B------:R-:W-:Y:S02]  /*7360*/  IMAD.MOV.U32 R151, RZ, RZ, R56 ;  /* 0x000000ffff977224 */ /* 0x000fe400078e0038 */
[----:B------:R-:W-:Y:S02]  /*7370*/  IMAD.MOV.U32 R152, RZ, RZ, R58 ;  /* 0x000000ffff987224 */ /* 0x000fe400078e003a */
[----:B------:R-:W-:-:S02]  /*7380*/  IMAD.MOV.U32 R146, RZ, RZ, R64 ;  /* 0x000000ffff927224 */ /* 0x000fc400078e0040 */
[----:B------:R-:W-:Y:S02]  /*7390*/  IMAD.MOV.U32 R148, RZ, RZ, R66 ;  /* 0x000000ffff947224 */ /* 0x000fe400078e0042 */
[----:B------:R-:W-:Y:S01]  /*73a0*/  IMAD.MOV.U32 R149, RZ, RZ, R68 ;  /* 0x000000ffff957224 */ /* 0x000fe200078e0044 */
[----:B------:R-:W-:Y:S01]  /*73b0*/  MOV R150, R70 ;  /* 0x0000004600967202 */ /* 0x000fe20000000f00 */
[----:B------:R-:W-:Y:S06]  /*73c0*/  @!P5 BRA `(.L_x_2075) ;  /* 0x000000000004d947 */ /* 0x000fec0003800000 */
[----:B------:R-:W-:Y:S01]  /*73d0*/  BPT.TRAP 0x1 ;  /* 0x000000040000795c */ /* 0x000fe20000300000 */
.L_x_2075:
        /* <DEDUP_REMOVED lines=9> */
.L_x_2337:
[----:B------:R-:W-:Y:S05]  /*7470*/  BSYNC B1 ;  /* 0x0000000000017941 */ /* 0x000fea0003800000 */
.L_x_2076:
        /* <DEDUP_REMOVED lines=12> */
[----:B------:R-:W-:-:S04]  /*7540*/  IADD3 R155, R155, R135, RZ ;  /* 0x000000879b9b7210 */ /* 0x000fc80007ffe0ff */
[----:B------:R-:W-:Y:S01]  /*7550*/  IADD3.X R162, R38, R155, R37, P3, P4 ;  /* 0x0000009b26a27210 */ /* 0x000fe20001fe8425 */
[----:B-1----:R-:W-:Y:S01]  /*7560*/  VIADD R83, R81, 0xffffff80 ;  /* 0xffffff8051537836 */ /* 0x002fe20000000000 */
[----:B------:R-:W-:-:S04]  /*7570*/  SHF.R.S32.HI R81, RZ, 0x1f, R80 ;  /* 0x0000001fff517819 */ /* 0x000fc80000011450 */
[----:B------:R-:W-:Y:S02]  /*7580*/  LEA.HI R80, R81, R80, RZ, 0x5 ;  /* 0x0000005051507211 */ /* 0x000fe400078f28ff */
[----:B------:R-:W-:Y:S02]  /*7590*/  SHF.R.S32.HI R82, RZ, 0x1f, R83 ;  /* 0x0000001fff527819 */ /* 0x000fe40000011453 */
[----:B------:R-:W-:Y:S02]  /*75a0*/  LEA.HI.SX32 R80, R80, R35, 0x1b ;  /* 0x0000002350507211 */ /* 0x000fe400078fdaff */
[----:B------:R-:W-:-:S03]  /*75b0*/  LEA.HI R82, R82, R83, RZ, 0x5 ;  /* 0x0000005352527211 */ /* 0x000fc600078f28ff */
[----:B------:R-:W-:Y:S02]  /*75c0*/  IMAD.SHL.U32 R157, R80, 0x10, RZ ;  /* 0x00000010509d7824 */ /* 0x000fe400078e00ff */
[----:B------:R-:W-:-:S03]  /*75d0*/  IMAD.SHL.U32 R82, R82, 0x20, RZ ;  /* 0x0000002052527824 */ /* 0x000fc600078e00ff */
[----:B------:R-:W-:Y:S02]  /*75e0*/  LOP3.LUT R81, R3, 0x70, R157, 0xf8, !PT ;  /* 0x0000007003517812 */ /* 0x000fe400078ef89d */
[----:B------:R-:W-:Y:S02]  /*75f0*/  LOP3.LUT R82, R82, 0xfffffc00, RZ, 0xc0, !PT ;  /* 0xfffffc0052527812 */ /* 0x000fe400078ec0ff */
        /* <DEDUP_REMOVED lines=16> */
[----:B------:R-:W-:Y:S02]  /*7700*/  SHF.R.U32.HI R166, RZ, 0x10, R51 ;  /* 0x00000010ffa67819 */ /* 0x000fe40000011633 */
[----:B------:R-:W-:Y:S01]  /*7710*/  LOP3.LUT R48, R48, 0xff00, R49, 0xf8, !PT ;  /* 0x0000ff0030307812 */ /* 0x000fe200078ef831 */
[----:B------:R-:W-:Y:S01]  /*7720*/  IMAD.U32 R49, R167, 0x10000, RZ ;  /* 0x00010000a7317824 */ /* 0x000fe200078e00ff */
[----:B------:R-:W-:Y:S02]  /*7730*/  LOP3.LUT R54, R55, 0xff0000ff, RZ, 0xc0, !PT ;  /* 0xff0000ff37367812 */ /* 0x000fe400078ec0ff */
[----:B------:R-:W-:Y:S01]  /*7740*/  SHF.R.U32.HI R170, RZ, 0x10, R55 ;  /* 0x00000010ffaa7819 */ /* 0x000fe20000011637 */
[----:B------:R-:W-:Y:S01]  /*7750*/  IMAD.SHL.U32 R55, R163, 0x100, RZ ;  /* 0x00000100a3377824 */ /* 0x000fe200078e00ff */
[----:B------:R-:W-:Y:S02]  /*7760*/  SHF.L.U32 R51, R165, 0x8, RZ ;  /* 0x00000008a5337819 */ /* 0x000fe400000006ff */
[----:B------:R-:W-:Y:S01]  /*7770*/  SHF.R.U32.HI R164, RZ, 0x8, R53 ;  /* 0x00000008ffa47819 */ /* 0x000fe20000011635 */
[----:B------:R-:W-:Y:S01]  /*7780*/  IMAD.U32 R170, R170, 0x10000, RZ ;  /* 0x00010000aaaa7824 */ /* 0x000fe200078e00ff */
[----:B------:R-:W-:-:S02]  /*7790*/  LOP3.LUT R51, R50, 0xff00, R51, 0xf8, !PT ;  /* 0x0000ff0032337812 */ /* 0x000fc400078ef833 */
[----:B------:R-:W-:Y:S02]  /*77a0*/  LOP3.LUT R52, R53, 0xff0000ff, RZ, 0xc0, !PT ;  /* 0xff0000ff35347812 */ /* 0x000fe400078ec0ff */
[----:B------:R-:W-:Y:S01]  /*77b0*/  SHF.R.U32.HI R168, RZ, 0x10, R53 ;  /* 0x00000010ffa87819 */ /* 0x000fe20000011635 */
[----:B------:R-:W-:Y:S01]  /*77c0*/  IMAD.SHL.U32 R53, R164, 0x100, RZ ;  /* 0x00000100a4357824 */ /* 0x000fe200078e00ff */
[----:B------:R-:W-:Y:S01]  /*77d0*/  LOP3.LUT R50, R48, 0xff0000, R49, 0xf8, !PT ;  /* 0x00ff000030327812 */ /* 0x000fe200078ef831 */
[----:B------:R-:W-:Y:S01]  /*77e0*/  IMAD.U32 R48, R166, 0x10000, RZ ;  /* 0x00010000a6307824 */ /* 0x000fe200078e00ff */
[----:B------:R-:W-:Y:S01]  /*77f0*/  LOP3.LUT R167, R54, 0xff00, R55, 0xf8, !PT ;  /* 0x0000ff0036a77812 */ /* 0x000fe200078ef837 */
[----:B------:R-:W-:Y:S01]  /*7800*/  IMAD.U32 R168, R168, 0x10000, RZ ;  /* 0x00010000a8a87824 */ /* 0x000fe200078e00ff */
[----:B------:R-:W-:Y:S02]  /*7810*/  F2FP.F16.E4M3.UNPACK_B R166, R161.H1 ;  /* 0x000000a1ffa6723e */ /* 0x000fe400030006ff */
[----:B--2---:R-:W-:-:S02]  /*7820*/  F2FP.F16.E4M3.UNPACK_B R55, R84.H1 ;  /* 0x00000054ff37723e */ /* 0x004fc400030006ff */
[----:B-1----:R-:W-:Y:S01]  /*7830*/  F2FP.F16.E4M3.UNPACK_B R54, R80.H1 ;  /* 0x00000050ff36723e */ /* 0x002fe200030006ff */
        /* <DEDUP_REMOVED lines=10> */
[----:B------:R-:W-:Y:S01]  /*78e0*/  LOP3.LUT R51, R165, 0xff0000, R168, 0xf8, !PT ;  /* 0x00ff0000a5337812 */ /* 0x000fe200078ef8a8 */
[----:B------:R-:W-:Y:S01]  /*78f0*/  HADD2.F32 R165, -RZ, R163.H1_H1 ;  /* 0x300000a3ffa57230 */ /* 0x000fe20000004100 */
[----:B------:R-:W-:Y:S01]  /*7900*/  F2FP.F16.E4M3.UNPACK_B R84, R84 ;  /* 0x00000054ff54723e */ /* 0x000fe200020006ff */
[-C--:B------:R-:W-:Y:S01]  /*7910*/  FFMA.FTZ R52, R52, R164.reuse, -R169 ;  /* 0x000000a434347223 */ /* 0x080fe200000108a9 */
[----:B------:R-:W-:Y:S01]  /*7920*/  FFMA.FTZ R53, R53, R164, R172 ;  /* 0x000000a435357223 */ /* 0x000fe200000100ac */
[----:B------:R-:W-:Y:S01]  /*7930*/  HADD2.F32 R168, -RZ, R166.H1_H1 ;  /* 0x300000a6ffa87230 */ /* 0x000fe20000004100 */
[----:B------:R-:W-:Y:S01]  /*7940*/  F2FP.F16.E4M3.UNPACK_B R164, R160 ;  /* 0x000000a0ffa4723e */ /* 0x000fe200020006ff */
[----:B------:R-:W-:Y:S01]  /*7950*/  HADD2.F32 R163, -RZ, R55.H1_H1 ;  /* 0x30000037ffa37230 */ /* 0x000fe20000004100 */
[----:B------:R-:W-:Y:S01]  /*7960*/  F2FP.F16.E4M3.UNPACK_B R166, R161 ;  /* 0x000000a1ffa6723e */ /* 0x000fe200020006ff */
[----:B------:R-:W-:Y:S01]  /*7970*/  HADD2.F32 R161, -RZ, R84.H0_H0 ;  /* 0x20000054ffa17230 */ /* 0x000fe20000004100 */
[----:B------:R-:W-:-:S02]  /*7980*/  F2FP.F16.E4M3.UNPACK_B R160, R80 ;  /* 0x00000050ffa0723e */ /* 0x000fc400020006ff */
[-C--:B------:R-:W-:Y:S01]  /*7990*/  FMUL.FTZ R55, R163, R168.reuse ;  /* 0x000000a8a3377220 */ /* 0x080fe20000410000 */
[----:B------:R-:W-:Y:S01]  /*79a0*/  LOP3.LUT R49, R167, 0xff0000, R170, 0xf8, !PT ;  /* 0x00ff0000a7317812 */ /* 0x000fe200078ef8aa */
[C---:B------:R-:W-:Y:S01]  /*79b0*/  FMUL.FTZ R168, R54.reuse, R168 ;  /* 0x000000a836a87220 */ /* 0x040fe20000410000 */
[----:B------:R-:W-:Y:S02]  /*79c0*/  HADD2.F32 R167, -RZ, R166.H0_H0 ;  /* 0x200000a6ffa77230 */ /* 0x000fe40000004100 */
[-C--:B------:R-:W-:Y:S01]  /*79d0*/  FFMA.FTZ R55, R54, R165.reuse, -R55 ;  /* 0x000000a536377223 */ /* 0x080fe20000010837 */
[----:B------:R-:W-:Y:S02]  /*79e0*/  HADD2.F32 R80, -RZ, R160.H0_H0 ;  /* 0x200000a0ff507230 */ /* 0x000fe40000004100 */
[----:B------:R-:W-:Y:S01]  /*79f0*/  FFMA.FTZ R54, R163, R165, R168 ;  /* 0x000000a5a3367223 */ /* 0x000fe200000100a8 */
        /* <DEDUP_REMOVED lines=19> */
[----:B------:R-:W-:Y:S01]  /*7b30*/  HADD2.F32 R169, -RZ, R168.H0_H0 ;  /* 0x200000a8ffa97230 */ /* 0x000fe20000004100 */
[----:B------:R-:W-:Y:S01]  /*7b40*/  F2FP.F16.E4M3.UNPACK_B R82, R82 ;  /* 0x00000052ff52723e */ /* 0x000fe200020006ff */
[--C-:B------:R-:W-:Y:S02]  /*7b50*/  HADD2.F32 R164, -RZ, R160.reuse.H0_H0 ;  /* 0x200000a0ffa47230 */ /* 0x100fe40000004100 */
[----:B------:R-:W-:Y:S01]  /*7b60*/  FMUL.FTZ R173, R166, R171 ;  /* 0x000000aba6ad7220 */ /* 0x000fe20000410000 */
[----:B------:R-:W-:Y:S01]  /*7b70*/  HADD2.F32 R170, -RZ, R167.H1_H1 ;  /* 0x300000a7ffaa7230 */ /* 0x000fe20000004100 */
[----:B------:R-:W-:Y:S01]  /*7b80*/  F2FP.SATFINITE.E4M3.F32.PACK_AB_MERGE_C R53, R54, R53, RZ ;  /* 0x000000353635723e */ /* 0x000fe200048070ff */
[----:B------:R-:W-:Y:S02]  /*7b90*/  HADD2.F32 R167, -RZ, R165.H1_H1 ;  /* 0x300000a5ffa77230 */ /* 0x000fe40000004100 */
[----:B------:R-:W-:Y:S01]  /*7ba0*/  FMUL.FTZ R171, R164, R171 ;  /* 0x000000aba4ab7220 */ /* 0x000fe20000410000 */
[----:B------:R-:W-:-:S02]  /*7bb0*/  HADD2.F32 R165, -RZ, R160.H1_H1 ;  /* 0x300000a0ffa57230 */ /* 0x000fc40000004100 */
[-C--:B------:R-:W-:Y:S01]  /*7bc0*/  FFMA.FTZ R160, R164, R169.reuse, -R173 ;  /* 0x000000a9a4a07223 */ /* 0x080fe200000108ad */
[----:B------:R-:W-:Y:S01]  /*7bd0*/  F2FP.F16.E4M3.UNPACK_B R164, R158 ;  /* 0x0000009effa4723e */ /* 0x000fe200020006ff */
[----:B------:R-:W-:Y:S01]  /*7be0*/  FMUL.FTZ R172, R167, R170 ;  /* 0x000000aaa7ac7220 */ /* 0x000fe20000410000 */
[----:B------:R-:W-:Y:S01]  /*7bf0*/  F2FP.F16.E4M3.UNPACK_B R158, R86 ;  /* 0x00000056ff9e723e */ /* 0x000fe200020006ff */
[----:B------:R-:W-:Y:S01]  /*7c00*/  FMUL.FTZ R174, R165, R170 ;  /* 0x000000aaa5ae7220 */ /* 0x000fe20000410000 */
[----:B------:R-:W-:Y:S01]  /*7c10*/  FFMA.FTZ R170, R166, R169, R171 ;  /* 0x000000a9a6aa7223 */ /* 0x000fe200000100ab */
[--C-:B------:R-:W-:Y:S01]  /*7c20*/  HADD2.F32 R166, -RZ, R164.reuse.H0_H0 ;  /* 0x200000a4ffa67230 */ /* 0x100fe20000004100 */
[----:B------:R-:W-:Y:S01]  /*7c30*/  F2FP.SATFINITE.E4M3.F32.PACK_AB_MERGE_C R52, R55, R52, RZ ;  /* 0x000000343734723e */ /* 0x000fe200048070ff */
[----:B------:R-:W-:Y:S01]  /*7c40*/  HADD2.F32 R169, -RZ, R164.H1_H1 ;  /* 0x300000a4ffa97230 */ /* 0x000fe20000004100 */
[----:B------:R-:W-:Y:S01]  /*7c50*/  F2FP.F16.E4M3.UNPACK_B R164, R159 ;  /* 0x0000009fffa4723e */ /* 0x000fe200020006ff */
[----:B------:R-:W-:Y:S01]  /*7c60*/  HADD2.F32 R168, -RZ, R168.H1_H1 ;  /* 0x300000a8ffa87230 */ /* 0x000fe20000004100 */
[----:B------:R-:W-:Y:S01]  /*7c70*/  F2FP.F16.E4M3.UNPACK_B R54, R85 ;  /* 0x00000055ff36723e */ /* 0x000fe200020006ff */
[----:B------:R-:W-:Y:S01]  /*7c80*/  HADD2.F32 R159, -RZ, R158.H0_H0 ;  /* 0x2000009eff9f7230 */ /* 0x000fe20000004100 */
[----:B------:R-:W-:Y:S01]  /*7c90*/  F2FP.F16.E4M3.UNPACK_B R55, R51 ;  /* 0x00000033ff37723e */ /* 0x000fe200020006ff */
[----:B------:R-:W-:-:S02]  /*7ca0*/  HADD2.F32 R86, -RZ, R82.H0_H0 ;  /* 0x20000052ff567230 */ /* 0x000fc40000004100 */
[-C--:B------:R-:W-:Y:S01]  /*7cb0*/  FFMA.FTZ R175, R165, R168.reuse, -R172 ;  /* 0x000000a8a5af7223 */ /* 0x080fe200000108ac */
[----:B------:R-:W-:Y:S02]  /*7cc0*/  HADD2.F32 R158, -RZ, R158.H1_H1 ;  /* 0x3000009eff9e7230 */ /* 0x000fe40000004100 */
[----:B------:R-:W-:Y:S01]  /*7cd0*/  FFMA.FTZ R177, R167, R168, R174 ;  /* 0x000000a8a7b17223 */ /* 0x000fe200000100ae */
[----:B------:R-:W-:Y:S02]  /*7ce0*/  HADD2.F32 R82, -RZ, R82.H1_H1 ;  /* 0x30000052ff527230 */ /* 0x000fe40000004100 */
[----:B------:R-:W-:Y:S01]  /*7cf0*/  FMUL.FTZ R171, R159, R166 ;  /* 0x000000a69fab7220 */ /* 0x000fe20000410000 */
[--C-:B------:R-:W-:Y:S02]  /*7d00*/  HADD2.F32 R165, -RZ, R164.reuse.H0_H0 ;  /* 0x200000a4ffa57230 */ /* 0x100fe40000004100 */
[----:B------:R-:W-:Y:S01]  /*7d10*/  FMUL.FTZ R173, R158, R169 ;  /* 0x000000a99ead7220 */ /* 0x000fe20000410000 */
[----:B------:R-:W-:-:S02]  /*7d20*/  HADD2.F32 R167, -RZ, R164.H1_H1 ;  /* 0x300000a4ffa77230 */ /* 0x000fc40000004100 */
[----:B------:R-:W-:Y:S01]  /*7d30*/  FMUL.FTZ R166, R86, R166 ;  /* 0x000000a656a67220 */ /* 0x000fe20000410000 */
[----:B------:R-:W-:Y:S01]  /*7d40*/  FMUL.FTZ R169, R82, R169 ;  /* 0x000000a952a97220 */ /* 0x000fe20000410000 */
[----:B------:R-:W-:Y:S01]  /*7d50*/  F2FP.SATFINITE.E4M3.F32.PACK_AB_MERGE_C R84, R163, R84, R53 ;  /* 0x00000054a354723e */ /* 0x000fe20004807035 */
[----:B------:R-:W-:Y:S01]  /*7d60*/  FFMA.FTZ R171, R86, R165, -R171 ;  /* 0x000000a556ab7223 */ /* 0x000fe200000108ab */
[----:B------:R-:W-:Y:S01]  /*7d70*/  F2FP.F16.E4M3.UNPACK_B R53, R81 ;  /* 0x00000051ff35723e */ /* 0x000fe200020006ff */
[----:B------:R-:W-:Y:S01]  /*7d80*/  FFMA.FTZ R86, R159, R165, R166 ;  /* 0x000000a59f567223 */ /* 0x000fe200000100a6 */
[-C--:B------:R-:W-:Y:S01]  /*7d90*/  FFMA.FTZ R82, R82, R167.reuse, -R173 ;  /* 0x000000a752527223 */ /* 0x080fe200000108ad */
[----:B------:R-:W-:Y:S01]  /*7da0*/  FFMA.FTZ R169, R158, R167, R169 ;  /* 0x000000a79ea97223 */ /* 0x000fe200000100a9 */
[----:B------:R-:W-:Y:S01]  /*7db0*/  F2FP.SATFINITE.E4M3.F32.PACK_AB_MERGE_C R160, R175, R160, RZ ;  /* 0x000000a0afa0723e */ /* 0x000fe200048070ff */
[----:B------:R-:W-:Y:S01]  /*7dc0*/  HADD2.F32 R158, -RZ, R54.H0_H0 ;  /* 0x20000036ff9e7230 */ /* 0x000fe20000004100 */
[----:B------:R-:W-:Y:S01]  /*7dd0*/  F2FP.SATFINITE.E4M3.F32.PACK_AB_MERGE_C R80, R161, R80, R52 ;  /* 0x00000050a150723e */ /* 0x000fe20004807034 */
[----:B------:R-:W-:Y:S01]  /*7de0*/  HADD2.F32 R163, -RZ, R55.H0_H0 ;  /* 0x20000037ffa37230 */ /* 0x000fe20000004100 */
[----:B------:R-:W-:Y:S01]  /*7df0*/  F2FP.F16.E4M3.UNPACK_B R159, R50 ;  /* 0x00000032ff9f723e */ /* 0x000fe200020006ff */
[----:B------:R-:W-:Y:S01]  /*7e00*/  HADD2.F32 R52, -RZ, R53.H0_H0 ;  /* 0x20000035ff347230 */ /* 0x000fe20000004100 */
[----:B------:R-:W-:Y:S01]  /*7e10*/  F2FP.SATFINITE.E4M3.F32.PACK_AB_MERGE_C R82, R82, R171, R160 ;  /* 0x000000ab5252723e */ /* 0x000fe200048070a0 */
[----:B------:R-:W-:-:S02]  /*7e20*/  HADD2.F32 R160, -RZ, R55.H1_H1 ;  /* 0x30000037ffa07230 */ /* 0x000fc40000004100 */
[-C--:B------:R-:W-:Y:S01]  /*7e30*/  FMUL.FTZ R165, R158, R163.reuse ;  /* 0x000000a39ea57220 */ /* 0x080fe20000410000 */
[----:B------:R-:W-:Y:S02]  /*7e40*/  HADD2.F32 R161, -RZ, R159.H0_H0 ;  /* 0x2000009fffa17230 */ /* 0x000fe40000004100 */
[C---:B------:R-:W-:Y:S01]  /*7e50*/  FMUL.FTZ R163, R52.reuse, R163 ;  /* 0x000000a334a37220 */ /* 0x040fe20000410000 */
[----:B------:R-:W-:Y:S01]  /*7e60*/  HADD2.F32 R54, -RZ, R54.H1_H1 ;  /* 0x30000036ff367230 */ /* 0x000fe20000004100 */
[----:B------:R-:W-:Y:S01]  /*7e70*/  F2FP.F16.E4M3.UNPACK_B R85, R85.H1 ;  /* 0x00000055ff55723e */ /* 0x000fe200030006ff */
[----:B------:R-:W-:Y:S02]  /*7e80*/  HADD2.F32 R55, -RZ, R53.H1_H1 ;  /* 0x30000035ff377230 */ /* 0x000fe40000004100 */
[-C--:B------:R-:W-:Y:S01]  /*7e90*/  FFMA.FTZ R52, R52, R161.reuse, -R165 ;  /* 0x000000a134347223 */ /* 0x080fe200000108a5 */
[----:B------:R-:W-:Y:S01]  /*7ea0*/  FFMA.FTZ R53, R158, R161, R163 ;  /* 0x000000a19e357223 */ /* 0x000fe200000100a3 */
[----:B------:R-:W-:-:S02]  /*7eb0*/  HADD2.F32 R159, -RZ, R159.H1_H1 ;  /* 0x3000009fff9f7230 */ /* 0x000fc40000004100 */
[CC--:B------:R-:W-:Y:S01]  /*7ec0*/  FMUL.FTZ R158, R54.reuse, R160.reuse ;  /* 0x000000a0369e7220 */ /* 0x0c0fe20000410000 */
[C---:B------:R-:W-:Y:S01]  /*7ed0*/  FMUL.FTZ R161, R55.reuse, R160 ;  /* 0x000000a037a17220 */ /* 0x040fe20000410000 */
[----:B------:R-:W-:Y:S02]  /*7ee0*/  F2FP.F16.E4M3.UNPACK_B R160, R51.H1 ;  /* 0x00000033ffa0723e */ /* 0x000fe400030006ff */
[----:B------:R-:W-:Y:S01]  /*7ef0*/  F2FP.F16.E4M3.UNPACK_B R81, R81.H1 ;  /* 0x00000051ff51723e */ /* 0x000fe200030006ff */
[-C--:B------:R-:W-:Y:S01]  /*7f00*/  FFMA.FTZ R55, R55, R159.reuse, -R158 ;  /* 0x0000009f37377223 */ /* 0x080fe2000001089e */
[----:B------:R-:W-:Y:S01]  /*7f10*/  FFMA.FTZ R54, R54, R159, R161 ;  /* 0x0000009f36367223 */ /* 0x000fe200000100a1 */
[----:B------:R-:W-:Y:S01]  /*7f20*/  F2FP.F16.E4M3.UNPACK_B R50, R50.H1 ;  /* 0x00000032ff32723e */ /* 0x000fe200030006ff */
[----:B------:R-:W-:Y:S01]  /*7f30*/  HADD2.F32 R158, -RZ, R85.H0_H0 ;  /* 0x20000055ff9e7230 */ /* 0x000fe20000004100 */
[----:B------:R-:W-:Y:S01]  /*7f40*/  F2FP.SATFINITE.E4M3.F32.PACK_AB_MERGE_C R170, R177, R170, RZ ;  /* 0x000000aab1aa723e */ /* 0x000fe200048070ff */
[----:B------:R-:W-:Y:S01]  /*7f50*/  HADD2.F32 R161, -RZ, R160.H0_H0 ;  /* 0x200000a0ffa17230 */ /* 0x000fe20000004100 */
[----:B------:R-:W-:Y:S01]  /*7f60*/  F2FP.F16.E4M3.UNPACK_B R167, R49 ;  /* 0x00000031ffa7723e */ /* 0x000fe200020006ff */
[----:B------:R-:W-:Y:S01]  /*7f70*/  HADD2.F32 R51, -RZ, R81.H0_H0 ;  /* 0x20000051ff337230 */ /* 0x000fe20000004100 */
[----:B------:R-:W-:Y:S01]  /*7f80*/  F2FP.SATFINITE.E4M3.F32.PACK_AB_MERGE_C R86, R169, R86, R170 ;  /* 0x00000056a956723e */ /* 0x000fe200048070aa */
        /* <DEDUP_REMOVED lines=16> */
[----:B------:R-:W-:Y:S01]  /*8090*/  HADD2.F32 R163, -RZ, R160.H0_H0 ;  /* 0x200000a0ffa37230 */ /* 0x000fe20000004100 */
[----:B------:R-:W-:Y:S01]  /*80a0*/  F2FP.F16.E4M3.UNPACK_B R168, R49.H1 ;  /* 0x00000031ffa8723e */ /* 0x000fe200030006ff */
[----:B------:R-:W-:Y:S01]  /*80b0*/  HADD2.F32 R87, -RZ, R85.H0_H0 ;  /* 0x20000055ff577230 */ /* 0x000fe20000004100 */
[----:B------:R-:W-:Y:S01]  /*80c0*/  F2FP.F16.E4M3.UNPACK_B R83, R83.H1 ;  /* 0x00000053ff53723e */ /* 0x000fe200030006ff */
[----:B------:R-:W-:Y:S01]  /*80d0*/  FFMA.FTZ R158, R159, R164, R158 ;  /* 0x000000a49f9e7223 */ /* 0x000fe2000001009e */
        /* <DEDUP_REMOVED lines=15> */
[----:B------:R-:W-:Y:S02]  /*81d0*/  HADD2.F32 R165, -RZ, R164.H0_H0 ;  /* 0x200000a4ffa57230 */ /* 0x000fe40000004100 */
        /* <DEDUP_REMOVED lines=8> */
[CC--:B------:R-:W-:Y:S01]  /*8260*/  FMUL.FTZ R48, R160.reuse, R167.reuse ;  /* 0x000000a7a0307220 */ /* 0x0c0fe20000410000 */
[----:B------:R-:W-:Y:S02]  /*8270*/  HADD2.F32 R49, -RZ, R49.H1_H1 ;  /* 0x30000031ff317230 */ /* 0x000fe40000004100 */
[-C--:B------:R-:W-:Y:S01]  /*8280*/  FFMA.FTZ R83, R83, R164.reuse, -R166 ;  /* 0x000000a453537223 */ /* 0x080fe200000108a6 */
[----:B------:R-:W-:Y:S01]  /*8290*/  FFMA.FTZ R168, R161, R164, R168 ;  /* 0x000000a4a1a87223 */ /* 0x000fe200000100a8 */
[----:B------:R-:W-:Y:S01]  /*82a0*/  FMUL.FTZ R167, R85, R167 ;  /* 0x000000a755a77220 */ /* 0x000fe20000410000 */
[----:B------:R-:W-:Y:S01]  /*82b0*/  F2FP.SATFINITE.E4M3.F32.PACK_AB_MERGE_C R50, R81, R50, RZ ;  /* 0x000000325132723e */ /* 0x000fe200048070ff */
[-C--:B------:R-:W-:Y:S01]  /*82c0*/  FFMA.FTZ R85, R85, R49.reuse, -R48 ;  /* 0x0000003155557223 */ /* 0x080fe20000010830 */
[----:B------:R-:W-:Y:S01]  /*82d0*/  F2FP.SATFINITE.E4M3.F32.PACK_AB_MERGE_C R83, R83, R174, RZ ;  /* 0x000000ae5353723e */ /* 0x000fe200048070ff */
[----:B------:R-:W-:Y:S01]  /*82e0*/  FFMA.FTZ R167, R160, R49, R167 ;  /* 0x00000031a0a77223 */ /* 0x000fe200000100a7 */
[----:B------:R-:W-:-:S02]  /*82f0*/  F2FP.SATFINITE.E4M3.F32.PACK_AB_MERGE_C R51, R158, R51, RZ ;  /* 0x000000339e33723e */ /* 0x000fc400048070ff */
[----:B------:R-:W-:Y:S02]  /*8300*/  F2FP.SATFINITE.E4M3.F32.PACK_AB_MERGE_C R168, R168, R169, RZ ;  /* 0x000000a9a8a8723e */ /* 0x000fe400048070ff */
[----:B------:R-:W-:Y:S02]  /*8310*/  F2FP.SATFINITE.E4M3.F32.PACK_AB_MERGE_C R83, R85, R172, R83 ;  /* 0x000000ac5553723e */ /* 0x000fe40004807053 */
[----:B------:R-:W-:Y:S02]  /*8320*/  F2FP.SATFINITE.E4M3.F32.PACK_AB_MERGE_C R81, R55, R52, R50 ;  /* 0x000000343751723e */ /* 0x000fe40004807032 */
[----:B------:R-:W-:Y:S02]  /*8330*/  F2FP.SATFINITE.E4M3.F32.PACK_AB_MERGE_C R85, R54, R53, R51 ;  /* 0x000000353655723e */ /* 0x000fe40004807033 */
[----:B------:R-:W-:-:S07]  /*8340*/  F2FP.SATFINITE.E4M3.F32.PACK_AB_MERGE_C R87, R167, R170, R168 ;  /* 0x000000aaa757723e */ /* 0x000fce00048070a8 */
.L_x_2081:
[----:B------:R-:W-:Y:S05]  /*8350*/  BSYNC B2 ;  /* 0x0000000000027941 */ /* 0x000fea0003800000 */
.L_x_2080:
        /* <DEDUP_REMOVED lines=11> */
.L_x_2079:
[----:B------:R-:W-:Y:S05]  /*8410*/  BSYNC B1 ;  /* 0x0000000000017941 */ /* 0x000fea0003800000 */
.L_x_2078:
[----:B-1----:R-:W-:Y:S01]  /*8420*/  VIADD R49, R228, 0x40 ;  /* 0x00000040e4317836 */ /* 0x002fe20000000000 */
[----:B------:R-:W-:Y:S04]  /*8430*/  BSSY B1, `(.L_x_2082) ;  /* 0x0000103000017945 */ /* 0x000fe80003800000 */
[----:B------:R-:W-:-:S13]  /*8440*/  ISETP.GE.OR P3, PT, R49, R118, P0 ;  /* 0x000000763100720c */ /* 0x000fda0000766670 */
[----:B------:R-:W-:Y:S05]  /*8450*/  @P3 BRA `(.L_x_2083) ;  /* 0x0000001000003947 */ /* 0x000fea0003800000 */
[----:B------:R-:W3:Y:S01]  /*8460*/  LDL R50, [R1+0x68] ;  /* 0x0000680001327983 */ /* 0x000ee20000100800 */
[----:B------:R-:W-:-:S04]  /*8470*/  IADD3 R48, R228, 0x40, RZ ;  /* 0x00000040e4307810 */ /* 0x000fc80007ffe0ff */
[----:B------:R-:W-:Y:S02]  /*8480*/  SHF.R.S32.HI R48, RZ, 0x1f, R48 ;  /* 0x0000001fff307819 */ /* 0x000fe40000011430 */
[----:B------:R-:W-:-:S03]  /*8490*/  ISETP.NE.AND P6, PT, R0, RZ, PT ;  /* 0x000000ff0000720c */ /* 0x000fc60003fc5270 */
[----:B--2---:R-:W-:-:S04]  /*84a0*/  IMAD R48, R48, R128, RZ ;  /* 0x0000008030307224 */ /* 0x004fc800078e02ff */
[C---:B------:R-:W-:Y:S01]  /*84b0*/  IMAD R83, R49.reuse, R129, R48 ;  /* 0x0000008131537224 */ /* 0x040fe200078e0230 */
[----:B------:R-:W-:Y:S01]  /*84c0*/  SEL R48, R120, R147, !P6 ;  /* 0x0000009378307207 */ /* 0x000fe20007000000 */
[----:B------:R-:W-:-:S03]  /*84d0*/  IMAD.WIDE.U32 R80, R49, R128, R126 ;  /* 0x0000008031507225 */ /* 0x000fc600078e007e */
[----:B------:R-:W-:Y:S01]  /*84e0*/  SHF.R.S32.HI R49, RZ, 0x1f, R48 ;  /* 0x0000001fff317819 */ /* 0x000fe20000011430 */
[C---:B------:R-:W-:Y:S02]  /*84f0*/  VIADD R51, R228.reuse, 0x40 ;  /* 0x00000040e4337836 */ /* 0x040fe40000000000 */
[----:B------:R-:W-:Y:S01]  /*8500*/  VIADD R52, R228, 0x40 ;  /* 0x00000040e4347836 */ /* 0x000fe20000000000 */
[----:B------:R-:W-:Y:S01]  /*8510*/  LEA.HI R48, R49, R48, RZ, 0x5 ;  /* 0x0000003031307211 */ /* 0x000fe200078f28ff */
[----:B------:R-:W-:Y:S02]  /*8520*/  IMAD.SHL.U32 R51, R51, 0x80, RZ ;  /* 0x0000008033337824 */ /* 0x000fe400078e00ff */
[----:B------:R-:W-:Y:S01]  /*8530*/  IMAD.SHL.U32 R52, R52, 0x80, RZ ;  /* 0x0000008034347824 */ /* 0x000fe200078e00ff */
[----:B------:R-:W-:Y:S02]  /*8540*/  LEA.HI.SX32 R48, R48, R35, 0x1b ;  /* 0x0000002330307211 */ /* 0x000fe400078fdaff */
[----:B------:R-:W-:-:S02]  /*8550*/  LOP3.LUT R51, R51, 0x380, RZ, 0xc0, !PT ;  /* 0x0000038033337812 */ /* 0x000fc400078ec0ff */
[----:B------:R-:W-:Y:S01]  /*8560*/  LOP3.LUT R52, R52, 0x380, RZ, 0xc0, !PT ;  /* 0x0000038034347812 */ /* 0x000fe200078ec0ff */
[----:B------:R-:W-:Y:S01]  /*8570*/  IMAD.SHL.U32 R85, R48, 0x10, RZ ;  /* 0x0000001030557824 */ /* 0x000fe200078e00ff */
[----:B------:R-:W-:-:S04]  /*8580*/  SHF.R.U32.HI R51, RZ, 0x3, R51 ;  /* 0x00000003ff337819 */ /* 0x000fc80000011633 */
[----:B------:R-:W-:-:S04]  /*8590*/  LOP3.LUT R48, R52, 0x70, R85, 0xf8, !PT ;  /* 0x0000007034307812 */ /* 0x000fc800078ef855 */
[----:B------:R-:W-:Y:S01]  /*85a0*/  LOP3.LUT R48, R48, R51, RZ, 0x3c, !PT ;  /* 0x0000003330307212 */ /* 0x000fe200078e3cff */
[----:B------:R-:W-:-:S05]  /*85b0*/  IMAD R49, R17, 0x7000, R115 ;  /* 0x0000700011317824 */ /* 0x000fca00078e0273 */
[----:B------:R-:W-:Y:S01]  /*85c0*/  IADD3 R49, R16, R49, RZ ;  /* 0x0000003110317210 */ /* 0x000fe20007ffe0ff */
[----:B------:R-:W-:Y:S01]  /*85d0*/  IMAD.IADD R83, R81, 0x1, R83 ;  /* 0x0000000151537824 */ /* 0x000fe200078e0253 */
[----:B------:R-:W-:Y:S01]  /*85e0*/  IADD3 R82, P3, P4, R44, R80, R36 ;  /* 0x000000502c527210 */ /* 0x000fe20007c7e024 */
[----:B------:R-:W-:Y:S03]  /*85f0*/  BSSY B2, `(.L_x_2084) ;  /* 0x00000db000027945 */ /* 0x000fe60003800000 */
[----:B------:R-:W-:Y:S01]  /*8600*/  IADD3.X R86, R38, R83, R37, P3, P4 ;  /* 0x0000005326567210 */ /* 0x000fe20001fe8425 */
[----:B---3--:R-:W-:-:S04]  /*8610*/  IMAD.IADD R48, R50, 0x1, R48 ;  /* 0x0000000132307824 */ /* 0x008fc800078e0230 */
[----:B------:R-:W-:-:S04]  /*8620*/  IMAD R51, R17, 0x7000, R48 ;  /* 0x0000700011337824 */ /* 0x000fc800078e0230 */
[----:B------:R-:W-:Y:S02]  /*8630*/  IMAD.IADD R52, R16, 0x1, R51 ;  /* 0x0000000110347824 */ /* 0x000fe400078e0233 */
        /* <DEDUP_REMOVED lines=12> */
[----:B------:R-:W-:Y:S01]  /*8700*/  LOP3.LUT R87, R87, 0xff00, R48, 0xf8, !PT ;  /* 0x0000ff0057577812 */ /* 0x000fe200078ef830 */
[----:B------:R-:W-:Y:S01]  /*8710*/  IMAD.SHL.U32 R48, R135, 0x100, RZ ;  /* 0x0000010087307824 */ /* 0x000fe200078e00ff */
[----:B------:R-:W-:Y:S01]  /*8720*/  LOP3.LUT R59, R59, 0xff0000ff, RZ, 0xc0, !PT ;  /* 0xff0000ff3b3b7812 */ /* 0x000fe200078ec0ff */
[----:B------:R-:W-:Y:S01]  /*8730*/  IMAD.SHL.U32 R52, R84, 0x100, RZ ;  /* 0x0000010054347824 */ /* 0x000fe200078e00ff */
[----:B------:R-:W-:-:S02]  /*8740*/  SHF.R.U32.HI R157, RZ, 0x10, R61 ;  /* 0x00000010ff9d7819 */ /* 0x000fc4000001163d */
[----:B------:R-:W-:Y:S02]  /*8750*/  SHF.R.U32.HI R134, RZ, 0x8, R61 ;  /* 0x00000008ff867819 */ /* 0x000fe4000001163d */
[----:B------:R-:W-:Y:S02]  /*8760*/  LOP3.LUT R58, R61, 0xff0000ff, RZ, 0xc0, !PT ;  /* 0xff0000ff3d3a7812 */ /* 0x000fe400078ec0ff */
[----:B------:R-:W-:Y:S02]  /*8770*/  LOP3.LUT R61, R63, 0xff0000ff, RZ, 0xc0, !PT ;  /* 0xff0000ff3f3d7812 */ /* 0x000fe400078ec0ff */
[----:B------:R-:W-:Y:S01]  /*8780*/  SHF.R.U32.HI R159, RZ, 0x10, R57 ;  /* 0x00000010ff9f7819 */ /* 0x000fe20000011639 */
[----:B------:R-:W-:Y:S01]  /*8790*/  IMAD.MOV.U32 R57, RZ, RZ, R50 ;  /* 0x000000ffff397224 */ /* 0x000fe200078e0032 */
[----:B------:R-:W-:Y:S01]  /*87a0*/  LOP3.LUT R59, R59, 0xff00, R48, 0xf8, !PT ;  /* 0x0000ff003b3b7812 */ /* 0x000fe200078ef830 */
[----:B------:R-:W-:Y:S01]  /*87b0*/  IMAD.U32 R48, R158, 0x10000, RZ ;  /* 0x000100009e307824 */ /* 0x000fe200078e00ff */
[----:B------:R-:W-:Y:S01]  /*87c0*/  SHF.R.U32.HI R155, RZ, 0x10, R63 ;  /* 0x00000010ff9b7819 */ /* 0x000fe2000001163f */
[----:B------:R-:W-:Y:S01]  /*87d0*/  IMAD.U32 R50, R159, 0x10000, RZ ;  /* 0x000100009f327824 */ /* 0x000fe200078e00ff */
[----:B------:R-:W-:-:S02]  /*87e0*/  SHF.L.U32 R49, R134, 0x8, RZ ;  /* 0x0000000886317819 */ /* 0x000fc400000006ff */
[----:B------:R-:W-:Y:S01]  /*87f0*/  LOP3.LUT R156, R61, 0xff00, R52, 0xf8, !PT ;  /* 0x0000ff003d9c7812 */ /* 0x000fe200078ef834 */
[----:B------:R-:W-:Y:S01]  /*8800*/  IMAD.U32 R52, R157, 0x10000, RZ ;  /* 0x000100009d347824 */ /* 0x000fe200078e00ff */
[----:B------:R-:W-:Y:S01]  /*8810*/  F2FP.F16.E4M3.UNPACK_B R134, R153.H1 ;  /* 0x00000099ff86723e */ /* 0x000fe200030006ff */
[----:B------:R-:W-:Y:S01]  /*8820*/  IMAD.U32 R155, R155, 0x10000, RZ ;  /* 0x000100009b9b7824 */ /* 0x000fe200078e00ff */
[----:B------:R-:W-:Y:S02]  /*8830*/  F2FP.F16.E4M3.UNPACK_B R63, R62.H1 ;  /* 0x0000003eff3f723e */ /* 0x000fe400030006ff */
        /* <DEDUP_REMOVED lines=8> */
[----:B------:R-:W-:-:S02]  /*88c0*/  HADD2.F32 R61, -RZ, R61.H1_H1 ;  /* 0x3000003dff3d7230 */ /* 0x000fc40000004100 */
[-C--:B------:R-:W-:Y:S01]  /*88d0*/  FMUL.FTZ R157, R59, R49.reuse ;  /* 0x000000313b9d7220 */ /* 0x080fe20000410000 */
[--C-:B------:R-:W-:Y:S02]  /*88e0*/  HADD2.F32 R87, -RZ, R84.reuse.H0_H0 ;  /* 0x20000054ff577230 */ /* 0x100fe40000004100 */
        /* <DEDUP_REMOVED lines=9> */
[----:B------:R-:W-:-:S02]  /*8980*/  F2FP.F16.E4M3.UNPACK_B R63, R62 ;  /* 0x0000003eff3f723e */ /* 0x000fc400020006ff */
[----:B------:R-:W-:Y:S01]  /*8990*/  LOP3.LUT R49, R156, 0xff0000, R155, 0xf8, !PT ;  /* 0x00ff00009c317812 */ /* 0x000fe200078ef89b */
[CC--:B------:R-:W-:Y:S01]  /*89a0*/  FMUL.FTZ R157, R61.reuse, R87.reuse ;  /* 0x000000573d9d7220 */ /* 0x0c0fe20000410000 */
[C---:B------:R-:W-:Y:S01]  /*89b0*/  FMUL.FTZ R60, R134.reuse, R87 ;  /* 0x00000057863c7220 */ /* 0x040fe20000410000 */
[----:B------:R-:W-:Y:S01]  /*89c0*/  F2FP.F16.E4M3.UNPACK_B R151, R151 ;  /* 0x00000097ff97723e */ /* 0x000fe200020006ff */
[----:B------:R-:W-:Y:S02]  /*89d0*/  HADD2.F32 R155, -RZ, R153.H0_H0 ;  /* 0x20000099ff9b7230 */ /* 0x000fe40000004100 */
[----:B------:R-:W-:Y:S02]  /*89e0*/  HADD2.F32 R87, -RZ, R63.H0_H0 ;  /* 0x2000003fff577230 */ /* 0x000fe40000004100 */
[-C--:B------:R-:W-:Y:S01]  /*89f0*/  FFMA.FTZ R61, R61, R135.reuse, -R60 ;  /* 0x000000873d3d7223 */ /* 0x080fe2000001083c */
[----:B------:R-:W-:Y:S02]  /*8a00*/  HADD2.F32 R62, -RZ, R84.H0_H0 ;  /* 0x20000054ff3e7230 */ /* 0x000fe40000004100 */
[----:B------:R-:W-:Y:S01]  /*8a10*/  FFMA.FTZ R60, R134, R135, R157 ;  /* 0x00000087863c7223 */ /* 0x000fe2000001009d */
[----:B------:R-:W-:-:S02]  /*8a20*/  HADD2.F32 R135, -RZ, R151.H0_H0 ;  /* 0x20000097ff877230 */ /* 0x000fc40000004100 */
[CC--:B------:R-:W-:Y:S01]  /*8a30*/  FMUL.FTZ R157, R87.reuse, R155.reuse ;  /* 0x0000009b579d7220 */ /* 0x0c0fe20000410000 */
        /* <DEDUP_REMOVED lines=11> */
[----:B------:R-:W-:Y:S01]  /*8af0*/  FFMA.FTZ R87, R84, R153, -R87 ;  /* 0x0000009954577223 */ /* 0x000fe20000010857 */
[----:B------:R-:W-:Y:S01]  /*8b00*/  F2FP.F16.E4M3.UNPACK_B R84, R57.H1 ;  /* 0x00000039ff54723e */ /* 0x000fe200030006ff */
[----:B------:R-:W-:Y:S01]  /*8b10*/  FFMA.FTZ R158, R134, R153, R159 ;  /* 0x00000099869e7223 */ /* 0x000fe2000001009f */
[----:B------:R-:W-:Y:S01]  /*8b20*/  F2FP.F16.E4M3.UNPACK_B R155, R152.H1 ;  /* 0x00000098ff9b723e */ /* 0x000fe200030006ff */
[----:B------:R-:W-:Y:S01]  /*8b30*/  HADD2.F32 R157, -RZ, R156.H0_H0 ;  /* 0x2000009cff9d7230 */ /* 0x000fe20000004100 */
[----:B------:R-:W-:Y:S01]  /*8b40*/  F2FP.F16.E4M3.UNPACK_B R154, R154 ;  /* 0x0000009aff9a723e */ /* 0x000fe200020006ff */
[----:B------:R-:W-:Y:S01]  /*8b50*/  HADD2.F32 R151, -RZ, R135.H0_H0 ;  /* 0x20000087ff977230 */ /* 0x000fe20000004100 */
[----:B------:R-:W-:Y:S01]  /*8b60*/  F2FP.F16.E4M3.UNPACK_B R57, R57 ;  /* 0x00000039ff39723e */ /* 0x000fe200020006ff */
[----:B------:R-:W-:Y:S01]  /*8b70*/  HADD2.F32 R134, -RZ, R84.H0_H0 ;  /* 0x20000054ff867230 */ /* 0x000fe20000004100 */
[----:B------:R-:W-:Y:S01]  /*8b80*/  F2FP.F16.E4M3.UNPACK_B R152, R152 ;  /* 0x00000098ff98723e */ /* 0x000fe200020006ff */
[----:B------:R-:W-:-:S02]  /*8b90*/  HADD2.F32 R156, -RZ, R156.H1_H1 ;  /* 0x3000009cff9c7230 */ /* 0x000fc40000004100 */
[-C--:B------:R-:W-:Y:S01]  /*8ba0*/  FMUL.FTZ R159, R151, R157.reuse ;  /* 0x0000009d979f7220 */ /* 0x080fe20000410000 */
[----:B------:R-:W-:Y:S02]  /*8bb0*/  HADD2.F32 R135, -RZ, R135.H1_H1 ;  /* 0x30000087ff877230 */ /* 0x000fe40000004100 */
[----:B------:R-:W-:Y:S01]  /*8bc0*/  FMUL.FTZ R160, R134, R157 ;  /* 0x0000009d86a07220 */ /* 0x000fe20000410000 */
[--C-:B------:R-:W-:Y:S01]  /*8bd0*/  HADD2.F32 R153, -RZ, R155.reuse.H0_H0 ;  /* 0x2000009bff997230 */ /* 0x100fe20000004100 */
[----:B------:R-:W-:Y:S01]  /*8be0*/  F2FP.SATFINITE.E4M3.F32.PACK_AB_MERGE_C R58, R61, R58, RZ ;  /* 0x0000003a3d3a723e */ /* 0x000fe200048070ff */
[----:B------:R-:W-:Y:S02]  /*8bf0*/  HADD2.F32 R84, -RZ, R84.H1_H1 ;  /* 0x30000054ff547230 */ /* 0x000fe40000004100 */
[----:B------:R-:W-:Y:S01]  /*8c00*/  FMUL.FTZ R157, R135, R156 ;  /* 0x0000009c879d7220 */ /* 0x000fe20000410000 */
[----:B------:R-:W-:Y:S02]  /*8c10*/  HADD2.F32 R155, -RZ, R155.H1_H1 ;  /* 0x3000009bff9b7230 */ /* 0x000fe40000004100 */
[----:B------:R-:W-:Y:S01]  /*8c20*/  FFMA.FTZ R160, R151, R153, R160 ;  /* 0x0000009997a07223 */ /* 0x000fe200000100a0 */
[----:B------:R-:W-:-:S02]  /*8c30*/  HADD2.F32 R151, -RZ, R154.H0_H0 ;  /* 0x2000009aff977230 */ /* 0x000fc40000004100 */
[C---:B------:R-:W-:Y:S01]  /*8c40*/  FMUL.FTZ R156, R84.reuse, R156 ;  /* 0x0000009c549c7220 */ /* 0x040fe20000410000 */
[----:B------:R-:W-:Y:S02]  /*8c50*/  HADD2.F32 R154, -RZ, R154.H1_H1 ;  /* 0x3000009aff9a7230 */ /* 0x000fe40000004100 */
[----:B------:R-:W-:Y:S01]  /*8c60*/  FFMA.FTZ R162, R84, R155, -R157 ;  /* 0x0000009b54a27223 */ /* 0x000fe2000001089d */
[----:B------:R-:W-:Y:S01]  /*8c70*/  F2FP.F16.E4M3.UNPACK_B R84, R54 ;  /* 0x00000036ff54723e */ /* 0x000fe200020006ff */
[--C-:B------:R-:W-:Y:S02]  /*8c80*/  HADD2.F32 R54, -RZ, R57.reuse.H0_H0 ;  /* 0x20000039ff367230 */ /* 0x100fe40000004100 */
[----:B------:R-:W-:Y:S01]  /*8c90*/  FFMA.FTZ R159, R134, R153, -R159 ;  /* 0x00000099869f7223 */ /* 0x000fe2000001089f */
[----:B------:R-:W-:Y:S02]  /*8ca0*/  HADD2.F32 R57, -RZ, R57.H1_H1 ;  /* 0x30000039ff397230 */ /* 0x000fe40000004100 */
[----:B------:R-:W-:Y:S01]  /*8cb0*/  FFMA.FTZ R157, R135, R155, R156 ;  /* 0x0000009b879d7223 */ /* 0x000fe2000001009c */
[----:B------:R-:W-:Y:S01]  /*8cc0*/  HADD2.F32 R134, -RZ, R84.H0_H0 ;  /* 0x20000054ff867230 */ /* 0x000fe20000004100 */
[----:B------:R-:W-:Y:S01]  /*8cd0*/  F2FP.SATFINITE.E4M3.F32.PACK_AB_MERGE_C R60, R60, R59, RZ ;  /* 0x0000003b3c3c723e */ /* 0x000fe200048070ff */
[----:B------:R-:W-:-:S02]  /*8ce0*/  HADD2.F32 R135, -RZ, R152.H0_H0 ;  /* 0x20000098ff877230 */ /* 0x000fc40000004100 */
[----:B------:R-:W-:Y:S01]  /*8cf0*/  FMUL.FTZ R155, R57, R154 ;  /* 0x0000009a399b7220 */ /* 0x000fe20000410000 */
[----:B------:R-:W-:Y:S02]  /*8d00*/  HADD2.F32 R84, -RZ, R84.H1_H1 ;  /* 0x30000054ff547230 */ /* 0x000fe40000004100 */
[-C--:B------:R-:W-:Y:S01]  /*8d10*/  FMUL.FTZ R153, R134, R151.reuse ;  /* 0x0000009786997220 */ /* 0x080fe20000410000 */
[----:B------:R-:W-:Y:S01]  /*8d20*/  HADD2.F32 R152, -RZ, R152.H1_H1 ;  /* 0x30000098ff987230 */ /* 0x000fe20000004100 */
[----:B------:R-:W-:Y:S01]  /*8d30*/  F2FP.SATFINITE.E4M3.F32.PACK_AB_MERGE_C R59, R87, R62, R58 ;  /* 0x0000003e573b723e */ /* 0x000fe2000480703a */
[----:B------:R-:W-:Y:S01]  /*8d40*/  FMUL.FTZ R151, R54, R151 ;  /* 0x0000009736977220 */ /* 0x000fe20000410000 */
[C---:B------:R-:W-:Y:S01]  /*8d50*/  FMUL.FTZ R156, R84.reuse, R154 ;  /* 0x0000009a549c7220 */ /* 0x040fe20000410000 */
[----:B------:R-:W-:Y:S01]  /*8d60*/  F2FP.F16.E4M3.UNPACK_B R62, R52 ;  /* 0x00000034ff3e723e */ /* 0x000fe200020006ff */
[----:B------:R-:W-:Y:S01]  /*8d70*/  FFMA.FTZ R155, R84, R152, R155 ;  /* 0x00000098549b7223 */ /* 0x000fe2000001009b */
[----:B------:R-:W-:Y:S01]  /*8d80*/  F2FP.F16.E4M3.UNPACK_B R84, R53 ;  /* 0x00000035ff54723e */ /* 0x000fe200020006ff */
[-C--:B------:R-:W-:Y:S01]  /*8d90*/  FFMA.FTZ R153, R54, R135.reuse, -R153 ;  /* 0x0000008736997223 */ /* 0x080fe20000010899 */
[----:B------:R-:W-:Y:S01]  /*8da0*/  F2FP.F16.E4M3.UNPACK_B R61, R56 ;  /* 0x00000038ff3d723e */ /* 0x000fe200020006ff */
[----:B------:R-:W-:Y:S01]  /*8db0*/  FFMA.FTZ R54, R134, R135, R151 ;  /* 0x0000008786367223 */ /* 0x000fe20000010097 */
[----:B------:R-:W-:Y:S01]  /*8dc0*/  F2FP.SATFINITE.E4M3.F32.PACK_AB_MERGE_C R58, R158, R63, R60 ;  /* 0x0000003f9e3a723e */ /* 0x000fe2000480703c */
[----:B------:R-:W-:Y:S01]  /*8dd0*/  HADD2.F32 R63, -RZ, R84.H0_H0 ;  /* 0x20000054ff3f7230 */ /* 0x000fe20000004100 */
[----:B------:R-:W-:Y:S01]  /*8de0*/  F2FP.F16.E4M3.UNPACK_B R87, R50 ;  /* 0x00000032ff57723e */ /* 0x000fe200020006ff */
[----:B------:R-:W-:-:S02]  /*8df0*/  HADD2.F32 R135, -RZ, R62.H0_H0 ;  /* 0x2000003eff877230 */ /* 0x000fc40000004100 */
[----:B------:R-:W-:Y:S01]  /*8e00*/  FFMA.FTZ R156, R57, R152, -R156 ;  /* 0x00000098399c7223 */ /* 0x000fe2000001089c */
[----:B------:R-:W-:Y:S01]  /*8e10*/  HADD2.F32 R60, -RZ, R61.H0_H0 ;  /* 0x2000003dff3c7230 */ /* 0x000fe20000004100 */
        /* <DEDUP_REMOVED lines=14> */
[----:B------:R-:W-:Y:S01]  /*8f00*/  FFMA.FTZ R53, R62, R87, -R151 ;  /* 0x000000573e357223 */ /* 0x000fe20000010897 */
[----:B------:R-:W-:Y:S01]  /*8f10*/  F2FP.SATFINITE.E4M3.F32.PACK_AB_MERGE_C R57, R162, R159, RZ ;  /* 0x0000009fa239723e */ /* 0x000fe200048070ff */
[----:B------:R-:W-:Y:S01]  /*8f20*/  FFMA.FTZ R52, R84, R87, R135 ;  /* 0x0000005754347223 */ /* 0x000fe20000010087 */
[----:B------:R-:W-:Y:S01]  /*8f30*/  HADD2.F32 R84, -RZ, R63.H0_H0 ;  /* 0x2000003fff547230 */ /* 0x000fe20000004100 */
[----:B------:R-:W-:Y:S01]  /*8f40*/  F2FP.F16.E4M3.UNPACK_B R50, R50.H1 ;  /* 0x00000032ff32723e */ /* 0x000fe200030006ff */
[----:B------:R-:W-:Y:S01]  /*8f50*/  HADD2.F32 R135, -RZ, R134.H0_H0 ;  /* 0x20000086ff877230 */ /* 0x000fe20000004100 */
[----:B------:R-:W-:Y:S01]  /*8f60*/  F2FP.SATFINITE.E4M3.F32.PACK_AB_MERGE_C R57, R156, R153, R57 ;  /* 0x000000999c39723e */ /* 0x000fe20004807039 */
[----:B------:R-:W-:Y:S01]  /*8f70*/  HADD2.F32 R62, -RZ, R56.H0_H0 ;  /* 0x20000038ff3e7230 */ /* 0x000fe20000004100 */
[----:B------:R-:W-:Y:S01]  /*8f80*/  F2FP.SATFINITE.E4M3.F32.PACK_AB_MERGE_C R157, R157, R160, RZ ;  /* 0x000000a09d9d723e */ /* 0x000fe200048070ff */
[----:B------:R-:W-:-:S02]  /*8f90*/  HADD2.F32 R87, -RZ, R50.H0_H0 ;  /* 0x20000032ff577230 */ /* 0x000fc40000004100 */
[-C--:B------:R-:W-:Y:S01]  /*8fa0*/  FMUL.FTZ R153, R84, R135.reuse ;  /* 0x0000008754997220 */ /* 0x080fe20000410000 */
[----:B------:R-:W-:Y:S02]  /*8fb0*/  HADD2.F32 R56, -RZ, R56.H1_H1 ;  /* 0x30000038ff387230 */ /* 0x000fe40000004100 */
[----:B------:R-:W-:Y:S01]  /*8fc0*/  FMUL.FTZ R135, R62, R135 ;  /* 0x000000873e877220 */ /* 0x000fe20000410000 */
[----:B------:R-:W-:Y:S01]  /*8fd0*/  HADD2.F32 R151, -RZ, R134.H1_H1 ;  /* 0x30000086ff977230 */ /* 0x000fe20000004100 */
[----:B------:R-:W-:Y:S01]  /*8fe0*/  F2FP.SATFINITE.E4M3.F32.PACK_AB_MERGE_C R54, R155, R54, R157 ;  /* 0x000000369b36723e */ /* 0x000fe2000480709d */
[----:B------:R-:W-:Y:S02]  /*8ff0*/  HADD2.F32 R63, -RZ, R63.H1_H1 ;  /* 0x3000003fff3f7230 */ /* 0x000fe40000004100 */
[----:B------:R-:W-:Y:S01]  /*9000*/  FFMA.FTZ R156, R84, R87, R135 ;  /* 0x00000057549c7223 */ /* 0x000fe20000010087 */
[----:B------:R-:W-:Y:S02]  /*9010*/  HADD2.F32 R134, -RZ, R50.H1_H1 ;  /* 0x30000032ff867230 */ /* 0x000fe40000004100 */
[----:B------:R-:W-:Y:S01]  /*9020*/  FMUL.FTZ R84, R56, R151 ;  /* 0x0000009738547220 */ /* 0x000fe20000410000 */
[----:B------:R-:W-:Y:S01]  /*9030*/  F2FP.F16.E4M3.UNPACK_B R50, R51 ;  /* 0x00000033ff32723e */ /* 0x000fe200020006ff */
[C---:B------:R-:W-:Y:S01]  /*9040*/  FMUL.FTZ R155, R63.reuse, R151 ;  /* 0x000000973f9b7220 */ /* 0x040fe20000410000 */
[----:B------:R-:W-:Y:S01]  /*9050*/  F2FP.F16.E4M3.UNPACK_B R152, R49.H1 ;  /* 0x00000031ff98723e */ /* 0x000fe200030006ff */
[-C--:B------:R-:W-:Y:S01]  /*9060*/  FFMA.FTZ R159, R63, R134.reuse, R84 ;  /* 0x000000863f9f7223 */ /* 0x080fe20000010054 */
[----:B------:R-:W-:Y:S01]  /*9070*/  F2FP.F16.E4M3.UNPACK_B R63, R55.H1 ;  /* 0x00000037ff3f723e */ /* 0x000fe200030006ff */
[----:B------:R-:W-:Y:S01]  /*9080*/  FFMA.FTZ R154, R62, R87, -R153 ;  /* 0x000000573e9a7223 */ /* 0x000fe20000010899 */
[----:B------:R-:W-:Y:S01]  /*9090*/  F2FP.F16.E4M3.UNPACK_B R51, R51.H1 ;  /* 0x00000033ff33723e */ /* 0x000fe200030006ff */
[----:B------:R-:W-:Y:S01]  /*90a0*/  FFMA.FTZ R157, R56, R134, -R155 ;  /* 0x00000086389d7223 */ /* 0x000fe2000001089b */
[----:B------:R-:W-:Y:S01]  /*90b0*/  F2FP.F16.E4M3.UNPACK_B R151, R49 ;  /* 0x00000031ff97723e */ /* 0x000fe200020006ff */
[----:B------:R-:W-:Y:S01]  /*90c0*/  HADD2.F32 R155, -RZ, R152.H0_H0 ;  /* 0x20000098ff9b7230 */ /* 0x000fe20000004100 */
[-C--:B------:R-:W-:Y:S01]  /*90d0*/  F2FP.F16.E4M3.UNPACK_B R49, R48.reuse ;  /* 0x00000030ff31723e */ /* 0x080fe200020006ff */
[----:B------:R-:W-:Y:S01]  /*90e0*/  HADD2.F32 R56, -RZ, R51.H0_H0 ;  /* 0x20000033ff387230 */ /* 0x000fe20000004100 */
[----:B------:R-:W-:Y:S01]  /*90f0*/  F2FP.F16.E4M3.UNPACK_B R87, R48.H1 ;  /* 0x00000030ff57723e */ /* 0x000fe200030006ff */
[----:B------:R-:W-:Y:S01]  /*9100*/  HADD2.F32 R48, -RZ, R63.H0_H0 ;  /* 0x2000003fff307230 */ /* 0x000fe20000004100 */
[----:B------:R-:W-:Y:S01]  /*9110*/  F2FP.F16.E4M3.UNPACK_B R62, R55 ;  /* 0x00000037ff3e723e */ /* 0x000fe200020006ff */
[----:B------:R-:W-:Y:S01]  /*9120*/  HADD2.F32 R153, -RZ, R151.H0_H0 ;  /* 0x20000097ff997230 */ /* 0x000fe20000004100 */
[----:B------:R-:W-:Y:S01]  /*9130*/  F2FP.SATFINITE.E4M3.F32.PACK_AB_MERGE_C R154, R157, R154, RZ ;  /* 0x0000009a9d9a723e */ /* 0x000fe200048070ff */
[----:B------:R-:W-:-:S02]  /*9140*/  HADD2.F32 R135, -RZ, R87.H0_H0 ;  /* 0x20000057ff877230 */ /* 0x000fc40000004100 */
[-C--:B------:R-:W-:Y:S01]  /*9150*/  FMUL.FTZ R161, R48, R155.reuse ;  /* 0x0000009b30a17220 */ /* 0x080fe20000410000 */
[----:B------:R-:W-:Y:S02]  /*9160*/  HADD2.F32 R84, -RZ, R62.H0_H0 ;  /* 0x2000003eff547230 */ /* 0x000fe40000004100 */
[C---:B------:R-:W-:Y:S01]  /*9170*/  FMUL.FTZ R155, R56.reuse, R155 ;  /* 0x0000009b389b7220 */ /* 0x040fe20000410000 */
[----:B------:R-:W-:Y:S02]  /*9180*/  HADD2.F32 R63, -RZ, R63.H1_H1 ;  /* 0x3000003fff3f7230 */ /* 0x000fe40000004100 */
[-C--:B------:R-:W-:Y:S01]  /*9190*/  FFMA.FTZ R161, R56, R135.reuse, -R161 ;  /* 0x0000008738a17223 */ /* 0x080fe200000108a1 */
[----:B------:R-:W-:Y:S02]  /*91a0*/  HADD2.F32 R152, -RZ, R152.H1_H1 ;  /* 0x30000098ff987230 */ /* 0x000fe40000004100 */
[----:B------:R-:W-:Y:S01]  /*91b0*/  FFMA.FTZ R155, R48, R135, R155 ;  /* 0x00000087309b7223 */ /* 0x000fe2000001009b */
[----:B------:R-:W-:-:S02]  /*91c0*/  HADD2.F32 R51, -RZ, R51.H1_H1 ;  /* 0x30000033ff337230 */ /* 0x000fc40000004100 */
[-C--:B------:R-:W-:Y:S01]  /*91d0*/  FMUL.FTZ R158, R84, R153.reuse ;  /* 0x00000099549e7220 */ /* 0x080fe20000410000 */
[----:B------:R-:W-:Y:S02]  /*91e0*/  HADD2.F32 R55, -RZ, R50.H0_H0 ;  /* 0x20000032ff377230 */ /* 0x000fe40000004100 */
[-C--:B------:R-:W-:Y:S01]  /*91f0*/  FMUL.FTZ R56, R63, R152.reuse ;  /* 0x000000983f387220 */ /* 0x080fe20000410000 */
[----:B------:R-:W-:Y:S02]  /*9200*/  HADD2.F32 R134, -RZ, R49.H0_H0 ;  /* 0x20000031ff867230 */ /* 0x000fe40000004100 */
[----:B------:R-:W-:Y:S01]  /*9210*/  FMUL.FTZ R152, R51, R152 ;  /* 0x0000009833987220 */ /* 0x000fe20000410000 */
        /* <DEDUP_REMOVED lines=8> */
[----:B------:R-:W-:Y:S02]  /*92a0*/  HADD2.F32 R49, -RZ, R49.H1_H1 ;  /* 0x30000031ff317230 */ /* 0x000fe40000004100 */
[-C--:B------:R-:W-:Y:S01]  /*92b0*/  FFMA.FTZ R56, R51, R48.reuse, -R56 ;  /* 0x0000003033387223 */ /* 0x080fe20000010838 */
[----:B------:R-:W-:Y:S01]  /*92c0*/  FFMA.FTZ R152, R63, R48, R152 ;  /* 0x000000303f987223 */ /* 0x000fe20000010098 */
[C---:B------:R-:W-:Y:S01]  /*92d0*/  FMUL.FTZ R151, R50.reuse, R151 ;  /* 0x0000009732977220 */ /* 0x040fe20000410000 */
[----:B------:R-:W-:Y:S01]  /*92e0*/  F2FP.SATFINITE.E4M3.F32.PACK_AB_MERGE_C R156, R159, R156, RZ ;  /* 0x0000009c9f9c723e */ /* 0x000fe200048070ff */
[----:B------:R-:W-:Y:S01]  /*92f0*/  FFMA.FTZ R55, R50, R49, -R55 ;  /* 0x0000003132377223 */ /* 0x000fe20000010837 */
[----:B------:R-:W-:Y:S01]  /*9300*/  F2FP.SATFINITE.E4M3.F32.PACK_AB_MERGE_C R56, R56, R161, RZ ;  /* 0x000000a13838723e */ /* 0x000fe200048070ff */
[----:B------:R-:W-:Y:S01]  /*9310*/  FFMA.FTZ R62, R62, R49, R151 ;  /* 0x000000313e3e7223 */ /* 0x000fe20000010097 */
[----:B------:R-:W-:Y:S01]  /*9320*/  F2FP.SATFINITE.E4M3.F32.PACK_AB_MERGE_C R152, R152, R155, RZ ;  /* 0x0000009b9898723e */ /* 0x000fe200048070ff */
[----:B------:R-:W-:Y:S01]  /*9330*/  IMAD.MOV.U32 R48, RZ, RZ, R59 ;  /* 0x000000ffff307224 */ /* 0x000fe200078e003b */
[----:B------:R-:W-:-:S02]  /*9340*/  F2FP.SATFINITE.E4M3.F32.PACK_AB_MERGE_C R49, R53, R60, R154 ;  /* 0x0000003c3531723e */ /* 0x000fc4000480709a */
[----:B------:R-:W-:Y:S02]  /*9350*/  F2FP.SATFINITE.E4M3.F32.PACK_AB_MERGE_C R51, R55, R158, R56 ;  /* 0x0000009e3733723e */ /* 0x000fe40004807038 */
[----:B------:R-:W-:Y:S01]  /*9360*/  F2FP.SATFINITE.E4M3.F32.PACK_AB_MERGE_C R53, R52, R61, R156 ;  /* 0x0000003d3435723e */ /* 0x000fe2000480709c */
[----:B------:R-:W-:Y:S01]  /*9370*/  IMAD.MOV.U32 R52, RZ, RZ, R58 ;  /* 0x000000ffff347224 */ /* 0x000fe200078e003a */
[----:B------:R-:W-:Y:S02]  /*9380*/  F2FP.SATFINITE.E4M3.F32.PACK_AB_MERGE_C R55, R62, R153, R152 ;  /* 0x000000993e37723e */ /* 0x000fe40004807098 */
[----:B------:R-:W-:-:S07]  /*9390*/  MOV R50, R57 ;  /* 0x0000003900327202 */ /* 0x000fce0000000f00 */
.L_x_2085:
[----:B------:R-:W-:Y:S05]  /*93a0*/  BSYNC B2 ;  /* 0x0000000000027941 */ /* 0x000fea0003800000 */
.L_x_2084:
        /* <DEDUP_REMOVED lines=11> */
.L_x_2083:
[----:B------:R-:W-:Y:S05]  /*9460*/  BSYNC B1 ;  /* 0x0000000000017941 */ /* 0x000fea0003800000 */
.L_x_2082:
        /* <DEDUP_REMOVED lines=19> */
[----:B------:R-:W-:-:S03]  /*95a0*/  IADD3.X R80, R38, R59, R37, P3, P4 ;  /* 0x0000003b26507210 */ /* 0x000fc60001fe8425 */
[----:B------:R-:W-:-:S05]  /*95b0*/  IMAD.SHL.U32 R61, R48, 0x10, RZ ;  /* 0x00000010303d7824 */ /* 0x000fca00078e00ff */
[----:B------:R-:W-:-:S04]  /*95c0*/  LOP3.LUT R49, R51, 0x70, R61, 0xf8, !PT ;  /* 0x0000007033317812 */ /* 0x000fc800078ef83d */
[----:B------:R-:W-:-:S05]  /*95d0*/  LOP3.LUT R49, R49, R140, RZ, 0x3c, !PT ;  /* 0x0000008c31317212 */ /* 0x000fca00078e3cff */
[----:B---3--:R-:W-:Y:S02]  /*95e0*/  IMAD.IADD R48, R50, 0x1, R49 ;  /* 0x0000000132307824 */ /* 0x008fe400078e0231 */
[C---:B------:R-:W-:Y:S02]  /*95f0*/  IMAD R49, R17.reuse, 0x7000, R114 ;  /* 0x0000700011317824 */ /* 0x040fe400078e0272 */
[----:B------:R-:W-:Y:S02]  /*9600*/  IMAD R51, R17, 0x7000, R48 ;  /* 0x0000700011337824 */ /* 0x000fe400078e0230 */
[----:B------:R-:W-:-:S03]  /*9610*/  IMAD.IADD R49, R16, 0x1, R49 ;  /* 0x0000000110317824 */ /* 0x000fc600078e0231 */
[----:B------:R-:W-:-:S03]  /*9620*/  IADD3 R52, R16, R51, RZ ;  /* 0x0000003310347210 */ /* 0x000fc60007ffe0ff */
        /* <DEDUP_REMOVED lines=9> */
[--C-:B------:R-:W-:Y:S01]  /*96c0*/  SHF.R.U32.HI R82, RZ, 0x8, R67.reuse ;  /* 0x00000008ff527819 */ /* 0x100fe20000011643 */
[----:B------:R-:W-:Y:S01]  /*96d0*/  IMAD.SHL.U32 R48, R62, 0x100, RZ ;  /* 0x000001003e307824 */ /* 0x000fe200078e00ff */
[----:B------:R-:W-:Y:S01]  /*96e0*/  LOP3.LUT R64, R67, 0xff0000ff, RZ, 0xc0, !PT ;  /* 0xff0000ff43407812 */ /* 0x000fe200078ec0ff */
[----:B------:R-:W-:Y:S01]  /*96f0*/  IMAD.MOV.U32 R62, RZ, RZ, R50 ;  /* 0x000000ffff3e7224 */ /* 0x000fe200078e0032 */
[----:B------:R-:W-:Y:S01]  /*9700*/  SHF.R.U32.HI R81, RZ, 0x10, R67 ;  /* 0x00000010ff517819 */ /* 0x000fe20000011643 */
[----:B------:R-:W-:Y:S01]  /*9710*/  IMAD.U32 R49, R85, 0x10000, RZ ;  /* 0x0001000055317824 */ /* 0x000fe200078e00ff */
[----:B------:R-:W-:-:S02]  /*9720*/  SHF.R.U32.HI R67, RZ, 0x8, R69 ;  /* 0x00000008ff437819 */ /* 0x000fc40000011645 */
[----:B------:R-:W-:Y:S02]  /*9730*/  SHF.R.U32.HI R70, RZ, 0x8, R71 ;  /* 0x00000008ff467819 */ /* 0x000fe40000011647 */
[----:B------:R-:W-:Y:S01]  /*9740*/  LOP3.LUT R66, R69, 0xff0000ff, RZ, 0xc0, !PT ;  /* 0xff0000ff45427812 */ /* 0x000fe200078ec0ff */
[----:B------:R-:W-:Y:S01]  /*9750*/  IMAD.SHL.U32 R67, R67, 0x100, RZ ;  /* 0x0000010043437824 */ /* 0x000fe200078e00ff */
[----:B------:R-:W-:Y:S02]  /*9760*/  SHF.R.U32.HI R84, RZ, 0x10, R69 ;  /* 0x00000010ff547819 */ /* 0x000fe40000011645 */
[----:B------:R-:W-:Y:S02]  /*9770*/  LOP3.LUT R69, R71, 0xff0000ff, RZ, 0xc0, !PT ;  /* 0xff0000ff47457812 */ /* 0x000fe400078ec0ff */
[----:B------:R-:W-:Y:S02]  /*9780*/  SHF.L.U32 R50, R70, 0x8, RZ ;  /* 0x0000000846327819 */ /* 0x000fe400000006ff */
[----:B------:R-:W-:Y:S01]  /*9790*/  LOP3.LUT R48, R63, 0xff00, R48, 0xf8, !PT ;  /* 0x0000ff003f307812 */ /* 0x000fe200078ef830 */
[----:B------:R-:W-:Y:S01]  /*97a0*/  IMAD.SHL.U32 R63, R82, 0x100, RZ ;  /* 0x00000100523f7824 */ /* 0x000fe200078e00ff */
[----:B------:R-:W-:-:S02]  /*97b0*/  LOP3.LUT R82, R69, 0xff00, R50, 0xf8, !PT ;  /* 0x0000ff0045527812 */ /* 0x000fc400078ef832 */
[----:B------:R-:W-:Y:S01]  /*97c0*/  LOP3.LUT R50, R48, 0xff0000, R49, 0xf8, !PT ;  /* 0x00ff000030327812 */ /* 0x000fe200078ef831 */
[----:B------:R-:W-:Y:S01]  /*97d0*/  IMAD.U32 R48, R81, 0x10000, RZ ;  /* 0x0001000051307824 */ /* 0x000fe200078e00ff */
[----:B------:R-:W-:Y:S02]  /*97e0*/  LOP3.LUT R52, R66, 0xff00, R67, 0xf8, !PT ;  /* 0x0000ff0042347812 */ /* 0x000fe400078ef843 */
[----:B------:R-:W-:Y:S02]  /*97f0*/  LOP3.LUT R63, R64, 0xff00, R63, 0xf8, !PT ;  /* 0x0000ff00403f7812 */ /* 0x000fe400078ef83f */
[----:B------:R-:W-:Y:S02]  /*9800*/  F2FP.F16.E4M3.UNPACK_B R81, R149.H1 ;  /* 0x00000095ff51723e */ /* 0x000fe400030006ff */
[----:B------:R-:W-:Y:S02]  /*9810*/  F2FP.F16.E4M3.UNPACK_B R69, R68.H1 ;  /* 0x00000044ff45723e */ /* 0x000fe400030006ff */
[----:B------:R-:W-:Y:S01]  /*9820*/  F2FP.F16.E4M3.UNPACK_B R66, R65.H1 ;  /* 0x00000041ff42723e */ /* 0x000fe200030006ff */
[----:B------:R-:W-:Y:S01]  /*9830*/  HADD2.F32 R49, -RZ, R81.H0_H0 ;  /* 0x20000051ff317230 */ /* 0x000fe20000004100 */
[----:B------:R-:W-:Y:S01]  /*9840*/  SHF.R.U32.HI R83, RZ, 0x10, R71 ;  /* 0x00000010ff537819 */ /* 0x000fe20000011647 */
[----:B------:R-:W-:Y:S01]  /*9850*/  HADD2.F32 R64, -RZ, R69.H0_H0 ;  /* 0x20000045ff407230 */ /* 0x000fe20000004100 */
[----:B------:R-:W-:Y:S01]  /*9860*/  LOP3.LUT R48, R63, 0xff0000, R48, 0xf8, !PT ;  /* 0x00ff00003f307812 */ /* 0x000fe200078ef830 */
[----:B------:R-:W-:Y:S01]  /*9870*/  HADD2.F32 R63, -RZ, R66.H0_H0 ;  /* 0x20000042ff3f7230 */ /* 0x000fe20000004100 */
[----:B------:R-:W-:Y:S01]  /*9880*/  F2FP.F16.E4M3.UNPACK_B R67, R146.H1 ;  /* 0x00000092ff43723e */ /* 0x000fe200030006ff */
[----:B------:R-:W-:-:S02]  /*9890*/  IMAD.U32 R71, R84, 0x10000, RZ ;  /* 0x0001000054477824 */ /* 0x000fc400078e00ff */
[-C--:B------:R-:W-:Y:S01]  /*98a0*/  FMUL.FTZ R84, R64, R49.reuse ;  /* 0x0000003140547220 */ /* 0x080fe20000410000 */
[----:B------:R-:W-:Y:S02]  /*98b0*/  IMAD.U32 R83, R83, 0x10000, RZ ;  /* 0x0001000053537824 */ /* 0x000fe400078e00ff */
[C---:B------:R-:W-:Y:S01]  /*98c0*/  FMUL.FTZ R85, R63.reuse, R49 ;  /* 0x000000313f557220 */ /* 0x040fe20000410000 */
[--C-:B------:R-:W-:Y:S01]  /*98d0*/  HADD2.F32 R70, -RZ, R67.reuse.H0_H0 ;  /* 0x20000043ff467230 */ /* 0x100fe20000004100 */
[----:B------:R-:W-:Y:S01]  /*98e0*/  LOP3.LUT R52, R52, 0xff0000, R71, 0xf8, !PT ;  /* 0x00ff000034347812 */ /* 0x000fe200078ef847 */
[----:B------:R-:W-:Y:S01]  /*98f0*/  HADD2.F32 R71, -RZ, R67.H1_H1 ;  /* 0x30000043ff477230 */ /* 0x000fe20000004100 */
[----:B------:R-:W-:Y:S01]  /*9900*/  LOP3.LUT R49, R82, 0xff0000, R83, 0xf8, !PT ;  /* 0x00ff000052317812 */ /* 0x000fe200078ef853 */
[----:B------:R-:W-:Y:S02]  /*9910*/  HADD2.F32 R82, -RZ, R81.H1_H1 ;  /* 0x30000051ff527230 */ /* 0x000fe40000004100 */
[-C--:B------:R-:W-:Y:S01]  /*9920*/  FFMA.FTZ R63, R63, R70.reuse, -R84 ;  /* 0x000000463f3f7223 */ /* 0x080fe20000010854 */
[----:B------:R-:W-:Y:S01]  /*9930*/  FFMA.FTZ R64, R64, R70, R85 ;  /* 0x0000004640407223 */ /* 0x000fe20000010055 */
[----:B------:R-:W-:Y:S01]  /*9940*/  HADD2.F32 R70, -RZ, R69.H1_H1 ;  /* 0x30000045ff467230 */ /* 0x000fe20000004100 */
[----:B------:R-:W-:Y:S01]  /*9950*/  F2FP.F16.E4M3.UNPACK_B R149, R149 ;  /* 0x00000095ff95723e */ /* 0x000fe200020006ff */
[----:B------:R-:W-:Y:S01]  /*9960*/  HADD2.F32 R67, -RZ, R66.H1_H1 ;  /* 0x30000042ff437230 */ /* 0x000fe20000004100 */
[----:B------:R-:W-:-:S02]  /*9970*/  F2FP.F16.E4M3.UNPACK_B R65, R65 ;  /* 0x00000041ff41723e */ /* 0x000fc400020006ff */
[----:B------:R-:W-:Y:S01]  /*9980*/  F2FP.F16.E4M3.UNPACK_B R68, R68 ;  /* 0x00000044ff44723e */ /* 0x000fe200020006ff */
[C---:B------:R-:W-:Y:S01]  /*9990*/  FMUL.FTZ R84, R70.reuse, R82 ;  /* 0x0000005246547220 */ /* 0x040fe20000410000 */
[----:B------:R-:W-:Y:S01]  /*99a0*/  F2FP.F16.E4M3.UNPACK_B R146, R146 ;  /* 0x00000092ff92723e */ /* 0x000fe200020006ff */
[----:B------:R-:W-:Y:S02]  /*99b0*/  HADD2.F32 R81, -RZ, R149.H0_H0 ;  /* 0x20000095ff517230 */ /* 0x000fe40000004100 */
[C---:B------:R-:W-:Y:S01]  /*99c0*/  FMUL.FTZ R83, R67.reuse, R82 ;  /* 0x0000005243537220 */ /* 0x040fe20000410000 */
        /* <DEDUP_REMOVED lines=19> */
[--C-:B------:R-:W-:Y:S01]  /*9b00*/  HADD2.F32 R71, -RZ, R66.reuse.H0_H0 ;  /* 0x20000042ff477230 */ /* 0x100fe20000004100 */
[----:B------:R-:W-:Y:S01]  /*9b10*/  F2FP.F16.E4M3.UNPACK_B R65, R62.H1 ;  /* 0x0000003eff41723e */ /* 0x000fe200030006ff */
[----:B------:R-:W-:Y:S02]  /*9b20*/  HADD2.F32 R69, -RZ, R67.H0_H0 ;  /* 0x20000043ff457230 */ /* 0x000fe40000004100 */
[----:B------:R-:W-:Y:S01]  /*9b30*/  FFMA.FTZ R146, R68, R146, R149 ;  /* 0x0000009244927223 */ /* 0x000fe20000010095 */
[----:B------:R-:W-:Y:S01]  /*9b40*/  HADD2.F32 R82, -RZ, R66.H1_H1 ;  /* 0x30000042ff527230 */ /* 0x000fe20000004100 */
[----:B------:R-:W-:Y:S01]  /*9b50*/  F2FP.F16.E4M3.UNPACK_B R150, R150 ;  /* 0x00000096ff96723e */ /* 0x000fe200020006ff */
[----:B------:R-:W-:-:S02]  /*9b60*/  HADD2.F32 R66, -RZ, R65.H0_H0 ;  /* 0x20000041ff427230 */ /* 0x000fc40000004100 */
[-C--:B------:R-:W-:Y:S01]  /*9b70*/  FMUL.FTZ R87, R69, R71.reuse ;  /* 0x0000004745577220 */ /* 0x080fe20000410000 */
[--C-:B------:R-:W-:Y:S01]  /*9b80*/  HADD2.F32 R68, -RZ, R70.reuse.H0_H0 ;  /* 0x20000046ff447230 */ /* 0x100fe20000004100 */
[----:B------:R-:W-:Y:S01]  /*9b90*/  F2FP.F16.E4M3.UNPACK_B R62, R62 ;  /* 0x0000003eff3e723e */ /* 0x000fe200020006ff */
[----:B------:R-:W-:Y:S02]  /*9ba0*/  HADD2.F32 R67, -RZ, R67.H1_H1 ;  /* 0x30000043ff437230 */ /* 0x000fe40000004100 */
[C---:B------:R-:W-:Y:S01]  /*9bb0*/  FMUL.FTZ R152, R66.reuse, R71 ;  /* 0x0000004742987220 */ /* 0x040fe20000410000 */
[----:B------:R-:W-:Y:S02]  /*9bc0*/  HADD2.F32 R65, -RZ, R65.H1_H1 ;  /* 0x30000041ff417230 */ /* 0x000fe40000004100 */
[----:B------:R-:W-:Y:S01]  /*9bd0*/  FFMA.FTZ R134, R66, R68, -R87 ;  /* 0x0000004442867223 */ /* 0x000fe20000010857 */
[----:B------:R-:W-:Y:S02]  /*9be0*/  HADD2.F32 R70, -RZ, R70.H1_H1 ;  /* 0x30000046ff467230 */ /* 0x000fe40000004100 */
[----:B------:R-:W-:Y:S01]  /*9bf0*/  FMUL.FTZ R66, R67, R82 ;  /* 0x0000005243427220 */ /* 0x000fe20000410000 */
[----:B------:R-:W-:Y:S01]  /*9c00*/  FFMA.FTZ R152, R69, R68, R152 ;  /* 0x0000004445987223 */ /* 0x000fe20000010098 */
[----:B------:R-:W-:Y:S01]  /*9c10*/  FMUL.FTZ R82, R65, R82 ;  /* 0x0000005241527220 */ /* 0x000fe20000410000 */
[----:B------:R-:W-:-:S02]  /*9c20*/  HADD2.F32 R69, -RZ, R150.H0_H0 ;  /* 0x20000096ff457230 */ /* 0x000fc40000004100 */
[----:B------:R-:W-:Y:S01]  /*9c30*/  FFMA.FTZ R149, R65, R70, -R66 ;  /* 0x0000004641957223 */ /* 0x000fe20000010842 */
[----:B------:R-:W-:Y:S01]  /*9c40*/  F2FP.F16.E4M3.UNPACK_B R65, R54 ;  /* 0x00000036ff41723e */ /* 0x000fe200020006ff */
[----:B------:R-:W-:Y:S01]  /*9c50*/  HADD2.F32 R54, -RZ, R62.H0_H0 ;  /* 0x2000003eff367230 */ /* 0x000fe20000004100 */
[----:B------:R-:W-:Y:S01]  /*9c60*/  F2FP.F16.E4M3.UNPACK_B R148, R148 ;  /* 0x00000094ff94723e */ /* 0x000fe200020006ff */
[----:B------:R-:W-:Y:S01]  /*9c70*/  FFMA.FTZ R151, R67, R70, R82 ;  /* 0x0000004643977223 */ /* 0x000fe20000010052 */
[----:B------:R-:W-:Y:S01]  /*9c80*/  HADD2.F32 R150, -RZ, R150.H1_H1 ;  /* 0x30000096ff967230 */ /* 0x000fe20000004100 */
[----:B------:R-:W-:Y:S01]  /*9c90*/  F2FP.SATFINITE.E4M3.F32.PACK_AB_MERGE_C R63, R86, R63, RZ ;  /* 0x0000003f563f723e */ /* 0x000fe200048070ff */
[--C-:B------:R-:W-:Y:S01]  /*9ca0*/  HADD2.F32 R66, -RZ, R65.reuse.H0_H0 ;  /* 0x20000041ff427230 */ /* 0x100fe20000004100 */
[----:B------:R-:W-:Y:S01]  /*9cb0*/  F2FP.F16.E4M3.UNPACK_B R68, R52 ;  /* 0x00000034ff44723e */ /* 0x000fe200020006ff */
[----:B------:R-:W-:Y:S01]  /*9cc0*/  HADD2.F32 R67, -RZ, R148.H0_H0 ;  /* 0x20000094ff437230 */ /* 0x000fe20000004100 */
[----:B------:R-:W-:Y:S01]  /*9cd0*/  F2FP.SATFINITE.E4M3.F32.PACK_AB_MERGE_C R63, R84, R81, R63 ;  /* 0x00000051543f723e */ /* 0x000fe2000480703f */
[----:B------:R-:W-:-:S02]  /*9ce0*/  HADD2.F32 R65, -RZ, R65.H1_H1 ;  /* 0x30000041ff417230 */ /* 0x000fc40000004100 */
[-C--:B------:R-:W-:Y:S01]  /*9cf0*/  FMUL.FTZ R71, R66, R69.reuse ;  /* 0x0000004542477220 */ /* 0x080fe20000410000 */
[C---:B------:R-:W-:Y:S01]  /*9d00*/  FMUL.FTZ R69, R54.reuse, R69 ;  /* 0x0000004536457220 */ /* 0x040fe20000410000 */
[----:B------:R-:W-:Y:S01]  /*9d10*/  HADD2.F32 R62, -RZ, R62.H1_H1 ;  /* 0x3000003eff3e7230 */ /* 0x000fe20000004100 */
[----:B------:R-:W-:Y:S01]  /*9d20*/  F2FP.SATFINITE.E4M3.F32.PACK_AB_MERGE_C R151, R151, R152, RZ ;  /* 0x000000989797723e */ /* 0x000fe200048070ff */
[----:B------:R-:W-:Y:S02]  /*9d30*/  HADD2.F32 R148, -RZ, R148.H1_H1 ;  /* 0x30000094ff947230 */ /* 0x000fe40000004100 */
[-C--:B------:R-:W-:Y:S01]  /*9d40*/  FFMA.FTZ R54, R54, R67.reuse, -R71 ;  /* 0x0000004336367223 */ /* 0x080fe20000010847 */
[----:B------:R-:W-:Y:S01]  /*9d50*/  FFMA.FTZ R70, R66, R67, R69 ;  /* 0x0000004342467223 */ /* 0x000fe20000010045 */
[-C--:B------:R-:W-:Y:S01]  /*9d60*/  FMUL.FTZ R87, R65, R150.reuse ;  /* 0x0000009641577220 */ /* 0x080fe20000410000 */
[----:B------:R-:W-:Y:S01]  /*9d70*/  F2FP.F16.E4M3.UNPACK_B R67, R53 ;  /* 0x00000035ff43723e */ /* 0x000fe200020006ff */
[C---:B------:R-:W-:Y:S01]  /*9d80*/  FMUL.FTZ R150, R62.reuse, R150 ;  /* 0x000000963e967220 */ /* 0x040fe20000410000 */
[----:B------:R-:W-:Y:S01]  /*9d90*/  F2FP.F16.E4M3.UNPACK_B R66, R60 ;  /* 0x0000003cff42723e */ /* 0x000fe200020006ff */
[----:B------:R-:W-:Y:S01]  /*9da0*/  FFMA.FTZ R87, R62, R148, -R87 ;  /* 0x000000943e577223 */ /* 0x000fe20000010857 */
[----:B------:R-:W-:Y:S01]  /*9db0*/  F2FP.SATFINITE.E4M3.F32.PACK_AB_MERGE_C R62, R149, R134, RZ ;  /* 0x00000086953e723e */ /* 0x000fe200048070ff */
[----:B------:R-:W-:Y:S01]  /*9dc0*/  FFMA.FTZ R135, R65, R148, R150 ;  /* 0x0000009441877223 */ /* 0x000fe20000010096 */
[----:B------:R-:W-:Y:S01]  /*9dd0*/  HADD2.F32 R69, -RZ, R67.H0_H0 ;  /* 0x20000043ff457230 */ /* 0x000fe20000004100 */
[----:B------:R-:W-:Y:S01]  /*9de0*/  F2FP.F16.E4M3.UNPACK_B R71, R50 ;  /* 0x00000032ff47723e */ /* 0x000fe200020006ff */
[----:B------:R-:W-:Y:S01]  /*9df0*/  HADD2.F32 R84, -RZ, R68.H0_H0 ;  /* 0x20000044ff547230 */ /* 0x000fe20000004100 */
[----:B------:R-:W-:Y:S01]  /*9e00*/  F2FP.SATFINITE.E4M3.F32.PACK_AB_MERGE_C R62, R87, R54, R62 ;  /* 0x00000036573e723e */ /* 0x000fe2000480703e */
[----:B------:R-:W-:Y:S01]  /*9e10*/  HADD2.F32 R65, -RZ, R66.H0_H0 ;  /* 0x20000042ff417230 */ /* 0x000fe20000004100 */
[----:B------:R-:W-:Y:S01]  /*9e20*/  F2FP.SATFINITE.E4M3.F32.PACK_AB_MERGE_C R54, R135, R70, R151 ;  /* 0x000000468736723e */ /* 0x000fe20004807097 */
[----:B------:R-:W-:-:S02]  /*9e30*/  HADD2.F32 R82, -RZ, R71.H0_H0 ;  /* 0x20000047ff527230 */ /* 0x000fc40000004100 */
[-C--:B------:R-:W-:Y:S01]  /*9e40*/  FMUL.FTZ R86, R69, R84.reuse ;  /* 0x0000005445567220 */ /* 0x080fe20000410000 */
[----:B------:R-:W-:Y:S02]  /*9e50*/  HADD2.F32 R70, -RZ, R67.H1_H1 ;  /* 0x30000043ff467230 */ /* 0x000fe40000004100 */
[----:B------:R-:W-:Y:S01]  /*9e60*/  FMUL.FTZ R84, R65, R84 ;  /* 0x0000005441547220 */ /* 0x000fe20000410000 */
[----:B------:R-:W-:Y:S01]  /*9e70*/  HADD2.F32 R81, -RZ, R68.H1_H1 ;  /* 0x30000044ff517230 */ /* 0x000fe20000004100 */
[----:B------:R-:W-:Y:S01]  /*9e80*/  F2FP.F16.E4M3.UNPACK_B R67, R60.H1 ;  /* 0x0000003cff43723e */ /* 0x000fe200030006ff */
[----:B------:R-:W-:Y:S02]  /*9e90*/  HADD2.F32 R68, -RZ, R66.H1_H1 ;  /* 0x30000042ff447230 */ /* 0x000fe40000004100 */
[----:B------:R-:W-:Y:S01]  /*9ea0*/  FFMA.FTZ R66, R69, R82, R84 ;  /* 0x0000005245427223 */ /* 0x000fe20000010054 */
[----:B------:R-:W-:Y:S02]  /*9eb0*/  HADD2.F32 R71, -RZ, R71.H1_H1 ;  /* 0x30000047ff477230 */ /* 0x000fe40000004100 */
[----:B------:R-:W-:Y:S01]  /*9ec0*/  FMUL.FTZ R69, R70, R81 ;  /* 0x0000005146457220 */ /* 0x000fe20000410000 */
[----:B------:R-:W-:Y:S01]  /*9ed0*/  F2FP.F16.E4M3.UNPACK_B R53, R53.H1 ;  /* 0x00000035ff35723e */ /* 0x000fe200030006ff */
[C---:B------:R-:W-:Y:S01]  /*9ee0*/  FMUL.FTZ R81, R68.reuse, R81 ;  /* 0x0000005144517220 */ /* 0x040fe20000410000 */
[----:B------:R-:W-:Y:S01]  /*9ef0*/  F2FP.SATFINITE.E4M3.F32.PACK_AB_MERGE_C R64, R85, R64, RZ ;  /* 0x000000405540723e */ /* 0x000fe200048070ff */
[-C--:B------:R-:W-:Y:S01]  /*9f00*/  FFMA.FTZ R60, R68, R71.reuse, -R69 ;  /* 0x00000047443c7223 */ /* 0x080fe20000010845 */
[----:B------:R-:W-:Y:S01]  /*9f10*/  F2FP.F16.E4M3.UNPACK_B R69, R52.H1 ;  /* 0x00000034ff45723e */ /* 0x000fe200030006ff */
[----:B------:R-:W-:Y:S01]  /*9f20*/  FFMA.FTZ R65, R65, R82, -R86 ;  /* 0x0000005241417223 */ /* 0x000fe20000010856 */
[----:B------:R-:W-:Y:S01]  /*9f30*/  FFMA.FTZ R85, R70, R71, R81 ;  /* 0x0000004746557223 */ /* 0x000fe20000010051 */
[----:B------:R-:W-:Y:S01]  /*9f40*/  HADD2.F32 R68, -RZ, R53.H0_H0 ;  /* 0x20000035ff447230 */ /* 0x000fe20000004100 */
[----:B------:R-:W-:Y:S01]  /*9f50*/  F2FP.F16.E4M3.UNPACK_B R50, R50.H1 ;  /* 0x00000032ff32723e */ /* 0x000fe200030006ff */
[----:B------:R-:W-:Y:S01]  /*9f60*/  HADD2.F32 R52, -RZ, R67.H0_H0 ;  /* 0x20000043ff347230 */ /* 0x000fe20000004100 */
[----:B------:R-:W-:Y:S01]  /*9f70*/  F2FP.SATFINITE.E4M3.F32.PACK_AB_MERGE_C R64, R146, R83, R64 ;  /* 0x000000539240723e */ /* 0x000fe20004807040 */
[----:B------:R-:W-:-:S02]  /*9f80*/  HADD2.F32 R71, -RZ, R69.H0_H0 ;  /* 0x20000045ff477230 */ /* 0x000fc40000004100 */
[----:B------:R-:W-:Y:S02]  /*9f90*/  HADD2.F32 R53, -RZ, R53.H1_H1 ;  /* 0x30000035ff357230 */ /* 0x000fe40000004100 */
[----:B------:R-:W-:Y:S02]  /*9fa0*/  HADD2.F32 R82, -RZ, R69.H1_H1 ;  /* 0x30000045ff527230 */ /* 0x000fe40000004100 */
[-C--:B------:R-:W-:Y:S01]  /*9fb0*/  FMUL.FTZ R81, R68, R71.reuse ;  /* 0x0000004744517220 */ /* 0x080fe20000410000 */
[----:B------:R-:W-:Y:S02]  /*9fc0*/  HADD2.F32 R67, -RZ, R67.H1_H1 ;  /* 0x30000043ff437230 */ /* 0x000fe40000004100 */
[----:B------:R-:W-:Y:S01]  /*9fd0*/  FMUL.FTZ R71, R52, R71 ;  /* 0x0000004734477220 */ /* 0x000fe20000410000 */
[--C-:B------:R-:W-:Y:S02]  /*9fe0*/  HADD2.F32 R69, -RZ, R50.reuse.H0_H0 ;  /* 0x20000032ff457230 */ /* 0x100fe40000004100 */
[----:B------:R-:W-:-:S02]  /*9ff0*/  HADD2.F32 R70, -RZ, R50.H1_H1 ;  /* 0x30000032ff467230 */ /* 0x000fc40000004100 */
[-C--:B------:R-:W-:Y:S01]  /*a000*/  FMUL.FTZ R50, R53, R82.reuse ;  /* 0x0000005235327220 */ /* 0x080fe20000410000 */
[C---:B------:R-:W-:Y:S01]  /*a010*/  FMUL.FTZ R82, R67.reuse, R82 ;  /* 0x0000005243527220 */ /* 0x040fe20000410000 */
[----:B------:R-:W-:Y:S01]  /*a020*/  FFMA.FTZ R86, R52, R69, -R81 ;  /* 0x0000004534567223 */ /* 0x000fe20000010851 */
[----:B------:R-:W-:Y:S01]  /*a030*/  F2FP.F16.E4M3.UNPACK_B R81, R49 ;  /* 0x00000031ff51723e */ /* 0x000fe200020006ff */
[-C--:B------:R-:W-:Y:S01]  /*a040*/  FFMA.FTZ R135, R67, R70.reuse, -R50 ;  /* 0x0000004643877223 */ /* 0x080fe20000010832 */
[----:B------:R-:W-:Y:S01]  /*a050*/  F2FP.F16.E4M3.UNPACK_B R50, R51 ;  /* 0x00000033ff32723e */ /* 0x000fe200020006ff */
[----:B------:R-:W-:Y:S01]  /*a060*/  FFMA.FTZ R134, R53, R70, R82 ;  /* 0x0000004635867223 */ /* 0x000fe20000010052 */
[----:B------:R-:W-:Y:S01]  /*a070*/  F2FP.F16.E4M3.UNPACK_B R67, R55 ;  /* 0x00000037ff43723e */ /* 0x000fe200020006ff */
[----:B------:R-:W-:Y:S01]  /*a080*/  FFMA.FTZ R87, R68, R69, R71 ;  /* 0x0000004544577223 */ /* 0x000fe20000010047 */
[----:B------:R-:W-:Y:S01]  /*a090*/  F2FP.F16.E4M3.UNPACK_B R51, R51.H1 ;  /* 0x00000033ff33723e */ /* 0x000fe200030006ff */
[----:B------:R-:W-:Y:S01]  /*a0a0*/  HADD2.F32 R83, -RZ, R81.H0_H0 ;  /* 0x20000051ff537230 */ /* 0x000fe20000004100 */
[----:B------:R-:W-:Y:S01]  /*a0b0*/  F2FP.F16.E4M3.UNPACK_B R82, R49.H1 ;  /* 0x00000031ff52723e */ /* 0x000fe200030006ff */
[----:B------:R-:W-:Y:S01]  /*a0c0*/  HADD2.F32 R68, -RZ, R67.H0_H0 ;  /* 0x20000043ff447230 */ /* 0x000fe20000004100 */
        /* <DEDUP_REMOVED lines=14> */
[-C--:B------:R-:W-:Y:S01]  /*a1b0*/  FFMA.FTZ R83, R68, R71.reuse, R83 ;  /* 0x0000004744537223 */ /* 0x080fe20000010053 */
        /* <DEDUP_REMOVED lines=10> */
[----:B------:R-:W-:Y:S01]  /*a260*/  HADD2.F32 R48, -RZ, R69.H1_H1 ;  /* 0x30000045ff307230 */ /* 0x000fe20000004100 */
[----:B------:R-:W-:Y:S01]  /*a270*/  F2FP.SATFINITE.E4M3.F32.PACK_AB_MERGE_C R86, R135, R86, RZ ;  /* 0x000000568756723e */ /* 0x000fe200048070ff */
[----:B------:R-:W-:Y:S02]  /*a280*/  HADD2.F32 R49, -RZ, R49.H1_H1 ;  /* 0x30000031ff317230 */ /* 0x000fe40000004100 */
[-C--:B------:R-:W-:Y:S01]  /*a290*/  FMUL.FTZ R53, R67, R81.reuse ;  /* 0x0000005143357220 */ /* 0x080fe20000410000 */
[C---:B------:R-:W-:Y:S01]  /*a2a0*/  FMUL.FTZ R52, R50.reuse, R81 ;  /* 0x0000005132347220 */ /* 0x040fe20000410000 */
[-C--:B------:R-:W-:Y:S01]  /*a2b0*/  FFMA.FTZ R51, R51, R48.reuse, -R68 ;  /* 0x0000003033337223 */ /* 0x080fe20000010844 */
[----:B------:R-:W-:Y:S01]  /*a2c0*/  FFMA.FTZ R82, R55, R48, R82 ;  /* 0x0000003037527223 */ /* 0x000fe20000010052 */
[-C--:B------:R-:W-:Y:S01]  /*a2d0*/  FFMA.FTZ R50, R50, R49.reuse, -R53 ;  /* 0x0000003132327223 */ /* 0x080fe20000010835 */
[----:B------:R-:W-:Y:S01]  /*a2e0*/  FFMA.FTZ R52, R67, R49, R52 ;  /* 0x0000003143347223 */ /* 0x000fe20000010034 */
[----:B------:R-:W-:Y:S01]  /*a2f0*/  F2FP.SATFINITE.E4M3.F32.PACK_AB_MERGE_C R87, R134, R87, RZ ;  /* 0x000000578657723e */ /* 0x000fe200048070ff */
[----:B------:R-:W-:Y:S01]  /*a300*/  IMAD.MOV.U32 R48, RZ, RZ, R63 ;  /* 0x000000ffff307224 */ /* 0x000fe200078e003f */
[----:B------:R-:W-:-:S02]  /*a310*/  F2FP.SATFINITE.E4M3.F32.PACK_AB_MERGE_C R51, R51, R146, RZ ;  /* 0x000000923333723e */ /* 0x000fc400048070ff */
[----:B------:R-:W-:Y:S02]  /*a320*/  F2FP.SATFINITE.E4M3.F32.PACK_AB_MERGE_C R82, R82, R151, RZ ;  /* 0x000000975252723e */ /* 0x000fe400048070ff */
[----:B------:R-:W-:Y:S01]  /*a330*/  F2FP.SATFINITE.E4M3.F32.PACK_AB_MERGE_C R51, R50, R149, R51 ;  /* 0x000000953233723e */ /* 0x000fe20004807033 */
[----:B------:R-:W-:Y:S01]  /*a340*/  IMAD.MOV.U32 R50, RZ, RZ, R62 ;  /* 0x000000ffff327224 */ /* 0x000fe200078e003e */
[----:B------:R-:W-:Y:S01]  /*a350*/  F2FP.SATFINITE.E4M3.F32.PACK_AB_MERGE_C R55, R52, R83, R82 ;  /* 0x000000533437723e */ /* 0x000fe20004807052 */
[----:B------:R-:W-:Y:S01]  /*a360*/  IMAD.MOV.U32 R52, RZ, RZ, R64 ;  /* 0x000000ffff347224 */ /* 0x000fe200078e0040 */
[----:B------:R-:W-:Y:S02]  /*a370*/  F2FP.SATFINITE.E4M3.F32.PACK_AB_MERGE_C R49, R60, R65, R86 ;  /* 0x000000413c31723e */ /* 0x000fe40004807056 */
[----:B------:R-:W-:-:S07]  /*a380*/  F2FP.SATFINITE.E4M3.F32.PACK_AB_MERGE_C R53, R85, R66, R87 ;  /* 0x000000425535723e */ /* 0x000fce0004807057 */
.L_x_2089:
[----:B------:R-:W-:Y:S05]  /*a390*/  BSYNC B2 ;  /* 0x0000000000027941 */ /* 0x000fea0003800000 */
.L_x_2088:
        /* <DEDUP_REMOVED lines=11> */
.L_x_2087:
[----:B------:R-:W-:Y:S05]  /*a450*/  BSYNC B1 ;  /* 0x0000000000017941 */ /* 0x000fea0003800000 */
.L_x_2086:
        /* <DEDUP_REMOVED lines=8> */
[----:B------:R-:W-:Y:S01]  /*a4e0*/  IMAD.IADD R61, R127, 0x1, R61 ;  /* 0x000000017f3d7824 */ /* 0x000fe200078e023d */
[----:B------:R-:W-:Y:S01]  /*a4f0*/  IADD3 R59, P3, P4, R44, R126, R36 ;  /* 0x0000007e2c3b7210 */ /* 0x000fe20007c7e024 */
[----:B------:R-:W-:Y:S01]  /*a500*/  VIADD R50, R228, 0xc0 ;  /* 0x000000c0e4327836 */ /* 0x000fe20000000000 */
[----:B------:R-:W-:Y:S01]  /*a510*/  ISETP.NE.AND P6, PT, R0, RZ, PT ;  /* 0x000000ff0000720c */ /* 0x000fe20003fc5270 */
[----:B------:R-:W-:Y:S01]  /*a520*/  BSSY B1, `(.L_x_2090) ;  /* 0x00000e9000017945 */ /* 0x000fe20003800000 */
[----:B------:R-:W-:Y:S01]  /*a530*/  IADD3.X R48, R38, R61, R37, P3, P4 ;  /* 0x0000003d26307210 */ /* 0x000fe20001fe8425 */
[----:B------:R-:W-:Y:S01]  /*a540*/  IMAD.SHL.U32 R50, R50, 0x80, RZ ;  /* 0x0000008032327824 */ /* 0x000fe200078e00ff */
[----:B------:R-:W-:-:S04]  /*a550*/  SEL R147, R120, R147, !P6 ;  /* 0x0000009378937207 */ /* 0x000fc80007000000 */
[----:B------:R-:W-:Y:S02]  /*a560*/  LOP3.LUT R50, R50, 0x380, RZ, 0xc0, !PT ;  /* 0x0000038032327812 */ /* 0x000fe400078ec0ff */
        /* <DEDUP_REMOVED lines=8> */
[----:B--2---:R-:W-:Y:S02]  /*a5f0*/  IMAD.IADD R48, R49, 0x1, R48 ;  /* 0x0000000131307824 */ /* 0x004fe400078e0230 */
        /* <DEDUP_REMOVED lines=15> */
[----:B------:R-:W-:Y:S01]  /*a6f0*/  SHF.R.U32.HI R72, RZ, 0x10, R75 ;  /* 0x00000010ff487819 */ /* 0x000fe2000001164b */
[----:B------:R-:W-:Y:S01]  /*a700*/  IMAD.MOV.U32 R62, RZ, RZ, R54 ;  /* 0x000000ffff3e7224 */ /* 0x000fe200078e0036 */
[----:B------:R-:W-:Y:S01]  /*a710*/  LOP3.LUT R65, R65, 0xff00, R48, 0xf8, !PT ;  /* 0x0000ff0041417812 */ /* 0x000fe200078ef830 */
[----:B------:R-:W-:Y:S01]  /*a720*/  IMAD.SHL.U32 R48, R70, 0x100, RZ ;  /* 0x0000010046307824 */ /* 0x000fe200078e00ff */
[----:B------:R-:W-:Y:S01]  /*a730*/  LOP3.LUT R69, R75, 0xff0000ff, RZ, 0xc0, !PT ;  /* 0xff0000ff4b457812 */ /* 0x000fe200078ec0ff */
[----:B------:R-:W-:Y:S01]  /*a740*/  IMAD.U32 R52, R78, 0x10000, RZ ;  /* 0x000100004e347824 */ /* 0x000fe200078e00ff */
[----:B------:R-:W-:-:S02]  /*a750*/  SHF.R.U32.HI R68, RZ, 0x8, R77 ;  /* 0x00000008ff447819 */ /* 0x000fc4000001164d */
[----:B------:R-:W-:Y:S01]  /*a760*/  LOP3.LUT R69, R69, 0xff00, R48, 0xf8, !PT ;  /* 0x0000ff0045457812 */ /* 0x000fe200078ef830 */
[----:B------:R-:W-:Y:S01]  /*a770*/  IMAD.U32 R48, R72, 0x10000, RZ ;  /* 0x0001000048307824 */ /* 0x000fe200078e00ff */
[----:B------:R-:W-:Y:S01]  /*a780*/  LOP3.LUT R52, R65, 0xff0000, R52, 0xf8, !PT ;  /* 0x00ff000041347812 */ /* 0x000fe200078ef834 */
[----:B------:R-:W-:Y:S01]  /*a790*/  IMAD.SHL.U32 R50, R68, 0x100, RZ ;  /* 0x0000010044327824 */ /* 0x000fe200078e00ff */
[----:B------:R-:W-:Y:S02]  /*a7a0*/  LOP3.LUT R71, R77, 0xff0000ff, RZ, 0xc0, !PT ;  /* 0xff0000ff4d477812 */ /* 0x000fe400078ec0ff */
[----:B------:R-:W-:Y:S02]  /*a7b0*/  SHF.R.U32.HI R66, RZ, 0x8, R79 ;  /* 0x00000008ff427819 */ /* 0x000fe4000001164f */
[----:B------:R-:W-:Y:S02]  /*a7c0*/  F2FP.F16.E4M3.UNPACK_B R72, R143.H1 ;  /* 0x0000008fff48723e */ /* 0x000fe400030006ff */
[----:B------:R-:W-:-:S02]  /*a7d0*/  F2FP.F16.E4M3.UNPACK_B R65, R64.H1 ;  /* 0x00000040ff41723e */ /* 0x000fc400030006ff */
[----:B------:R-:W-:Y:S02]  /*a7e0*/  F2FP.F16.E4M3.UNPACK_B R68, R67.H1 ;  /* 0x00000043ff44723e */ /* 0x000fe400030006ff */
[----:B------:R-:W-:Y:S02]  /*a7f0*/  SHF.R.U32.HI R76, RZ, 0x10, R77 ;  /* 0x00000010ff4c7819 */ /* 0x000fe4000001164d */
[----:B------:R-:W-:Y:S02]  /*a800*/  LOP3.LUT R75, R79, 0xff0000ff, RZ, 0xc0, !PT ;  /* 0xff0000ff4f4b7812 */ /* 0x000fe400078ec0ff */
[----:B------:R-:W-:Y:S01]  /*a810*/  SHF.L.U32 R54, R66, 0x8, RZ ;  /* 0x0000000842367819 */ /* 0x000fe200000006ff */
[----:B------:R-:W-:Y:S01]  /*a820*/  HADD2.F32 R66, -RZ, R65.H0_H0 ;  /* 0x20000041ff427230 */ /* 0x000fe20000004100 */
[----:B------:R-:W-:Y:S01]  /*a830*/  LOP3.LUT R73, R71, 0xff00, R50, 0xf8, !PT ;  /* 0x0000ff0047497812 */ /* 0x000fe200078ef832 */
[--C-:B------:R-:W-:Y:S01]  /*a840*/  HADD2.F32 R50, -RZ, R72.reuse.H0_H0 ;  /* 0x20000048ff327230 */ /* 0x100fe20000004100 */
[----:B------:R-:W-:Y:S01]  /*a850*/  F2FP.F16.E4M3.UNPACK_B R70, R141.H1 ;  /* 0x0000008dff46723e */ /* 0x000fe200030006ff */
[----:B------:R-:W-:Y:S01]  /*a860*/  HADD2.F32 R72, -RZ, R72.H1_H1 ;  /* 0x30000048ff487230 */ /* 0x000fe20000004100 */
[----:B------:R-:W-:Y:S01]  /*a870*/  LOP3.LUT R48, R69, 0xff0000, R48, 0xf8, !PT ;  /* 0x00ff000045307812 */ /* 0x000fe200078ef830 */
[----:B------:R-:W-:Y:S01]  /*a880*/  HADD2.F32 R69, -RZ, R68.H0_H0 ;  /* 0x20000044ff457230 */ /* 0x000fe20000004100 */
[----:B------:R-:W-:Y:S01]  /*a890*/  LOP3.LUT R75, R75, 0xff00, R54, 0xf8, !PT ;  /* 0x0000ff004b4b7812 */ /* 0x000fe200078ef836 */
[----:B------:R-:W-:-:S02]  /*a8a0*/  IMAD.U32 R54, R76, 0x10000, RZ ;  /* 0x000100004c367824 */ /* 0x000fc400078e00ff */
[CC--:B------:R-:W-:Y:S01]  /*a8b0*/  FMUL.FTZ R76, R66.reuse, R50.reuse ;  /* 0x00000032424c7220 */ /* 0x0c0fe20000410000 */
[--C-:B------:R-:W-:Y:S02]  /*a8c0*/  HADD2.F32 R71, -RZ, R70.reuse.H0_H0 ;  /* 0x20000046ff477230 */ /* 0x100fe40000004100 */
[C---:B------:R-:W-:Y:S01]  /*a8d0*/  FMUL.FTZ R77, R69.reuse, R50 ;  /* 0x00000032454d7220 */ /* 0x040fe20000410000 */
[----:B------:R-:W-:Y:S01]  /*a8e0*/  F2FP.F16.E4M3.UNPACK_B R143, R143 ;  /* 0x0000008fff8f723e */ /* 0x000fe200020006ff */
[----:B------:R-:W-:Y:S01]  /*a8f0*/  HADD2.F32 R70, -RZ, R70.H1_H1 ;  /* 0x30000046ff467230 */ /* 0x000fe20000004100 */
[----:B------:R-:W-:Y:S01]  /*a900*/  F2FP.F16.E4M3.UNPACK_B R67, R67 ;  /* 0x00000043ff43723e */ /* 0x000fe200020006ff */
[-C--:B------:R-:W-:Y:S01]  /*a910*/  FFMA.FTZ R76, R69, R71.reuse, R76 ;  /* 0x00000047454c7223 */ /* 0x080fe2000001004c */
[----:B------:R-:W-:Y:S01]  /*a920*/  FFMA.FTZ R77, R66, R71, -R77 ;  /* 0x00000047424d7223 */ /* 0x000fe2000001084d */
[----:B------:R-:W-:Y:S01]  /*a930*/  HADD2.F32 R69, -RZ, R68.H1_H1 ;  /* 0x30000044ff457230 */ /* 0x000fe20000004100 */
[----:B------:R-:W-:Y:S01]  /*a940*/  F2FP.F16.E4M3.UNPACK_B R64, R64 ;  /* 0x00000040ff40723e */ /* 0x000fe200020006ff */
[----:B------:R-:W-:Y:S01]  /*a950*/  HADD2.F32 R66, -RZ, R65.H1_H1 ;  /* 0x30000041ff427230 */ /* 0x000fe20000004100 */
[----:B------:R-:W-:Y:S01]  /*a960*/  LOP3.LUT R54, R73, 0xff0000, R54, 0xf8, !PT ;  /* 0x00ff000049367812 */ /* 0x000fe200078ef836 */
[----:B------:R-:W-:-:S02]  /*a970*/  HADD2.F32 R71, -RZ, R143.H0_H0 ;  /* 0x2000008fff477230 */ /* 0x000fc40000004100 */
[CC--:B------:R-:W-:Y:S01]  /*a980*/  FMUL.FTZ R73, R69.reuse, R72.reuse ;  /* 0x0000004845497220 */ /* 0x0c0fe20000410000 */
[----:B------:R-:W-:Y:S01]  /*a990*/  F2FP.F16.E4M3.UNPACK_B R141, R141 ;  /* 0x0000008dff8d723e */ /* 0x000fe200020006ff */
[C---:B------:R-:W-:Y:S01]  /*a9a0*/  FMUL.FTZ R72, R66.reuse, R72 ;  /* 0x0000004842487220 */ /* 0x040fe20000410000 */
[----:B------:R-:W-:Y:S01]  /*a9b0*/  HADD2.F32 R68, -RZ, R67.H0_H0 ;  /* 0x20000043ff447230 */ /* 0x000fe20000004100 */
[----:B------:R-:W-:Y:S01]  /*a9c0*/  SHF.R.U32.HI R74, RZ, 0x10, R79 ;  /* 0x00000010ff4a7819 */ /* 0x000fe2000001164f */
[----:B------:R-:W-:Y:S02]  /*a9d0*/  HADD2.F32 R65, -RZ, R64.H0_H0 ;  /* 0x20000040ff417230 */ /* 0x000fe40000004100 */
[-C--:B------:R-:W-:Y:S01]  /*a9e0*/  FFMA.FTZ R78, R66, R70.reuse, -R73 ;  /* 0x00000046424e7223 */ /* 0x080fe20000010849 */
[----:B------:R-:W-:Y:S01]  /*a9f0*/  FFMA.FTZ R79, R69, R70, R72 ;  /* 0x00000046454f7223 */ /* 0x000fe20000010048 */
[----:B------:R-:W-:Y:S02]  /*aa00*/  HADD2.F32 R143, -RZ, R143.H1_H1 ;  /* 0x3000008fff8f7230 */ /* 0x000fe40000004100 */
[----:B------:R-:W-:Y:S01]  /*aa10*/  FMUL.FTZ R70, R68, R71 ;  /* 0x0000004744467220 */ /* 0x000fe20000410000 */
[----:B------:R-:W-:-:S02]  /*aa20*/  HADD2.F32 R67, -RZ, R67.H1_H1 ;  /* 0x30000043ff437230 */ /* 0x000fc40000004100 */
[----:B------:R-:W-:Y:S01]  /*aa30*/  FMUL.FTZ R71, R65, R71 ;  /* 0x0000004741477220 */ /* 0x000fe20000410000 */
[--C-:B------:R-:W-:Y:S02]  /*aa40*/  HADD2.F32 R66, -RZ, R141.reuse.H0_H0 ;  /* 0x2000008dff427230 */ /* 0x100fe40000004100 */
[----:B------:R-:W-:Y:S02]  /*aa50*/  IMAD.U32 R74, R74, 0x10000, RZ ;  /* 0x000100004a4a7824 */ /* 0x000fe400078e00ff */
[----:B------:R-:W-:Y:S01]  /*aa60*/  FMUL.FTZ R69, R67, R143 ;  /* 0x0000008f43457220 */ /* 0x000fe20000410000 */
[----:B------:R-:W-:Y:S02]  /*aa70*/  HADD2.F32 R64, -RZ, R64.H1_H1 ;  /* 0x30000040ff407230 */ /* 0x000fe40000004100 */
[-C--:B------:R-:W-:Y:S01]  /*aa80*/  FFMA.FTZ R72, R65, R66.reuse, -R70 ;  /* 0x0000004241487223 */ /* 0x080fe20000010846 */
[----:B------:R-:W-:Y:S02]  /*aa90*/  HADD2.F32 R141, -RZ, R141.H1_H1 ;  /* 0x3000008dff8d7230 */ /* 0x000fe40000004100 */
[----:B------:R-:W-:Y:S01]  /*aaa0*/  FFMA.FTZ R73, R68, R66, R71 ;  /* 0x0000004244497223 */ /* 0x000fe20000010047 */
[----:B------:R-:W-:-:S02]  /*aab0*/  F2FP.F16.E4M3.UNPACK_B R65, R144.H1 ;  /* 0x00000090ff41723e */ /* 0x000fc400030006ff */
[----:B------:R-:W-:Y:S02]  /*aac0*/  F2FP.F16.E4M3.UNPACK_B R66, R62.H1 ;  /* 0x0000003eff42723e */ /* 0x000fe400030006ff */
[----:B------:R-:W-:Y:S01]  /*aad0*/  LOP3.LUT R50, R75, 0xff0000, R74, 0xf8, !PT ;  /* 0x00ff00004b327812 */ /* 0x000fe200078ef84a */
[C---:B------:R-:W-:Y:S01]  /*aae0*/  FMUL.FTZ R74, R64.reuse, R143 ;  /* 0x0000008f404a7220 */ /* 0x040fe20000410000 */
[-C--:B------:R-:W-:Y:S01]  /*aaf0*/  FFMA.FTZ R75, R64, R141.reuse, -R69 ;  /* 0x0000008d404b7223 */ /* 0x080fe20000010845 */
        /* <DEDUP_REMOVED lines=8> */
[----:B------:R-:W-:Y:S01]  /*ab80*/  FMUL.FTZ R80, R68, R70 ;  /* 0x0000004644507220 */ /* 0x000fe20000410000 */
        /* <DEDUP_REMOVED lines=11> */
[-C--:B------:R-:W-:Y:S01]  /*ac40*/  FFMA.FTZ R85, R64, R69.reuse, -R65 ;  /* 0x0000004540557223 */ /* 0x080fe20000010841 */
[----:B------:R-:W-:Y:S01]  /*ac50*/  F2FP.F16.E4M3.UNPACK_B R64, R62 ;  /* 0x0000003eff40723e */ /* 0x000fe200020006ff */
[----:B------:R-:W-:Y:S01]  /*ac60*/  FFMA.FTZ R87, R66, R69, R71 ;  /* 0x0000004542577223 */ /* 0x000fe20000010047 */
[----:B------:R-:W-:Y:S01]  /*ac70*/  HADD2.F32 R69, -RZ, R144.H1_H1 ;  /* 0x30000090ff457230 */ /* 0x000fe20000004100 */
[----:B------:R-:W-:Y:S01]  /*ac80*/  F2FP.F16.E4M3.UNPACK_B R142, R142 ;  /* 0x0000008eff8e723e */ /* 0x000fe200020006ff */
[----:B------:R-:W-:Y:S01]  /*ac90*/  HADD2.F32 R62, -RZ, R60.H0_H0 ;  /* 0x2000003cff3e7230 */ /* 0x000fe20000004100 */
[----:B------:R-:W-:Y:S01]  /*aca0*/  F2FP.SATFINITE.E4M3.F32.PACK_AB_MERGE_C R85, R85, R70, RZ ;  /* 0x000000465555723e */ /* 0x000fe200048070ff */
[--C-:B------:R-:W-:Y:S01]  /*acb0*/  HADD2.F32 R65, -RZ, R64.reuse.H0_H0 ;  /* 0x20000040ff417230 */ /* 0x100fe20000004100 */
[-C--:B------:R-:W-:Y:S01]  /*acc0*/  F2FP.F16.E4M3.UNPACK_B R70, R52.reuse ;  /* 0x00000034ff46723e */ /* 0x080fe200020006ff */
[----:B------:R-:W-:Y:S01]  /*acd0*/  HADD2.F32 R64, -RZ, R64.H1_H1 ;  /* 0x30000040ff407230 */ /* 0x000fe20000004100 */
[----:B------:R-:W-:Y:S01]  /*ace0*/  F2FP.F16.E4M3.UNPACK_B R52, R52.H1 ;  /* 0x00000034ff34723e */ /* 0x000fe200030006ff */
[----:B------:R-:W-:-:S02]  /*acf0*/  HADD2.F32 R60, -RZ, R60.H1_H1 ;  /* 0x3000003cff3c7230 */ /* 0x000fc40000004100 */
[CC--:B------:R-:W-:Y:S01]  /*ad00*/  FMUL.FTZ R71, R65.reuse, R68.reuse ;  /* 0x0000004441477220 */ /* 0x0c0fe20000410000 */
[--C-:B------:R-:W-:Y:S02]  /*ad10*/  HADD2.F32 R66, -RZ, R142.reuse.H0_H0 ;  /* 0x2000008eff427230 */ /* 0x100fe40000004100 */
[-C--:B------:R-:W-:Y:S01]  /*ad20*/  FMUL.FTZ R81, R64, R69.reuse ;  /* 0x0000004540517220 */ /* 0x080fe20000410000 */
[----:B------:R-:W-:Y:S02]  /*ad30*/  HADD2.F32 R67, -RZ, R142.H1_H1 ;  /* 0x3000008eff437230 */ /* 0x000fe40000004100 */
[----:B------:R-:W-:Y:S01]  /*ad40*/  FMUL.FTZ R68, R62, R68 ;  /* 0x000000443e447220 */ /* 0x000fe20000410000 */
[----:B------:R-:W-:Y:S01]  /*ad50*/  FMUL.FTZ R69, R60, R69 ;  /* 0x000000453c457220 */ /* 0x000fe20000410000 */
[----:B------:R-:W-:Y:S01]  /*ad60*/  FFMA.FTZ R62, R62, R66, -R71 ;  /* 0x000000423e3e7223 */ /* 0x000fe20000010847 */
[----:B------:R-:W-:Y:S01]  /*ad70*/  F2FP.F16.E4M3.UNPACK_B R71, R54 ;  /* 0x00000036ff47723e */ /* 0x000fe200020006ff */
[----:B------:R-:W-:Y:S01]  /*ad80*/  FFMA.FTZ R80, R65, R66, R68 ;  /* 0x0000004241507223 */ /* 0x000fe20000010044 */
[-C--:B------:R-:W-:Y:S01]  /*ad90*/  FFMA.FTZ R83, R64, R67.reuse, R69 ;  /* 0x0000004340537223 */ /* 0x080fe20000010045 */
[----:B------:R-:W-:Y:S01]  /*ada0*/  F2FP.SATFINITE.E4M3.F32.PACK_AB_MERGE_C R64, R79, R76, RZ ;  /* 0x0000004c4f40723e */ /* 0x000fe200048070ff */
[----:B------:R-:W-:Y:S01]  /*adb0*/  FFMA.FTZ R81, R60, R67, -R81 ;  /* 0x000000433c517223 */ /* 0x000fe20000010851 */
[----:B------:R-:W-:-:S02]  /*adc0*/  F2FP.F16.E4M3.UNPACK_B R68, R53 ;  /* 0x00000035ff44723e */ /* 0x000fc400020006ff */
[----:B------:R-:W-:Y:S02]  /*add0*/  F2FP.F16.E4M3.UNPACK_B R66, R49 ;  /* 0x00000031ff42723e */ /* 0x000fe400020006ff */
[----:B------:R-:W-:Y:S01]  /*ade0*/  F2FP.SATFINITE.E4M3.F32.PACK_AB_MERGE_C R64, R74, R73, R64 ;  /* 0x000000494a40723e */ /* 0x000fe20004807040 */
[----:B------:R-:W-:Y:S01]  /*adf0*/  HADD2.F32 R69, -RZ, R68.H0_H0 ;  /* 0x20000044ff457230 */ /* 0x000fe20000004100 */
[----:B------:R-:W-:Y:S01]  /*ae00*/  F2FP.SATFINITE.E4M3.F32.PACK_AB_MERGE_C R65, R78, R77, RZ ;  /* 0x0000004d4e41723e */ /* 0x000fe200048070ff */
[----:B------:R-:W-:Y:S01]  /*ae10*/  HADD2.F32 R74, -RZ, R71.H0_H0 ;  /* 0x20000047ff4a7230 */ /* 0x000fe20000004100 */
[----:B------:R-:W-:Y:S01]  /*ae20*/  F2FP.F16.E4M3.UNPACK_B R49, R49.H1 ;  /* 0x00000031ff31723e */ /* 0x000fe200030006ff */
[----:B------:R-:W-:Y:S01]  /*ae30*/  HADD2.F32 R67, -RZ, R66.H0_H0 ;  /* 0x20000042ff437230 */ /* 0x000fe20000004100 */
[----:B------:R-:W-:Y:S01]  /*ae40*/  F2FP.SATFINITE.E4M3.F32.PACK_AB_MERGE_C R65, R75, R72, R65 ;  /* 0x000000484b41723e */ /* 0x000fe20004807041 */
        /* <DEDUP_REMOVED lines=11> */
[----:B------:R-:W-:Y:S01]  /*af00*/  FMUL.FTZ R71, R66, R71 ;  /* 0x0000004742477220 */ /* 0x000fe20000410000 */
[----:B------:R-:W-:-:S02]  /*af10*/  HADD2.F32 R53, -RZ, R49.H0_H0 ;  /* 0x20000031ff357230 */ /* 0x000fc40000004100 */
[-C--:B------:R-:W-:Y:S01]  /*af20*/  FFMA.FTZ R75, R66, R69.reuse, -R73 ;  /* 0x00000045424b7223 */ /* 0x080fe20000010849 */
[----:B------:R-:W-:Y:S01]  /*af30*/  F2FP.F16.E4M3.UNPACK_B R66, R54.H1 ;  /* 0x00000036ff42723e */ /* 0x000fe200030006ff */
[----:B------:R-:W-:Y:S01]  /*af40*/  FFMA.FTZ R77, R68, R69, R71 ;  /* 0x00000045444d7223 */ /* 0x000fe20000010047 */
[--C-:B------:R-:W-:Y:S01]  /*af50*/  HADD2.F32 R54, -RZ, R67.reuse.H0_H0 ;  /* 0x20000043ff367230 */ /* 0x100fe20000004100 */
[----:B------:R-:W-:Y:S01]  /*af60*/  F2FP.SATFINITE.E4M3.F32.PACK_AB_MERGE_C R60, R87, R82, RZ ;  /* 0x00000052573c723e */ /* 0x000fe200048070ff */
[----:B------:R-:W-:Y:S01]  /*af70*/  HADD2.F32 R67, -RZ, R67.H1_H1 ;  /* 0x30000043ff437230 */ /* 0x000fe20000004100 */
[----:B------:R-:W-:Y:S01]  /*af80*/  F2FP.SATFINITE.E4M3.F32.PACK_AB_MERGE_C R62, R81, R62, R85 ;  /* 0x0000003e513e723e */ /* 0x000fe20004807055 */
[--C-:B------:R-:W-:Y:S01]  /*af90*/  HADD2.F32 R68, -RZ, R66.reuse.H0_H0 ;  /* 0x20000042ff447230 */ /* 0x100fe20000004100 */
[----:B------:R-:W-:Y:S01]  /*afa0*/  F2FP.SATFINITE.E4M3.F32.PACK_AB_MERGE_C R60, R83, R80, R60 ;  /* 0x00000050533c723e */ /* 0x000fe2000480703c */
[----:B------:R-:W-:Y:S01]  /*afb0*/  HADD2.F32 R70, -RZ, R66.H1_H1 ;  /* 0x30000042ff467230 */ /* 0x000fe20000004100 */
[----:B------:R-:W-:Y:S01]  /*afc0*/  F2FP.F16.E4M3.UNPACK_B R71, R50.H1 ;  /* 0x00000032ff47723e */ /* 0x000fe200030006ff */
[----:B------:R-:W-:-:S02]  /*afd0*/  HADD2.F32 R49, -RZ, R49.H1_H1 ;  /* 0x30000031ff317230 */ /* 0x000fc40000004100 */
[CC--:B------:R-:W-:Y:S01]  /*afe0*/  FMUL.FTZ R72, R54.reuse, R68.reuse ;  /* 0x0000004436487220 */ /* 0x0c0fe20000410000 */
[--C-:B------:R-:W-:Y:S02]  /*aff0*/  HADD2.F32 R66, -RZ, R52.reuse.H0_H0 ;  /* 0x20000034ff427230 */ /* 0x100fe40000004100 */
[----:B------:R-:W-:Y:S01]  /*b000*/  FMUL.FTZ R69, R53, R68 ;  /* 0x0000004435457220 */ /* 0x000fe20000410000 */
[----:B------:R-:W-:Y:S02]  /*b010*/  HADD2.F32 R52, -RZ, R52.H1_H1 ;  /* 0x30000034ff347230 */ /* 0x000fe40000004100 */
[-C--:B------:R-:W-:Y:S01]  /*b020*/  FMUL.FTZ R68, R67, R70.reuse ;  /* 0x0000004643447220 */ /* 0x080fe20000410000 */
[C---:B------:R-:W-:Y:S01]  /*b030*/  FMUL.FTZ R70, R49.reuse, R70 ;  /* 0x0000004631467220 */ /* 0x040fe20000410000 */
[----:B------:R-:W-:Y:S01]  /*b040*/  FFMA.FTZ R79, R54, R66, R69 ;  /* 0x00000042364f7223 */ /* 0x000fe20000010045 */
[----:B------:R-:W-:Y:S01]  /*b050*/  F2FP.F16.E4M3.UNPACK_B R54, R55 ;  /* 0x00000037ff36723e */ /* 0x000fe200020006ff */
[-C--:B------:R-:W-:Y:S01]  /*b060*/  FFMA.FTZ R81, R49, R52.reuse, -R68 ;  /* 0x0000003431517223 */ /* 0x080fe20000010844 */
[----:B------:R-:W-:Y:S01]  /*b070*/  FFMA.FTZ R80, R67, R52, R70 ;  /* 0x0000003443507223 */ /* 0x000fe20000010046 */
[----:B------:R-:W-:Y:S01]  /*b080*/  F2FP.F16.E4M3.UNPACK_B R70, R50 ;  /* 0x00000032ff46723e */ /* 0x000fe200020006ff */
[----:B------:R-:W-:Y:S01]  /*b090*/  FFMA.FTZ R78, R53, R66, -R72 ;  /* 0x00000042354e7223 */ /* 0x000fe20000010848 */
[-C--:B------:R-:W-:Y:S01]  /*b0a0*/  F2FP.F16.E4M3.UNPACK_B R49, R51.reuse ;  /* 0x00000033ff31723e */ /* 0x080fe200020006ff */
        /* <DEDUP_REMOVED lines=11> */
[C---:B------:R-:W-:Y:S01]  /*b160*/  FMUL.FTZ R73, R52.reuse, R73 ;  /* 0x0000004934497220 */ /* 0x040fe20000410000 */
[----:B------:R-:W-:Y:S02]  /*b170*/  HADD2.F32 R48, -RZ, R55.H0_H0 ;  /* 0x20000037ff307230 */ /* 0x000fe40000004100 */
[----:B------:R-:W-:Y:S01]  /*b180*/  FMUL.FTZ R85, R53, R72 ;  /* 0x0000004835557220 */ /* 0x000fe20000410000 */
[----:B------:R-:W-:Y:S02]  /*b190*/  HADD2.F32 R68, -RZ, R67.H0_H0 ;  /* 0x20000043ff447230 */ /* 0x000fe40000004100 */
[----:B------:R-:W-:Y:S01]  /*b1a0*/  FFMA.FTZ R83, R52, R69, -R83 ;  /* 0x0000004534537223 */ /* 0x000fe20000010853 */
[----:B------:R-:W-:-:S02]  /*b1b0*/  HADD2.F32 R55, -RZ, R55.H1_H1 ;  /* 0x30000037ff377230 */ /* 0x000fc40000004100 */
[C---:B------:R-:W-:Y:S01]  /*b1c0*/  FMUL.FTZ R82, R48.reuse, R72 ;  /* 0x0000004830527220 */ /* 0x040fe20000410000 */
[----:B------:R-:W-:Y:S02]  /*b1d0*/  HADD2.F32 R52, -RZ, R71.H1_H1 ;  /* 0x30000047ff347230 */ /* 0x000fe40000004100 */
[-C--:B------:R-:W-:Y:S01]  /*b1e0*/  FFMA.FTZ R85, R48, R68.reuse, R85 ;  /* 0x0000004430557223 */ /* 0x080fe20000010055 */
[----:B------:R-:W-:Y:S02]  /*b1f0*/  HADD2.F32 R51, -RZ, R51.H1_H1 ;  /* 0x30000033ff337230 */ /* 0x000fe40000004100 */
[----:B------:R-:W-:Y:S01]  /*b200*/  FFMA.FTZ R73, R66, R69, R73 ;  /* 0x0000004542497223 */ /* 0x000fe20000010049 */
[----:B------:R-:W-:Y:S02]  /*b210*/  HADD2.F32 R54, -RZ, R54.H1_H1 ;  /* 0x30000036ff367230 */ /* 0x000fe40000004100 */
[----:B------:R-:W-:Y:S01]  /*b220*/  FFMA.FTZ R82, R53, R68, -R82 ;  /* 0x0000004435527223 */ /* 0x000fe20000010852 */
[----:B------:R-:W-:-:S02]  /*b230*/  HADD2.F32 R70, -RZ, R70.H1_H1 ;  /* 0x30000046ff467230 */ /* 0x000fc40000004100 */
[-C--:B------:R-:W-:Y:S01]  /*b240*/  FMUL.FTZ R66, R55, R52.reuse ;  /* 0x0000003437427220 */ /* 0x080fe20000410000 */
[----:B------:R-:W-:Y:S02]  /*b250*/  HADD2.F32 R49, -RZ, R49.H1_H1 ;  /* 0x30000031ff317230 */ /* 0x000fe40000004100 */
[----:B------:R-:W-:Y:S01]  /*b260*/  FMUL.FTZ R68, R51, R52 ;  /* 0x0000003433447220 */ /* 0x000fe20000410000 */
[----:B------:R-:W-:Y:S02]  /*b270*/  HADD2.F32 R48, -RZ, R67.H1_H1 ;  /* 0x30000043ff307230 */ /* 0x000fe40000004100 */
[CC--:B------:R-:W-:Y:S01]  /*b280*/  FMUL.FTZ R52, R54.reuse, R70.reuse ;  /* 0x0000004636347220 */ /* 0x0c0fe20000410000 */
[----:B------:R-:W-:Y:S02]  /*b290*/  HADD2.F32 R50, -RZ, R50.H1_H1 ;  /* 0x30000032ff327230 */ /* 0x000fe40000004100 */
[----:B------:R-:W-:Y:S01]  /*b2a0*/  FMUL.FTZ R53, R49, R70 ;  /* 0x0000004631357220 */ /* 0x000fe20000410000 */
[----:B------:R-:W-:Y:S01]  /*b2b0*/  F2FP.SATFINITE.E4M3.F32.PACK_AB_MERGE_C R78, R81, R78, RZ ;  /* 0x0000004e514e723e */ /* 0x000fe200048070ff */
        /* <DEDUP_REMOVED lines=13> */
[----:B------:R-:W-:Y:S02]  /*b390*/  F2FP.SATFINITE.E4M3.F32.PACK_AB_MERGE_C R53, R77, R74, R79 ;  /* 0x0000004a4d35723e */ /* 0x000fe4000480704f */
[----:B------:R-:W-:-:S07]  /*b3a0*/  MOV R54, R60 ;  /* 0x0000003c00367202 */ /* 0x000fce0000000f00 */
.L_x_2091:
[----:B------:R-:W-:Y:S05]  /*b3b0*/  BSYNC B1 ;  /* 0x0000000000017941 */ /* 0x000fea0003800000 */
.L_x_2090:
        /* <DEDUP_REMOVED lines=10> */
.L_x_2031:
[----:B------:R-:W2:Y:S02]  /*b460*/  LDL R48, [R1+0x50] ;  /* 0x0000500001307983 */ /* 0x000ea40000100800 */
[----:B--2---:R-:W-:-:S13]  /*b470*/  R2UR UR4, R48 ;  /* 0x00000000300472ca */ /* 0x004fda00000e0000 */
[----:B------:R-:W-:-:S06]  /*b480*/  UISETP.NE.AND UP0, UPT, UR4, 0x3, UPT ;  /* 0x000000030400788c */ /* 0x000fcc000bf05270 */
[----:B------:R-:W-:-:S13]  /*b490*/  PLOP3.LUT P5, PT, PT, PT, UP0, 0x80, 0x0 ;  /* 0x000000000000781c */ /* 0x000fda0003faf008 */
[----:B------:R-:W-:Y:S05]  /*b4a0*/  @!P5 BRA `(.L_x_2092) ;  /* 0x000000000004d947 */ /* 0x000fea0003800000 */
[----:B------:R-:W-:Y:S01]  /*b4b0*/  BPT.TRAP 0x1 ;  /* 0x000000040000795c */ /* 0x000fe20000300000 */
.L_x_2092:
        /* <DEDUP_REMOVED lines=9> */
.L_x_2338:
[----:B------:R-:W-:Y:S05]  /*b550*/  BSYNC B1 ;  /* 0x0000000000017941 */ /* 0x000fea0003800000 */
.L_x_2093:
        /* <DEDUP_REMOVED lines=22> */
.L_x_2096:
[----:B------:R-:W-:Y:S05]  /*b6c0*/  BSYNC B1 ;  /* 0x0000000000017941 */ /* 0x000fea0003800000 */
.L_x_2095:
        /* <DEDUP_REMOVED lines=22> */
.L_x_2098:
[----:B------:R-:W-:Y:S05]  /*b830*/  BSYNC B1 ;  /* 0x0000000000017941 */ /* 0x000fea0003800000 */
.L_x_2097:
[----:B-12---:R-:W-:Y:S01]  /*b840*/  VIADD R48, R228, 0x80 ;  /* 0x00000080e4307836 */ /* 0x006fe20000000000 */
[----:B------:R-:W-:Y:S04]  /*b850*/  BSSY B1, `(.L_x_2099) ;  /* 0x0000015000017945 */ /* 0x000fe80003800000 */
        /* <DEDUP_REMOVED lines=20> */
.L_x_2100:
[----:B------:R-:W-:Y:S05]  /*b9a0*/  BSYNC B1 ;  /* 0x0000000000017941 */ /* 0x000fea0003800000 */
.L_x_2099:
        /* <DEDUP_REMOVED lines=8> */
[----:B------:R-:W-:-:S04]  /*ba30*/  IMAD R51, R51, 0xc0, RZ ;  /* 0x000000c033337824 */ /* 0x000fc800078e02ff */
[----:B------:R-:W-:Y:S01]  /*ba40*/  IMAD.IADD R56, R55, 0x1, R51 ;  /* 0x0000000137387824 */ /* 0x000fe200078e0233 */
[----:B--2---:R-:W-:-:S04]  /*ba50*/  @!P0 IADD3 R52, P2, P3, R54, R48, R39 ;  /* 0x0000003036348210 */ /* 0x004fc80007b5e027 */
        /* <DEDUP_REMOVED lines=14> */
.L_x_2068:
[----:B------:R-:W-:Y:S05]  /*bb40*/  BSYNC B0 ;  /* 0x0000000000007941 */ /* 0x000fea0003800000 */
.L_x_2030:
        /* <DEDUP_REMOVED lines=17> */
.L_x_2102:
[----:B------:R-:W-:Y:S05]  /*bc60*/  BSYNC B0 ;  /* 0x0000000000007941 */ /* 0x000fea0003800000 */
.L_x_2101:
[----:B------:R-:W2:Y:S01]  /*bc70*/  SYNCS.PHASECHK.TRANS64.TRYWAIT P3, [R109+URZ+0x2e8b0], R130 ;  /* 0x02e8b0826d0075a7 */ /* 0x000ea2000806017f */
[----:B------:R-:W-:Y:S01]  /*bc80*/  ULDC.64 UR38, c[0x0][0x318] ;  /* 0x0000c60000267ab9 */ /* 0x000fe20000000a00 */
[----:B------:R-:W-:Y:S01]  /*bc90*/  ULDC.64 UR36, c[0x0][0x308] ;  /* 0x0000c20000247ab9 */ /* 0x000fe20000000a00 */
[----:B------:R-:W-:Y:S04]  /*bca0*/  BSSY B0, `(.L_x_2103) ;  /* 0x0000002000007945 */ /* 0x000fe80003800000 */
[----:B--2---:R-:W-:Y:S05]  /*bcb0*/  @!P3 BRA `(.L_x_2104) ;  /* 0x000001fc0090b947 */ /* 0x004fea0003800000 */
.L_x_2339:
[----:B------:R-:W-:Y:S05]  /*bcc0*/  BSYNC B0 ;  /* 0x0000000000007941 */ /* 0x000fea0003800000 */
.L_x_2103:
        /* <DEDUP_REMOVED lines=17> */
[----:B------:R-:W-:Y:S01]  /*bde0*/  @P4 VIADD R56, R116, 0xffffffc0 ;  /* 0xffffffc074384836 */ /* 0x000fe20000000000 */
[----:B------:R-:W-:-:S03]  /*bdf0*/  ISETP.GE.AND P4, PT, R18, UR4, PT ;  /* 0x0000000412007c0c */ /* 0x000fc6000bf86270 */
[----:B------:R-:W-:-:S10]  /*be00*/  @!P3 IMAD.IADD R56, R16, 0x1, R56 ;  /* 0x000000011038b824 */ /* 0x000fd400078e0238 */
[----:B------:R-:W1:Y:S04]  /*be10*/  @!P4 LDS.128 R48, [R117+0xe400] ;  /* 0x00e400007530c984 */ /* 0x000e680000000c00 */
[----:B-1----:R-:W-:Y:S04]  /*be20*/  @!P4 STG.E.128 desc[UR60][R54.64], R48 ;  /* 0x000000303600c986 */ /* 0x002fe8000c101d3c */
[----:B------:R-:W1:Y:S04]  /*be30*/  @!P3 LDS.128 R48, [R56+0xe400] ;  /* 0x00e400003830b984 */ /* 0x000e680000000c00 */
[----:B-1----:R3:W-:Y:S02]  /*be40*/  @!P3 STG.E.128 desc[UR60][R54.64+0x40], R48 ;  /* 0x000040303600b986 */ /* 0x0027e4000c101d3c */
.L_x_2106:
[----:B------:R-:W-:Y:S05]  /*be50*/  BSYNC B0 ;  /* 0x0000000000007941 */ /* 0x000fea0003800000 */
.L_x_2105:
        /* <DEDUP_REMOVED lines=26> */
.L_x_2108:
[----:B------:R-:W-:Y:S05]  /*c000*/  BSYNC B0 ;  /* 0x0000000000007941 */ /* 0x000fea0003800000 */
.L_x_2107:
        /* <DEDUP_REMOVED lines=26> */
.L_x_2110:
[----:B------:R-:W-:Y:S05]  /*c1b0*/  BSYNC B0 ;  /* 0x0000000000007941 */ /* 0x000fea0003800000 */
.L_x_2109:
[----:B-1----:R-:W-:Y:S01]  /*c1c0*/  VIADD R48, R228, 0xc0 ;  /* 0x000000c0e4307836 */ /* 0x002fe20000000000 */
[----:B------:R-:W-:Y:S04]  /*c1d0*/  BSSY B0, `(.L_x_2111) ;  /* 0x0000019000007945 */ /* 0x000fe80003800000 */
        /* <DEDUP_REMOVED lines=24> */
.L_x_2112:
[----:B------:R-:W-:Y:S05]  /*c360*/  BSYNC B0 ;  /* 0x0000000000007941 */ /* 0x000fea0003800000 */
.L_x_2111:
        /* <DEDUP_REMOVED lines=22> */
.L_x_2025:
[----:B------:R-:W2:Y:S01]  /*c4d0*/  LDL R3, [R1+0x54] ;  /* 0x0000540001037983 */ /* 0x000ea20000100800 */
[----:B------:R-:W0:Y:S03]  /*c4e0*/  LDC R0, c[0x0][0x428] ;  /* 0x00010a00ff007b82 */ /* 0x000e260000000800 */
[----:B------:R-:W2:Y:S01]  /*c4f0*/  LDL R2, [R1+0x60] ;  /* 0x0000600001027983 */ /* 0x000ea20000100800 */
[----:B------:R-:W-:Y:S01]  /*c500*/  IMAD.MOV.U32 R50, RZ, RZ, R234 ;  /* 0x000000ffff327224 */ /* 0x000fe200078e00ea */
[----:B------:R-:W-:Y:S02]  /*c510*/  PLOP3.LUT P1, PT, PT, PT, PT, 0x80, 0x0 ;  /* 0x000000000000781c */ /* 0x000fe40003f2f070 */
[----:B------:R-:W-:Y:S02]  /*c520*/  CS2R R90, SRZ ;  /* 0x00000000005a7805 */ /* 0x000fe4000001ff00 */
[----:B------:R-:W-:-:S02]  /*c530*/  MOV R87, RZ ;  /* 0x000000ff00577202 */ /* 0x000fc40000000f00 */
[----:B------:R-:W-:Y:S02]  /*c540*/  CS2R R6, SRZ ;  /* 0x0000000000067805 */ /* 0x000fe4000001ff00 */
[----:B------:R-:W-:Y:S02]  /*c550*/  CS2R R8, SRZ ;  /* 0x0000000000087805 */ /* 0x000fe4000001ff00 */
[----:B------:R-:W-:Y:S02]  /*c560*/  CS2R R10, SRZ ;  /* 0x00000000000a7805 */ /* 0x000fe4000001ff00 */
[----:B-1----:R-:W-:Y:S02]  /*c570*/  CS2R R12, SRZ ;  /* 0x00000000000c7805 */ /* 0x002fe4000001ff00 */
        /* <DEDUP_REMOVED lines=23> */
[----:B------:R-:W-:Y:S01]  /*c6f0*/  IMAD.MOV.U32 R72, RZ, RZ, RZ ;  /* 0x000000ffff487224 */ /* 0x000fe200078e00ff */
[----:B------:R-:W-:Y:S01]  /*c700*/  CS2R R98, SRZ ;  /* 0x0000000000627805 */ /* 0x000fe2000001ff00 */
[----:B------:R-:W0:Y:S01]  /*c710*/  @P2 LDC R5, c[0x0][0x42c] ;  /* 0x00010b00ff052b82 */ /* 0x000e220000000800 */
[----:B------:R-:W-:Y:S02]  /*c720*/  IMAD.MOV.U32 R76, RZ, RZ, RZ ;  /* 0x000000ffff4c7224 */ /* 0x000fe400078e00ff */
[----:B------:R-:W-:-:S02]  /*c730*/  IMAD.MOV.U32 R101, RZ, RZ, RZ ;  /* 0x000000ffff657224 */ /* 0x000fc400078e00ff */
[----:B------:R-:W-:Y:S02]  /*c740*/  IMAD.MOV.U32 R69, RZ, RZ, RZ ;  /* 0x000000ffff457224 */ /* 0x000fe400078e00ff */
[----:B------:R-:W-:Y:S01]  /*c750*/  IMAD.MOV.U32 R80, RZ, RZ, RZ ;  /* 0x000000ffff507224 */ /* 0x000fe200078e00ff */
[----:B------:R-:W1:Y:S01]  /*c760*/  @P2 LDC R0, c[0x0][0x430] ;  /* 0x00010c00ff002b82 */ /* 0x000e620000000800 */
[----:B0-----:R-:W-:-:S05]  /*c770*/  @P2 IMAD.HI.U32 R5, R234, R5, RZ ;  /* 0x00000005ea052227 */ /* 0x001fca00078e00ff */
[----:B-1----:R-:W-:Y:S02]  /*c780*/  @P2 SHF.R.U32.HI R50, RZ, R0, R5 ;  /* 0x00000000ff322219 */ /* 0x002fe40000011605 */
[----:B------:R-:W-:-:S03]  /*c790*/  CS2R R4, SRZ ;  /* 0x0000000000047805 */ /* 0x000fc6000001ff00 */
[----:B------:R0:W-:Y:S01]  /*c7a0*/  STL [R1+0x7c], R50 ;  /* 0x00007c3201007387 */ /* 0x0001e20000100800 */
[----:B--2---:R-:W-:-:S05]  /*c7b0*/  IADD3 R2, R2, 0x15f, -R3 ;  /* 0x0000015f02027810 */ /* 0x004fca0007ffe803 */
[----:B------:R-:W-:Y:S02]  /*c7c0*/  IMAD R3, R233, 0x80, R2 ;  /* 0x00000080e9037824 */ /* 0x000fe400078e0202 */
[----:B------:R-:W-:-:S04]  /*c7d0*/  IMAD.MOV.U32 R2, RZ, RZ, RZ ;  /* 0x000000ffff027224 */ /* 0x000fc800078e00ff */
[----:B------:R-:W-:-:S05]  /*c7e0*/  IMAD.HI R2, R3, -0x6db6db6d, R2 ;  /* 0x9249249303027827 */ /* 0x000fca00078e0202 */
[----:B------:R-:W-:-:S04]  /*c7f0*/  SHF.R.U32.HI R3, RZ, 0x1f, R2 ;  /* 0x0000001fff037819 */ /* 0x000fc80000011602 */
[----:B------:R-:W-:-:S04]  /*c800*/  LEA.HI.SX32 R3, R2, R3, 0x19 ;  /* 0x0000000302037211 */ /* 0x000fc800078fcaff */
[----:B------:R-:W-:-:S04]  /*c810*/  VIMNMX R138, R138, R3, PT ;  /* 0x000000038a8a7248 */ /* 0x000fc80003fe0100 */
[----:B------:R-:W-:Y:S01]  /*c820*/  ISETP.GE.AND P2, PT, R138, 0x1, PT ;  /* 0x000000018a00780c */ /* 0x000fe20003f46270 */
[----:B0-----:R-:W-:-:S12]  /*c830*/  @P0 BRA `(.L_x_2114) ;  /* 0x00000000000c0947 */ /* 0x001fd80003800000 */
[----:B------:R-:W0:Y:S01]  /*c840*/  FENCE.VIEW.ASYNC.G ;  /* 0x00000000000073c6 */ /* 0x000e220000000100 */
[----:B------:R-:W-:Y:S05]  /*c850*/  WARPSYNC.ALL ;  /* 0x0000000000007948 */ /* 0x000fea0003800000 */
[----:B0-----:R-:W-:Y:S06]  /*c860*/  BAR.ARV 0xc, 0x180 ;  /* 0x0306000000007b1d */ /* 0x001fec0000002000 */
.L_x_2114:
[----:B------:R-:W-:Y:S02]  /*c870*/  IMAD.MOV.U32 R100, RZ, RZ, RZ ;  /* 0x000000ffff647224 */ /* 0x000fe400078e00ff */
[----:B------:R-:W-:Y:S01]  /*c880*/  IMAD.MOV.U32 R103, RZ, RZ, RZ ;  /* 0x000000ffff677224 */ /* 0x000fe200078e00ff */
[----:B------:R-:W-:Y:S06]  /*c890*/  @!P2 BRA `(.L_x_2115) ;  /* 0x00000168001ca947 */ /* 0x000fec0003800000 */
[----:B------:R-:W0:Y:S01]  /*c8a0*/  S2R R2, SR_TID.X ;  /* 0x0000000000027919 */ /* 0x000e220000002100 */
[----:B------:R-:W-:Y:S01]  /*c8b0*/  UMOV UR4, 0xffffffff ;  /* 0xffffffff00047882 */ /* 0x000fe20000000000 */
[----:B0-----:R-:W-:-:S04]  /*c8c0*/  IADD3 R3, R2, -0x80, RZ ;  /* 0xffffff8002037810 */ /* 0x001fc80007ffe0ff */
[----:B------:R-:W-:-:S04]  /*c8d0*/  SHF.R.S32.HI R2, RZ, 0x1f, R3 ;  /* 0x0000001fff027819 */ /* 0x000fc80000011403 */
[----:B------:R-:W-:-:S04]  /*c8e0*/  LEA.HI R2, R2, R3, RZ, 0x7 ;  /* 0x0000000302027211 */ /* 0x000fc800078f38ff */
[----:B------:R-:W-:Y:S01]  /*c8f0*/  SHF.R.S32.HI R13, RZ, 0x7, R2 ;  /* 0x00000007ff0d7819 */ /* 0x000fe20000011402 */
[----:B------:R-:W-:Y:S06]  /*c900*/  BRA.DIV UR4, `(.L_x_2116) ;  /* 0x000001f204907947 */ /* 0x000fec000b800000 */
[----:B------:R-:W0:Y:S04]  /*c910*/  SHFL.IDX PT, R0, R13, RZ, 0x1f ;  /* 0x00001fff0d007589 */ /* 0x000e2800000e0000 */
[----:B0-----:R0:W-:Y:S02]  /*c920*/  STL [R1+0x48], R0 ;  /* 0x0000480001007387 */ /* 0x0011e40000100800 */
.L_x_2342:
[----:B------:R-:W0:Y:S01]  /*c930*/  LDL R2, [R1+0x48] ;  /* 0x0000480001027983 */ /* 0x000e220000100800 */
[----:B------:R-:W-:Y:S01]  /*c940*/  VIADD R25, R16, 0x1c400 ;  /* 0x0001c40010197836 */ /* 0x000fe20000000000 */
[----:B------:R-:W-:Y:S04]  /*c950*/  BSSY B6, `(.L_x_2117) ;  /* 0x0000019000067945 */ /* 0x000fe80003800000 */
[----:B------:R-:W-:Y:S02]  /*c960*/  LOP3.LUT P0, RZ, R25, 0x9f, RZ, 0xc0, !PT ;  /* 0x0000009f19ff7812 */ /* 0x000fe4000780c0ff */
[----:B0-----:R-:W-:-:S04]  /*c970*/  LEA.HI R0, R2, R2, RZ, 0x1 ;  /* 0x0000000202007211 */ /* 0x001fc800078f08ff */
        /* <DEDUP_REMOVED lines=14> */
[----:B------:R-:W-:Y:S01]  /*ca60*/  MOV R10, UR4 ;  /* 0x00000004000a7c02 */ /* 0x000fe20008000f00 */
[----:B------:R-:W-:Y:S02]  /*ca70*/  IMAD.U32 R7, RZ, RZ, UR7 ;  /* 0x00000007ff077e24 */ /* 0x000fe4000f8e00ff */
[----:B------:R-:W-:-:S02]  /*ca80*/  IMAD.U32 R11, RZ, RZ, UR5 ;  /* 0x00000005ff0b7e24 */ /* 0x000fc4000f8e00ff */
[----:B------:R-:W-:Y:S02]  /*ca90*/  IMAD.MOV.U32 R8, RZ, RZ, 0x70 ;  /* 0x00000070ff087424 */ /* 0x000fe400078e00ff */
[----:B------:R-:W-:Y:S02]  /*caa0*/  IMAD.MOV.U32 R12, RZ, RZ, 0x1 ;  /* 0x00000001ff0c7424 */ /* 0x000fe400078e00ff */
[----:B0-----:R-:W-:-:S07]  /*cab0*/  IMAD.MOV.U32 R13, RZ, RZ, RZ ;  /* 0x000000ffff0d7224 */ /* 0x001fce00078e00ff */
[----:B------:R-:W-:-:S07]  /*cac0*/  LEPC R20, `(.L_x_2118) ;  /* 0x000000001014794e */ /* 0x000fce0000000000 */
[----:B-12--5:R-:W-:Y:S05]  /*cad0*/  CALL.ABS.NOINC R2 ;  /* 0x0000000002007343 */ /* 0x026fea0003c00000 */
.L_x_2118:
[----:B------:R-:W-:Y:S05]  /*cae0*/  BSYNC B6 ;  /* 0x0000000000067941 */ /* 0x000fea0003800000 */
.L_x_2117:
[----:B------:R-:W2:Y:S01]  /*caf0*/  LDL R20, [R1+0x64] ;  /* 0x0000640001147983 */ /* 0x000ea20000100800 */
[----:B------:R-:W-:Y:S01]  /*cb00*/  ULDC.64 UR4, c[0x0][0x990] ;  /* 0x0002640000047ab9 */ /* 0x000fe20000000a00 */
[----:B------:R-:W-:Y:S01]  /*cb10*/  ULDC.64 UR6, c[0x0][0x998] ;  /* 0x0002660000067ab9 */ /* 0x000fe20000000a00 */
[----:B------:R-:W-:Y:S02]  /*cb20*/  ISETP.NE.U32.AND P0, PT, RZ, UR4, PT ;  /* 0x00000004ff007c0c */ /* 0x000fe4000bf05070 */
[----:B------:R-:W-:Y:S02]  /*cb30*/  ISETP.NE.U32.AND P1, PT, RZ, UR6, PT ;  /* 0x00000006ff007c0c */ /* 0x000fe4000bf25070 */
[----:B------:R-:W-:Y:S02]  /*cb40*/  ISETP.NE.AND.EX P0, PT, RZ, UR5, PT, P0 ;  /* 0x00000005ff007c0c */ /* 0x000fe4000bf05300 */
[----:B------:R-:W-:-:S11]  /*cb50*/  ISETP.NE.AND.EX P1, PT, RZ, UR7, PT, P1 ;  /* 0x00000007ff007c0c */ /* 0x000fd6000bf25310 */
[----:B------:R-:W0:Y:S01]  /*cb60*/  @P0 LDC.64 R8, c[0x0][0x9a8] ;  /* 0x00026a00ff080b82 */ /* 0x000e220000000a00 */
[----:B------:R-:W-:-:S07]  /*cb70*/  @P0 SHF.R.S32.HI R7, RZ, 0x1f, R50 ;  /* 0x0000001fff070819 */ /* 0x000fce0000011432 */
[----:B------:R-:W3:Y:S08]  /*cb80*/  @P1 LDC.64 R10, c[0x0][0x9b8] ;  /* 0x00026e00ff0a1b82 */ /* 0x000ef00000000a00 */
[----:B-1----:R-:W1:Y:S08]  /*cb90*/  @P1 LDC.64 R14, c[0x0][0x9c0] ;  /* 0x00027000ff0e1b82 */ /* 0x002e700000000a00 */
[----:B------:R-:W4:Y:S01]  /*cba0*/  @P0 LDC.64 R12, c[0x0][0x9b0] ;  /* 0x00026c00ff0c0b82 */ /* 0x000f220000000a00 */
[----:B0-----:R-:W-:-:S02]  /*cbb0*/  @P0 IMAD R0, R131, R8, RZ ;  /* 0x0000000883000224 */ /* 0x001fc400078e02ff */
[----:B---3--:R-:W-:Y:S02]  /*cbc0*/  @P1 IMAD R4, R131, R10, RZ ;  /* 0x0000000a83041224 */ /* 0x008fe400078e02ff */
[C---:B--2---:R-:W-:Y:S02]  /*cbd0*/  @P0 IMAD R9, R20.reuse, R9, R0 ;  /* 0x0000000914090224 */ /* 0x044fe400078e0200 */
[----:B------:R-:W-:-:S04]  /*cbe0*/  @P0 IMAD.WIDE.U32 R2, R20, R8, RZ ;  /* 0x0000000814020225 */ /* 0x000fc800078e00ff */
[----:B------:R-:W-:Y:S01]  /*cbf0*/  @P0 IMAD.IADD R3, R3, 0x1, R9 ;  /* 0x0000000103030824 */ /* 0x000fe200078e0209 */
[----:B------:R-:W-:Y:S01]  /*cc00*/  @P1 SHF.R.S32.HI R9, RZ, 0x1f, R50 ;  /* 0x0000001fff091819 */ /* 0x000fe20000011432 */
[C---:B------:R-:W-:Y:S02]  /*cc10*/  @P1 IMAD R11, R20.reuse, R11, R4 ;  /* 0x0000000b140b1224 */ /* 0x040fe400078e0204 */
[----:B------:R-:W-:-:S04]  /*cc20*/  @P1 IMAD.WIDE.U32 R4, R20, R10, RZ ;  /* 0x0000000a14041225 */ /* 0x000fc800078e00ff */
[----:B-1----:R-:W-:Y:S02]  /*cc30*/  @P1 IMAD R6, R9, R14, RZ ;  /* 0x0000000e09061224 */ /* 0x002fe400078e02ff */
[-C--:B----4-:R-:W-:Y:S02]  /*cc40*/  @P0 IMAD R0, R7, R12.reuse, RZ ;  /* 0x0000000c07000224 */ /* 0x090fe400078e02ff */
        /* <DEDUP_REMOVED lines=33> */
.L_x_2122:
[----:B-1----:R1:W2:Y:S02]  /*ce60*/  SYNCS.PHASECHK.TRANS64.TRYWAIT P0, [R16+URZ+0x2e800], R3 ;  /* 0x02e80003100075a7 */ /* 0x0022a4000800017f */
[----:B--2---:R-:W-:Y:S05]  /*ce70*/  @!P0 NANOSLEEP.SYNCS 0x989680 ;  /* 0x009896800000895d */ /* 0x004fea0003900000 */
[----:B------:R-:W2:Y:S02]  /*ce80*/  @!P0 SYNCS.PHASECHK.TRANS64 P0, [R16+URZ+0x2e800], R3 ;  /* 0x02e80003100085a7 */ /* 0x000ea4000800007f */
[----:B--2---:R-:W-:Y:S05]  /*ce90*/  @!P0 BRA `(.L_x_2122) ;  /* 0xfffffffc00f08947 */ /* 0x004fea000383ffff */
.L_x_2121:
[----:B------:R-:W-:Y:S05]  /*cea0*/  BSYNC B0 ;  /* 0x0000000000007941 */ /* 0x000fea0003800000 */
.L_x_2120:
[----:B------:R-:W-:Y:S05]  /*ceb0*/  BRA `(.L_x_2123) ;  /* 0x0000005000a47947 */ /* 0x000fea0003800000 */
.L_x_2119:
[----:B------:R-:W0:Y:S01]  /*cec0*/  LDC.64 R12, c[0x0][0x3d8] ;  /* 0x0000f600ff0c7b82 */ /* 0x000e220000000a00 */
[----:B-----5:R-:W-:Y:S01]  /*ced0*/  SHF.R.S32.HI R3, RZ, 0x1f, R121 ;  /* 0x0000001fff037819 */ /* 0x020fe20000011479 */
[----:B------:R-:W-:Y:S01]  /*cee0*/  IMAD.MOV.U32 R6, RZ, RZ, R18 ;  /* 0x000000ffff067224 */ /* 0x000fe200078e0012 */
[--C-:B------:R-:W-:Y:S01]  /*cef0*/  SHF.R.S32.HI R5, RZ, 0x1f, R22.reuse ;  /* 0x0000001fff057819 */ /* 0x100fe20000011416 */
[----:B------:R-:W-:Y:S01]  /*cf00*/  IMAD.MOV.U32 R7, RZ, RZ, R19 ;  /* 0x000000ffff077224 */ /* 0x000fe200078e0013 */
[----:B------:R-:W-:Y:S01]  /*cf10*/  LOP3.LUT P0, RZ, R25, 0x3ff, RZ, 0xc0, !PT ;  /* 0x000003ff19ff7812 */ /* 0x000fe2000780c0ff */
[----:B------:R-:W-:Y:S01]  /*cf20*/  IMAD.MOV.U32 R4, RZ, RZ, R22 ;  /* 0x000000ffff047224 */ /* 0x000fe200078e0016 */
[----:B------:R-:W-:Y:S01]  /*cf30*/  SHF.R.S32.HI R24, RZ, 0x1f, R228 ;  /* 0x0000001fff187819 */ /* 0x000fe200000114e4 */
[----:B------:R-:W1:Y:S01]  /*cf40*/  LDC.64 R14, c[0x0][0x3e8] ;  /* 0x0000fa00ff0e7b82 */ /* 0x000e620000000a00 */
[----:B------:R-:W-:Y:S01]  /*cf50*/  BSSY B6, `(.L_x_2124) ;  /* 0x000002e000067945 */ /* 0x000fe20003800000 */
[-C--:B0-----:R-:W-:Y:S01]  /*cf60*/  IMAD R0, R3, R12.reuse, RZ ;  /* 0x0000000c03007224 */ /* 0x081fe200078e02ff */
[----:B------:R-:W-:Y:S01]  /*cf70*/  SHF.L.U64.HI R54, R12, 0x6, R13 ;  /* 0x000000060c367819 */ /* 0x000fe2000001020d */
[----:B------:R-:W-:-:S04]  /*cf80*/  IMAD.WIDE.U32 R8, R228, R12, R6 ;  /* 0x0000000ce4087225 */ /* 0x000fc800078e0006 */
[----:B------:R-:W-:Y:S02]  /*cf90*/  IMAD R21, R24, R12, RZ ;  /* 0x0000000c18157224 */ /* 0x000fe400078e02ff */
[-C--:B-1----:R-:W-:Y:S01]  /*cfa0*/  IMAD R20, R3, R14.reuse, RZ ;  /* 0x0000000e03147224 */ /* 0x082fe200078e02ff */
[----:B------:R-:W-:Y:S01]  /*cfb0*/  SHF.L.U64.HI R57, R14, 0x6, R15 ;  /* 0x000000060e397819 */ /* 0x000fe2000001020f */
[----:B------:R-:W-:-:S04]  /*cfc0*/  IMAD.WIDE.U32 R10, R228, R14, R6 ;  /* 0x0000000ee40a7225 */ /* 0x000fc800078e0006 */
[----:B------:R-:W-:-:S04]  /*cfd0*/  IMAD.WIDE.U32 R6, R228, R12, R4 ;  /* 0x0000000ce4067225 */ /* 0x000fc800078e0004 */
[----:B------:R-:W-:-:S04]  /*cfe0*/  IMAD.WIDE.U32 R44, R121, R12, RZ ;  /* 0x0000000c792c7225 */ /* 0x000fc800078e00ff */
[----:B------:R-:W-:Y:S01]  /*cff0*/  IMAD R3, R24, R14, RZ ;  /* 0x0000000e18037224 */ /* 0x000fe200078e02ff */
[-C--:B------:R-:W-:Y:S01]  /*d000*/  IADD3 R24, P3, R8, R44.reuse, RZ ;  /* 0x0000002c08187210 */ /* 0x080fe20007f7e0ff */
[C---:B------:R-:W-:Y:S01]  /*d010*/  IMAD R47, R121.reuse, R13, R0 ;  /* 0x0000000d792f7224 */ /* 0x040fe200078e0200 */
[----:B------:R-:W-:Y:S01]  /*d020*/  IADD3 R38, P1, R6, R44, RZ ;  /* 0x0000002c06267210 */ /* 0x000fe20007f3e0ff */
[C---:B------:R-:W-:Y:S02]  /*d030*/  IMAD R49, R121.reuse, R15, R20 ;  /* 0x0000000f79317224 */ /* 0x040fe400078e0214 */
[----:B------:R-:W-:-:S04]  /*d040*/  IMAD.WIDE.U32 R42, R121, R14, RZ ;  /* 0x0000000e792a7225 */ /* 0x000fc800078e00ff */
[----:B------:R-:W-:Y:S01]  /*d050*/  IMAD.WIDE.U32 R4, R228, R14, R4 ;  /* 0x0000000ee4047225 */ /* 0x000fe200078e0004 */
[----:B------:R-:W-:Y:S02]  /*d060*/  IADD3 R49, R49, R43, RZ ;  /* 0x0000002b31317210 */ /* 0x000fe40007ffe0ff */
[-C--:B------:R-:W-:Y:S01]  /*d070*/  IADD3 R26, P4, R10, R42.reuse, RZ ;  /* 0x0000002a0a1a7210 */ /* 0x080fe20007f9e0ff */
[----:B------:R-:W-:Y:S01]  /*d080*/  IMAD R21, R228, R13, R21 ;  /* 0x0000000de4157224 */ /* 0x000fe200078e0215 */
[----:B------:R-:W-:Y:S01]  /*d090*/  IADD3 R46, P2, R4, R42, RZ ;  /* 0x0000002a042e7210 */ /* 0x000fe20007f5e0ff */
[----:B------:R-:W-:Y:S02]  /*d0a0*/  IMAD R3, R228, R15, R3 ;  /* 0x0000000fe4037224 */ /* 0x000fe400078e0203 */
[----:B------:R-:W-:Y:S02]  /*d0b0*/  IMAD.IADD R47, R47, 0x1, R45 ;  /* 0x000000012f2f7824 */ /* 0x000fe400078e022d */
[----:B------:R-:W-:Y:S01]  /*d0c0*/  IMAD.SHL.U32 R56, R12, 0x40, RZ ;  /* 0x000000400c387824 */ /* 0x000fe200078e00ff */
[----:B------:R-:W-:Y:S01]  /*d0d0*/  IADD3.X R48, R49, R5, R3, P2, !PT ;  /* 0x0000000531307210 */ /* 0x000fe200017fe403 */
[----:B------:R-:W-:Y:S01]  /*d0e0*/  IMAD.SHL.U32 R58, R14, 0x40, RZ ;  /* 0x000000400e3a7824 */ /* 0x000fe200078e00ff */
[----:B------:R-:W-:-:S02]  /*d0f0*/  IADD3.X R41, R47, R7, R21, P1, !PT ;  /* 0x000000072f297210 */ /* 0x000fc40000ffe415 */
[----:B------:R-:W-:Y:S02]  /*d100*/  IADD3.X R25, R47, R21, R9, P3, !PT ;  /* 0x000000152f197210 */ /* 0x000fe40001ffe409 */
[----:B------:R-:W-:Y:S01]  /*d110*/  IADD3.X R27, R49, R3, R11, P4, !PT ;  /* 0x00000003311b7210 */ /* 0x000fe200027fe40b */
        /* <DEDUP_REMOVED lines=16> */
[----:B-1----:R-:W-:Y:S05]  /*d220*/  CALL.ABS.NOINC R14 ;  /* 0x000000000e007343 */ /* 0x002fea0003c00000 */
.L_x_2125:
[----:B------:R-:W-:Y:S05]  /*d230*/  BSYNC B6 ;  /* 0x0000000000067941 */ /* 0x000fea0003800000 */
.L_x_2124:
[----:B------:R-:W2:Y:S01]  /*d240*/  LDL R20, [R1+0x54] ;  /* 0x0000540001147983 */ /* 0x000ea20000100800 */
[----:B------:R-:W0:Y:S01]  /*d250*/  LDC.64 R6, c[0x0][0x3d8] ;  /* 0x0000f600ff067b82 */ /* 0x000e220000000a00 */
[----:B------:R-:W-:Y:S01]  /*d260*/  SHF.R.S32.HI R3, RZ, 0x1f, R233 ;  /* 0x0000001fff037819 */ /* 0x000fe200000114e9 */
[----:B------:R-:W-:Y:S01]  /*d270*/  ULDC.U8 UR4, c[0x0][0x3f0] ;  /* 0x0000fc0000047ab9 */ /* 0x000fe20000000000 */
[----:B------:R-:W-:Y:S01]  /*d280*/  BSSY B0, `(.L_x_2126) ;  /* 0x00004e4000007945 */ /* 0x000fe20003800000 */
[----:B------:R-:W-:-:S04]  /*d290*/  ISETP.NE.AND P0, PT, RZ, UR4, PT ;  /* 0x00000004ff007c0c */ /* 0x000fc8000bf05270 */
[----:B------:R-:W1:Y:S01]  /*d2a0*/  LDC.64 R4, c[0x0][0x3e8] ;  /* 0x0000fa00ff047b82 */ /* 0x000e620000000a00 */
[-C--:B0-----:R-:W-:Y:S02]  /*d2b0*/  IMAD R0, R3, R6.reuse, RZ ;  /* 0x0000000603007224 */ /* 0x081fe400078e02ff */
[----:B------:R-:W-:-:S04]  /*d2c0*/  IMAD.WIDE.U32 R8, R233, R6, RZ ;  /* 0x00000006e9087225 */ /* 0x000fc800078e00ff */
[----:B------:R-:W-:Y:S02]  /*d2d0*/  IMAD.SHL.U32 R51, R8, 0x80, RZ ;  /* 0x0000008008337824 */ /* 0x000fe400078e00ff */
[-C--:B-1----:R-:W-:Y:S02]  /*d2e0*/  IMAD R12, R3, R4.reuse, RZ ;  /* 0x00000004030c7224 */ /* 0x082fe400078e02ff */
[C---:B------:R-:W-:Y:S02]  /*d2f0*/  IMAD R3, R233.reuse, R7, R0 ;  /* 0x00000007e9037224 */ /* 0x040fe400078e0200 */
[----:B------:R-:W-:-:S04]  /*d300*/  IMAD.WIDE.U32 R10, R233, R4, RZ ;  /* 0x00000004e90a7225 */ /* 0x000fc800078e00ff */
[----:B------:R-:W-:Y:S02]  /*d310*/  IMAD R13, R233, R5, R12 ;  /* 0x00000005e90d7224 */ /* 0x000fe400078e020c */
[----:B------:R-:W-:Y:S02]  /*d320*/  IMAD.IADD R9, R9, 0x1, R3 ;  /* 0x0000000109097824 */ /* 0x000fe400078e0203 */
[----:B------:R-:W-:Y:S02]  /*d330*/  IMAD.IADD R3, R11, 0x1, R13 ;  /* 0x000000010b037824 */ /* 0x000fe400078e020d */
[----:B------:R-:W-:Y:S01]  /*d340*/  IMAD.SHL.U32 R53, R10, 0x80, RZ ;  /* 0x000000800a357824 */ /* 0x000fe200078e00ff */
[----:B------:R-:W-:Y:S02]  /*d350*/  SHF.L.U64.HI R50, R8, 0x7, R9 ;  /* 0x0000000708327819 */ /* 0x000fe40000010209 */
[----:B------:R-:W-:Y:S01]  /*d360*/  SHF.L.U64.HI R52, R10, 0x7, R3 ;  /* 0x000000070a347819 */ /* 0x000fe20000010203 */
[----:B--2---:R-:W-:-:S05]  /*d370*/  IMAD R0, R233, -0x80, R20 ;  /* 0xffffff80e9007824 */ /* 0x004fca00078e0214 */
[----:B------:R-:W-:Y:S01]  /*d380*/  VIMNMX R55, R0, 0x80, PT ;  /* 0x0000008000377848 */ /* 0x000fe20003fe0100 */
[----:B------:R-:W-:Y:S06]  /*d390*/  @!P0 BRA `(.L_x_2127) ;  /* 0x0000002400d08947 */ /* 0x000fec0003800000 */
[----:B------:R-:W0:Y:S01]  /*d3a0*/  LDC R0, c[0x0][0x428] ;  /* 0x00010a00ff007b82 */ /* 0x000e220000000800 */
[----:B------:R-:W1:Y:S01]  /*d3b0*/  S2R R20, SR_TID.X ;  /* 0x0000000000147919 */ /* 0x000e620000002100 */
[----:B------:R-:W-:Y:S01]  /*d3c0*/  ISETP.GE.AND P0, PT, R228, R55, PT ;  /* 0x00000037e400720c */ /* 0x000fe20003f06270 */
[----:B------:R-:W-:Y:S01]  /*d3d0*/  BSSY B1, `(.L_x_2128) ;  /* 0x000002e000017945 */ /* 0x000fe20003800000 */
[----:B------:R-:W-:Y:S01]  /*d3e0*/  IMAD.MOV.U32 R10, RZ, RZ, R44 ;  /* 0x000000ffff0a7224 */ /* 0x000fe200078e002c */
[----:B------:R-:W-:Y:S01]  /*d3f0*/  MOV R13, R49 ;  /* 0x00000031000d7202 */ /* 0x000fe20000000f00 */
[----:B------:R-:W-:Y:S01]  /*d400*/  IMAD.MOV.U32 R11, RZ, RZ, R47 ;  /* 0x000000ffff0b7224 */ /* 0x000fe200078e002f */
[----:B------:R-:W-:Y:S01]  /*d410*/  CS2R R24, SRZ ;  /* 0x0000000000187805 */ /* 0x000fe2000001ff00 */
[----:B------:R-:W-:Y:S01]  /*d420*/  IMAD.MOV.U32 R12, RZ, RZ, R42 ;  /* 0x000000ffff0c7224 */ /* 0x000fe200078e002a */
[----:B------:R-:W-:Y:S02]  /*d430*/  CS2R R32, SRZ ;  /* 0x0000000000207805 */ /* 0x000fe4000001ff00 */
[----:B------:R-:W-:-:S02]  /*d440*/  CS2R R28, SRZ ;  /* 0x00000000001c7805 */ /* 0x000fc4000001ff00 */
[----:B------:R-:W-:Y:S02]  /*d450*/  CS2R R34, SRZ ;  /* 0x0000000000227805 */ /* 0x000fe4000001ff00 */
[----:B------:R-:W-:Y:S02]  /*d460*/  CS2R R26, SRZ ;  /* 0x00000000001a7805 */ /* 0x000fe4000001ff00 */
[----:B------:R-:W-:Y:S02]  /*d470*/  CS2R R30, SRZ ;  /* 0x00000000001e7805 */ /* 0x000fe4000001ff00 */
[----:B0-----:R-:W-:Y:S01]  /*d480*/  ISETP.NE.AND P2, PT, R0, 0x1, PT ;  /* 0x000000010000780c */ /* 0x001fe20003f45270 */
[----:B------:R-:W-:Y:S01]  /*d490*/  IMAD R0, R233, 0x80, R228 ;  /* 0x00000080e9007824 */ /* 0x000fe200078e02e4 */
[----:B-1----:R-:W-:-:S11]  /*d4a0*/  IADD3 R20, R20, -0x80, RZ ;  /* 0xffffff8014147810 */ /* 0x002fd60007ffe0ff */
[----:B------:R-:W0:Y:S01]  /*d4b0*/  @P2 LDC R8, c[0x0][0x42c] ;  /* 0x00010b00ff082b82 */ /* 0x000e220000000800 */
[----:B------:R-:W-:-:S04]  /*d4c0*/  SHF.R.S32.HI R21, RZ, 0x1f, R20 ;  /* 0x0000001fff157819 */ /* 0x000fc80000011414 */
[----:B------:R-:W-:-:S03]  /*d4d0*/  LEA.HI R21, R21, R20, RZ, 0x2 ;  /* 0x0000001415157211 */ /* 0x000fc600078f10ff */
[----:B------:R-:W1:Y:S01]  /*d4e0*/  @P2 LDC R9, c[0x0][0x430] ;  /* 0x00010c00ff092b82 */ /* 0x000e620000000800 */
[----:B------:R-:W-:-:S05]  /*d4f0*/  LOP3.LUT R21, R21, 0xfffffffc, RZ, 0xc0, !PT ;  /* 0xfffffffc15157812 */ /* 0x000fca00078ec0ff */
[----:B------:R-:W-:Y:S02]  /*d500*/  IMAD.IADD R21, R20, 0x1, -R21 ;  /* 0x0000000114157824 */ /* 0x000fe400078e0a15 */
[----:B------:R-:W-:Y:S02]  /*d510*/  VIADD R20, R228, 0x40 ;  /* 0x00000040e4147836 */ /* 0x000fe40000000000 */
[----:B------:R-:W-:-:S03]  /*d520*/  IMAD R3, R21, 0x40, R0 ;  /* 0x0000004015037824 */ /* 0x000fc600078e0200 */
[----:B------:R-:W-:Y:S02]  /*d530*/  ISETP.GE.AND P1, PT, R20, R55, PT ;  /* 0x000000371400720c */ /* 0x000fe40003f26270 */
[----:B------:R-:W-:Y:S01]  /*d540*/  CS2R R20, SRZ ;  /* 0x0000000000147805 */ /* 0x000fe2000001ff00 */
[----:B0-----:R-:W-:-:S05]  /*d550*/  @P2 IMAD.HI.U32 R0, R3, R8, RZ ;  /* 0x0000000803002227 */ /* 0x001fca00078e00ff */
[----:B-1----:R-:W-:Y:S02]  /*d560*/  @P2 SHF.R.U32.HI R3, RZ, R9, R0 ;  /* 0x00000009ff032219 */ /* 0x002fe40000011600 */
[----:B------:R-:W-:Y:S02]  /*d570*/  CS2R R8, SRZ ;  /* 0x0000000000087805 */ /* 0x000fe4000001ff00 */
[----:B------:R-:W-:Y:S01]  /*d580*/  SHF.R.S32.HI R39, RZ, 0x1f, R3 ;  /* 0x0000001fff277819 */ /* 0x000fe20000011403 */
[----:B------:R-:W-:Y:S06]  /*d590*/  @P0 BRA `(.L_x_2129) ;  /* 0x0000000000440947 */ /* 0x000fec0003800000 */
[----:B------:R-:W-:Y:S01]  /*d5a0*/  ULDC.64 UR6, c[0x0][0x3c8] ;  /* 0x0000f20000067ab9 */ /* 0x000fe20000000a00 */
[----:B------:R-:W-:Y:S01]  /*d5b0*/  ULDC UR4, c[0x0][0x3d4] ;  /* 0x0000f50000047ab9 */ /* 0x000fe20000000800 */
[----:B------:R-:W-:Y:S01]  /*d5c0*/  IADD3 R14, P4, P5, R38, UR6, R51 ;  /* 0x00000006260e7c10 */ /* 0x000fe2000fd9e033 */
[----:B------:R-:W-:Y:S01]  /*d5d0*/  ULDC.64 UR8, c[0x0][0x3e0] ;  /* 0x0000f80000087ab9 */ /* 0x000fe20000000a00 */
[----:B------:R-:W-:Y:S02]  /*d5e0*/  ISETP.GE.AND P3, PT, R22, UR4, PT ;  /* 0x0000000416007c0c */ /* 0x000fe4000bf66270 */
[----:B------:R-:W-:Y:S02]  /*d5f0*/  CS2R R34, SRZ ;  /* 0x0000000000227805 */ /* 0x000fe4000001ff00 */
[----:B------:R-:W-:Y:S02]  /*d600*/  ISETP.GE.AND P2, PT, R230, UR4, PT ;  /* 0x00000004e6007c0c */ /* 0x000fe4000bf46270 */
[----:B------:R-:W-:-:S02]  /*d610*/  CS2R R30, SRZ ;  /* 0x00000000001e7805 */ /* 0x000fc4000001ff00 */
[----:B------:R-:W-:Y:S02]  /*d620*/  IADD3.X R15, R41, UR7, R50, P4, P5 ;  /* 0x00000007290f7c10 */ /* 0x000fe4000a7ea432 */
        /* <DEDUP_REMOVED lines=8> */
.L_x_2129:
[----:B------:R-:W-:Y:S05]  /*d6b0*/  BSYNC B1 ;  /* 0x0000000000017941 */ /* 0x000fea0003800000 */
.L_x_2128:
[----:B------:R-:W-:Y:S04]  /*d6c0*/  BSSY B1, `(.L_x_2130) ;  /* 0x0000017000017945 */ /* 0x000fe80003800000 */
[----:B------:R-:W-:Y:S05]  /*d6d0*/  @P1 BRA `(.L_x_2131) ;  /* 0x0000000000541947 */ /* 0x000fea0003800000 */
[----:B0-----:R-:W-:Y:S01]  /*d6e0*/  IADD3 R36, P4, P5, R46, R58, R53 ;  /* 0x0000003a2e247210 */ /* 0x001fe20007d9e035 */
[----:B------:R-:W-:Y:S01]  /*d6f0*/  ULDC UR4, c[0x0][0x3d4] ;  /* 0x0000f50000047ab9 */ /* 0x000fe20000000800 */
[----:B------:R-:W-:Y:S01]  /*d700*/  IADD3 R14, P2, P3, R38, R56, R51 ;  /* 0x00000038260e7210 */ /* 0x000fe20007b5e033 */
[----:B------:R-:W-:Y:S01]  /*d710*/  ULDC.64 UR6, c[0x0][0x3c8] ;  /* 0x0000f20000067ab9 */ /* 0x000fe20000000a00 */
[----:B------:R-:W-:Y:S01]  /*d720*/  IADD3.X R0, R48, R57, R52, P4, P5 ;  /* 0x0000003930007210 */ /* 0x000fe200027ea434 */
[----:B------:R-:W-:Y:S01]  /*d730*/  ULDC.64 UR8, c[0x0][0x3e0] ;  /* 0x0000f80000087ab9 */ /* 0x000fe20000000a00 */
[----:B------:R-:W-:Y:S02]  /*d740*/  ISETP.GE.AND P4, PT, R22, UR4, PT ;  /* 0x0000000416007c0c */ /* 0x000fe4000bf86270 */
[----:B------:R-:W-:Y:S02]  /*d750*/  CS2R R26, SRZ ;  /* 0x00000000001a7805 */ /* 0x000fe4000001ff00 */
[----:B------:R-:W-:-:S02]  /*d760*/  ISETP.GE.AND P5, PT, R230, UR4, PT ;  /* 0x00000004e6007c0c */ /* 0x000fc4000bfa6270 */
[----:B------:R-:W-:Y:S02]  /*d770*/  CS2R R20, SRZ ;  /* 0x0000000000147805 */ /* 0x000fe4000001ff00 */
[----:B------:R-:W-:Y:S02]  /*d780*/  IADD3.X R8, R41, R54, R50, P2, P3 ;  /* 0x0000003629087210 */ /* 0x000fe400017e6432 */
[----:B------:R-:W-:Y:S02]  /*d790*/  CS2R R24, SRZ ;  /* 0x0000000000187805 */ /* 0x000fe4000001ff00 */
[----:B------:R-:W-:Y:S02]  /*d7a0*/  IADD3 R14, P2, R14, UR6, RZ ;  /* 0x000000060e0e7c10 */ /* 0x000fe4000ff5e0ff */
[----:B------:R-:W-:Y:S02]  /*d7b0*/  IADD3 R36, P3, R36, UR8, RZ ;  /* 0x0000000824247c10 */ /* 0x000fe4000ff7e0ff */
[----:B------:R-:W-:-:S02]  /*d7c0*/  IADD3.X R15, R8, UR7, RZ, P2, !PT ;  /* 0x00000007080f7c10 */ /* 0x000fc400097fe4ff */
[----:B------:R-:W-:Y:S02]  /*d7d0*/  CS2R R8, SRZ ;  /* 0x0000000000087805 */ /* 0x000fe4000001ff00 */
[----:B------:R-:W-:Y:S01]  /*d7e0*/  IADD3.X R37, R0, UR9, RZ, P3, !PT ;  /* 0x0000000900257c10 */ /* 0x000fe20009ffe4ff */
[----:B------:R1:W5:Y:S04]  /*d7f0*/  @!P4 LDG.E.64 R26, desc[UR60][R14.64] ;  /* 0x0000003c0e1ac981 */ /* 0x000368000c1e1b00 */
[----:B------:R1:W5:Y:S04]  /*d800*/  @!P5 LDG.E.64 R20, desc[UR60][R14.64+0x20] ;  /* 0x0000203c0e14d981 */ /* 0x000368000c1e1b00 */
[----:B------:R1:W5:Y:S04]  /*d810*/  @!P4 LDG.E.64 R24, desc[UR60][R36.64] ;  /* 0x0000003c2418c981 */ /* 0x000368000c1e1b00 */
[----:B------:R1:W5:Y:S02]  /*d820*/  @!P5 LDG.E.64 R8, desc[UR60][R36.64+0x20] ;  /* 0x0000203c2408d981 */ /* 0x000364000c1e1b00 */
.L_x_2131:
[----:B------:R-:W-:Y:S05]  /*d830*/  BSYNC B1 ;  /* 0x0000000000017941 */ /* 0x000fea0003800000 */
.L_x_2130:
        /* <DEDUP_REMOVED lines=14> */
.L_x_2345:
[----:B------:R-:W-:-:S03]  /*d920*/  UMOV UR4, 0xffffffff ;  /* 0xffffffff00047882 */ /* 0x000fc60000000000 */
[----:B------:R-:W-:Y:S05]  /*d930*/  BRA.DIV UR4, `(.L_x_2133) ;  /* 0x000001e204d47947 */ /* 0x000fea000b800000 */
.L_x_2348:
[----:B------:R-:W-:-:S03]  /*d940*/  UMOV UR4, 0xffffffff ;  /* 0xffffffff00047882 */ /* 0x000fc60000000000 */
[----:B------:R-:W-:Y:S05]  /*d950*/  BRA.DIV UR4, `(.L_x_2134) ;  /* 0x000001e204f47947 */ /* 0x000fea000b800000 */
.L_x_2351:
[----:B------:R-:W-:-:S03]  /*d960*/  UMOV UR4, 0xffffffff ;  /* 0xffffffff00047882 */ /* 0x000fc60000000000 */
[----:B------:R-:W-:Y:S05]  /*d970*/  BRA.DIV UR4, `(.L_x_2135) ;  /* 0x000001e604147947 */ /* 0x000fea000b800000 */
.L_x_2354:
[----:B------:R-:W-:-:S03]  /*d980*/  UMOV UR4, 0xffffffff ;  /* 0xffffffff00047882 */ /* 0x000fc60000000000 */
[----:B------:R-:W-:Y:S05]  /*d990*/  BRA.DIV UR4, `(.L_x_2136) ;  /* 0x000001e604347947 */ /* 0x000fea000b800000 */
.L_x_2357:
[----:B------:R-:W-:-:S03]  /*d9a0*/  UMOV UR4, 0xffffffff ;  /* 0xffffffff00047882 */ /* 0x000fc60000000000 */
[----:B------:R-:W-:Y:S05]  /*d9b0*/  BRA.DIV UR4, `(.L_x_2137) ;  /* 0x000001e604547947 */ /* 0x000fea000b800000 */
.L_x_2360:
[----:B------:R-:W-:-:S03]  /*d9c0*/  UMOV UR4, 0xffffffff ;  /* 0xffffffff00047882 */ /* 0x000fc60000000000 */
[----:B------:R-:W-:Y:S05]  /*d9d0*/  BRA.DIV UR4, `(.L_x_2138) ;  /* 0x000001e604747947 */ /* 0x000fea000b800000 */
.L_x_2363:
[----:B------:R-:W-:-:S03]  /*d9e0*/  UMOV UR4, 0xffffffff ;  /* 0xffffffff00047882 */ /* 0x000fc60000000000 */
[----:B------:R-:W-:Y:S05]  /*d9f0*/  BRA.DIV UR4, `(.L_x_2139) ;  /* 0x000001e604947947 */ /* 0x000fea000b800000 */
.L_x_2366:
[----:B------:R-:W2:Y:S01]  /*da00*/  LDL R0, [R1+0x88] ;  /* 0x0000880001007983 */ /* 0x000ea20000100800 */
[----:B------:R-:W-:Y:S01]  /*da10*/  BSSY B1, `(.L_x_2140) ;  /* 0x0000018000017945 */ /* 0x000fe20003800000 */
[----:B------:R-:W-:Y:S02]  /*da20*/  LOP3.LUT P3, RZ, R229, 0x4, RZ, 0xc0, !PT ;  /* 0x00000004e5ff7812 */ /* 0x000fe4000786c0ff */
[----:B--2---:R-:W-:Y:S02]  /*da30*/  R2UR UR5, R0 ;  /* 0x00000000000572ca */ /* 0x004fe400000e0000 */
[----:B------:R-:W2:Y:S11]  /*da40*/  S2R R0, SR_TID.X ;  /* 0x0000000000007919 */ /* 0x000eb60000002100 */
[----:B------:R-:W-:-:S04]  /*da50*/  ULEA.HI UR4, UR5, UR5, URZ, 0x1 ;  /* 0x0000000505047291 */ /* 0x000fc8000f8f083f */
[----:B------:R-:W-:-:S04]  /*da60*/  ULOP3.LUT UR4, UR4, 0xfffffffe, URZ, 0xc0, !UPT ;  /* 0xfffffffe04047892 */ /* 0x000fc8000f8ec03f */
[----:B------:R-:W-:-:S06]  /*da70*/  UIADD3 UR4, UR5, -UR4, URZ ;  /* 0x8000000405047290 */ /* 0x000fcc000fffe03f */
[----:B------:R-:W-:-:S05]  /*da80*/  IMAD.U32 R5, RZ, RZ, UR4 ;  /* 0x00000004ff057e24 */ /* 0x000fca000f8e00ff */
[----:B------:R-:W-:Y:S01]  /*da90*/  SHF.L.U32 R5, R5, 0x1f, RZ ;  /* 0x0000001f05057819 */ /* 0x000fe200000006ff */
[----:B--2---:R-:W-:-:S03]  /*daa0*/  VIADD R6, R0, 0xffffff80 ;  /* 0xffffff8000067836 */ /* 0x004fc60000000000 */
[----:B------:R-:W2:Y:S01]  /*dab0*/  SYNCS.PHASECHK.TRANS64.TRYWAIT P2, [R16+URZ+0x2e800], R5 ;  /* 0x02e80005100075a7 */ /* 0x000ea2000804017f */
[----:B------:R-:W-:Y:S01]  /*dac0*/  IMAD.SHL.U32 R0, R229, 0x80, RZ ;  /* 0x00000080e5007824 */ /* 0x000fe200078e00ff */
[----:B------:R-:W-:-:S04]  /*dad0*/  SHF.R.S32.HI R4, RZ, 0x1f, R6 ;  /* 0x0000001fff047819 */ /* 0x000fc80000011406 */
[----:B------:R-:W-:Y:S02]  /*dae0*/  LOP3.LUT R3, R0, 0x380, RZ, 0xc0, !PT ;  /* 0x0000038000037812 */ /* 0x000fe400078ec0ff */
[----:B------:R-:W-:Y:S02]  /*daf0*/  LEA.HI R4, R4, R6, RZ, 0x5 ;  /* 0x0000000604047211 */ /* 0x000fe400078f28ff */
[----:B------:R-:W-:Y:S02]  /*db00*/  LOP3.LUT R0, R3, 0x30, R18, 0xf8, !PT ;  /* 0x0000003003007812 */ /* 0x000fe400078ef812 */
[----:B------:R-:W-:Y:S01]  /*db10*/  SHF.R.U32.HI R3, RZ, 0x3, R3 ;  /* 0x00000003ff037819 */ /* 0x000fe20000011603 */
[----:B------:R-:W-:-:S03]  /*db20*/  IMAD.SHL.U32 R4, R4, 0x20, RZ ;  /* 0x0000002004047824 */ /* 0x000fc600078e00ff */
[----:B------:R-:W-:Y:S02]  /*db30*/  LOP3.LUT R3, R0, R3, RZ, 0x3c, !PT ;  /* 0x0000000300037212 */ /* 0x000fe400078e3cff */
[----:B------:R-:W-:-:S04]  /*db40*/  LOP3.LUT R4, R4, 0xfffffc00, RZ, 0xc0, !PT ;  /* 0xfffffc0004047812 */ /* 0x000fc800078ec0ff */
[----:B------:R-:W-:-:S05]  /*db50*/  IADD3 R3, R16, R3, R4 ;  /* 0x0000000310037210 */ /* 0x000fca0007ffe004 */
[C---:B------:R-:W-:Y:S02]  /*db60*/  VIADD R4, R3.reuse, 0x1c400 ;  /* 0x0001c40003047836 */ /* 0x040fe40000000000 */
[----:B------:R-:W-:Y:S01]  /*db70*/  VIADD R0, R3, 0x1c440 ;  /* 0x0001c44003007836 */ /* 0x000fe20000000000 */
[----:B--2---:R-:W-:Y:S06]  /*db80*/  @!P2 BRA `(.L_x_2141) ;  /* 0x000001e40058a947 */ /* 0x004fec0003800000 */
.L_x_2367:
[----:B------:R-:W-:Y:S05]  /*db90*/  BSYNC B1 ;  /* 0x0000000000017941 */ /* 0x000fea0003800000 */
.L_x_2140:
[----:B------:R-:W-:Y:S01]  /*dba0*/  BSSY B1, `(.L_x_2142) ;  /* 0x00000fa000017945 */ /* 0x000fe20003800000 */
[----:B------:R-:W-:-:S03]  /*dbb0*/  @P3 VIADD R0, R4, 0xffffffc0 ;  /* 0xffffffc004003836 */ /* 0x000fc60000000000 */
[----:B------:R-:W-:Y:S05]  /*dbc0*/  @P0 BRA `(.L_x_2143) ;  /* 0x0000000c00dc0947 */ /* 0x000fea0003800000 */
[----:B--2---:R-:W2:Y:S01]  /*dbd0*/  LDC R5, c[0x0][0x3d4] ;  /* 0x0000f500ff057b82 */ /* 0x004ea20000000800 */
[----:B------:R-:W-:Y:S01]  /*dbe0*/  BSSY B2, `(.L_x_2144) ;  /* 0x000007a000027945 */ /* 0x000fe20003800000 */
[-C--:B--2---:R-:W-:Y:S02]  /*dbf0*/  ISETP.GE.AND P0, PT, R22, R5.reuse, PT ;  /* 0x000000051600720c */ /* 0x084fe40003f06270 */
[----:B------:R-:W-:-:S11]  /*dc00*/  ISETP.GE.AND P2, PT, R230, R5, PT ;  /* 0x00000005e600720c */ /* 0x000fd60003f46270 */
[----:B------:R-:W-:Y:S05]  /*dc10*/  @P0 BRA `(.L_x_2145) ;  /* 0x0000000400d80947 */ /* 0x000fea0003800000 */
[----:B------:R-:W2:Y:S01]  /*dc20*/  LDS.128 R4, [R3+0x1c400] ;  /* 0x01c4000003047984 */ /* 0x000ea20000000c00 */
[----:B-----5:R-:W-:Y:S02]  /*dc30*/  SHF.R.U32.HI R10, RZ, 0x8, R34 ;  /* 0x00000008ff0a7819 */ /* 0x020fe40000011622 */
[----:B------:R-:W-:Y:S02]  /*dc40*/  SHF.R.U32.HI R12, RZ, 0x8, R35 ;  /* 0x00000008ff0c7819 */ /* 0x000fe40000011623 */
[----:B------:R-:W-:Y:S02]  /*dc50*/  LOP3.LUT R11, R34, 0xff, RZ, 0xc0, !PT ;  /* 0x000000ff220b7812 */ /* 0x000fe400078ec0ff */
[----:B------:R-:W-:Y:S02]  /*dc60*/  LOP3.LUT R10, R10, 0xff, RZ, 0xc0, !PT ;  /* 0x000000ff0a0a7812 */ /* 0x000fe400078ec0ff */
[----:B01----:R-:W-:Y:S02]  /*dc70*/  SHF.R.U32.HI R14, RZ, 0x8, R33 ;  /* 0x00000008ff0e7819 */ /* 0x003fe40000011621 */
[----:B------:R-:W-:-:S02]  /*dc80*/  LOP3.LUT R13, R35, 0xff, RZ, 0xc0, !PT ;  /* 0x000000ff230d7812 */ /* 0x000fc400078ec0ff */
[----:B------:R-:W-:Y:S02]  /*dc90*/  LOP3.LUT R12, R12, 0xff, RZ, 0xc0, !PT ;  /* 0x000000ff0c0c7812 */ /* 0x000fe400078ec0ff */
[----:B------:R-:W-:Y:S02]  /*dca0*/  PRMT R11, R10, 0x7604, R11 ;  /* 0x000076040a0b7816 */ /* 0x000fe4000000000b */
[----:B------:R-:W-:Y:S02]  /*dcb0*/  SHF.R.U32.HI R10, RZ, 0x8, R32 ;  /* 0x00000008ff0a7819 */ /* 0x000fe40000011620 */
[----:B------:R-:W-:Y:S02]  /*dcc0*/  LOP3.LUT R37, R33, 0xff, RZ, 0xc0, !PT ;  /* 0x000000ff21257812 */ /* 0x000fe400078ec0ff */
[----:B------:R-:W-:Y:S02]  /*dcd0*/  LOP3.LUT R14, R14, 0xff, RZ, 0xc0, !PT ;  /* 0x000000ff0e0e7812 */ /* 0x000fe400078ec0ff */
[----:B------:R-:W-:-:S02]  /*dce0*/  SHF.R.U32.HI R36, RZ, 0x10, R33 ;  /* 0x00000010ff247819 */ /* 0x000fc40000011621 */
[----:B------:R-:W-:Y:S02]  /*dcf0*/  PRMT R12, R12, 0x7604, R13 ;  /* 0x000076040c0c7816 */ /* 0x000fe4000000000d */
[----:B------:R-:W-:Y:S02]  /*dd00*/  SHF.R.U32.HI R13, RZ, 0x10, R35 ;  /* 0x00000010ff0d7819 */ /* 0x000fe40000011623 */
[----:B------:R-:W-:Y:S02]  /*dd10*/  LOP3.LUT R15, R32, 0xff, RZ, 0xc0, !PT ;  /* 0x000000ff200f7812 */ /* 0x000fe400078ec0ff */
[----:B------:R-:W-:Y:S02]  /*dd20*/  LOP3.LUT R10, R10, 0xff, RZ, 0xc0, !PT ;  /* 0x000000ff0a0a7812 */ /* 0x000fe400078ec0ff */
[----:B------:R-:W-:Y:S01]  /*dd30*/  PRMT R14, R14, 0x7604, R37 ;  /* 0x000076040e0e7816 */ /* 0x000fe20000000025 */
[----:B------:R-:W-:Y:S01]  /*dd40*/  IMAD.U32 R37, R36, 0x10000, RZ ;  /* 0x0001000024257824 */ /* 0x000fe200078e00ff */
[----:B------:R-:W-:-:S02]  /*dd50*/  SHF.L.U32 R13, R13, 0x10, RZ ;  /* 0x000000100d0d7819 */ /* 0x000fc400000006ff */
[----:B------:R-:W-:Y:S02]  /*dd60*/  PRMT R15, R10, 0x7604, R15 ;  /* 0x000076040a0f7816 */ /* 0x000fe4000000000f */
[----:B------:R-:W-:Y:S02]  /*dd70*/  LOP3.LUT R11, R11, 0xff0000, R34, 0xf8, !PT ;  /* 0x00ff00000b0b7812 */ /* 0x000fe400078ef822 */
[----:B------:R-:W-:Y:S02]  /*dd80*/  LOP3.LUT R13, R12, 0xff0000, R13, 0xf8, !PT ;  /* 0x00ff00000c0d7812 */ /* 0x000fe400078ef80d */
[----:B------:R-:W-:Y:S02]  /*dd90*/  LOP3.LUT R39, R14, 0xff0000, R37, 0xf8, !PT ;  /* 0x00ff00000e277812 */ /* 0x000fe400078ef825 */
[----:B------:R-:W-:Y:S02]  /*dda0*/  LOP3.LUT R37, R15, 0xff0000, R32, 0xf8, !PT ;  /* 0x00ff00000f257812 */ /* 0x000fe400078ef820 */
[----:B------:R-:W-:-:S02]  /*ddb0*/  LOP3.LUT R15, R11, 0xff000000, R34, 0xf8, !PT ;  /* 0xff0000000b0f7812 */ /* 0x000fc400078ef822 */
[----:B------:R-:W-:Y:S02]  /*ddc0*/  LOP3.LUT R39, R39, 0xff000000, R33, 0xf8, !PT ;  /* 0xff00000027277812 */ /* 0x000fe400078ef821 */
[----:B------:R-:W-:Y:S02]  /*ddd0*/  LOP3.LUT R34, R13, 0xff000000, R35, 0xf8, !PT ;  /* 0xff0000000d227812 */ /* 0x000fe400078ef823 */
[----:B--2---:R-:W-:Y:S02]  /*dde0*/  F2FP.F16.E4M3.UNPACK_B R10, R6.H1 ;  /* 0x00000006ff0a723e */ /* 0x004fe400030006ff */
        /* <DEDUP_REMOVED lines=61> */
[-C--:B------:R-:W-:Y:S01]  /*e1c0*/  FMUL.FTZ R4, R4, R13.reuse ;  /* 0x0000000d04047220 */ /* 0x080fe20000410000 */
[----:B------:R-:W-:Y:S02]  /*e1d0*/  FFMA.FTZ R35, R5, R32, R12 ;  /* 0x0000002005237223 */ /* 0x000fe4000001000c */
[----:B------:R-:W-:Y:S01]  /*e1e0*/  FFMA.FTZ R13, R6, R13, -R7 ;  /* 0x0000000d060d7223 */ /* 0x000fe20000010807 */
[----:B------:R-:W-:-:S02]  /*e1f0*/  HADD2.F32 R5, -RZ, R11.H1_H1 ;  /* 0x3000000bff057230 */ /* 0x000fc40000004100 */
[----:B------:R-:W-:Y:S01]  /*e200*/  FFMA.FTZ R14, R6, R33, R4 ;  /* 0x00000021060e7223 */ /* 0x000fe20000010004 */
[----:B------:R-:W-:Y:S02]  /*e210*/  HADD2.F32 R6, -RZ, R15.H1_H1 ;  /* 0x3000000fff067230 */ /* 0x000fe40000004100 */
[--C-:B------:R-:W-:Y:S02]  /*e220*/  HADD2.F32 R12, -RZ, R37.reuse.H1_H1 ;  /* 0x30000025ff0c7230 */ /* 0x100fe40000004100 */
[----:B------:R-:W-:Y:S02]  /*e230*/  HADD2.F32 R37, -RZ, R37.H0_H0 ;  /* 0x20000025ff257230 */ /* 0x000fe40000004100 */
[C---:B------:R-:W-:Y:S01]  /*e240*/  FMUL.FTZ R7, R5.reuse, R6 ;  /* 0x0000000605077220 */ /* 0x040fe20000410000 */
[----:B------:R-:W-:Y:S02]  /*e250*/  HADD2.F32 R4, -RZ, R10.H1_H1 ;  /* 0x3000000aff047230 */ /* 0x000fe40000004100 */
[----:B------:R-:W-:Y:S01]  /*e260*/  FMUL.FTZ R32, R5, R12 ;  /* 0x0000000c05207220 */ /* 0x000fe20000410000 */
[----:B------:R-:W-:-:S02]  /*e270*/  HADD2.F32 R15, -RZ, R15.H0_H0 ;  /* 0x2000000fff0f7230 */ /* 0x000fc40000004100 */
[----:B------:R-:W-:Y:S02]  /*e280*/  HADD2.F32 R11, -RZ, R11.H0_H0 ;  /* 0x2000000bff0b7230 */ /* 0x000fe40000004100 */
[C---:B------:R-:W-:Y:S01]  /*e290*/  FMUL.FTZ R5, R4.reuse, R37 ;  /* 0x0000002504057220 */ /* 0x040fe20000410000 */
[----:B------:R-:W-:Y:S02]  /*e2a0*/  HADD2.F32 R10, -RZ, R10.H0_H0 ;  /* 0x2000000aff0a7230 */ /* 0x000fe40000004100 */
[-C--:B------:R-:W-:Y:S01]  /*e2b0*/  FMUL.FTZ R4, R4, R15.reuse ;  /* 0x0000000f04047220 */ /* 0x080fe20000410000 */
[C---:B------:R-:W-:Y:S01]  /*e2c0*/  FFMA.FTZ R32, R11.reuse, R6, -R32 ;  /* 0x000000060b207223 */ /* 0x040fe20000010820 */
[----:B------:R-:W-:Y:S01]  /*e2d0*/  FFMA.FTZ R7, R11, R12, R7 ;  /* 0x0000000c0b077223 */ /* 0x000fe20000010007 */
[C---:B------:R-:W-:Y:S01]  /*e2e0*/  FFMA.FTZ R5, R10.reuse, R15, -R5 ;  /* 0x0000000f0a057223 */ /* 0x040fe20000010805 */
[----:B------:R-:W-:Y:S01]  /*e2f0*/  FFMA.FTZ R10, R10, R37, R4 ;  /* 0x000000250a0a7223 */ /* 0x000fe20000010004 */
[----:B------:R-:W-:-:S02]  /*e300*/  F2FP.SATFINITE.E4M3.F32.PACK_AB_MERGE_C R6, R43, R42, RZ ;  /* 0x0000002a2b06723e */ /* 0x000fc400048070ff */
[----:B------:R-:W-:Y:S02]  /*e310*/  F2FP.SATFINITE.E4M3.F32.PACK_AB_MERGE_C R4, R35, R34, RZ ;  /* 0x000000222304723e */ /* 0x000fe400048070ff */
[----:B------:R-:W-:Y:S02]  /*e320*/  F2FP.SATFINITE.E4M3.F32.PACK_AB_MERGE_C R32, R7, R32, RZ ;  /* 0x000000200720723e */ /* 0x000fe400048070ff */
[----:B------:R-:W-:Y:S02]  /*e330*/  F2FP.SATFINITE.E4M3.F32.PACK_AB_MERGE_C R6, R41, R36, R6 ;  /* 0x000000242906723e */ /* 0x000fe40004807006 */
[----:B------:R-:W-:Y:S02]  /*e340*/  F2FP.SATFINITE.E4M3.F32.PACK_AB_MERGE_C R7, R45, R38, R39 ;  /* 0x000000262d07723e */ /* 0x000fe40004807027 */
[----:B------:R-:W-:Y:S02]  /*e350*/  F2FP.SATFINITE.E4M3.F32.PACK_AB_MERGE_C R4, R14, R13, R4 ;  /* 0x0000000d0e04723e */ /* 0x000fe40004807004 */
[----:B------:R-:W-:-:S05]  /*e360*/  F2FP.SATFINITE.E4M3.F32.PACK_AB_MERGE_C R5, R10, R5, R32 ;  /* 0x000000050a05723e */ /* 0x000fca0004807020 */
[----:B------:R2:W-:Y:S02]  /*e370*/  STS.128 [R3+0x1c400], R4 ;  /* 0x01c4000403007388 */ /* 0x0005e40000000c00 */
.L_x_2145:
[----:B------:R-:W-:Y:S05]  /*e380*/  BSYNC B2 ;  /* 0x0000000000027941 */ /* 0x000fea0003800000 */
.L_x_2144:
[----:B------:R-:W-:Y:S05]  /*e390*/  @P2 BRA `(.L_x_2143) ;  /* 0x0000000400e82947 */ /* 0x000fea0003800000 */
[----:B--2---:R-:W2:Y:S01]  /*e3a0*/  LDS.128 R4, [R0] ;  /* 0x0000000000047984 */ /* 0x004ea20000000c00 */
[----:B-----5:R-:W-:Y:S02]  /*e3b0*/  SHF.R.U32.HI R11, RZ, 0x8, R30 ;  /* 0x00000008ff0b7819 */ /* 0x020fe4000001161e */
[----:B------:R-:W-:Y:S02]  /*e3c0*/  SHF.R.U32.HI R13, RZ, 0x8, R31 ;  /* 0x00000008ff0d7819 */ /* 0x000fe4000001161f */
[----:B------:R-:W-:Y:S02]  /*e3d0*/  SHF.R.U32.HI R33, RZ, 0x8, R29 ;  /* 0x00000008ff217819 */ /* 0x000fe4000001161d */
[----:B01----:R-:W-:Y:S02]  /*e3e0*/  SHF.R.U32.HI R15, RZ, 0x8, R28 ;  /* 0x00000008ff0f7819 */ /* 0x003fe4000001161c */
        /* <DEDUP_REMOVED lines=116> */
[----:B------:R3:W-:Y:S02]  /*eb30*/  STS.128 [R0], R4 ;  /* 0x0000000400007388 */ /* 0x0007e40000000c00 */
.L_x_2143:
[----:B------:R-:W-:Y:S05]  /*eb40*/  BSYNC B1 ;  /* 0x0000000000017941 */ /* 0x000fea0003800000 */
.L_x_2142:
[----:B------:R-:W-:Y:S05]  /*eb50*/  @P1 BRA `(.L_x_2146) ;  /* 0x0000003400581947 */ /* 0x000fea0003800000 */
[----:B--23--:R-:W2:Y:S01]  /*eb60*/  LDC R5, c[0x0][0x3d4] ;  /* 0x0000f500ff057b82 */ /* 0x00cea20000000800 */
[----:B------:R-:W-:Y:S01]  /*eb70*/  BSSY B1, `(.L_x_2147) ;  /* 0x000007e000017945 */ /* 0x000fe20003800000 */
[-C--:B--2---:R-:W-:Y:S02]  /*eb80*/  ISETP.GE.AND P0, PT, R22, R5.reuse, PT ;  /* 0x000000051600720c */ /* 0x084fe40003f06270 */
[----:B------:R-:W-:-:S11]  /*eb90*/  ISETP.GE.AND P1, PT, R230, R5, PT ;  /* 0x00000005e600720c */ /* 0x000fd60003f26270 */
[----:B------:R-:W-:Y:S05]  /*eba0*/  @P0 BRA `(.L_x_2148) ;  /* 0x0000000400e80947 */ /* 0x000fea0003800000 */
[----:B------:R-:W2:Y:S01]  /*ebb0*/  LDS.128 R4, [R3+0x1e400] ;  /* 0x01e4000003047984 */ /* 0x000ea20000000c00 */
        /* <DEDUP_REMOVED lines=121> */
.L_x_2148:
[----:B------:R-:W-:Y:S05]  /*f350*/  BSYNC B1 ;  /* 0x0000000000017941 */ /* 0x000fea0003800000 */
.L_x_2147:
[----:B------:R-:W-:Y:S05]  /*f360*/  @P1 BRA `(.L_x_2146) ;  /* 0x0000002c00541947 */ /* 0x000fea0003800000 */
[----:B--2---:R-:W2:Y:S01]  /*f370*/  LDS.128 R4, [R0+0x2000] ;  /* 0x0020000000047984 */ /* 0x004ea20000000c00 */
        /* <DEDUP_REMOVED lines=25> */
[----:B--2---:R-:W-:-:S02]  /*f510*/  F2FP.F16.E4M3.UNPACK_B R3, R6.H1 ;  /* 0x00000006ff03723e */ /* 0x004fc400030006ff */
        /* <DEDUP_REMOVED lines=47> */
[----:B------:R-:W-:Y:S01]  /*f810*/  FFMA.FTZ R32, R11, R25, R10 ;  /* 0x000000190b207223 */ /* 0x000fe2000001000a */
[--C-:B------:R-:W-:Y:S01]  /*f820*/  HADD2.F32 R13, -RZ, R5.reuse.H1_H1 ;  /* 0x30000005ff0d7230 */ /* 0x100fe20000004100 */
[----:B------:R-:W-:Y:S01]  /*f830*/  F2FP.F16.E4M3.UNPACK_B R12, R12.H1 ;  /* 0x0000000cff0c723e */ /* 0x000fe200030006ff */
[----:B------:R-:W-:Y:S01]  /*f840*/  HADD2.F32 R11, -RZ, R5.H0_H0 ;  /* 0x20000005ff0b7230 */ /* 0x000fe20000004100 */
[----:B------:R-:W-:Y:S01]  /*f850*/  F2FP.F16.E4M3.UNPACK_B R20, R20.H1 ;  /* 0x00000014ff14723e */ /* 0x000fe200030006ff */
[----:B------:R-:W-:Y:S01]  /*f860*/  HADD2.F32 R6, -RZ, R4.H1_H1 ;  /* 0x30000004ff067230 */ /* 0x000fe20000004100 */
[----:B------:R-:W-:Y:S01]  /*f870*/  F2FP.SATFINITE.E4M3.F32.PACK_AB_MERGE_C R27, R28, R27, RZ ;  /* 0x0000001b1c1b723e */ /* 0x000fe200048070ff */
[----:B------:R-:W-:-:S02]  /*f880*/  HADD2.F32 R10, -RZ, R9.H1_H1 ;  /* 0x30000009ff0a7230 */ /* 0x000fc40000004100 */
[----:B------:R-:W-:Y:S02]  /*f890*/  HADD2.F32 R5, -RZ, R4.H0_H0 ;  /* 0x20000004ff057230 */ /* 0x000fe40000004100 */
        /* <DEDUP_REMOVED lines=13> */
[----:B------:R-:W-:Y:S02]  /*f970*/  HADD2.F32 R4, -RZ, R8.H1_H1 ;  /* 0x30000008ff047230 */ /* 0x000fe40000004100 */
[----:B------:R-:W-:Y:S02]  /*f980*/  HADD2.F32 R20, -RZ, R20.H0_H0 ;  /* 0x20000014ff147230 */ /* 0x000fe40000004100 */
[----:B------:R-:W-:Y:S02]  /*f990*/  HADD2.F32 R3, -RZ, R7.H1_H1 ;  /* 0x30000007ff037230 */ /* 0x000fe40000004100 */
[----:B------:R-:W-:Y:S01]  /*f9a0*/  FMUL.FTZ R15, R4, R9 ;  /* 0x00000009040f7220 */ /* 0x000fe20000410000 */
[----:B------:R-:W-:-:S02]  /*f9b0*/  HADD2.F32 R12, -RZ, R12.H0_H0 ;  /* 0x2000000cff0c7230 */ /* 0x000fc40000004100 */
[-C--:B------:R-:W-:Y:S01]  /*f9c0*/  FMUL.FTZ R6, R4, R5.reuse ;  /* 0x0000000504067220 */ /* 0x080fe20000410000 */
        /* <DEDUP_REMOVED lines=15> */
[----:B------:R4:W-:Y:S01]  /*fac0*/  STS.128 [R0+0x2000], R4 ;  /* 0x0020000400007388 */ /* 0x0009e20000000c00 */
[----:B------:R-:W-:Y:S05]  /*fad0*/  BRA `(.L_x_2146) ;  /* 0x0000002400787947 */ /* 0x000fea0003800000 */
.L_x_2127:
[----:B------:R-:W0:Y:S01]  /*fae0*/  LDC R21, c[0x0][0x3d4] ;  /* 0x0000f500ff157b82 */ /* 0x000e220000000800 */
[C---:B------:R-:W-:Y:S01]  /*faf0*/  VIADD R46, R228.reuse, 0x40 ;  /* 0x00000040e42e7836 */ /* 0x040fe20000000000 */
[-C--:B------:R-:W-:Y:S01]  /*fb00*/  ISETP.GE.AND P1, PT, R228, R55.reuse, PT ;  /* 0x00000037e400720c */ /* 0x080fe20003f26270 */
[----:B------:R-:W-:Y:S01]  /*fb10*/  ULDC.64 UR4, c[0x0][0x3c8] ;  /* 0x0000f20000047ab9 */ /* 0x000fe20000000a00 */
[----:B------:R-:W-:Y:S02]  /*fb20*/  ULDC.64 UR6, c[0x0][0x3e0] ;  /* 0x0000f80000067ab9 */ /* 0x000fe40000000a00 */
[----:B------:R-:W-:-:S04]  /*fb30*/  ISETP.GE.AND P0, PT, R46, R55, PT ;  /* 0x000000372e00720c */ /* 0x000fc80003f06270 */
[CC--:B0-----:R-:W-:Y:S02]  /*fb40*/  ISETP.GE.OR P0, PT, R18.reuse, R21.reuse, P0 ;  /* 0x000000151200720c */ /* 0x0c1fe40000706670 */
[----:B------:R-:W-:-:S11]  /*fb50*/  ISETP.GE.OR P1, PT, R18, R21, P1 ;  /* 0x000000151200720c */ /* 0x000fd60000f26670 */
[----:B------:R-:W0:Y:S01]  /*fb60*/  @!P0 LDC.64 R30, c[0x0][0x3e0] ;  /* 0x0000f800ff1e8b82 */ /* 0x000e220000000a00 */
[C-C-:B------:R-:W-:Y:S02]  /*fb70*/  @!P0 IADD3 R13, P4, P5, R24.reuse, R56, R51.reuse ;  /* 0x00000038180d8210 */ /* 0x140fe40007d9e033 */
[----:B------:R-:W-:Y:S02]  /*fb80*/  @!P1 IADD3 R8, P2, P3, R24, UR4, R51 ;  /* 0x0000000418089c10 */ /* 0x000fe4000fb5e033 */
[C-C-:B------:R-:W-:Y:S02]  /*fb90*/  @!P0 IADD3.X R20, R25.reuse, R54, R50.reuse, P4, P5 ;  /* 0x0000003619148210 */ /* 0x140fe400027ea432 */
[----:B------:R-:W-:Y:S01]  /*fba0*/  @!P1 IADD3.X R9, R25, UR5, R50, P2, P3 ;  /* 0x0000000519099c10 */ /* 0x000fe200097e6432 */
[----:B------:R-:W1:Y:S01]  /*fbb0*/  @!P0 LDC.64 R28, c[0x0][0x3c8] ;  /* 0x0000f200ff1c8b82 */ /* 0x000e620000000a00 */
[C-C-:B------:R-:W-:Y:S01]  /*fbc0*/  @!P1 IADD3 R10, P2, P3, R26.reuse, UR6, R53.reuse ;  /* 0x000000061a0a9c10 */ /* 0x140fe2000fb5e035 */
[----:B------:R-:W2:Y:S01]  /*fbd0*/  S2R R3, SR_TID.X ;  /* 0x0000000000037919 */ /* 0x000ea20000002100 */
[----:B------:R-:W-:-:S02]  /*fbe0*/  @!P0 IADD3 R15, P4, P5, R26, R58, R53 ;  /* 0x0000003a1a0f8210 */ /* 0x000fc40007d9e035 */
[----:B------:R-:W-:Y:S02]  /*fbf0*/  CS2R R32, SRZ ;  /* 0x0000000000207805 */ /* 0x000fe4000001ff00 */
[C-C-:B------:R-:W-:Y:S02]  /*fc00*/  @!P1 IADD3.X R11, R27.reuse, UR7, R52.reuse, P2, P3 ;  /* 0x000000071b0b9c10 */ /* 0x140fe400097e6434 */
[----:B------:R-:W-:Y:S02]  /*fc10*/  CS2R R34, SRZ ;  /* 0x0000000000227805 */ /* 0x000fe4000001ff00 */
[----:B------:R-:W-:Y:S02]  /*fc20*/  @!P0 IADD3.X R0, R27, R57, R52, P4, P5 ;  /* 0x000000391b008210 */ /* 0x000fe400027ea434 */
[----:B------:R-:W-:Y:S02]  /*fc30*/  CS2R R36, SRZ ;  /* 0x0000000000247805 */ /* 0x000fe4000001ff00 */
[----:B------:R-:W-:-:S02]  /*fc40*/  CS2R R38, SRZ ;  /* 0x0000000000267805 */ /* 0x000fc4000001ff00 */
[----:B------:R-:W-:Y:S02]  /*fc50*/  CS2R R24, SRZ ;  /* 0x0000000000187805 */ /* 0x000fe4000001ff00 */
[----:B------:R-:W-:Y:S02]  /*fc60*/  CS2R R26, SRZ ;  /* 0x00000000001a7805 */ /* 0x000fe4000001ff00 */
[----:B0-----:R-:W-:-:S04]  /*fc70*/  @!P0 IADD3 R14, P3, R15, R30, RZ ;  /* 0x0000001e0f0e8210 */ /* 0x001fc80007f7e0ff */
[----:B------:R0:W5:Y:S01]  /*fc80*/  @!P1 LDG.E.128 R24, desc[UR60][R8.64] ;  /* 0x0000003c08189981 */ /* 0x000162000c1e1d00 */
[----:B------:R-:W-:Y:S02]  /*fc90*/  @!P0 IMAD.X R15, R0, 0x1, R31, P3 ;  /* 0x00000001000f8824 */ /* 0x000fe400018e061f */
[----:B------:R-:W3:Y:S01]  /*fca0*/  LDC R0, c[0x0][0x428] ;  /* 0x00010a00ff007b82 */ /* 0x000ee20000000800 */
[----:B-1----:R-:W-:Y:S02]  /*fcb0*/  @!P0 IADD3 R12, P2, R13, R28, RZ ;  /* 0x0000001c0d0c8210 */ /* 0x002fe40007f5e0ff */
[----:B------:R-:W5:Y:S03]  /*fcc0*/  @!P0 LDG.E.128 R36, desc[UR60][R14.64] ;  /* 0x0000003c0e248981 */ /* 0x000f66000c1e1d00 */
[----:B------:R-:W-:-:S05]  /*fcd0*/  @!P0 IMAD.X R13, R20, 0x1, R29, P2 ;  /* 0x00000001140d8824 */ /* 0x000fca00010e061d */
[----:B------:R-:W5:Y:S01]  /*fce0*/  @!P0 LDG.E.128 R32, desc[UR60][R12.64] ;  /* 0x0000003c0c208981 */ /* 0x000f62000c1e1d00 */
[----:B--2---:R-:W-:Y:S01]  /*fcf0*/  VIADD R3, R3, 0xffffff80 ;  /* 0xffffff8003037836 */ /* 0x004fe20000000000 */
[----:B---3--:R-:W-:-:S04]  /*fd00*/  ISETP.NE.AND P0, PT, R0, 0x1, PT ;  /* 0x000000010000780c */ /* 0x008fc80003f05270 */
[----:B------:R-:W-:-:S04]  /*fd10*/  SHF.R.S32.HI R41, RZ, 0x1f, R3 ;  /* 0x0000001fff297819 */ /* 0x000fc80000011403 */
[----:B------:R-:W-:-:S05]  /*fd20*/  LEA.HI R41, R41, R3, RZ, 0x2 ;  /* 0x0000000329297211 */ /* 0x000fca00078f10ff */
[----:B------:R-:W1:Y:S01]  /*fd30*/  @P0 LDC R0, c[0x0][0x42c] ;  /* 0x00010b00ff000b82 */ /* 0x000e620000000800 */
[----:B------:R-:W-:-:S07]  /*fd40*/  LOP3.LUT R41, R41, 0xfffffffc, RZ, 0xc0, !PT ;  /* 0xfffffffc29297812 */ /* 0x000fce00078ec0ff */
[----:B0-----:R-:W0:Y:S01]  /*fd50*/  @P0 LDC R9, c[0x0][0x430] ;  /* 0x00010c00ff090b82 */ /* 0x001e220000000800 */
[----:B------:R-:W-:Y:S01]  /*fd60*/  IADD3 R41, R3, -R41, RZ ;  /* 0x8000002903297210 */ /* 0x000fe20007ffe0ff */
[----:B------:R-:W-:-:S04]  /*fd70*/  IMAD R3, R233, 0x80, R228 ;  /* 0x00000080e9037824 */ /* 0x000fc800078e02e4 */
[----:B------:R-:W-:Y:S01]  /*fd80*/  IMAD R3, R41, 0x40, R3 ;  /* 0x0000004029037824 */ /* 0x000fe200078e0203 */
[----:B------:R-:W-:Y:S02]  /*fd90*/  CS2R R28, SRZ ;  /* 0x00000000001c7805 */ /* 0x000fe4000001ff00 */
[----:B------:R-:W-:Y:S01]  /*fda0*/  CS2R R30, SRZ ;  /* 0x00000000001e7805 */ /* 0x000fe2000001ff00 */
[----:B------:R-:W-:-:S05]  /*fdb0*/  IMAD.MOV.U32 R8, RZ, RZ, R44 ;  /* 0x000000ffff087224 */ /* 0x000fca00078e002c */
[----:B------:R2:W5:Y:S01]  /*fdc0*/  @!P1 LDG.E.128 R28, desc[UR60][R10.64] ;  /* 0x0000003c0a1c9981 */ /* 0x000562000c1e1d00 */
[----:B-1----:R-:W-:-:S05]  /*fdd0*/  @P0 IMAD.HI.U32 R0, R3, R0, RZ ;  /* 0x0000000003000227 */ /* 0x002fca00078e00ff */
[----:B0-----:R-:W-:Y:S01]  /*fde0*/  @P0 SHF.R.U32.HI R3, RZ, R9, R0 ;  /* 0x00000009ff030219 */ /* 0x001fe20000011600 */
[----:B------:R-:W-:-:S03]  /*fdf0*/  IMAD.MOV.U32 R9, RZ, RZ, R47 ;  /* 0x000000ffff097224 */ /* 0x000fc600078e002f */
[----:B------:R-:W-:Y:S01]  /*fe00*/  SHF.R.S32.HI R41, RZ, 0x1f, R3 ;  /* 0x0000001fff297819 */ /* 0x000fe20000011403 */
[----:B--2---:R-:W-:Y:S02]  /*fe10*/  IMAD.MOV.U32 R10, RZ, RZ, R42 ;  /* 0x000000ffff0a7224 */ /* 0x004fe400078e002a */
        /* <DEDUP_REMOVED lines=13> */
.L_x_2370:
[----:B------:R-:W-:-:S03]  /*fef0*/  UMOV UR4, 0xffffffff ;  /* 0xffffffff00047882 */ /* 0x000fc60000000000 */
[----:B------:R-:W-:Y:S05]  /*ff00*/  BRA.DIV UR4, `(.L_x_2150) ;  /* 0x000001c204b47947 */ /* 0x000fea000b800000 */
.L_x_2373:
[----:B------:R-:W-:-:S03]  /*ff10*/  UMOV UR4, 0xffffffff ;  /* 0xffffffff00047882 */ /* 0x000fc60000000000 */
[----:B------:R-:W-:Y:S05]  /*ff20*/  BRA.DIV UR4, `(.L_x_2151) ;  /* 0x000001c204d47947 */ /* 0x000fea000b800000 */
.L_x_2376:
[----:B------:R-:W-:-:S03]  /*ff30*/  UMOV UR4, 0xffffffff ;  /* 0xffffffff00047882 */ /* 0x000fc60000000000 */
[----:B------:R-:W-:Y:S05]  /*ff40*/  BRA.DIV UR4, `(.L_x_2152) ;  /* 0x000001c204f47947 */ /* 0x000fea000b800000 */
.L_x_2379:
[----:B------:R-:W-:-:S03]  /*ff50*/  UMOV UR4, 0xffffffff ;  /* 0xffffffff00047882 */ /* 0x000fc60000000000 */
[----:B------:R-:W-:Y:S05]  /*ff60*/  BRA.DIV UR4, `(.L_x_2153) ;  /* 0x000001c604147947 */ /* 0x000fea000b800000 */
.L_x_2382:
[----:B------:R-:W-:-:S03]  /*ff70*/  UMOV UR4, 0xffffffff ;  /* 0xffffffff00047882 */ /* 0x000fc60000000000 */
[----:B------:R-:W-:Y:S05]  /*ff80*/  BRA.DIV UR4, `(.L_x_2154) ;  /* 0x000001c604347947 */ /* 0x000fea000b800000 */
.L_x_2385:
[----:B------:R-:W-:-:S03]  /*ff90*/  UMOV UR4, 0xffffffff ;  /* 0xffffffff00047882 */ /* 0x000fc60000000000 */
[----:B------:R-:W-:Y:S05]  /*ffa0*/  BRA.DIV UR4, `(.L_x_2155) ;  /* 0x000001c604547947 */ /* 0x000fea000b800000 */
.L_x_2388:
[----:B------:R-:W-:-:S03]  /*ffb0*/  UMOV UR4, 0xffffffff ;  /* 0xffffffff00047882 */ /* 0x000fc60000000000 */
[----:B------:R-:W-:Y:S05]  /*ffc0*/  BRA.DIV UR4, `(.L_x_2156) ;  /* 0x000001c604747947 */ /* 0x000fea000b800000 */
.L_x_2391:
[----:B------:R-:W2:Y:S01]  /*ffd0*/  LDL R0, [R1+0x88] ;  /* 0x0000880001007983 */ /* 0x000ea20000100800 */
[----:B------:R-:W-:Y:S01]  /*ffe0*/  ISETP.GE.AND P0, PT, R18, R21, PT ;  /* 0x000000151200720c */ /* 0x000fe20003f06270 */
[----:B------:R-:W-:Y:S03]  /*fff0*/  BSSY B1, `(.L_x_2157) ;  /* 0x000000b000017945 */ /* 0x000fe60003800000 */
[-C--:B------:R-:W-:Y:S02]  /*10000*/  ISETP.GE.OR P2, PT, R228, R55.reuse, P0 ;  /* 0x00000037e400720c */ /* 0x080fe40000746670 */
[----:B------:R-:W-:Y:S02]  /*10010*/  ISETP.GE.OR P0, PT, R46, R55, P0 ;  /* 0x000000372e00720c */ /* 0x000fe40000706670 */
[----:B--2---:R-:W-:-:S13]  /*10020*/  R2UR UR5, R0 ;  /* 0x00000000000572ca */ /* 0x004fda00000e0000 */
[----:B------:R-:W-:-:S04]  /*10030*/  ULEA.HI UR4, UR5, UR5, URZ, 0x1 ;  /* 0x0000000505047291 */ /* 0x000fc8000f8f083f */
[----:B------:R-:W-:-:S04]  /*10040*/  ULOP3.LUT UR4, UR4, 0xfffffffe, URZ, 0xc0, !UPT ;  /* 0xfffffffe04047892 */ /* 0x000fc8000f8ec03f */
[----:B------:R-:W-:-:S06]  /*10050*/  UIADD3 UR4, UR5, -UR4, URZ ;  /* 0x8000000405047290 */ /* 0x000fcc000fffe03f */
[----:B------:R-:W-:-:S05]  /*10060*/  IMAD.U32 R3, RZ, RZ, UR4 ;  /* 0x00000004ff037e24 */ /* 0x000fca000f8e00ff */
[----:B------:R-:W-:-:S04]  /*10070*/  SHF.L.U32 R3, R3, 0x1f, RZ ;  /* 0x0000001f03037819 */ /* 0x000fc800000006ff */
[----:B------:R-:W0:Y:S02]  /*10080*/  SYNCS.PHASECHK.TRANS64.TRYWAIT P1, [R16+URZ+0x2e800], R3 ;  /* 0x02e80003100075a7 */ /* 0x000e24000802017f */
[----:B0-----:R-:W-:Y:S05]  /*10090*/  @!P1 BRA `(.L_x_2158) ;  /* 0x000001c400689947 */ /* 0x001fea0003800000 */
.L_x_2392:
[----:B------:R-:W-:Y:S05]  /*100a0*/  BSYNC B1 ;  /* 0x0000000000017941 */ /* 0x000fea0003800000 */
.L_x_2157:
[----:B------:R-:W-:Y:S04]  /*100b0*/  BSSY B1, `(.L_x_2159) ;  /* 0x0000106000017945 */ /* 0x000fe80003800000 */
[----:B------:R-:W-:Y:S05]  /*100c0*/  @P2 BRA `(.L_x_2160) ;  /* 0x0000001000102947 */ /* 0x000fea0003800000 */
[----:B------:R-:W1:Y:S01]  /*100d0*/  S2R R10, SR_TID.X ;  /* 0x00000000000a7919 */ /* 0x000e620000002100 */
[----:B0----5:R-:W-:Y:S02]  /*100e0*/  SHF.R.U32.HI R3, RZ, 0x8, R24 ;  /* 0x00000008ff037819 */ /* 0x021fe40000011618 */
[----:B------:R-:W-:Y:S02]  /*100f0*/  LOP3.LUT R0, R24, 0xff, RZ, 0xc0, !PT ;  /* 0x000000ff18007812 */ /* 0x000fe400078ec0ff */
[----:B------:R-:W-:Y:S02]  /*10100*/  SHF.R.U32.HI R5, RZ, 0x8, R25 ;  /* 0x00000008ff057819 */ /* 0x000fe40000011619 */
[----:B------:R-:W-:Y:S02]  /*10110*/  SHF.R.U32.HI R7, RZ, 0x8, R26 ;  /* 0x00000008ff077819 */ /* 0x000fe4000001161a */
[----:B------:R-:W-:Y:S02]  /*10120*/  LOP3.LUT R3, R3, 0xff, RZ, 0xc0, !PT ;  /* 0x000000ff03037812 */ /* 0x000fe400078ec0ff */
[----:B------:R-:W-:-:S02]  /*10130*/  LOP3.LUT R4, R25, 0xff, RZ, 0xc0, !PT ;  /* 0x000000ff19047812 */ /* 0x000fc400078ec0ff */
[----:B------:R-:W-:Y:S02]  /*10140*/  LOP3.LUT R6, R26, 0xff, RZ, 0xc0, !PT ;  /* 0x000000ff1a067812 */ /* 0x000fe400078ec0ff */
[----:B------:R-:W-:Y:S02]  /*10150*/  LOP3.LUT R5, R5, 0xff, RZ, 0xc0, !PT ;  /* 0x000000ff05057812 */ /* 0x000fe400078ec0ff */
[----:B------:R-:W-:Y:S02]  /*10160*/  LOP3.LUT R7, R7, 0xff, RZ, 0xc0, !PT ;  /* 0x000000ff07077812 */ /* 0x000fe400078ec0ff */
[----:B------:R-:W-:Y:S02]  /*10170*/  PRMT R13, R3, 0x7604, R0 ;  /* 0x00007604030d7816 */ /* 0x000fe40000000000 */
[----:B------:R-:W-:Y:S02]  /*10180*/  SHF.L.U32 R3, R229, 0x7, RZ ;  /* 0x00000007e5037819 */ /* 0x000fe400000006ff */
[----:B------:R-:W-:-:S02]  /*10190*/  PRMT R15, R5, 0x7604, R4 ;  /* 0x00007604050f7816 */ /* 0x000fc40000000004 */
[----:B------:R-:W-:Y:S02]  /*101a0*/  PRMT R41, R7, 0x7604, R6 ;  /* 0x0000760407297816 */ /* 0x000fe40000000006 */
[----:B------:R-:W-:Y:S02]  /*101b0*/  SHF.R.U32.HI R0, RZ, 0x8, R28 ;  /* 0x00000008ff007819 */ /* 0x000fe4000001161c */
[----:B------:R-:W-:Y:S02]  /*101c0*/  SHF.R.U32.HI R6, RZ, 0x8, R27 ;  /* 0x00000008ff067819 */ /* 0x000fe4000001161b */
[----:B------:R-:W-:Y:S01]  /*101d0*/  LOP3.LUT R4, R3, 0x380, RZ, 0xc0, !PT ;  /* 0x0000038003047812 */ /* 0x000fe200078ec0ff */
[----:B-1----:R-:W-:Y:S01]  /*101e0*/  VIADD R10, R10, 0xffffff80 ;  /* 0xffffff800a0a7836 */ /* 0x002fe20000000000 */
[----:B------:R-:W-:Y:S01]  /*101f0*/  LOP3.LUT R8, R0, 0xff, RZ, 0xc0, !PT ;  /* 0x000000ff00087812 */ /* 0x000fe200078ec0ff */
[----:B------:R-:W-:Y:S01]  /*10200*/  IMAD.IADD R3, R18, 0x1, R21 ;  /* 0x0000000112037824 */ /* 0x000fe200078e0215 */
[----:B------:R-:W-:-:S02]  /*10210*/  LOP3.LUT R5, R27, 0xff, RZ, 0xc0, !PT ;  /* 0x000000ff1b057812 */ /* 0x000fc400078ec0ff */
[----:B------:R-:W-:Y:S02]  /*10220*/  SHF.R.S32.HI R14, RZ, 0x1f, R10 ;  /* 0x0000001fff0e7819 */ /* 0x000fe4000001140a */
[----:B------:R-:W-:Y:S02]  /*10230*/  LOP3.LUT R6, R6, 0xff, RZ, 0xc0, !PT ;  /* 0x000000ff06067812 */ /* 0x000fe400078ec0ff */
[----:B------:R-:W-:Y:S02]  /*10240*/  LEA.HI R14, R14, R10, RZ, 0x5 ;  /* 0x0000000a0e0e7211 */ /* 0x000fe400078f28ff */
[----:B------:R-:W-:Y:S02]  /*10250*/  LOP3.LUT R0, R4, 0x70, R18, 0xf8, !PT ;  /* 0x0000007004007812 */ /* 0x000fe400078ef812 */
[----:B------:R-:W-:Y:S01]  /*10260*/  SHF.R.U32.HI R9, RZ, 0x3, R4 ;  /* 0x00000003ff097819 */ /* 0x000fe20000011604 */
[----:B------:R-:W-:Y:S01]  /*10270*/  IMAD.SHL.U32 R14, R14, 0x20, RZ ;  /* 0x000000200e0e7824 */ /* 0x000fe200078e00ff */
[----:B------:R-:W-:-:S02]  /*10280*/  LOP3.LUT R4, R4, 0x70, R3, 0xf8, !PT ;  /* 0x0000007004047812 */ /* 0x000fc400078ef803 */
[----:B------:R-:W-:Y:S02]  /*10290*/  LOP3.LUT R7, R28, 0xff, RZ, 0xc0, !PT ;  /* 0x000000ff1c077812 */ /* 0x000fe400078ec0ff */
[----:B------:R-:W-:Y:S02]  /*102a0*/  PRMT R45, R6, 0x7604, R5 ;  /* 0x00007604062d7816 */ /* 0x000fe40000000005 */
[----:B------:R-:W-:Y:S02]  /*102b0*/  LOP3.LUT R3, R0, R9, RZ, 0x3c, !PT ;  /* 0x0000000900037212 */ /* 0x000fe400078e3cff */
[----:B------:R-:W-:Y:S02]  /*102c0*/  LOP3.LUT R14, R14, 0xfffffc00, RZ, 0xc0, !PT ;  /* 0xfffffc000e0e7812 */ /* 0x000fe400078ec0ff */
[----:B------:R-:W-:Y:S02]  /*102d0*/  SHF.R.U32.HI R5, RZ, 0x8, R29 ;  /* 0x00000008ff057819 */ /* 0x000fe4000001161d */
[----:B------:R-:W-:-:S02]  /*102e0*/  PRMT R47, R8, 0x7604, R7 ;  /* 0x00007604082f7816 */ /* 0x000fc40000000007 */
[----:B------:R-:W-:Y:S02]  /*102f0*/  LOP3.LUT R9, R4, R9, RZ, 0x3c, !PT ;  /* 0x0000000904097212 */ /* 0x000fe400078e3cff */
[----:B------:R-:W-:Y:S02]  /*10300*/  IADD3 R0, R16, R3, R14 ;  /* 0x0000000310007210 */ /* 0x000fe40007ffe00e */
[----:B------:R-:W-:Y:S02]  /*10310*/  LOP3.LUT R8, R29, 0xff, RZ, 0xc0, !PT ;  /* 0x000000ff1d087812 */ /* 0x000fe400078ec0ff */
[----:B------:R-:W-:Y:S02]  /*10320*/  SHF.R.U32.HI R4, RZ, 0x8, R30 ;  /* 0x00000008ff047819 */ /* 0x000fe4000001161e */
[----:B------:R-:W-:Y:S02]  /*10330*/  LOP3.LUT R3, R5, 0xff, RZ, 0xc0, !PT ;  /* 0x000000ff05037812 */ /* 0x000fe400078ec0ff */
[----:B------:R-:W-:-:S02]  /*10340*/  LOP3.LUT R10, R30, 0xff, RZ, 0xc0, !PT ;  /* 0x000000ff1e0a7812 */ /* 0x000fc400078ec0ff */
[----:B------:R-:W-:Y:S02]  /*10350*/  LOP3.LUT R11, R4, 0xff, RZ, 0xc0, !PT ;  /* 0x000000ff040b7812 */ /* 0x000fe400078ec0ff */
[----:B------:R-:W-:Y:S01]  /*10360*/  PRMT R49, R3, 0x7604, R8 ;  /* 0x0000760403317816 */ /* 0x000fe20000000008 */
[----:B------:R-:W-:Y:S01]  /*10370*/  LDS.128 R4, [R0+0x1c400] ;  /* 0x01c4000000047984 */ /* 0x000fe20000000c00 */
[----:B------:R-:W-:Y:S02]  /*10380*/  IADD3 R3, R16, R9, R14 ;  /* 0x0000000910037210 */ /* 0x000fe40007ffe00e */
[----:B------:R-:W-:Y:S02]  /*10390*/  PRMT R51, R11, 0x7604, R10 ;  /* 0x000076040b337816 */ /* 0x000fe4000000000a */
[----:B------:R-:W-:Y:S01]  /*103a0*/  SHF.R.U32.HI R14, RZ, 0x10, R25 ;  /* 0x00000010ff0e7819 */ /* 0x000fe20000011619 */
[----:B------:R-:W0:Y:S01]  /*103b0*/  LDS.128 R8, [R3+0x1c400] ;  /* 0x01c4000003087984 */ /* 0x000e220000000c00 */
[----:B------:R-:W-:-:S02]  /*103c0*/  SHF.R.U32.HI R43, RZ, 0x8, R31 ;  /* 0x00000008ff2b7819 */ /* 0x000fc4000001161f */
[----:B------:R-:W-:Y:S02]  /*103d0*/  LOP3.LUT R14, R14, 0xff, RZ, 0xc0, !PT ;  /* 0x000000ff0e0e7812 */ /* 0x000fe400078ec0ff */
[----:B------:R-:W-:Y:S02]  /*103e0*/  SHF.R.U32.HI R20, RZ, 0x10, R26 ;  /* 0x00000010ff147819 */ /* 0x000fe4000001161a */
[----:B------:R-:W-:Y:S02]  /*103f0*/  PRMT R15, R14, 0x7054, R15 ;  /* 0x000070540e0f7816 */ /* 0x000fe4000000000f */
[----:B------:R-:W-:Y:S02]  /*10400*/  SHF.R.U32.HI R14, RZ, 0x10, R29 ;  /* 0x00000010ff0e7819 */ /* 0x000fe4000001161d */
[----:B------:R-:W-:Y:S02]  /*10410*/  LOP3.LUT R12, R31, 0xff, RZ, 0xc0, !PT ;  /* 0x000000ff1f0c7812 */ /* 0x000fe400078ec0ff */
[----:B------:R-:W-:-:S02]  /*10420*/  LOP3.LUT R43, R43, 0xff, RZ, 0xc0, !PT ;  /* 0x000000ff2b2b7812 */ /* 0x000fc400078ec0ff */
[----:B------:R-:W-:Y:S02]  /*10430*/  SHF.R.U32.HI R42, RZ, 0x10, R27 ;  /* 0x00000010ff2a7819 */ /* 0x000fe4000001161b */
[----:B------:R-:W-:Y:S02]  /*10440*/  LOP3.LUT R20, R20, 0xff, RZ, 0xc0, !PT ;  /* 0x000000ff14147812 */ /* 0x000fe400078ec0ff */
[----:B------:R-:W-:Y:S02]  /*10450*/  LOP3.LUT R14, R14, 0xff, RZ, 0xc0, !PT ;  /* 0x000000ff0e0e7812 */ /* 0x000fe400078ec0ff */
[----:B------:R-:W-:Y:S02]  /*10460*/  PRMT R44, R43, 0x7604, R12 ;  /* 0x000076042b2c7816 */ /* 0x000fe4000000000c */
[----:B------:R-:W-:Y:S02]  /*10470*/  SHF.R.U32.HI R12, RZ, 0x10, R24 ;  /* 0x00000010ff0c7819 */ /* 0x000fe40000011618 */
[----:B------:R-:W-:-:S02]  /*10480*/  LOP3.LUT R42, R42, 0xff, RZ, 0xc0, !PT ;  /* 0x000000ff2a2a7812 */ /* 0x000fc400078ec0ff */
[----:B------:R-:W-:Y:S02]  /*10490*/  PRMT R43, R20, 0x7054, R41 ;  /* 0x00007054142b7816 */ /* 0x000fe40000000029 */
[----:B------:R-:W-:Y:S02]  /*104a0*/  SHF.R.U32.HI R41, RZ, 0x10, R31 ;  /* 0x00000010ff297819 */ /* 0x000fe4000001161f */
[----:B------:R-:W-:Y:S02]  /*104b0*/  SHF.R.U32.HI R20, RZ, 0x10, R30 ;  /* 0x00000010ff147819 */ /* 0x000fe4000001161e */
[----:B------:R-:W-:Y:S02]  /*104c0*/  PRMT R49, R14, 0x7054, R49 ;  /* 0x000070540e317816 */ /* 0x000fe40000000031 */
[----:B------:R-:W-:Y:S02]  /*104d0*/  LOP3.LUT R12, R12, 0xff, RZ, 0xc0, !PT ;  /* 0x000000ff0c0c7812 */ /* 0x000fe400078ec0ff */
[----:B------:R-:W-:-:S02]  /*104e0*/  PRMT R45, R42, 0x7054, R45 ;  /* 0x000070542a2d7816 */ /* 0x000fc4000000002d */
[----:B------:R-:W-:Y:S02]  /*104f0*/  LOP3.LUT R41, R41, 0xff, RZ, 0xc0, !PT ;  /* 0x000000ff29297812 */ /* 0x000fe400078ec0ff */
[----:B------:R-:W-:Y:S02]  /*10500*/  LOP3.LUT R42, R15, 0xff000000, R25, 0xf8, !PT ;  /* 0xff0000000f2a7812 */ /* 0x000fe400078ef819 */
[----:B------:R-:W-:Y:S02]  /*10510*/  LOP3.LUT R20, R20, 0xff, RZ, 0xc0, !PT ;  /* 0x000000ff14147812 */ /* 0x000fe400078ec0ff */
[----:B------:R-:W-:Y:S02]  /*10520*/  LOP3.LUT R49, R49, 0xff000000, R29, 0xf8, !PT ;  /* 0xff00000031317812 */ /* 0x000fe400078ef81d */
[----:B------:R-:W-:Y:S02]  /*10530*/  PRMT R13, R12, 0x7054, R13 ;  /* 0x000070540c0d7816 */ /* 0x000fe4000000000d */
[----:B------:R-:W-:-:S02]  /*10540*/  PRMT R53, R41, 0x7054, R44 ;  /* 0x0000705429357816 */ /* 0x000fc4000000002c */
[----:B------:R-:W-:Y:S02]  /*10550*/  F2FP.F16.E4M3.UNPACK_B R29, R42.H1 ;  /* 0x0000002aff1d723e */ /* 0x000fe400030006ff */
[----:B0-----:R-:W-:Y:S02]  /*10560*/  F2FP.F16.E4M3.UNPACK_B R25, R9.H1 ;  /* 0x00000009ff19723e */ /* 0x001fe400030006ff */
[----:B------:R-:W-:Y:S02]  /*10570*/  SHF.R.U32.HI R12, RZ, 0x10, R28 ;  /* 0x00000010ff0c7819 */ /* 0x000fe4000001161c */
[----:B------:R-:W-:Y:S02]  /*10580*/  PRMT R51, R20, 0x7054, R51 ;  /* 0x0000705414337816 */ /* 0x000fe40000000033 */
[----:B------:R-:W-:Y:S02]  /*10590*/  F2FP.F16.E4M3.UNPACK_B R44, R49.H1 ;  /* 0x00000031ff2c723e */ /* 0x000fe400030006ff */
[----:B------:R-:W-:-:S02]  /*105a0*/  LOP3.LUT R41, R13, 0xff000000, R24, 0xf8, !PT ;  /* 0xff0000000d297812 */ /* 0x000fc400078ef818 */
[----:B------:R-:W-:Y:S01]  /*105b0*/  LOP3.LUT R43, R43, 0xff000000, R26, 0xf8, !PT ;  /* 0xff0000002b2b7812 */ /* 0x000fe200078ef81a */
[----:B------:R-:W-:Y:S01]  /*105c0*/  HADD2.F32 R26, -RZ, R25.H0_H0 ;  /* 0x20000019ff1a7230 */ /* 0x000fe20000004100 */
[----:B------:R-:W-:Y:S01]  /*105d0*/  LOP3.LUT R53, R53, 0xff000000, R31, 0xf8, !PT ;  /* 0xff00000035357812 */ /* 0x000fe200078ef81f */
[----:B------:R-:W-:Y:S01]  /*105e0*/  HADD2.F32 R31, -RZ, R29.H0_H0 ;  /* 0x2000001dff1f7230 */ /* 0x000fe20000004100 */
[----:B------:R-:W-:Y:S01]  /*105f0*/  F2FP.F16.E4M3.UNPACK_B R13, R5.H1 ;  /* 0x00000005ff0d723e */ /* 0x000fe200030006ff */
[----:B------:R-:W-:Y:S01]  /*10600*/  HADD2.F32 R25, -RZ, R25.H1_H1 ;  /* 0x30000019ff197230 */ /* 0x000fe20000004100 */
[----:B------:R-:W-:Y:S02]  /*10610*/  LOP3.LUT R12, R12, 0xff, RZ, 0xc0, !PT ;  /* 0x000000ff0c0c7812 */ /* 0x000fe400078ec0ff */
[----:B------:R-:W-:Y:S01]  /*10620*/  LOP3.LUT R46, R51, 0xff000000, R30, 0xf8, !PT ;  /* 0xff000000332e7812 */ /* 0x000fe200078ef81e */
[--C-:B------:R-:W-:Y:S01]  /*10630*/  HADD2.F32 R51, -RZ, R44.reuse.H0_H0 ;  /* 0x2000002cff337230 */ /* 0x100fe20000004100 */
[----:B------:R-:W-:Y:S01]  /*10640*/  F2FP.F16.E4M3.UNPACK_B R15, R7 ;  /* 0x00000007ff0f723e */ /* 0x000fe200020006ff */
[C---:B------:R-:W-:Y:S01]  /*10650*/  FMUL.FTZ R30, R26.reuse, R31 ;  /* 0x0000001f1a1e7220 */ /* 0x040fe20000410000 */
[----:B------:R-:W-:Y:S01]  /*10660*/  F2FP.F16.E4M3.UNPACK_B R20, R7.H1 ;  /* 0x00000007ff14723e */ /* 0x000fe200030006ff */
[----:B------:R-:W-:Y:S01]  /*10670*/  HADD2.F32 R44, -RZ, R44.H1_H1 ;  /* 0x3000002cff2c7230 */ /* 0x000fe20000004100 */
[-C--:B------:R-:W-:Y:S01]  /*10680*/  F2FP.F16.E4M3.UNPACK_B R7, R6.reuse ;  /* 0x00000006ff07723e */ /* 0x080fe200020006ff */
[----:B------:R-:W-:Y:S01]  /*10690*/  FMUL.FTZ R55, R26, R51 ;  /* 0x000000331a377220 */ /* 0x000fe20000410000 */
[----:B------:R-:W-:Y:S01]  /*106a0*/  F2FP.F16.E4M3.UNPACK_B R14, R6.H1 ;  /* 0x00000006ff0e723e */ /* 0x000fe200030006ff */
[--C-:B------:R-:W-:Y:S01]  /*106b0*/  HADD2.F32 R6, -RZ, R13.reuse.H0_H0 ;  /* 0x2000000dff067230 */ /* 0x100fe20000004100 */
[----:B------:R-:W-:Y:S01]  /*106c0*/  PRMT R47, R12, 0x7054, R47 ;  /* 0x000070540c2f7816 */ /* 0x000fe2000000002f */
[----:B------:R-:W-:Y:S01]  /*106d0*/  HADD2.F32 R13, -RZ, R13.H1_H1 ;  /* 0x3000000dff0d7230 */ /* 0x000fe20000004100 */
[----:B------:R-:W-:Y:S01]  /*106e0*/  F2FP.F16.E4M3.UNPACK_B R24, R9 ;  /* 0x00000009ff18723e */ /* 0x000fe200020006ff */
[----:B------:R-:W-:Y:S01]  /*106f0*/  FMUL.FTZ R48, R25, R44 ;  /* 0x0000002c19307220 */ /* 0x000fe20000410000 */
[----:B------:R-:W-:Y:S01]  /*10700*/  F2FP.F16.E4M3.UNPACK_B R49, R49 ;  /* 0x00000031ff31723e */ /* 0x000fe200020006ff */
[C---:B------:R-:W-:Y:S01]  /*10710*/  FFMA.FTZ R50, R6.reuse, R51, R30 ;  /* 0x0000003306327223 */ /* 0x040fe2000001001e */
[----:B------:R-:W-:Y:S01]  /*10720*/  LOP3.LUT R45, R45, 0xff000000, R27, 0xf8, !PT ;  /* 0xff0000002d2d7812 */ /* 0x000fe200078ef81b */
[----:B------:R-:W-:Y:S01]  /*10730*/  FFMA.FTZ R55, R6, R31, -R55 ;  /* 0x0000001f06377223 */ /* 0x000fe20000010837 */
[----:B------:R-:W-:Y:S01]  /*10740*/  LOP3.LUT R47, R47, 0xff000000, R28, 0xf8, !PT ;  /* 0xff0000002f2f7812 */ /* 0x000fe200078ef81c */
[----:B------:R-:W-:Y:S01]  /*10750*/  HADD2.F32 R30, -RZ, R29.H1_H1 ;  /* 0x3000001dff1e7230 */ /* 0x000fe20000004100 */
[-C--:B------:R-:W-:Y:S01]  /*10760*/  F2FP.F16.E4M3.UNPACK_B R27, R11.reuse ;  /* 0x0000000bff1b723e */ /* 0x080fe200020006ff */
[--C-:B------:R-:W-:Y:S01]  /*10770*/  HADD2.F32 R31, -RZ, R49.reuse.H0_H0 ;  /* 0x20000031ff1f7230 */ /* 0x100fe20000004100 */
[----:B------:R-:W-:Y:S01]  /*10780*/  F2FP.F16.E4M3.UNPACK_B R28, R11.H1 ;  /* 0x0000000bff1c723e */ /* 0x000fe200030006ff */
[----:B------:R-:W-:Y:S01]  /*10790*/  HADD2.F32 R49, -RZ, R49.H1_H1 ;  /* 0x30000031ff317230 */ /* 0x000fe20000004100 */
[----:B------:R-:W-:Y:S01]  /*107a0*/  F2FP.F16.E4M3.UNPACK_B R12, R5 ;  /* 0x00000005ff0c723e */ /* 0x000fe200020006ff */
[----:B------:R-:W-:Y:S01]  /*107b0*/  FMUL.FTZ R51, R25, R30 ;  /* 0x0000001e19337220 */ /* 0x000fe20000410000 */
[----:B------:R-:W-:Y:S01]  /*107c0*/  F2FP.F16.E4M3.UNPACK_B R11, R10 ;  /* 0x0000000aff0b723e */ /* 0x000fe200020006ff */
[----:B------:R-:W-:Y:S01]  /*107d0*/  FFMA.FTZ R52, R13, R30, -R48 ;  /* 0x0000001e0d347223 */ /* 0x000fe20000010830 */
[----:B------:R-:W-:Y:S01]  /*107e0*/  F2FP.F16.E4M3.UNPACK_B R26, R10.H1 ;  /* 0x0000000aff1a723e */ /* 0x000fe200030006ff */
[----:B------:R-:W-:Y:S01]  /*107f0*/  HADD2.F32 R10, -RZ, R24.H0_H0 ;  /* 0x20000018ff0a7230 */ /* 0x000fe20000004100 */
[----:B------:R-:W-:Y:S01]  /*10800*/  F2FP.F16.E4M3.UNPACK_B R42, R42 ;  /* 0x0000002aff2a723e */ /* 0x000fe200020006ff */
[----:B------:R-:W-:-:S02]  /*10810*/  HADD2.F32 R6, -RZ, R12.H0_H0 ;  /* 0x2000000cff067230 */ /* 0x000fc40000004100 */
[----:B------:R-:W-:Y:S01]  /*10820*/  FFMA.FTZ R57, R13, R44, R51 ;  /* 0x0000002c0d397223 */ /* 0x000fe20000010033 */
[----:B------:R-:W-:Y:S01]  /*10830*/  F2FP.F16.E4M3.UNPACK_B R30, R53.H1 ;  /* 0x00000035ff1e723e */ /* 0x000fe200030006ff */
[C---:B------:R-:W-:Y:S01]  /*10840*/  FMUL.FTZ R25, R10.reuse, R31 ;  /* 0x0000001f0a197220 */ /* 0x040fe20000410000 */
[----:B------:R-:W-:Y:S01]  /*10850*/  HADD2.F32 R29, -RZ, R42.H0_H0 ;  /* 0x2000002aff1d7230 */ /* 0x000fe20000004100 */
[----:B------:R-:W-:Y:S01]  /*10860*/  F2FP.F16.E4M3.UNPACK_B R53, R53 ;  /* 0x00000035ff35723e */ /* 0x000fe200020006ff */
[----:B------:R-:W-:Y:S01]  /*10870*/  HADD2.F32 R24, -RZ, R24.H1_H1 ;  /* 0x30000018ff187230 */ /* 0x000fe20000004100 */
[----:B------:R-:W-:Y:S01]  /*10880*/  F2FP.F16.E4M3.UNPACK_B R9, R8 ;  /* 0x00000008ff09723e */ /* 0x000fe200020006ff */
[----:B------:R-:W-:Y:S02]  /*10890*/  HADD2.F32 R13, -RZ, R42.H1_H1 ;  /* 0x3000002aff0d7230 */ /* 0x000fe40000004100 */
[-C--:B------:R-:W-:Y:S01]  /*108a0*/  FMUL.FTZ R10, R10, R29.reuse ;  /* 0x0000001d0a0a7220 */ /* 0x080fe20000410000 */
[----:B------:R-:W-:Y:S01]  /*108b0*/  FFMA.FTZ R44, R6, R29, -R25 ;  /* 0x0000001d062c7223 */ /* 0x000fe20000010819 */
[----:B------:R-:W-:Y:S01]  /*108c0*/  F2FP.F16.E4M3.UNPACK_B R25, R45.H1 ;  /* 0x0000002dff19723e */ /* 0x000fe200030006ff */
[----:B------:R-:W-:-:S02]  /*108d0*/  HADD2.F32 R12, -RZ, R12.H1_H1 ;  /* 0x3000000cff0c7230 */ /* 0x000fc40000004100 */
[----:B------:R-:W-:Y:S01]  /*108e0*/  FFMA.FTZ R48, R6, R31, R10 ;  /* 0x0000001f06307223 */ /* 0x000fe2000001000a */
[----:B------:R-:W-:Y:S02]  /*108f0*/  HADD2.F32 R31, -RZ, R30.H0_H0 ;  /* 0x2000001eff1f7230 */ /* 0x000fe40000004100 */
[C---:B------:R-:W-:Y:S01]  /*10900*/  FMUL.FTZ R51, R24.reuse, R49 ;  /* 0x0000003118337220 */ /* 0x040fe20000410000 */
[----:B------:R-:W-:Y:S01]  /*10910*/  HADD2.F32 R10, -RZ, R28.H0_H0 ;  /* 0x2000001cff0a7230 */ /* 0x000fe20000004100 */
[----:B------:R-:W-:Y:S01]  /*10920*/  F2FP.F16.E4M3.UNPACK_B R45, R45 ;  /* 0x0000002dff2d723e */ /* 0x000fe200020006ff */
[----:B------:R-:W-:Y:S02]  /*10930*/  HADD2.F32 R29, -RZ, R25.H0_H0 ;  /* 0x20000019ff1d7230 */ /* 0x000fe40000004100 */
[----:B------:R-:W-:Y:S01]  /*10940*/  FMUL.FTZ R24, R24, R13 ;  /* 0x0000000d18187220 */ /* 0x000fe20000410000 */
[----:B------:R-:W-:Y:S02]  /*10950*/  HADD2.F32 R6, -RZ, R20.H0_H0 ;  /* 0x20000014ff067230 */ /* 0x000fe40000004100 */
[----:B------:R-:W-:Y:S01]  /*10960*/  FMUL.FTZ R59, R10, R31 ;  /* 0x0000001f0a3b7220 */ /* 0x000fe20000410000 */
[----:B------:R-:W-:-:S02]  /*10970*/  HADD2.F32 R28, -RZ, R28.H1_H1 ;  /* 0x3000001cff1c7230 */ /* 0x000fc40000004100 */
[----:B------:R-:W-:Y:S01]  /*10980*/  FMUL.FTZ R10, R10, R29 ;  /* 0x0000001d0a0a7220 */ /* 0x000fe20000410000 */
[----:B------:R-:W-:Y:S01]  /*10990*/  FFMA.FTZ R51, R12, R13, -R51 ;  /* 0x0000000d0c337223 */ /* 0x000fe20000010833 */
[C---:B------:R-:W-:Y:S01]  /*109a0*/  FFMA.FTZ R56, R6.reuse, R29, -R59 ;  /* 0x0000001d06387223 */ /* 0x040fe2000001083b */
[----:B------:R-:W-:Y:S02]  /*109b0*/  HADD2.F32 R25, -RZ, R25.H1_H1 ;  /* 0x30000019ff197230 */ /* 0x000fe40000004100 */
[----:B------:R-:W-:Y:S01]  /*109c0*/  FFMA.FTZ R58, R6, R31, R10 ;  /* 0x0000001f063a7223 */ /* 0x000fe2000001000a */
[----:B------:R-:W-:Y:S02]  /*109d0*/  HADD2.F32 R31, -RZ, R30.H1_H1 ;  /* 0x3000001eff1f7230 */ /* 0x000fe40000004100 */
[----:B------:R-:W-:Y:S01]  /*109e0*/  FFMA.FTZ R49, R12, R49, R24 ;  /* 0x000000310c317223 */ /* 0x000fe20000010018 */
[----:B------:R-:W-:Y:S01]  /*109f0*/  HADD2.F32 R29, -RZ, R53.H0_H0 ;  /* 0x20000035ff1d7230 */ /* 0x000fe20000004100 */
[----:B------:R-:W-:Y:S01]  /*10a00*/  F2FP.F16.E4M3.UNPACK_B R8, R8.H1 ;  /* 0x00000008ff08723e */ /* 0x000fe200030006ff */
[----:B------:R-:W-:-:S02]  /*10a10*/  HADD2.F32 R10, -RZ, R27.H0_H0 ;  /* 0x2000001bff0a7230 */ /* 0x000fc40000004100 */
[C---:B------:R-:W-:Y:S01]  /*10a20*/  FMUL.FTZ R61, R28.reuse, R31 ;  /* 0x0000001f1c3d7220 */ /* 0x040fe20000410000 */
[----:B------:R-:W-:Y:S02]  /*10a30*/  HADD2.F32 R13, -RZ, R45.H0_H0 ;  /* 0x2000002dff0d7230 */ /* 0x000fe40000004100 */
[----:B------:R-:W-:Y:S01]  /*10a40*/  FMUL.FTZ R28, R28, R25 ;  /* 0x000000191c1c7220 */ /* 0x000fe20000410000 */
[----:B------:R-:W-:Y:S02]  /*10a50*/  HADD2.F32 R20, -RZ, R20.H1_H1 ;  /* 0x30000014ff147230 */ /* 0x000fe40000004100 */
[C---:B------:R-:W-:Y:S01]  /*10a60*/  FMUL.FTZ R59, R10.reuse, R29 ;  /* 0x0000001d0a3b7220 */ /* 0x040fe20000410000 */
[----:B------:R-:W-:Y:S02]  /*10a70*/  HADD2.F32 R6, -RZ, R15.H0_H0 ;  /* 0x2000000fff067230 */ /* 0x000fe40000004100 */
[----:B------:R-:W-:Y:S01]  /*10a80*/  FMUL.FTZ R10, R10, R13 ;  /* 0x0000000d0a0a7220 */ /* 0x000fe20000410000 */
[----:B------:R-:W-:Y:S01]  /*10a90*/  F2FP.F16.E4M3.UNPACK_B R24, R47.H1 ;  /* 0x0000002fff18723e */ /* 0x000fe200030006ff */
[C---:B------:R-:W-:Y:S01]  /*10aa0*/  FFMA.FTZ R61, R20.reuse, R25, -R61 ;  /* 0x00000019143d7223 */ /* 0x040fe2000001083d */
[----:B------:R-:W-:Y:S01]  /*10ab0*/  F2FP.F16.E4M3.UNPACK_B R12, R41.H1 ;  /* 0x00000029ff0c723e */ /* 0x000fe200030006ff */
[----:B------:R-:W-:Y:S01]  /*10ac0*/  FFMA.FTZ R63, R20, R31, R28 ;  /* 0x0000001f143f7223 */ /* 0x000fe2000001001c */
[-C--:B------:R-:W-:Y:S01]  /*10ad0*/  F2FP.F16.E4M3.UNPACK_B R5, R4.reuse ;  /* 0x00000004ff05723e */ /* 0x080fe200020006ff */
[----:B------:R-:W-:Y:S01]  /*10ae0*/  FFMA.FTZ R42, R6, R29, R10 ;  /* 0x0000001d062a7223 */ /* 0x000fe2000001000a */
[----:B------:R-:W-:Y:S01]  /*10af0*/  HADD2.F32 R20, -RZ, R45.H1_H1 ;  /* 0x3000002dff147230 */ /* 0x000fe20000004100 */
[----:B------:R-:W-:Y:S01]  /*10b00*/  F2FP.F16.E4M3.UNPACK_B R4, R4.H1 ;  /* 0x00000004ff04723e */ /* 0x000fe200030006ff */
[----:B------:R-:W-:-:S02]  /*10b10*/  HADD2.F32 R28, -RZ, R53.H1_H1 ;  /* 0x30000035ff1c7230 */ /* 0x000fc40000004100 */
[----:B------:R-:W-:Y:S01]  /*10b20*/  FFMA.FTZ R59, R6, R13, -R59 ;  /* 0x0000000d063b7223 */ /* 0x000fe2000001083b */
[----:B------:R-:W-:Y:S01]  /*10b30*/  HADD2.F32 R27, -RZ, R27.H1_H1 ;  /* 0x3000001bff1b7230 */ /* 0x000fe20000004100 */
[----:B------:R-:W-:Y:S01]  /*10b40*/  F2FP.F16.E4M3.UNPACK_B R47, R47 ;  /* 0x0000002fff2f723e */ /* 0x000fe200020006ff */
[----:B------:R-:W-:Y:S01]  /*10b50*/  HADD2.F32 R25, -RZ, R24.H0_H0 ;  /* 0x20000018ff197230 */ /* 0x000fe20000004100 */
[----:B------:R-:W-:Y:S01]  /*10b60*/  F2FP.F16.E4M3.UNPACK_B R41, R41 ;  /* 0x00000029ff29723e */ /* 0x000fe200020006ff */
[----:B------:R-:W-:Y:S02]  /*10b70*/  HADD2.F32 R10, -RZ, R8.H0_H0 ;  /* 0x20000008ff0a7230 */ /* 0x000fe40000004100 */
[C---:B------:R-:W-:Y:S01]  /*10b80*/  FMUL.FTZ R30, R27.reuse, R28 ;  /* 0x0000001c1b1e7220 */ /* 0x040fe20000410000 */
[----:B------:R-:W-:Y:S02]  /*10b90*/  HADD2.F32 R13, -RZ, R12.H0_H0 ;  /* 0x2000000cff0d7230 */ /* 0x000fe40000004100 */
[----:B------:R-:W-:Y:S01]  /*10ba0*/  FMUL.FTZ R29, R27, R20 ;  /* 0x000000141b1d7220 */ /* 0x000fe20000410000 */
[----:B------:R-:W-:-:S02]  /*10bb0*/  HADD2.F32 R15, -RZ, R15.H1_H1 ;  /* 0x3000000fff0f7230 */ /* 0x000fc40000004100 */
[C---:B------:R-:W-:Y:S01]  /*10bc0*/  FMUL.FTZ R27, R10.reuse, R25 ;  /* 0x000000190a1b7220 */ /* 0x040fe20000410000 */
[----:B------:R-:W-:Y:S02]  /*10bd0*/  HADD2.F32 R6, -RZ, R4.H0_H0 ;  /* 0x20000004ff067230 */ /* 0x000fe40000004100 */
[----:B------:R-:W-:Y:S01]  /*10be0*/  FMUL.FTZ R10, R10, R13 ;  /* 0x0000000d0a0a7220 */ /* 0x000fe20000410000 */
[----:B------:R-:W-:Y:S02]  /*10bf0*/  HADD2.F32 R8, -RZ, R8.H1_H1 ;  /* 0x30000008ff087230 */ /* 0x000fe40000004100 */
[----:B------:R-:W-:Y:S01]  /*10c00*/  FFMA.FTZ R53, R15, R28, R29 ;  /* 0x0000001c0f357223 */ /* 0x000fe2000001001d */
[----:B------:R-:W-:Y:S02]  /*10c10*/  HADD2.F32 R4, -RZ, R4.H1_H1 ;  /* 0x30000004ff047230 */ /* 0x000fe40000004100 */
[----:B------:R-:W-:Y:S01]  /*10c20*/  FFMA.FTZ R29, R6, R25, R10 ;  /* 0x00000019061d7223 */ /* 0x000fe2000001000a */
[----:B------:R-:W-:-:S02]  /*10c30*/  HADD2.F32 R25, -RZ, R24.H1_H1 ;  /* 0x30000018ff197230 */ /* 0x000fc40000004100 */
[----:B------:R-:W-:Y:S01]  /*10c40*/  FFMA.FTZ R28, R6, R13, -R27 ;  /* 0x0000000d061c7223 */ /* 0x000fe2000001081b */
[----:B------:R-:W-:Y:S02]  /*10c50*/  HADD2.F32 R13, -RZ, R12.H1_H1 ;  /* 0x3000000cff0d7230 */ /* 0x000fe40000004100 */
[----:B------:R-:W-:Y:S01]  /*10c60*/  FFMA.FTZ R54, R15, R20, -R30 ;  /* 0x000000140f367223 */ /* 0x000fe2000001081e */
[----:B------:R-:W-:Y:S02]  /*10c70*/  HADD2.F32 R15, -RZ, R47.H0_H0 ;  /* 0x2000002fff0f7230 */ /* 0x000fe40000004100 */
[C---:B------:R-:W-:Y:S01]  /*10c80*/  FMUL.FTZ R27, R8.reuse, R25 ;  /* 0x00000019081b7220 */ /* 0x040fe20000410000 */
[--C-:B------:R-:W-:Y:S02]  /*10c90*/  HADD2.F32 R6, -RZ, R9.reuse.H0_H0 ;  /* 0x20000009ff067230 */ /* 0x100fe40000004100 */
[----:B------:R-:W-:Y:S01]  /*10ca0*/  FMUL.FTZ R8, R8, R13 ;  /* 0x0000000d08087220 */ /* 0x000fe20000410000 */
[----:B------:R-:W-:-:S02]  /*10cb0*/  HADD2.F32 R9, -RZ, R9.H1_H1 ;  /* 0x30000009ff097230 */ /* 0x000fc40000004100 */
[C---:B------:R-:W-:Y:S01]  /*10cc0*/  FFMA.FTZ R31, R4.reuse, R13, -R27 ;  /* 0x0000000d041f7223 */ /* 0x040fe2000001081b */
[----:B------:R-:W-:Y:S02]  /*10cd0*/  HADD2.F32 R13, -RZ, R41.H0_H0 ;  /* 0x20000029ff0d7230 */ /* 0x000fe40000004100 */
[----:B------:R-:W-:Y:S01]  /*10ce0*/  FFMA.FTZ R24, R4, R25, R8 ;  /* 0x0000001904187223 */ /* 0x000fe20000010008 */
[----:B------:R-:W-:Y:S02]  /*10cf0*/  HADD2.F32 R8, -RZ, R47.H1_H1 ;  /* 0x3000002fff087230 */ /* 0x000fe40000004100 */
[C---:B------:R-:W-:Y:S01]  /*10d00*/  FMUL.FTZ R25, R6.reuse, R15 ;  /* 0x0000000f06197220 */ /* 0x040fe20000410000 */
[----:B------:R-:W-:Y:S02]  /*10d10*/  HADD2.F32 R4, -RZ, R5.H0_H0 ;  /* 0x20000005ff047230 */ /* 0x000fe40000004100 */
[----:B------:R-:W-:Y:S01]  /*10d20*/  FMUL.FTZ R27, R6, R13 ;  /* 0x0000000d061b7220 */ /* 0x000fe20000410000 */
[----:B------:R-:W-:Y:S01]  /*10d30*/  HADD2.F32 R6, -RZ, R41.H1_H1 ;  /* 0x30000029ff067230 */ /* 0x000fe20000004100 */
[----:B------:R-:W-:Y:S01]  /*10d40*/  F2FP.F16.E4M3.UNPACK_B R10, R46.H1 ;  /* 0x0000002eff0a723e */ /* 0x000fe200030006ff */
[----:B------:R-:W-:-:S02]  /*10d50*/  HADD2.F32 R5, -RZ, R5.H1_H1 ;  /* 0x30000005ff057230 */ /* 0x000fc40000004100 */
[C---:B------:R-:W-:Y:S01]  /*10d60*/  FMUL.FTZ R12, R9.reuse, R8 ;  /* 0x00000008090c7220 */ /* 0x040fe20000410000 */
[C---:B------:R-:W-:Y:S01]  /*10d70*/  FFMA.FTZ R25, R4.reuse, R13, -R25 ;  /* 0x0000000d04197223 */ /* 0x040fe20000010819 */
[----:B------:R-:W-:Y:S01]  /*10d80*/  FFMA.FTZ R27, R4, R15, R27 ;  /* 0x0000000f041b7223 */ /* 0x000fe2000001001b */
[-C--:B------:R-:W-:Y:S01]  /*10d90*/  F2FP.F16.E4M3.UNPACK_B R4, R43.reuse.H1 ;  /* 0x0000002bff04723e */ /* 0x080fe200030006ff */
[-C--:B------:R-:W-:Y:S01]  /*10da0*/  FMUL.FTZ R9, R9, R6.reuse ;  /* 0x0000000609097220 */ /* 0x080fe20000410000 */
[C---:B------:R-:W-:Y:S01]  /*10db0*/  FFMA.FTZ R12, R5.reuse, R6, -R12 ;  /* 0x00000006050c7223 */ /* 0x040fe2000001080c */
[----:B------:R-:W-:Y:S01]  /*10dc0*/  HADD2.F32 R13, -RZ, R10.H0_H0 ;  /* 0x2000000aff0d7230 */ /* 0x000fe20000004100 */
[----:B------:R-:W-:Y:S01]  /*10dd0*/  F2FP.F16.E4M3.UNPACK_B R46, R46 ;  /* 0x0000002eff2e723e */ /* 0x000fe200020006ff */
[----:B------:R-:W-:Y:S02]  /*10de0*/  HADD2.F32 R6, -RZ, R26.H0_H0 ;  /* 0x2000001aff067230 */ /* 0x000fe40000004100 */
[----:B------:R-:W-:Y:S01]  /*10df0*/  FFMA.FTZ R20, R5, R8, R9 ;  /* 0x0000000805147223 */ /* 0x000fe20000010009 */
[--C-:B------:R-:W-:Y:S01]  /*10e00*/  HADD2.F32 R5, -RZ, R4.reuse.H0_H0 ;  /* 0x20000004ff057230 */ /* 0x100fe20000004100 */
[----:B------:R-:W-:Y:S01]  /*10e10*/  F2FP.F16.E4M3.UNPACK_B R43, R43 ;  /* 0x0000002bff2b723e */ /* 0x000fe200020006ff */
[----:B------:R-:W-:-:S02]  /*10e20*/  HADD2.F32 R9, -RZ, R4.H1_H1 ;  /* 0x30000004ff097230 */ /* 0x000fc40000004100 */
[C---:B------:R-:W-:Y:S01]  /*10e30*/  FMUL.FTZ R41, R6.reuse, R13 ;  /* 0x0000000d06297220 */ /* 0x040fe20000410000 */
[----:B------:R-:W-:Y:S02]  /*10e40*/  HADD2.F32 R4, -RZ, R14.H0_H0 ;  /* 0x2000000eff047230 */ /* 0x000fe40000004100 */
[-C--:B------:R-:W-:Y:S01]  /*10e50*/  FMUL.FTZ R45, R6, R5.reuse ;  /* 0x00000005062d7220 */ /* 0x080fe20000410000 */
[----:B------:R-:W-:Y:S02]  /*10e60*/  HADD2.F32 R15, -RZ, R10.H1_H1 ;  /* 0x3000000aff0f7230 */ /* 0x000fe40000004100 */
[----:B------:R-:W-:Y:S02]  /*10e70*/  HADD2.F32 R26, -RZ, R26.H1_H1 ;  /* 0x3000001aff1a7230 */ /* 0x000fe40000004100 */
[C---:B------:R-:W-:Y:S01]  /*10e80*/  FFMA.FTZ R41, R4.reuse, R5, -R41 ;  /* 0x0000000504297223 */ /* 0x040fe20000010829 */
[----:B------:R-:W-:Y:S02]  /*10e90*/  HADD2.F32 R14, -RZ, R14.H1_H1 ;  /* 0x3000000eff0e7230 */ /* 0x000fe40000004100 */
[----:B------:R-:W-:Y:S01]  /*10ea0*/  FFMA.FTZ R45, R4, R13, R45 ;  /* 0x0000000d042d7223 */ /* 0x000fe2000001002d */
[----:B------:R-:W-:-:S02]  /*10eb0*/  HADD2.F32 R8, -RZ, R43.H1_H1 ;  /* 0x3000002bff087230 */ /* 0x000fc40000004100 */
[C---:B------:R-:W-:Y:S01]  /*10ec0*/  FMUL.FTZ R5, R26.reuse, R15 ;  /* 0x0000000f1a057220 */ /* 0x040fe20000410000 */
[-C--:B------:R-:W-:Y:S01]  /*10ed0*/  FMUL.FTZ R6, R26, R9.reuse ;  /* 0x000000091a067220 */ /* 0x080fe20000410000 */
[----:B------:R-:W-:Y:S02]  /*10ee0*/  HADD2.F32 R4, -RZ, R7.H0_H0 ;  /* 0x20000007ff047230 */ /* 0x000fe40000004100 */
[C---:B------:R-:W-:Y:S01]  /*10ef0*/  FFMA.FTZ R26, R14.reuse, R9, -R5 ;  /* 0x000000090e1a7223 */ /* 0x040fe20000010805 */
[--C-:B------:R-:W-:Y:S02]  /*10f00*/  HADD2.F32 R9, -RZ, R46.reuse.H0_H0 ;  /* 0x2000002eff097230 */ /* 0x100fe40000004100 */
[----:B------:R-:W-:Y:S01]  /*10f10*/  FFMA.FTZ R30, R14, R15, R6 ;  /* 0x0000000f0e1e7223 */ /* 0x000fe20000010006 */
[--C-:B------:R-:W-:Y:S02]  /*10f20*/  HADD2.F32 R5, -RZ, R11.reuse.H0_H0 ;  /* 0x2000000bff057230 */ /* 0x100fe40000004100 */
[----:B------:R-:W-:Y:S01]  /*10f30*/  HADD2.F32 R46, -RZ, R46.H1_H1 ;  /* 0x3000002eff2e7230 */ /* 0x000fe20000004100 */
[----:B------:R-:W-:Y:S01]  /*10f40*/  F2FP.SATFINITE.E4M3.F32.PACK_AB_MERGE_C R26, R26, R41, RZ ;  /* 0x000000291a1a723e */ /* 0x000fe200048070ff */
[----:B------:R-:W-:-:S02]  /*10f50*/  HADD2.F32 R11, -RZ, R11.H1_H1 ;  /* 0x3000000bff0b7230 */ /* 0x000fc40000004100 */
[----:B------:R-:W-:Y:S01]  /*10f60*/  FMUL.FTZ R13, R5, R9 ;  /* 0x00000009050d7220 */ /* 0x000fe20000410000 */
[----:B------:R-:W-:Y:S01]  /*10f70*/  HADD2.F32 R6, -RZ, R43.H0_H0 ;  /* 0x2000002bff067230 */ /* 0x000fe20000004100 */
[----:B------:R-:W-:Y:S01]  /*10f80*/  F2FP.SATFINITE.E4M3.F32.PACK_AB_MERGE_C R30, R30, R45, RZ ;  /* 0x0000002d1e1e723e */ /* 0x000fe200048070ff */
[----:B------:R-:W-:Y:S02]  /*10f90*/  HADD2.F32 R7, -RZ, R7.H1_H1 ;  /* 0x30000007ff077230 */ /* 0x000fe40000004100 */
[C---:B------:R-:W-:Y:S01]  /*10fa0*/  FMUL.FTZ R14, R11.reuse, R46 ;  /* 0x0000002e0b0e7220 */ /* 0x040fe20000410000 */
[----:B------:R-:W-:Y:S01]  /*10fb0*/  FMUL.FTZ R11, R11, R8 ;  /* 0x000000080b0b7220 */ /* 0x000fe20000410000 */
[-C--:B------:R-:W-:Y:S01]  /*10fc0*/  FMUL.FTZ R10, R5, R6.reuse ;  /* 0x00000006050a7220 */ /* 0x080fe20000410000 */
[C---:B------:R-:W-:Y:S01]  /*10fd0*/  FFMA.FTZ R6, R4.reuse, R6, -R13 ;  /* 0x0000000604067223 */ /* 0x040fe2000001080d */
[C---:B------:R-:W-:Y:S01]  /*10fe0*/  FFMA.FTZ R13, R7.reuse, R8, -R14 ;  /* 0x00000008070d7223 */ /* 0x040fe2000001080e */
        /* <DEDUP_REMOVED lines=18> */
.L_x_2160:
[----:B------:R-:W-:Y:S05]  /*11110*/  BSYNC B1 ;  /* 0x0000000000017941 */ /* 0x000fea0003800000 */
.L_x_2159:
[----:B------:R-:W-:Y:S05]  /*11120*/  @P0 BRA `(.L_x_2146) ;  /* 0x0000000c00e40947 */ /* 0x000fea0003800000 */
[----:B-1----:R-:W2:Y:S04]  /*11130*/  LDL R9, [R1+0x68] ;  /* 0x0000680001097983 */ /* 0x002ea80000100800 */
[----:B------:R-:W3:Y:S01]  /*11140*/  LDL R51, [R1+0x8c] ;  /* 0x00008c0001337983 */ /* 0x000ee20000100800 */
[----:B-----5:R-:W-:Y:S01]  /*11150*/  SHF.R.U32.HI R0, RZ, 0x8, R32 ;  /* 0x00000008ff007819 */ /* 0x020fe20000011620 */
[----:B------:R-:W-:Y:S01]  /*11160*/  VIADD R8, R228, 0x40 ;  /* 0x00000040e4087836 */ /* 0x000fe20000000000 */
[----:B0-----:R-:W-:Y:S01]  /*11170*/  LOP3.LUT R3, R32, 0xff, RZ, 0xc0, !PT ;  /* 0x000000ff20037812 */ /* 0x001fe200078ec0ff */
[----:B------:R-:W-:Y:S01]  /*11180*/  IMAD.IADD R21, R18, 0x1, R21 ;  /* 0x0000000112157824 */ /* 0x000fe200078e0215 */
[----:B------:R-:W-:Y:S01]  /*11190*/  LOP3.LUT R0, R0, 0xff, RZ, 0xc0, !PT ;  /* 0x000000ff00007812 */ /* 0x000fe200078ec0ff */
[----:B------:R-:W-:Y:S01]  /*111a0*/  IMAD.SHL.U32 R8, R8, 0x80, RZ ;  /* 0x0000008008087824 */ /* 0x000fe200078e00ff */
[----:B------:R-:W-:-:S02]  /*111b0*/  SHF.R.U32.HI R4, RZ, 0x8, R33 ;  /* 0x00000008ff047819 */ /* 0x000fc40000011621 */
[----:B------:R-:W-:Y:S02]  /*111c0*/  PRMT R13, R0, 0x7604, R3 ;  /* 0x00007604000d7816 */ /* 0x000fe40000000003 */
[----:B------:R-:W-:Y:S02]  /*111d0*/  SHF.R.U32.HI R0, RZ, 0x8, R34 ;  /* 0x00000008ff007819 */ /* 0x000fe40000011622 */
[----:B------:R-:W-:Y:S02]  /*111e0*/  LOP3.LUT R3, R34, 0xff, RZ, 0xc0, !PT ;  /* 0x000000ff22037812 */ /* 0x000fe400078ec0ff */
[----:B------:R-:W-:Y:S02]  /*111f0*/  LOP3.LUT R0, R0, 0xff, RZ, 0xc0, !PT ;  /* 0x000000ff00007812 */ /* 0x000fe400078ec0ff */
[----:B------:R-:W-:Y:S02]  /*11200*/  LOP3.LUT R8, R8, 0x380, RZ, 0xc0, !PT ;  /* 0x0000038008087812 */ /* 0x000fe400078ec0ff */
[----:B------:R-:W-:-:S02]  /*11210*/  PRMT R15, R0, 0x7604, R3 ;  /* 0x00007604000f7816 */ /* 0x000fc40000000003 */
[----:B------:R-:W-:Y:S01]  /*11220*/  LOP3.LUT R0, R8, 0x70, R21, 0xf8, !PT ;  /* 0x0000007008007812 */ /* 0x000fe200078ef815 */
[----:B------:R-:W-:Y:S01]  /*11230*/  VIADD R8, R228, 0x40 ;  /* 0x00000040e4087836 */ /* 0x000fe20000000000 */
[----:B------:R-:W-:Y:S02]  /*11240*/  LOP3.LUT R5, R33, 0xff, RZ, 0xc0, !PT ;  /* 0x000000ff21057812 */ /* 0x000fe400078ec0ff */
[----:B------:R-:W-:Y:S02]  /*11250*/  LOP3.LUT R4, R4, 0xff, RZ, 0xc0, !PT ;  /* 0x000000ff04047812 */ /* 0x000fe400078ec0ff */
[----:B------:R-:W-:Y:S02]  /*11260*/  SHF.L.U32 R8, R8, 0x7, RZ ;  /* 0x0000000708087819 */ /* 0x000fe400000006ff */
[----:B------:R-:W-:Y:S02]  /*11270*/  PRMT R12, R4, 0x7604, R5 ;  /* 0x00007604040c7816 */ /* 0x000fe40000000005 */
[----:B------:R-:W-:-:S02]  /*11280*/  LOP3.LUT R8, R8, 0x380, RZ, 0xc0, !PT ;  /* 0x0000038008087812 */ /* 0x000fc400078ec0ff */
[----:B------:R-:W-:Y:S02]  /*11290*/  SHF.R.U32.HI R4, RZ, 0x8, R35 ;  /* 0x00000008ff047819 */ /* 0x000fe40000011623 */
[----:B------:R-:W-:Y:S02]  /*112a0*/  SHF.R.U32.HI R8, RZ, 0x3, R8 ;  /* 0x00000003ff087819 */ /* 0x000fe40000011608 */
[----:B------:R-:W-:Y:S02]  /*112b0*/  SHF.R.U32.HI R6, RZ, 0x8, R36 ;  /* 0x00000008ff067819 */ /* 0x000fe40000011624 */
[----:B------:R-:W-:Y:S02]  /*112c0*/  LOP3.LUT R3, R0, R8, RZ, 0x3c, !PT ;  /* 0x0000000800037212 */ /* 0x000fe400078e3cff */
[----:B------:R-:W-:Y:S02]  /*112d0*/  SHF.R.U32.HI R8, RZ, 0x8, R37 ;  /* 0x00000008ff087819 */ /* 0x000fe40000011625 */
[----:B------:R-:W-:-:S02]  /*112e0*/  LOP3.LUT R5, R35, 0xff, RZ, 0xc0, !PT ;  /* 0x000000ff23057812 */ /* 0x000fc400078ec0ff */
[----:B------:R-:W-:Y:S02]  /*112f0*/  LOP3.LUT R7, R36, 0xff, RZ, 0xc0, !PT ;  /* 0x000000ff24077812 */ /* 0x000fe400078ec0ff */
[----:B------:R-:W-:Y:S02]  /*11300*/  LOP3.LUT R4, R4, 0xff, RZ, 0xc0, !PT ;  /* 0x000000ff04047812 */ /* 0x000fe400078ec0ff */
[----:B------:R-:W-:Y:S02]  /*11310*/  LOP3.LUT R6, R6, 0xff, RZ, 0xc0, !PT ;  /* 0x000000ff06067812 */ /* 0x000fe400078ec0ff */
[----:B------:R-:W-:Y:S02]  /*11320*/  PRMT R14, R4, 0x7604, R5 ;  /* 0x00007604040e7816 */ /* 0x000fe40000000005 */
[----:B------:R-:W-:Y:S02]  /*11330*/  PRMT R25, R6, 0x7604, R7 ;  /* 0x0000760406197816 */ /* 0x000fe40000000007 */
[----:B------:R-:W-:-:S02]  /*11340*/  SHF.R.U32.HI R26, RZ, 0x8, R39 ;  /* 0x00000008ff1a7819 */ /* 0x000fc40000011627 */
[----:B------:R-:W-:Y:S02]  /*11350*/  LOP3.LUT R20, R37, 0xff, RZ, 0xc0, !PT ;  /* 0x000000ff25147812 */ /* 0x000fe400078ec0ff */
[----:B------:R-:W-:Y:S02]  /*11360*/  LOP3.LUT R27, R39, 0xff, RZ, 0xc0, !PT ;  /* 0x000000ff271b7812 */ /* 0x000fe400078ec0ff */
[----:B------:R-:W-:Y:S02]  /*11370*/  LOP3.LUT R26, R26, 0xff, RZ, 0xc0, !PT ;  /* 0x000000ff1a1a7812 */ /* 0x000fe400078ec0ff */
[----:B------:R-:W-:Y:S02]  /*11380*/  SHF.R.U32.HI R21, RZ, 0x8, R38 ;  /* 0x00000008ff157819 */ /* 0x000fe40000011626 */
[----:B------:R-:W-:Y:S02]  /*11390*/  PRMT R26, R26, 0x7604, R27 ;  /* 0x000076041a1a7816 */ /* 0x000fe4000000001b */
[----:B------:R-:W-:-:S02]  /*113a0*/  SHF.R.U32.HI R27, RZ, 0x10, R37 ;  /* 0x00000010ff1b7819 */ /* 0x000fc40000011625 */
[----:B------:R-:W-:Y:S02]  /*113b0*/  LOP3.LUT R24, R38, 0xff, RZ, 0xc0, !PT ;  /* 0x000000ff26187812 */ /* 0x000fe400078ec0ff */
[----:B------:R-:W-:Y:S01]  /*113c0*/  LOP3.LUT R21, R21, 0xff, RZ, 0xc0, !PT ;  /* 0x000000ff15157812 */ /* 0x000fe200078ec0ff */
[----:B------:R-:W-:Y:S01]  /*113d0*/  IMAD.U32 R27, R27, 0x10000, RZ ;  /* 0x000100001b1b7824 */ /* 0x000fe200078e00ff */
[----:B------:R-:W-:Y:S02]  /*113e0*/  LOP3.LUT R13, R13, 0xff0000, R32, 0xf8, !PT ;  /* 0x00ff00000d0d7812 */ /* 0x000fe400078ef820 */
[----:B------:R-:W-:Y:S02]  /*113f0*/  PRMT R31, R21, 0x7604, R24 ;  /* 0x00007604151f7816 */ /* 0x000fe40000000018 */
[----:B------:R-:W-:Y:S02]  /*11400*/  SHF.R.U32.HI R21, RZ, 0x10, R35 ;  /* 0x00000010ff157819 */ /* 0x000fe40000011623 */
[----:B------:R-:W-:-:S02]  /*11410*/  LOP3.LUT R25, R25, 0xff0000, R36, 0xf8, !PT ;  /* 0x00ff000019197812 */ /* 0x000fc400078ef824 */
[----:B------:R-:W-:Y:S01]  /*11420*/  LOP3.LUT R31, R31, 0xff0000, R38, 0xf8, !PT ;  /* 0x00ff00001f1f7812 */ /* 0x000fe200078ef826 */
[----:B------:R-:W-:Y:S01]  /*11430*/  IMAD.U32 R21, R21, 0x10000, RZ ;  /* 0x0001000015157824 */ /* 0x000fe200078e00ff */
[----:B------:R-:W-:Y:S02]  /*11440*/  SHF.R.U32.HI R41, RZ, 0x10, R39 ;  /* 0x00000010ff297819 */ /* 0x000fe40000011627 */
[----:B------:R-:W-:Y:S02]  /*11450*/  LOP3.LUT R15, R15, 0xff0000, R34, 0xf8, !PT ;  /* 0x00ff00000f0f7812 */ /* 0x000fe400078ef822 */
[----:B------:R-:W-:Y:S01]  /*11460*/  LOP3.LUT R38, R31, 0xff000000, R38, 0xf8, !PT ;  /* 0xff0000001f267812 */ /* 0x000fe200078ef826 */
[----:B------:R-:W-:Y:S01]  /*11470*/  IMAD.U32 R41, R41, 0x10000, RZ ;  /* 0x0001000029297824 */ /* 0x000fe200078e00ff */
[----:B------:R-:W-:Y:S02]  /*11480*/  LOP3.LUT R21, R14, 0xff0000, R21, 0xf8, !PT ;  /* 0x00ff00000e157812 */ /* 0x000fe400078ef815 */
[----:B------:R-:W-:-:S02]  /*11490*/  LOP3.LUT R30, R15, 0xff000000, R34, 0xf8, !PT ;  /* 0xff0000000f1e7812 */ /* 0x000fc400078ef822 */
[----:B------:R-:W-:Y:S02]  /*114a0*/  LOP3.LUT R34, R21, 0xff000000, R35, 0xf8, !PT ;  /* 0xff00000015227812 */ /* 0x000fe400078ef823 */
[----:B------:R-:W-:-:S04]  /*114b0*/  LOP3.LUT R41, R26, 0xff0000, R41, 0xf8, !PT ;  /* 0x00ff00001a297812 */ /* 0x000fc800078ef829 */
[----:B------:R-:W-:Y:S02]  /*114c0*/  LOP3.LUT R41, R41, 0xff000000, R39, 0xf8, !PT ;  /* 0xff00000029297812 */ /* 0x000fe400078ef827 */
[----:B--2---:R-:W-:Y:S02]  /*114d0*/  IADD3 R0, R16, R3, R9 ;  /* 0x0000000310007210 */ /* 0x004fe40007ffe009 */
[----:B------:R-:W-:Y:S01]  /*114e0*/  LOP3.LUT R3, R8, 0xff, RZ, 0xc0, !PT ;  /* 0x000000ff08037812 */ /* 0x000fe200078ec0ff */
[----:B---3--:R-:W0:Y:S03]  /*114f0*/  LDS.128 R4, [R51+0x1c400] ;  /* 0x01c4000033047984 */ /* 0x008e260000000c00 */
[----:B------:R-:W-:Y:S01]  /*11500*/  PRMT R20, R3, 0x7604, R20 ;  /* 0x0000760403147816 */ /* 0x000fe20000000014 */
[----:B------:R-:W1:Y:S01]  /*11510*/  LDS.128 R8, [R0+0x1c400] ;  /* 0x01c4000000087984 */ /* 0x000e620000000c00 */
[----:B------:R-:W-:-:S02]  /*11520*/  SHF.R.U32.HI R3, RZ, 0x10, R33 ;  /* 0x00000010ff037819 */ /* 0x000fc40000011621 */
[----:B------:R-:W-:Y:S02]  /*11530*/  LOP3.LUT R29, R20, 0xff0000, R27, 0xf8, !PT ;  /* 0x00ff0000141d7812 */ /* 0x000fe400078ef81b */
[----:B------:R-:W-:Y:S01]  /*11540*/  LOP3.LUT R27, R13, 0xff000000, R32, 0xf8, !PT ;  /* 0xff0000000d1b7812 */ /* 0x000fe200078ef820 */
[----:B------:R-:W-:-:S05]  /*11550*/  IMAD.U32 R3, R3, 0x10000, RZ ;  /* 0x0001000003037824 */ /* 0x000fca00078e00ff */
[----:B------:R-:W-:-:S04]  /*11560*/  LOP3.LUT R3, R12, 0xff0000, R3, 0xf8, !PT ;  /* 0x00ff00000c037812 */ /* 0x000fc800078ef803 */
[----:B------:R-:W-:Y:S02]  /*11570*/  LOP3.LUT R32, R3, 0xff000000, R33, 0xf8, !PT ;  /* 0xff00000003207812 */ /* 0x000fe400078ef821 */
[----:B------:R-:W-:Y:S02]  /*11580*/  LOP3.LUT R33, R25, 0xff000000, R36, 0xf8, !PT ;  /* 0xff00000019217812 */ /* 0x000fe400078ef824 */
[----:B------:R-:W-:Y:S02]  /*11590*/  LOP3.LUT R36, R29, 0xff000000, R37, 0xf8, !PT ;  /* 0xff0000001d247812 */ /* 0x000fe400078ef825 */
[----:B------:R-:W-:Y:S02]  /*115a0*/  F2FP.F16.E4M3.UNPACK_B R28, R32 ;  /* 0x00000020ff1c723e */ /* 0x000fe400020006ff */
[-C--:B------:R-:W-:Y:S02]  /*115b0*/  F2FP.F16.E4M3.UNPACK_B R31, R36.reuse ;  /* 0x00000024ff1f723e */ /* 0x080fe400020006ff */
[----:B------:R-:W-:Y:S01]  /*115c0*/  F2FP.F16.E4M3.UNPACK_B R36, R36.H1 ;  /* 0x00000024ff24723e */ /* 0x000fe200030006ff */
[----:B------:R-:W-:Y:S01]  /*115d0*/  HADD2.F32 R29, -RZ, R28.H0_H0 ;  /* 0x2000001cff1d7230 */ /* 0x000fe20000004100 */
[----:B------:R-:W-:Y:S01]  /*115e0*/  F2FP.F16.E4M3.UNPACK_B R32, R32.H1 ;  /* 0x00000020ff20723e */ /* 0x000fe200030006ff */
[----:B------:R-:W-:Y:S01]  /*115f0*/  HADD2.F32 R35, -RZ, R31.H0_H0 ;  /* 0x2000001fff237230 */ /* 0x000fe20000004100 */
[----:B0-----:R-:W-:-:S02]  /*11600*/  F2FP.F16.E4M3.UNPACK_B R12, R5 ;  /* 0x00000005ff0c723e */ /* 0x001fc400020006ff */
[----:B------:R-:W-:Y:S02]  /*11610*/  F2FP.F16.E4M3.UNPACK_B R14, R7 ;  /* 0x00000007ff0e723e */ /* 0x000fe400020006ff */
[----:B-1----:R-:W-:Y:S02]  /*11620*/  F2FP.F16.E4M3.UNPACK_B R20, R9 ;  /* 0x00000009ff14723e */ /* 0x002fe400020006ff */
[----:B------:R-:W-:Y:S02]  /*11630*/  F2FP.F16.E4M3.UNPACK_B R15, R7.H1 ;  /* 0x00000007ff0f723e */ /* 0x000fe400030006ff */
[-C--:B------:R-:W-:Y:S01]  /*11640*/  F2FP.F16.E4M3.UNPACK_B R7, R6.reuse ;  /* 0x00000006ff07723e */ /* 0x080fe200020006ff */
[----:B------:R-:W-:Y:S01]  /*11650*/  HADD2.F32 R24, -RZ, R20.H0_H0 ;  /* 0x20000014ff187230 */ /* 0x000fe20000004100 */
[----:B------:R-:W-:Y:S01]  /*11660*/  F2FP.F16.E4M3.UNPACK_B R13, R6.H1 ;  /* 0x00000006ff0d723e */ /* 0x000fe200030006ff */
[----:B------:R-:W-:Y:S01]  /*11670*/  HADD2.F32 R6, -RZ, R12.H0_H0 ;  /* 0x2000000cff067230 */ /* 0x000fe20000004100 */
[----:B------:R-:W-:Y:S01]  /*11680*/  F2FP.F16.E4M3.UNPACK_B R21, R9.H1 ;  /* 0x00000009ff15723e */ /* 0x000fe200030006ff */
[----:B------:R-:W-:-:S02]  /*11690*/  HADD2.F32 R20, -RZ, R20.H1_H1 ;  /* 0x30000014ff147230 */ /* 0x000fc40000004100 */
[C---:B------:R-:W-:Y:S01]  /*116a0*/  FMUL.FTZ R42, R24.reuse, R29 ;  /* 0x0000001d182a7220 */ /* 0x040fe20000410000 */
[----:B------:R-:W-:Y:S01]  /*116b0*/  FMUL.FTZ R37, R24, R35 ;  /* 0x0000002318257220 */ /* 0x000fe20000410000 */
[----:B------:R-:W-:Y:S01]  /*116c0*/  F2FP.F16.E4M3.UNPACK_B R25, R11 ;  /* 0x0000000bff19723e */ /* 0x000fe200020006ff */
[----:B------:R-:W-:Y:S02]  /*116d0*/  HADD2.F32 R12, -RZ, R12.H1_H1 ;  /* 0x3000000cff0c7230 */ /* 0x000fe40000004100 */
[C---:B------:R-:W-:Y:S01]  /*116e0*/  FFMA.FTZ R42, R6.reuse, R35, R42 ;  /* 0x00000023062a7223 */ /* 0x040fe2000001002a */
[----:B------:R-:W-:Y:S01]  /*116f0*/  FFMA.FTZ R39, R6, R29, -R37 ;  /* 0x0000001d06277223 */ /* 0x000fe20000010825 */
[----:B------:R-:W-:Y:S01]  /*11700*/  HADD2.F32 R35, -RZ, R31.H1_H1 ;  /* 0x3000001fff237230 */ /* 0x000fe20000004100 */
[----:B------:R-:W-:Y:S01]  /*11710*/  F2FP.F16.E4M3.UNPACK_B R26, R11.H1 ;  /* 0x0000000bff1a723e */ /* 0x000fe200030006ff */
[----:B------:R-:W-:Y:S01]  /*11720*/  HADD2.F32 R29, -RZ, R28.H1_H1 ;  /* 0x3000001cff1d7230 */ /* 0x000fe20000004100 */
[-C--:B------:R-:W-:Y:S01]  /*11730*/  F2FP.F16.E4M3.UNPACK_B R11, R10.reuse ;  /* 0x0000000aff0b723e */ /* 0x080fe200020006ff */
[----:B------:R-:W-:Y:S01]  /*11740*/  HADD2.F32 R37, -RZ, R36.H0_H0 ;  /* 0x20000024ff257230 */ /* 0x000fe20000004100 */
[----:B------:R-:W-:Y:S01]  /*11750*/  F2FP.F16.E4M3.UNPACK_B R24, R10.H1 ;  /* 0x0000000aff18723e */ /* 0x000fe200030006ff */
[----:B------:R-:W-:Y:S01]  /*11760*/  HADD2.F32 R10, -RZ, R21.H0_H0 ;  /* 0x20000015ff0a7230 */ /* 0x000fe20000004100 */
[----:B------:R-:W-:Y:S01]  /*11770*/  F2FP.F16.E4M3.UNPACK_B R5, R5.H1 ;  /* 0x00000005ff05723e */ /* 0x000fe200030006ff */
[----:B------:R-:W-:Y:S01]  /*11780*/  FMUL.FTZ R43, R20, R35 ;  /* 0x00000023142b7220 */ /* 0x000fe20000410000 */
[----:B------:R-:W-:-:S02]  /*11790*/  HADD2.F32 R31, -RZ, R32.H0_H0 ;  /* 0x20000020ff1f7230 */ /* 0x000fc40000004100 */
[----:B------:R-:W-:Y:S01]  /*117a0*/  FMUL.FTZ R20, R20, R29 ;  /* 0x0000001d14147220 */ /* 0x000fe20000410000 */
[----:B------:R-:W-:Y:S01]  /*117b0*/  FMUL.FTZ R45, R10, R37 ;  /* 0x000000250a2d7220 */ /* 0x000fe20000410000 */
[----:B------:R-:W-:Y:S02]  /*117c0*/  HADD2.F32 R6, -RZ, R5.H0_H0 ;  /* 0x20000005ff067230 */ /* 0x000fe40000004100 */
[C---:B------:R-:W-:Y:S01]  /*117d0*/  FFMA.FTZ R44, R12.reuse, R29, -R43 ;  /* 0x0000001d0c2c7223 */ /* 0x040fe2000001082b */
[----:B------:R-:W-:Y:S01]  /*117e0*/  FFMA.FTZ R35, R12, R35, R20 ;  /* 0x000000230c237223 */ /* 0x000fe20000010014 */
[----:B------:R-:W-:Y:S01]  /*117f0*/  FMUL.FTZ R10, R10, R31 ;  /* 0x0000001f0a0a7220 */ /* 0x000fe20000410000 */
[----:B------:R-:W-:Y:S01]  /*11800*/  F2FP.F16.E4M3.UNPACK_B R20, R41 ;  /* 0x00000029ff14723e */ /* 0x000fe200020006ff */
[C---:B------:R-:W-:Y:S01]  /*11810*/  FFMA.FTZ R45, R6.reuse, R31, -R45 ;  /* 0x0000001f062d7223 */ /* 0x040fe2000001082d */
[-C--:B------:R-:W-:Y:S01]  /*11820*/  F2FP.F16.E4M3.UNPACK_B R12, R34.reuse ;  /* 0x00000022ff0c723e */ /* 0x080fe200020006ff */
[----:B------:R-:W-:Y:S01]  /*11830*/  FFMA.FTZ R37, R6, R37, R10 ;  /* 0x0000002506257223 */ /* 0x000fe2000001000a */
[----:B------:R-:W-:Y:S01]  /*11840*/  HADD2.F32 R36, -RZ, R36.H1_H1 ;  /* 0x30000024ff247230 */ /* 0x000fe20000004100 */
[----:B------:R-:W-:Y:S01]  /*11850*/  F2FP.F16.E4M3.UNPACK_B R41, R41.H1 ;  /* 0x00000029ff29723e */ /* 0x000fe200030006ff */
[----:B------:R-:W-:Y:S01]  /*11860*/  HADD2.F32 R21, -RZ, R21.H1_H1 ;  /* 0x30000015ff157230 */ /* 0x000fe20000004100 */
[----:B------:R-:W-:Y:S01]  /*11870*/  F2FP.F16.E4M3.UNPACK_B R34, R34.H1 ;  /* 0x00000022ff22723e */ /* 0x000fe200030006ff */
[----:B------:R-:W-:Y:S01]  /*11880*/  HADD2.F32 R31, -RZ, R20.H0_H0 ;  /* 0x20000014ff1f7230 */ /* 0x000fe20000004100 */
[----:B------:R-:W-:Y:S01]  /*11890*/  F2FP.F16.E4M3.UNPACK_B R9, R8 ;  /* 0x00000008ff09723e */ /* 0x000fe200020006ff */
[----:B------:R-:W-:-:S02]  /*118a0*/  HADD2.F32 R10, -RZ, R25.H0_H0 ;  /* 0x20000019ff0a7230 */ /* 0x000fc40000004100 */
[C---:B------:R-:W-:Y:S01]  /*118b0*/  FMUL.FTZ R28, R21.reuse, R36 ;  /* 0x00000024151c7220 */ /* 0x040fe20000410000 */
[----:B------:R-:W-:Y:S01]  /*118c0*/  HADD2.F32 R32, -RZ, R32.H1_H1 ;  /* 0x30000020ff207230 */ /* 0x000fe20000004100 */
[----:B------:R-:W-:Y:S01]  /*118d0*/  F2FP.F16.E4M3.UNPACK_B R8, R8.H1 ;  /* 0x00000008ff08723e */ /* 0x000fe200030006ff */
[----:B------:R-:W-:Y:S02]  /*118e0*/  HADD2.F32 R29, -RZ, R12.H0_H0 ;  /* 0x2000000cff1d7230 */ /* 0x000fe40000004100 */
[C---:B------:R-:W-:Y:S01]  /*118f0*/  FMUL.FTZ R43, R10.reuse, R31 ;  /* 0x0000001f0a2b7220 */ /* 0x040fe20000410000 */
[----:B------:R-:W-:Y:S02]  /*11900*/  HADD2.F32 R5, -RZ, R5.H1_H1 ;  /* 0x30000005ff057230 */ /* 0x000fe40000004100 */
[----:B------:R-:W-:Y:S01]  /*11910*/  FMUL.FTZ R21, R21, R32 ;  /* 0x0000002015157220 */ /* 0x000fe20000410000 */
[----:B------:R-:W-:Y:S02]  /*11920*/  HADD2.F32 R6, -RZ, R14.H0_H0 ;  /* 0x2000000eff067230 */ /* 0x000fe40000004100 */
[----:B------:R-:W-:Y:S01]  /*11930*/  FMUL.FTZ R10, R10, R29 ;  /* 0x0000001d0a0a7220 */ /* 0x000fe20000410000 */
[----:B------:R-:W-:-:S02]  /*11940*/  HADD2.F32 R20, -RZ, R20.H1_H1 ;  /* 0x30000014ff147230 */ /* 0x000fc40000004100 */
[C---:B------:R-:W-:Y:S01]  /*11950*/  FFMA.FTZ R36, R5.reuse, R36, R21 ;  /* 0x0000002405247223 */ /* 0x040fe20000010015 */
[----:B------:R-:W-:Y:S02]  /*11960*/  HADD2.F32 R21, -RZ, R41.H0_H0 ;  /* 0x20000029ff157230 */ /* 0x000fe40000004100 */
[C---:B------:R-:W-:Y:S01]  /*11970*/  FFMA.FTZ R43, R6.reuse, R29, -R43 ;  /* 0x0000001d062b7223 */ /* 0x040fe2000001082b */
[----:B------:R-:W-:Y:S01]  /*11980*/  FFMA.FTZ R46, R6, R31, R10 ;  /* 0x0000001f062e7223 */ /* 0x000fe2000001000a */
[----:B------:R-:W-:Y:S02]  /*11990*/  HADD2.F32 R6, -RZ, R26.H0_H0 ;  /* 0x2000001aff067230 */ /* 0x000fe40000004100 */
[----:B------:R-:W-:Y:S01]  /*119a0*/  FFMA.FTZ R32, R5, R32, -R28 ;  /* 0x0000002005207223 */ /* 0x000fe2000001081c */
[----:B------:R-:W-:Y:S01]  /*119b0*/  HADD2.F32 R25, -RZ, R25.H1_H1 ;  /* 0x30000019ff197230 */ /* 0x000fe20000004100 */
[----:B------:R-:W-:Y:S01]  /*119c0*/  F2FP.F16.E4M3.UNPACK_B R3, R4 ;  /* 0x00000004ff03723e */ /* 0x000fe200020006ff */
        /* <DEDUP_REMOVED lines=8> */
[----:B------:R-:W-:Y:S01]  /*11a50*/  F2FP.F16.E4M3.UNPACK_B R4, R4.H1 ;  /* 0x00000004ff04723e */ /* 0x000fe200030006ff */
[C---:B------:R-:W-:Y:S01]  /*11a60*/  FFMA.FTZ R49, R5.reuse, R10, -R28 ;  /* 0x0000000a05317223 */ /* 0x040fe2000001081c */
[----:B------:R-:W-:Y:S01]  /*11a70*/  F2FP.F16.E4M3.UNPACK_B R10, R27.H1 ;  /* 0x0000001bff0a723e */ /* 0x000fe200030006ff */
[C---:B------:R-:W-:Y:S01]  /*11a80*/  FFMA.FTZ R48, R14.reuse, R12, -R29 ;  /* 0x0000000c0e307223 */ /* 0x040fe2000001081d */
[----:B------:R-:W-:Y:S01]  /*11a90*/  FFMA.FTZ R47, R14, R20, R25 ;  /* 0x000000140e2f7223 */ /* 0x000fe20000010019 */
[----:B------:R-:W-:Y:S01]  /*11aa0*/  FFMA.FTZ R50, R5, R21, R6 ;  /* 0x0000001505327223 */ /* 0x000fe20000010006 */
[-C--:B------:R-:W-:Y:S01]  /*11ab0*/  F2FP.F16.E4M3.UNPACK_B R14, R33.reuse.H1 ;  /* 0x00000021ff0e723e */ /* 0x080fe200030006ff */
[----:B------:R-:W-:Y:S01]  /*11ac0*/  HADD2.F32 R34, -RZ, R34.H1_H1 ;  /* 0x30000022ff227230 */ /* 0x000fe20000004100 */
[----:B------:R-:W-:Y:S01]  /*11ad0*/  F2FP.F16.E4M3.UNPACK_B R33, R33 ;  /* 0x00000021ff21723e */ /* 0x000fe200020006ff */
[----:B------:R-:W-:Y:S01]  /*11ae0*/  HADD2.F32 R41, -RZ, R41.H1_H1 ;  /* 0x30000029ff297230 */ /* 0x000fe20000004100 */
[----:B------:R-:W-:Y:S01]  /*11af0*/  F2FP.F16.E4M3.UNPACK_B R27, R27 ;  /* 0x0000001bff1b723e */ /* 0x000fe200020006ff */
[----:B------:R-:W-:-:S02]  /*11b00*/  HADD2.F32 R26, -RZ, R26.H1_H1 ;  /* 0x3000001aff1a7230 */ /* 0x000fc40000004100 */
[----:B------:R-:W-:Y:S02]  /*11b10*/  HADD2.F32 R6, -RZ, R8.H0_H0 ;  /* 0x20000008ff067230 */ /* 0x000fe40000004100 */
[----:B------:R-:W-:Y:S02]  /*11b20*/  HADD2.F32 R12, -RZ, R10.H0_H0 ;  /* 0x2000000aff0c7230 */ /* 0x000fe40000004100 */
[C---:B------:R-:W-:Y:S01]  /*11b30*/  FMUL.FTZ R28, R26.reuse, R41 ;  /* 0x000000291a1c7220 */ /* 0x040fe20000410000 */
[----:B------:R-:W-:Y:S02]  /*11b40*/  HADD2.F32 R15, -RZ, R15.H1_H1 ;  /* 0x3000000fff0f7230 */ /* 0x000fe40000004100 */
[----:B------:R-:W-:Y:S01]  /*11b50*/  FMUL.FTZ R54, R26, R34 ;  /* 0x000000221a367220 */ /* 0x000fe20000410000 */
[----:B------:R-:W-:Y:S02]  /*11b60*/  HADD2.F32 R20, -RZ, R14.H0_H0 ;  /* 0x2000000eff147230 */ /* 0x000fe40000004100 */
[----:B------:R-:W-:Y:S01]  /*11b70*/  FMUL.FTZ R21, R6, R12 ;  /* 0x0000000c06157220 */ /* 0x000fe20000410000 */
[----:B------:R-:W-:-:S02]  /*11b80*/  HADD2.F32 R5, -RZ, R4.H0_H0 ;  /* 0x20000004ff057230 */ /* 0x000fc40000004100 */
[C---:B------:R-:W-:Y:S01]  /*11b90*/  FFMA.FTZ R52, R15.reuse, R34, -R28 ;  /* 0x000000220f347223 */ /* 0x040fe2000001081c */
[----:B------:R-:W-:Y:S01]  /*11ba0*/  FFMA.FTZ R41, R15, R41, R54 ;  /* 0x000000290f297223 */ /* 0x000fe20000010036 */
[----:B------:R-:W-:Y:S02]  /*11bb0*/  HADD2.F32 R8, -RZ, R8.H1_H1 ;  /* 0x30000008ff087230 */ /* 0x000fe40000004100 */
[-C--:B------:R-:W-:Y:S01]  /*11bc0*/  FMUL.FTZ R26, R6, R20.reuse ;  /* 0x00000014061a7220 */ /* 0x080fe20000410000 */
[C---:B------:R-:W-:Y:S01]  /*11bd0*/  FFMA.FTZ R25, R5.reuse, R20, R21 ;  /* 0x0000001405197223 */ /* 0x040fe20000010015 */
[----:B------:R-:W-:Y:S02]  /*11be0*/  HADD2.F32 R21, -RZ, R14.H1_H1 ;  /* 0x3000000eff157230 */ /* 0x000fe40000004100 */
[----:B------:R-:W-:Y:S02]  /*11bf0*/  HADD2.F32 R15, -RZ, R10.H1_H1 ;  /* 0x3000000aff0f7230 */ /* 0x000fe40000004100 */
[----:B------:R-:W-:Y:S01]  /*11c00*/  FFMA.FTZ R26, R5, R12, -R26 ;  /* 0x0000000c051a7223 */ /* 0x000fe2000001081a */
[----:B------:R-:W-:-:S02]  /*11c10*/  HADD2.F32 R4, -RZ, R4.H1_H1 ;  /* 0x30000004ff047230 */ /* 0x000fc40000004100 */
[C---:B------:R-:W-:Y:S01]  /*11c20*/  FMUL.FTZ R29, R8.reuse, R21 ;  /* 0x00000015081d7220 */ /* 0x040fe20000410000 */
[----:B------:R-:W-:Y:S02]  /*11c30*/  HADD2.F32 R5, -RZ, R9.H0_H0 ;  /* 0x20000009ff057230 */ /* 0x000fe40000004100 */
[-C--:B------:R-:W-:Y:S01]  /*11c40*/  FMUL.FTZ R6, R8, R15.reuse ;  /* 0x0000000f08067220 */ /* 0x080fe20000410000 */
[--C-:B------:R-:W-:Y:S02]  /*11c50*/  HADD2.F32 R8, -RZ, R33.reuse.H0_H0 ;  /* 0x20000021ff087230 */ /* 0x100fe40000004100 */
[C---:B------:R-:W-:Y:S01]  /*11c60*/  FFMA.FTZ R29, R4.reuse, R15, -R29 ;  /* 0x0000000f041d7223 */ /* 0x040fe2000001081d */
[----:B------:R-:W-:Y:S02]  /*11c70*/  HADD2.F32 R10, -RZ, R33.H1_H1 ;  /* 0x30000021ff0a7230 */ /* 0x000fe40000004100 */
[----:B------:R-:W-:Y:S01]  /*11c80*/  FFMA.FTZ R28, R4, R21, R6 ;  /* 0x00000015041c7223 */ /* 0x000fe20000010006 */
[----:B------:R-:W-:-:S02]  /*11c90*/  HADD2.F32 R6, -RZ, R27.H0_H0 ;  /* 0x2000001bff067230 */ /* 0x000fc40000004100 */
[C---:B------:R-:W-:Y:S01]  /*11ca0*/  FMUL.FTZ R15, R5.reuse, R8 ;  /* 0x00000008050f7220 */ /* 0x040fe20000410000 */
[----:B------:R-:W-:Y:S01]  /*11cb0*/  HADD2.F32 R4, -RZ, R3.H0_H0 ;  /* 0x20000003ff047230 */ /* 0x000fe20000004100 */
[----:B------:R-:W-:Y:S01]  /*11cc0*/  F2FP.F16.E4M3.UNPACK_B R12, R38.H1 ;  /* 0x00000026ff0c723e */ /* 0x000fe200030006ff */
[----:B------:R-:W-:Y:S02]  /*11cd0*/  HADD2.F32 R9, -RZ, R9.H1_H1 ;  /* 0x30000009ff097230 */ /* 0x000fe40000004100 */
[-C--:B------:R-:W-:Y:S01]  /*11ce0*/  FMUL.FTZ R5, R5, R6.reuse ;  /* 0x0000000605057220 */ /* 0x080fe20000410000 */
[----:B------:R-:W-:Y:S02]  /*11cf0*/  HADD2.F32 R3, -RZ, R3.H1_H1 ;  /* 0x30000003ff037230 */ /* 0x000fe40000004100 */
[C---:B------:R-:W-:Y:S01]  /*11d00*/  FFMA.FTZ R15, R4.reuse, R6, -R15 ;  /* 0x00000006040f7223 */ /* 0x040fe2000001080f */
[----:B------:R-:W-:Y:S02]  /*11d10*/  HADD2.F32 R6, -RZ, R27.H1_H1 ;  /* 0x3000001bff067230 */ /* 0x000fe40000004100 */
[----:B------:R-:W-:Y:S01]  /*11d20*/  FMUL.FTZ R20, R9, R10 ;  /* 0x0000000a09147220 */ /* 0x000fe20000410000 */
[----:B------:R-:W-:Y:S01]  /*11d30*/  FFMA.FTZ R14, R4, R8, R5 ;  /* 0x00000008040e7223 */ /* 0x000fe20000010005 */
[----:B------:R-:W-:Y:S01]  /*11d40*/  F2FP.F16.E4M3.UNPACK_B R5, R30.H1 ;  /* 0x0000001eff05723e */ /* 0x000fe200030006ff */
[----:B------:R-:W-:-:S02]  /*11d50*/  HADD2.F32 R8, -RZ, R12.H0_H0 ;  /* 0x2000000cff087230 */ /* 0x000fc40000004100 */
[-C--:B------:R-:W-:Y:S01]  /*11d60*/  FMUL.FTZ R9, R9, R6.reuse ;  /* 0x0000000609097220 */ /* 0x080fe20000410000 */
[----:B------:R-:W-:Y:S02]  /*11d70*/  HADD2.F32 R4, -RZ, R24.H0_H0 ;  /* 0x20000018ff047230 */ /* 0x000fe40000004100 */
[C---:B------:R-:W-:Y:S01]  /*11d80*/  FFMA.FTZ R20, R3.reuse, R6, -R20 ;  /* 0x0000000603147223 */ /* 0x040fe20000010814 */
[----:B------:R-:W-:Y:S02]  /*11d90*/  HADD2.F32 R6, -RZ, R5.H0_H0 ;  /* 0x20000005ff067230 */ /* 0x000fe40000004100 */
[----:B------:R-:W-:Y:S01]  /*11da0*/  FFMA.FTZ R21, R3, R10, R9 ;  /* 0x0000000a03157223 */ /* 0x000fe20000010009 */
[----:B------:R-:W-:Y:S02]  /*11db0*/  HADD2.F32 R3, -RZ, R13.H0_H0 ;  /* 0x2000000dff037230 */ /* 0x000fe40000004100 */
[----:B------:R-:W-:Y:S01]  /*11dc0*/  FMUL.FTZ R10, R4, R8 ;  /* 0x00000008040a7220 */ /* 0x000fe20000410000 */
[----:B------:R-:W-:-:S02]  /*11dd0*/  HADD2.F32 R12, -RZ, R12.H1_H1 ;  /* 0x3000000cff0c7230 */ /* 0x000fc40000004100 */
[-C--:B------:R-:W-:Y:S01]  /*11de0*/  FMUL.FTZ R4, R4, R6.reuse ;  /* 0x0000000604047220 */ /* 0x080fe20000410000 */
[----:B------:R-:W-:Y:S02]  /*11df0*/  HADD2.F32 R24, -RZ, R24.H1_H1 ;  /* 0x30000018ff187230 */ /* 0x000fe40000004100 */
[C---:B------:R-:W-:Y:S01]  /*11e00*/  FFMA.FTZ R27, R3.reuse, R6, -R10 ;  /* 0x00000006031b7223 */ /* 0x040fe2000001080a */
[----:B------:R-:W-:Y:S01]  /*11e10*/  HADD2.F32 R5, -RZ, R5.H1_H1 ;  /* 0x30000005ff057230 */ /* 0x000fe20000004100 */
[----:B------:R-:W-:Y:S01]  /*11e20*/  F2FP.F16.E4M3.UNPACK_B R30, R30 ;  /* 0x0000001eff1e723e */ /* 0x000fe200020006ff */
[----:B------:R-:W-:Y:S02]  /*11e30*/  HADD2.F32 R13, -RZ, R13.H1_H1 ;  /* 0x3000000dff0d7230 */ /* 0x000fe40000004100 */
[C---:B------:R-:W-:Y:S01]  /*11e40*/  FMUL.FTZ R6, R24.reuse, R12 ;  /* 0x0000000c18067220 */ /* 0x040fe20000410000 */
[----:B------:R-:W-:Y:S01]  /*11e50*/  F2FP.F16.E4M3.UNPACK_B R38, R38 ;  /* 0x00000026ff26723e */ /* 0x000fe200020006ff */
[-C--:B------:R-:W-:Y:S01]  /*11e60*/  FMUL.FTZ R9, R24, R5.reuse ;  /* 0x0000000518097220 */ /* 0x080fe20000410000 */
[----:B------:R-:W-:Y:S01]  /*11e70*/  FFMA.FTZ R24, R3, R8, R4 ;  /* 0x0000000803187223 */ /* 0x000fe20000010004 */
[----:B------:R-:W-:Y:S01]  /*11e80*/  FFMA.FTZ R34, R13, R5, -R6 ;  /* 0x000000050d227223 */ /* 0x000fe20000010806 */
[----:B------:R-:W-:-:S02]  /*11e90*/  HADD2.F32 R5, -RZ, R30.H0_H0 ;  /* 0x2000001eff057230 */ /* 0x000fc40000004100 */
[----:B------:R-:W-:Y:S01]  /*11ea0*/  FFMA.FTZ R31, R13, R12, R9 ;  /* 0x0000000c0d1f7223 */ /* 0x000fe20000010009 */
[--C-:B------:R-:W-:Y:S02]  /*11eb0*/  HADD2.F32 R6, -RZ, R38.reuse.H0_H0 ;  /* 0x20000026ff067230 */ /* 0x100fe40000004100 */
[--C-:B------:R-:W-:Y:S02]  /*11ec0*/  HADD2.F32 R4, -RZ, R11.reuse.H0_H0 ;  /* 0x2000000bff047230 */ /* 0x100fe40000004100 */
[----:B------:R-:W-:Y:S01]  /*11ed0*/  HADD2.F32 R38, -RZ, R38.H1_H1 ;  /* 0x30000026ff267230 */ /* 0x000fe20000004100 */
[----:B------:R-:W-:Y:S01]  /*11ee0*/  F2FP.SATFINITE.E4M3.F32.PACK_AB_MERGE_C R24, R31, R24, RZ ;  /* 0x000000181f18723e */ /* 0x000fe200048070ff */
[----:B------:R-:W-:Y:S02]  /*11ef0*/  HADD2.F32 R11, -RZ, R11.H1_H1 ;  /* 0x3000000bff0b7230 */ /* 0x000fe40000004100 */
[----:B------:R-:W-:Y:S01]  /*11f00*/  FMUL.FTZ R8, R4, R6 ;  /* 0x0000000604087220 */ /* 0x000fe20000410000 */
[----:B------:R-:W-:-:S02]  /*11f10*/  HADD2.F32 R30, -RZ, R30.H1_H1 ;  /* 0x3000001eff1e7230 */ /* 0x000fc40000004100 */
[-C--:B------:R-:W-:Y:S01]  /*11f20*/  FMUL.FTZ R9, R4, R5.reuse ;  /* 0x0000000504097220 */ /* 0x080fe20000410000 */
[--C-:B------:R-:W-:Y:S02]  /*11f30*/  HADD2.F32 R3, -RZ, R7.reuse.H0_H0 ;  /* 0x20000007ff037230 */ /* 0x100fe40000004100 */
[C---:B------:R-:W-:Y:S01]  /*11f40*/  FMUL.FTZ R4, R11.reuse, R38 ;  /* 0x000000260b047220 */ /* 0x040fe20000410000 */
[----:B------:R-:W-:Y:S02]  /*11f50*/  HADD2.F32 R7, -RZ, R7.H1_H1 ;  /* 0x30000007ff077230 */ /* 0x000fe40000004100 */
        /* <DEDUP_REMOVED lines=22> */
.L_x_2146:
[----:B------:R-:W-:Y:S05]  /*120c0*/  BSYNC B0 ;  /* 0x0000000000007941 */ /* 0x000fea0003800000 */
.L_x_2126:
        /* <DEDUP_REMOVED lines=8> */
.L_x_2123:
[----:B0--34-:R-:W3:Y:S02]  /*12150*/  LDL R0, [R1+0x50] ;  /* 0x0000500001007983 */ /* 0x019ee40000100800 */
[----:B---3--:R-:W-:-:S13]  /*12160*/  R2UR UR4, R0 ;  /* 0x00000000000472ca */ /* 0x008fda00000e0000 */
[----:B------:R-:W-:-:S05]  /*12170*/  IMAD.U32 R0, RZ, RZ, UR4 ;  /* 0x00000004ff007e24 */ /* 0x000fca000f8e00ff */
[----:B------:R-:W-:-:S13]  /*12180*/  ISETP.NE.AND P1, PT, R0, 0x3, PT ;  /* 0x000000030000780c */ /* 0x000fda0003f25270 */
[----:B------:R-:W-:Y:S05]  /*12190*/  @!P1 BRA `(.L_x_2161) ;  /* 0x0000000000049947 */ /* 0x000fea0003800000 */
[----:B------:R-:W-:Y:S01]  /*121a0*/  BPT.TRAP 0x1 ;  /* 0x000000040000795c */ /* 0x000fe20000300000 */
.L_x_2161:
[----:B------:R-:W-:Y:S01]  /*121b0*/  IMAD R0, R136, 0x8, R16 ;  /* 0x0000000888007824 */ /* 0x000fe200078e0210 */
[----:B--2---:R-:W-:-:S04]  /*121c0*/  SHF.L.U32 R7, R231, 0x1f, RZ ;  /* 0x0000001fe7077819 */ /* 0x004fc800000006ff */
[----:B------:R0:W2:Y:S01]  /*121d0*/  SYNCS.PHASECHK.TRANS64.TRYWAIT P0, [R0+URZ+0x2e830], R7 ;  /* 0x02e83007000075a7 */ /* 0x0000a2000800017f */
[----:B------:R-:W-:Y:S05]  /*121e0*/  @!P1 BRA `(.L_x_2162) ;  /* 0x0000000000049947 */ /* 0x000fea0003800000 */
[----:B------:R-:W-:Y:S01]  /*121f0*/  BPT.TRAP 0x1 ;  /* 0x000000040000795c */ /* 0x000fe20000300000 */
.L_x_2162:
[----:B-1----:R-:W-:Y:S01]  /*12200*/  VIADD R3, R16, 0x20400 ;  /* 0x0002040010037836 */ /* 0x002fe20000000000 */
        /* <DEDUP_REMOVED lines=9> */
.L_x_2163:
[----:B-1----:R-:W3:Y:S01]  /*122a0*/  LDL R3, [R1+0x4c] ;  /* 0x00004c0001037983 */ /* 0x002ee20000100800 */
[----:B------:R-:W-:Y:S01]  /*122b0*/  IMAD.MOV.U32 R13, RZ, RZ, 0x40000040 ;  /* 0x40000040ff0d7424 */ /* 0x000fe200078e00ff */
[----:B------:R-:W-:Y:S05]  /*122c0*/  WARPSYNC.ALL ;  /* 0x0000000000007948 */ /* 0x000fea0003800000 */
[C---:B------:R-:W-:Y:S01]  /*122d0*/  R2UR UR4, R4.reuse ;  /* 0x00000000040472ca */ /* 0x040fe200000e0000 */
[----:B------:R-:W4:Y:S01]  /*122e0*/  LDL R137, [R1+0x60] ;  /* 0x0000600001897983 */ /* 0x000f220000100800 */
[----:B------:R-:W-:Y:S02]  /*122f0*/  R2UR UR5, R5 ;  /* 0x00000000050572ca */ /* 0x000fe400000e0000 */
[----:B------:R-:W-:Y:S01]  /*12300*/  R2UR UR7, R13 ;  /* 0x000000000d0772ca */ /* 0x000fe200000e0000 */
[----:B-----5:R-:W-:Y:S01]  /*12310*/  WARPGROUP.ARRIVE ;  /* 0x00000000000079c5 */ /* 0x020fe20000000000 */
[----:B0-2---:R-:W-:Y:S01]  /*12320*/  IMAD.MOV.U32 R7, RZ, RZ, 0x40000040 ;  /* 0x40000040ff077424 */ /* 0x005fe200078e00ff */
[----:B------:R-:W2:Y:S01]  /*12330*/  LDL R139, [R1+0x54] ;  /* 0x00005400018b7983 */ /* 0x000ea20000100800 */
[----:B------:R-:W-:Y:S01]  /*12340*/  IMAD.MOV.U32 R9, RZ, RZ, 0x40000040 ;  /* 0x40000040ff097424 */ /* 0x000fe200078e00ff */
[----:B------:R-:W-:-:S02]  /*12350*/  R2UR UR8, R4 ;  /* 0x00000000040872ca */ /* 0x000fc400000e0000 */
[----:B------:R-:W-:Y:S01]  /*12360*/  R2UR UR9, R5 ;  /* 0x00000000050972ca */ /* 0x000fe200000e0000 */
[----:B------:R-:W4:Y:S01]  /*12370*/  LDL R143, [R1+0x70] ;  /* 0x00007000018f7983 */ /* 0x000f220000100800 */
[----:B------:R-:W-:Y:S02]  /*12380*/  R2UR UR11, R9 ;  /* 0x00000000090b72ca */ /* 0x000fe400000e0000 */
[----:B------:R-:W-:Y:S01]  /*12390*/  MOV R11, 0x40000040 ;  /* 0x40000040000b7802 */ /* 0x000fe20000000f00 */
[----:B------:R-:W2:Y:S01]  /*123a0*/  LDL R142, [R1+0x6c] ;  /* 0x00006c00018e7983 */ /* 0x000ea20000100800 */
[----:B------:R-:W-:Y:S02]  /*123b0*/  R2UR UR12, R4 ;  /* 0x00000000040c72ca */ /* 0x000fe400000e0000 */
[----:B------:R-:W-:Y:S02]  /*123c0*/  R2UR UR15, R11 ;  /* 0x000000000b0f72ca */ /* 0x000fe400000e0000 */
        /* <DEDUP_REMOVED lines=10> */
[----:B------:R-:W-:-:S10]  /*12470*/  WARPGROUP.ARRIVE ;  /* 0x00000000000079c5 */ /* 0x000fd40000000000 */
[----:B------:R-:W-:Y:S01]  /*12480*/  QGMMA.64x32x32.F32.E4M3.E4M3 R104, gdesc[UR4], RZ, !UPT, gsb0 ;  /* 0x00600000046879f3 */ /* 0x000fe2000c0008ff */
[----:B------:R-:W-:-:S05]  /*12490*/  VIADD R8, R12, 0x200 ;  /* 0x000002000c087836 */ /* 0x000fca0000000000 */
        /* <DEDUP_REMOVED lines=37> */
[----:B------:R-:W-:Y:S01]  /*126f0*/  MOV R15, 0x40000040 ;  /* 0x40000040000f7802 */ /* 0x000fe20000000f00 */
[----:B------:R-:W-:Y:S02]  /*12700*/  VIADD R10, R4, 0x2 ;  /* 0x00000002040a7836 */ /* 0x000fe40000000000 */
[----:B------:R-:W-:Y:S01]  /*12710*/  IMAD.MOV.U32 R11, RZ, RZ, 0x40000040 ;  /* 0x40000040ff0b7424 */ /* 0x000fe200078e00ff */
        /* <DEDUP_REMOVED lines=147> */
[----:B------:R-:W-:Y:S01]  /*13050*/  FMUL.FTZ R160, R2, R123 ;  /* 0x0000007b02a07220 */ /* 0x000fe20000410000 */
        /* <DEDUP_REMOVED lines=22> */
[----:B------:R-:W-:Y:S01]  /*131c0*/  IMAD.MOV.U32 R91, RZ, RZ, 0x40000040 ;  /* 0x40000040ff5b7424 */ /* 0x000fe200078e00ff */
[----:B------:R-:W-:Y:S02]  /*131d0*/  IADD3 R90, R12, 0x406, RZ ;  /* 0x000004060c5a7810 */ /* 0x000fe40007ffe0ff */
        /* <DEDUP_REMOVED lines=15> */
[----:B------:R-:W0:Y:S01]  /*132d0*/  MUFU.TANH R156, R156 ;  /* 0x0000009c009c7308 */ /* 0x000e220000002400 */
[----:B----4-:R-:W-:-:S02]  /*132e0*/  IMAD R82, R233, 0x80, R143 ;  /* 0x00000080e9527824 */ /* 0x010fc400078e028f */
[C---:B------:R-:W-:Y:S01]  /*132f0*/  FMUL.FTZ R164, R2.reuse, R127 ;  /* 0x0000007f02a47220 */ /* 0x040fe20000410000 */
[----:B------:R-:W-:-:S04]  /*13300*/  FMUL.FTZ R150, R2, R102 ;  /* 0x0000006602967220 */ /* 0x000fc80000410000 */
[----:B------:R-:W1:Y:S01]  /*13310*/  MUFU.TANH R160, R160 ;  /* 0x000000a000a07308 */ /* 0x000e620000002400 */
[C---:B------:R-:W-:Y:S01]  /*13320*/  FMUL.FTZ R127, R2.reuse, R130 ;  /* 0x00000082027f7220 */ /* 0x040fe20000410000 */
[C---:B------:R-:W-:Y:S01]  /*13330*/  FMUL.FTZ R152, R2.reuse, R99 ;  /* 0x0000006302987220 */ /* 0x040fe20000410000 */
[----:B------:R-:W-:-:S05]  /*13340*/  FMUL.FTZ R99, R2, R83 ;  /* 0x0000005302637220 */ /* 0x000fca0000410000 */
[----:B------:R-:W3:Y:S01]  /*13350*/  MUFU.TANH R162, R162 ;  /* 0x000000a200a27308 */ /* 0x000ee20000002400 */
[C---:B------:R-:W-:Y:S01]  /*13360*/  FMUL.FTZ R91, R2.reuse, R75 ;  /* 0x0000004b025b7220 */ /* 0x040fe20000410000 */
[C---:B------:R-:W-:Y:S01]  /*13370*/  FMUL.FTZ R126, R2.reuse, R131 ;  /* 0x00000083027e7220 */ /* 0x040fe20000410000 */
[----:B------:R-:W-:-:S05]  /*13380*/  FMUL.FTZ R20, R2, R125 ;  /* 0x0000007d02147220 */ /* 0x000fca0000410000 */
[----:B------:R-:W4:Y:S01]  /*13390*/  MUFU.TANH R164, R164 ;  /* 0x000000a400a47308 */ /* 0x000f220000002400 */
[C---:B------:R-:W-:Y:S01]  /*133a0*/  FMUL.FTZ R125, R2.reuse, R134 ;  /* 0x00000086027d7220 */ /* 0x040fe20000410000 */
[----:B------:R-:W-:Y:S02]  /*133b0*/  WARPGROUP.DEPBAR.LE gsb0, 0x0 ;  /* 0x00008000000079c5 */ /* 0x000fe40000010000 */
[----:B------:R-:W-:Y:S01]  /*133c0*/  FMUL.FTZ R74, R2, R56 ;  /* 0x00000038024a7220 */ /* 0x000fe20000410000 */
[----:B------:R-:W-:Y:S02]  /*133d0*/  IMAD R56, R138, -0xe0, R137 ;  /* 0xffffff208a387824 */ /* 0x000fe400078e0289 */
[----:B------:R-:W-:-:S03]  /*133e0*/  FMUL.FTZ R78, R2, R65 ;  /* 0x00000041024e7220 */ /* 0x000fc60000410000 */
[----:B--2---:R-:W-:Y:S01]  /*133f0*/  IADD3 R79, -R139, 0xe1, R56 ;  /* 0x000000e18b4f7810 */ /* 0x004fe20007ffe138 */
[----:B------:R-:W-:-:S04]  /*13400*/  VIADD R65, R56, 0xe0 ;  /* 0x000000e038417836 */ /* 0x000fc80000000000 */
[C---:B------:R-:W-:Y:S02]  /*13410*/  IMAD R79, R142.reuse, -0x2, R79 ;  /* 0xfffffffe8e4f7824 */ /* 0x040fe400078e024f */
[----:B------:R-:W-:-:S03]  /*13420*/  IMAD R65, R142, -0x2, R65 ;  /* 0xfffffffe8e417824 */ /* 0x000fc600078e0241 */
[----:B------:R-:W-:Y:S01]  /*13430*/  IADD3 R102, R79, 0x8, R82 ;  /* 0x000000084f667810 */ /* 0x000fe20007ffe052 */
[----:B------:R-:W-:Y:S01]  /*13440*/  FMUL.FTZ R75, R2, R57 ;  /* 0x00000039024b7220 */ /* 0x000fe20000410000 */
[----:B------:R-:W-:Y:S02]  /*13450*/  VIADD R56, R12, 0x506 ;  /* 0x000005060c387836 */ /* 0x000fe40000000000 */
[----:B------:R-:W-:Y:S01]  /*13460*/  VIMNMX R83, R65, R102, PT ;  /* 0x0000006641537248 */ /* 0x000fe20003fe0100 */
[----:B------:R-:W-:Y:S01]  /*13470*/  IMAD.MOV.U32 R57, RZ, RZ, 0x40000040 ;  /* 0x40000040ff397424 */ /* 0x000fe200078e00ff */
[----:B------:R-:W2:Y:S02]  /*13480*/  MUFU.TANH R127, R127 ;  /* 0x0000007f007f7308 */ /* 0x000ea40000002400 */
[C---:B------:R-:W-:Y:S02]  /*13490*/  ISETP.GT.AND P2, PT, R83.reuse, RZ, PT ;  /* 0x000000ff5300720c */ /* 0x040fe40003f44270 */
[----:B------:R-:W-:-:S02]  /*134a0*/  ISETP.GT.AND P3, PT, R83, 0x1, PT ;  /* 0x000000015300780c */ /* 0x000fc40003f64270 */
[----:B------:R-:W-:Y:S02]  /*134b0*/  R2UR UR6, R56 ;  /* 0x00000000380672ca */ /* 0x000fe400000e0000 */
[----:B------:R-:W2:Y:S01]  /*134c0*/  MUFU.TANH R126, R126 ;  /* 0x0000007e007e7308 */ /* 0x000ea20000002400 */
[----:B------:R-:W-:Y:S02]  /*134d0*/  R2UR UR7, R57 ;  /* 0x00000000390772ca */ /* 0x000fe400000e0000 */
[----:B------:R-:W-:Y:S02]  /*134e0*/  R2UR UR4, R6 ;  /* 0x00000000060472ca */ /* 0x000fe400000e0000 */
[----:B------:R-:W-:Y:S01]  /*134f0*/  R2UR UR5, R7 ;  /* 0x00000000070572ca */ /* 0x000fe200000e0000 */
[C---:B------:R-:W-:Y:S01]  /*13500*/  FMUL.FTZ R13, R2.reuse, R135 ;  /* 0x00000087020d7220 */ /* 0x040fe20000410000 */
[----:B------:R-:W-:Y:S01]  /*13510*/  ISETP.GT.AND P4, PT, R83, 0x8, PT ;  /* 0x000000085300780c */ /* 0x000fe20003f84270 */
[----:B------:R-:W-:Y:S01]  /*13520*/  FMUL.FTZ R182, R2, R106 ;  /* 0x0000006a02b67220 */ /* 0x000fe20000410000 */
[----:B0-----:R-:W-:-:S02]  /*13530*/  FSEL R156, R156, -INF , P2 ;  /* 0xff8000009c9c7808 */ /* 0x001fc40001000000 */
[----:B-1----:R-:W-:Y:S01]  /*13540*/  FSEL R160, R160, -INF , P3 ;  /* 0xff800000a0a07808 */ /* 0x002fe20001800000 */
[C---:B------:R-:W-:Y:S01]  /*13550*/  FMUL.FTZ R106, R2.reuse, R88 ;  /* 0x00000058026a7220 */ /* 0x040fe20000410000 */
[----:B------:R-:W0:Y:S01]  /*13560*/  MUFU.TANH R125, R125 ;  /* 0x0000007d007d7308 */ /* 0x000e220000002400 */
[----:B------:R-:W-:Y:S01]  /*13570*/  FMUL.FTZ R88, R2, R103 ;  /* 0x0000006702587220 */ /* 0x000fe20000410000 */
[C---:B------:R-:W-:Y:S02]  /*13580*/  ISETP.GT.AND P5, PT, R83.reuse, 0x9, PT ;  /* 0x000000095300780c */ /* 0x040fe40003fa4270 */
[----:B---3--:R-:W-:Y:S02]  /*13590*/  FSEL R162, R162, -INF , P4 ;  /* 0xff800000a2a27808 */ /* 0x008fe40002000000 */
[----:B------:R-:W-:Y:S01]  /*135a0*/  FMNMX.FTZ R103, R156, R160, !PT ;  /* 0x000000a09c677209 */ /* 0x000fe20007810000 */
[----:B------:R-:W-:Y:S01]  /*135b0*/  WARPGROUP.ARRIVE ;  /* 0x00000000000079c5 */ /* 0x000fe20000000000 */
[----:B------:R-:W1:Y:S01]  /*135c0*/  MUFU.TANH R13, R13 ;  /* 0x0000000d000d7308 */ /* 0x000e620000002400 */
[----:B------:R-:W-:Y:S01]  /*135d0*/  ISETP.GT.AND P0, PT, R83, 0x10, PT ;  /* 0x000000105300780c */ /* 0x000fe20003f04270 */
[----:B------:R-:W-:Y:S01]  /*135e0*/  FMUL.FTZ R184, R2, R107 ;  /* 0x0000006b02b87220 */ /* 0x000fe20000410000 */
[----:B----4-:R-:W-:-:S02]  /*135f0*/  FSEL R164, R164, -INF , P5 ;  /* 0xff800000a4a47808 */ /* 0x010fc40002800000 */
[----:B------:R-:W-:Y:S01]  /*13600*/  FMNMX.FTZ R103, R162, R103, !PT ;  /* 0x00000067a2677209 */ /* 0x000fe20007810000 */
[----:B------:R-:W-:Y:S01]  /*13610*/  QGMMA.64x32x32.F32.E4M3.E4M3 R40, gdesc[UR4], R40, gsb0 ;  /* 0x00600000042879f3 */ /* 0x000fe20008000828 */
[----:B------:R-:W-:Y:S01]  /*13620*/  ISETP.GT.AND P2, PT, R83, 0x11, PT ;  /* 0x000000115300780c */ /* 0x000fe20003f44270 */
[----:B------:R-:W3:Y:S01]  /*13630*/  MUFU.TANH R182, R182 ;  /* 0x000000b600b67308 */ /* 0x000ee20000002400 */
[----:B--2---:R-:W-:Y:S02]  /*13640*/  FSEL R172, R127, -INF , P0 ;  /* 0xff8000007fac7808 */ /* 0x004fe40000000000 */
[----:B------:R-:W-:Y:S02]  /*13650*/  FMNMX.FTZ R103, R164, R103, !PT ;  /* 0x00000067a4677209 */ /* 0x000fe40007810000 */
[C---:B------:R-:W-:Y:S02]  /*13660*/  ISETP.GT.AND P0, PT, R83.reuse, 0x18, PT ;  /* 0x000000185300780c */ /* 0x040fe40003f04270 */
[----:B------:R-:W-:Y:S01]  /*13670*/  FSEL R174, R126, -INF , P2 ;  /* 0xff8000007eae7808 */ /* 0x000fe20001000000 */
[----:B------:R-:W2:Y:S01]  /*13680*/  MUFU.TANH R184, R184 ;  /* 0x000000b800b87308 */ /* 0x000ea20000002400 */
[----:B------:R-:W-:Y:S01]  /*13690*/  FMNMX.FTZ R103, R172, R103, !PT ;  /* 0x00000067ac677209 */ /* 0x000fe20007810000 */
[----:B------:R-:W-:Y:S01]  /*136a0*/  FMUL.FTZ R192, R2, R114 ;  /* 0x0000007202c07220 */ /* 0x000fe20000410000 */
[----:B------:R-:W-:-:S02]  /*136b0*/  ISETP.GT.AND P2, PT, R83, 0x19, PT ;  /* 0x000000195300780c */ /* 0x000fc40003f44270 */
[----:B0-----:R-:W-:Y:S02]  /*136c0*/  FSEL R178, R125, -INF , P0 ;  /* 0xff8000007db27808 */ /* 0x001fe40000000000 */
[----:B------:R-:W-:Y:S01]  /*136d0*/  FMNMX.FTZ R103, R174, R103, !PT ;  /* 0x00000067ae677209 */ /* 0x000fe20007810000 */
[----:B------:R-:W0:Y:S01]  /*136e0*/  MUFU.TANH R188, R188 ;  /* 0x000000bc00bc7308 */ /* 0x000e220000002400 */
[----:B------:R-:W-:Y:S01]  /*136f0*/  ISETP.GT.AND P0, PT, R83, 0x20, PT ;  /* 0x000000205300780c */ /* 0x000fe20003f04270 */
[----:B------:R-:W-:Y:S01]  /*13700*/  FMUL.FTZ R194, R2, R115 ;  /* 0x0000007302c27220 */ /* 0x000fe20000410000 */
[----:B-1----:R-:W-:Y:S02]  /*13710*/  FSEL R180, R13, -INF , P2 ;  /* 0xff8000000db47808 */ /* 0x002fe40001000000 */
[----:B------:R-:W-:-:S03]  /*13720*/  FMNMX.FTZ R103, R178, R103, !PT ;  /* 0x00000067b2677209 */ /* 0x000fc60007810000 */
[----:B------:R-:W1:Y:S01]  /*13730*/  MUFU.TANH R190, R190 ;  /* 0x000000be00be7308 */ /* 0x000e620000002400 */
[----:B------:R-:W-:Y:S01]  /*13740*/  ISETP.GT.AND P2, PT, R83, 0x21, PT ;  /* 0x000000215300780c */ /* 0x000fe20003f44270 */
[----:B------:R-:W-:Y:S01]  /*13750*/  FMUL.FTZ R186, R2, R118 ;  /* 0x0000007602ba7220 */ /* 0x000fe20000410000 */
[----:B---3--:R-:W-:Y:S02]  /*13760*/  FSEL R182, R182, -INF , P0 ;  /* 0xff800000b6b67808 */ /* 0x008fe40000000000 */
[----:B------:R-:W-:-:S03]  /*13770*/  FMNMX.FTZ R103, R180, R103, !PT ;  /* 0x00000067b4677209 */ /* 0x000fc60007810000 */
[----:B------:R-:W3:Y:S01]  /*13780*/  MUFU.TANH R192, R192 ;  /* 0x000000c000c07308 */ /* 0x000ee20000002400 */
[----:B------:R-:W-:Y:S01]  /*13790*/  ISETP.GT.AND P3, PT, R83, 0x28, PT ;  /* 0x000000285300780c */ /* 0x000fe20003f64270 */
[----:B------:R-:W-:Y:S01]  /*137a0*/  FMUL.FTZ R176, R2, R119 ;  /* 0x0000007702b07220 */ /* 0x000fe20000410000 */
[----:B--2---:R-:W-:Y:S02]  /*137b0*/  FSEL R184, R184, -INF , P2 ;  /* 0xff800000b8b87808 */ /* 0x004fe40001000000 */
[----:B------:R-:W-:-:S03]  /*137c0*/  FMNMX.FTZ R103, R182, R103, !PT ;  /* 0x00000067b6677209 */ /* 0x000fc60007810000 */
[----:B------:R-:W2:Y:S01]  /*137d0*/  MUFU.TANH R194, R194 ;  /* 0x000000c200c27308 */ /* 0x000ea20000002400 */
[----:B------:R-:W-:Y:S02]  /*137e0*/  ISETP.GT.AND P0, PT, R83, 0x29, PT ;  /* 0x000000295300780c */ /* 0x000fe40003f04270 */
[----:B0-----:R-:W-:Y:S02]  /*137f0*/  FSEL R188, R188, -INF , P3 ;  /* 0xff800000bcbc7808 */ /* 0x001fe40001800000 */
[----:B------:R-:W-:-:S03]  /*13800*/  FMNMX.FTZ R103, R184, R103, !PT ;  /* 0x00000067b8677209 */ /* 0x000fc60007810000 */
[----:B------:R-:W0:Y:S01]  /*13810*/  MUFU.TANH R186, R186 ;  /* 0x000000ba00ba7308 */ /* 0x000e220000002400 */
[----:B------:R-:W-:Y:S02]  /*13820*/  ISETP.GT.AND P2, PT, R83, 0x30, PT ;  /* 0x000000305300780c */ /* 0x000fe40003f44270 */
[----:B-1----:R-:W-:Y:S02]  /*13830*/  FSEL R190, R190, -INF , P0 ;  /* 0xff800000bebe7808 */ /* 0x002fe40000000000 */
[----:B------:R-:W-:-:S03]  /*13840*/  FMNMX.FTZ R103, R188, R103, !PT ;  /* 0x00000067bc677209 */ /* 0x000fc60007810000 */
[----:B------:R-:W1:Y:S01]  /*13850*/  MUFU.TANH R176, R176 ;  /* 0x000000b000b07308 */ /* 0x000e620000002400 */
[----:B------:R-:W-:Y:S02]  /*13860*/  ISETP.GT.AND P0, PT, R83, 0x31, PT ;  /* 0x000000315300780c */ /* 0x000fe40003f04270 */
[----:B---3--:R-:W-:Y:S02]  /*13870*/  FSEL R192, R192, -INF , P2 ;  /* 0xff800000c0c07808 */ /* 0x008fe40001000000 */
[----:B------:R-:W-:-:S03]  /*13880*/  FMNMX.FTZ R103, R190, R103, !PT ;  /* 0x00000067be677209 */ /* 0x000fc60007810000 */
[----:B------:R-:W3:Y:S01]  /*13890*/  MUFU.TANH R170, R170 ;  /* 0x000000aa00aa7308 */ /* 0x000ee20000002400 */
[----:B------:R-:W-:Y:S02]  /*138a0*/  ISETP.GT.AND P2, PT, R83, 0x38, PT ;  /* 0x000000385300780c */ /* 0x000fe40003f44270 */
        /* <DEDUP_REMOVED lines=11> */
[----:B------:R-:W-:Y:S01]  /*13960*/  ISETP.GT.AND P2, PT, R83, 0x41, PT ;  /* 0x000000415300780c */ /* 0x000fe20003f44270 */
[----:B------:R-:W-:Y:S01]  /*13970*/  VIADD R12, R12, 0x606 ;  /* 0x000006060c0c7836 */ /* 0x000fe20000000000 */
[----:B---3--:R-:W-:Y:S01]  /*13980*/  FSEL R170, R170, -INF , P3 ;  /* 0xff800000aaaa7808 */ /* 0x008fe20001800000 */
[----:B------:R-:W-:Y:S01]  /*13990*/  IMAD.MOV.U32 R13, RZ, RZ, 0x40000040 ;  /* 0x40000040ff0d7424 */ /* 0x000fe200078e00ff */
[----:B------:R-:W-:-:S03]  /*139a0*/  FMNMX.FTZ R103, R176, R103, !PT ;  /* 0x00000067b0677209 */ /* 0x000fc60007810000 */
[----:B------:R-:W3:Y:S01]  /*139b0*/  MUFU.TANH R154, R154 ;  /* 0x0000009a009a7308 */ /* 0x000ee20000002400 */
[----:B------:R-:W-:Y:S02]  /*139c0*/  ISETP.GT.AND P0, PT, R83, 0x48, PT ;  /* 0x000000485300780c */ /* 0x000fe40003f04270 */
[----:B--2---:R-:W-:Y:S02]  /*139d0*/  FSEL R168, R168, -INF , P2 ;  /* 0xff800000a8a87808 */ /* 0x004fe40001000000 */
[----:B------:R-:W-:-:S03]  /*139e0*/  FMNMX.FTZ R103, R170, R103, !PT ;  /* 0x00000067aa677209 */ /* 0x000fc60007810000 */
[----:B------:R-:W2:Y:S01]  /*139f0*/  MUFU.TANH R152, R152 ;  /* 0x0000009800987308 */ /* 0x000ea20000002400 */
[----:B------:R-:W-:Y:S02]  /*13a00*/  R2UR UR6, R12 ;  /* 0x000000000c0672ca */ /* 0x000fe400000e0000 */
[----:B------:R-:W-:Y:S02]  /*13a10*/  R2UR UR7, R13 ;  /* 0x000000000d0772ca */ /* 0x000fe400000e0000 */
[----:B------:R-:W-:Y:S02]  /*13a20*/  R2UR UR4, R6 ;  /* 0x00000000060472ca */ /* 0x000fe400000e0000 */
[----:B------:R-:W-:Y:S01]  /*13a30*/  R2UR UR5, R7 ;  /* 0x00000000070572ca */ /* 0x000fe200000e0000 */
[----:B------:R-:W4:Y:S01]  /*13a40*/  MUFU.TANH R150, R150 ;  /* 0x0000009600967308 */ /* 0x000f220000002400 */
[----:B------:R-:W-:Y:S02]  /*13a50*/  ISETP.GT.AND P3, PT, R83, 0x49, PT ;  /* 0x000000495300780c */ /* 0x000fe40003f64270 */
[----:B0-----:R-:W-:-:S02]  /*13a60*/  FSEL R166, R166, -INF , P0 ;  /* 0xff800000a6a67808 */ /* 0x001fc40000000000 */
[----:B------:R-:W-:Y:S01]  /*13a70*/  FMNMX.FTZ R103, R168, R103, !PT ;  /* 0x00000067a8677209 */ /* 0x000fe20007810000 */
[----:B------:R-:W-:Y:S02]  /*13a80*/  WARPGROUP.DEPBAR.LE gsb0, 0x0 ;  /* 0x00008000000079c5 */ /* 0x000fe40000010000 */
[----:B------:R-:W0:Y:S01]  /*13a90*/  MUFU.TANH R88, R88 ;  /* 0x0000005800587308 */ /* 0x000e220000002400 */
[C---:B------:R-:W-:Y:S01]  /*13aa0*/  ISETP.GT.AND P2, PT, R83.reuse, 0x50, PT ;  /* 0x000000505300780c */ /* 0x040fe20003f44270 */
[----:B------:R-:W-:Y:S01]  /*13ab0*/  WARPGROUP.ARRIVE ;  /* 0x00000000000079c5 */ /* 0x000fe20000000000 */
[----:B-1----:R-:W-:Y:S02]  /*13ac0*/  FSEL R158, R158, -INF , P3 ;  /* 0xff8000009e9e7808 */ /* 0x002fe40001800000 */
[----:B------:R-:W-:Y:S02]  /*13ad0*/  FMNMX.FTZ R103, R166, R103, !PT ;  /* 0x00000067a6677209 */ /* 0x000fe40007810000 */
[----:B------:R-:W-:Y:S01]  /*13ae0*/  ISETP.GT.AND P0, PT, R83, 0x51, PT ;  /* 0x000000515300780c */ /* 0x000fe20003f04270 */
[----:B------:R-:W-:Y:S01]  /*13af0*/  MUFU.TANH R90, R90 ;  /* 0x0000005a005a7308 */ /* 0x000fe20000002400 */
[----:B---3--:R-:W-:Y:S01]  /*13b00*/  FSEL R154, R154, -INF , P2 ;  /* 0xff8000009a9a7808 */ /* 0x008fe20001000000 */
[----:B------:R-:W-:Y:S01]  /*13b10*/  QGMMA.64x32x32.F32.E4M3.E4M3 R24, gdesc[UR4], R24, gsb0 ;  /* 0x00600000041879f3 */ /* 0x000fe20008000818 */
[----:B------:R-:W-:-:S05]  /*13b20*/  FMNMX.FTZ R103, R158, R103, !PT ;  /* 0x000000679e677209 */ /* 0x000fca0007810000 */
[----:B------:R-:W1:Y:S01]  /*13b30*/  MUFU.TANH R91, R91 ;  /* 0x0000005b005b7308 */ /* 0x000e620000002400 */
[----:B------:R-:W-:Y:S01]  /*13b40*/  ISETP.GT.AND P3, PT, R83, 0x58, PT ;  /* 0x000000585300780c */ /* 0x000fe20003f64270 */
[----:B------:R-:W-:Y:S01]  /*13b50*/  FMUL.FTZ R57, R2, R69 ;  /* 0x0000004502397220 */ /* 0x000fe20000410000 */
[----:B--2---:R-:W-:Y:S01]  /*13b60*/  FSEL R152, R152, -INF , P0 ;  /* 0xff80000098987808 */ /* 0x004fe20000000000 */
[----:B------:R-:W-:Y:S01]  /*13b70*/  FMUL.FTZ R13, R2, R42 ;  /* 0x0000002a020d7220 */ /* 0x000fe20000410000 */
[----:B------:R-:W-:-:S03]  /*13b80*/  FMNMX.FTZ R103, R154, R103, !PT ;  /* 0x000000679a677209 */ /* 0x000fc60007810000 */
[----:B------:R-:W2:Y:S01]  /*13b90*/  MUFU.TANH R94, R94 ;  /* 0x0000005e005e7308 */ /* 0x000ea20000002400 */
[----:B------:R-:W-:Y:S01]  /*13ba0*/  ISETP.GT.AND P0, PT, R83, 0x59, PT ;  /* 0x000000595300780c */ /* 0x000fe20003f04270 */
[----:B------:R-:W-:Y:S01]  /*13bb0*/  FMUL.FTZ R102, R2, R67 ;  /* 0x0000004302667220 */ /* 0x000fe20000410000 */
[----:B----4-:R-:W-:-:S05]  /*13bc0*/  FSEL R150, R150, -INF , P3 ;  /* 0xff80000096967808 */ /* 0x010fca0001800000 */
[----:B------:R-:W3:Y:S01]  /*13bd0*/  MUFU.TANH R95, R95 ;  /* 0x0000005f005f7308 */ /* 0x000ee20000002400 */
[----:B------:R-:W-:Y:S01]  /*13be0*/  FMNMX.FTZ R103, R152, R103, !PT ;  /* 0x0000006798677209 */ /* 0x000fe20007810000 */
[C---:B------:R-:W-:Y:S01]  /*13bf0*/  FMUL.FTZ R69, R2.reuse, R58 ;  /* 0x0000003a02457220 */ /* 0x040fe20000410000 */
[C---:B------:R-:W-:Y:S01]  /*13c00*/  FMUL.FTZ R58, R2.reuse, R63 ;  /* 0x0000003f023a7220 */ /* 0x040fe20000410000 */
[C---:B------:R-:W-:Y:S01]  /*13c10*/  ISETP.GT.AND P2, PT, R83.reuse, 0x60, PT ;  /* 0x000000605300780c */ /* 0x040fe20003f44270 */
[----:B------:R-:W-:Y:S01]  /*13c20*/  FMUL.FTZ R86, R2, R86 ;  /* 0x0000005602567220 */ /* 0x000fe20000410000 */
[----:B0-----:R-:W-:Y:S02]  /*13c30*/  FSEL R42, R88, -INF , P0 ;  /* 0xff800000582a7808 */ /* 0x001fe40000000000 */
[----:B------:R-:W0:Y:S01]  /*13c40*/  MUFU.TANH R98, R98 ;  /* 0x0000006200627308 */ /* 0x000e220000002400 */
[----:B------:R-:W-:Y:S01]  /*13c50*/  FMNMX.FTZ R103, R150, R103, !PT ;  /* 0x0000006796677209 */ /* 0x000fe20007810000 */
[C---:B------:R-:W-:Y:S01]  /*13c60*/  FMUL.FTZ R12, R2.reuse, R40 ;  /* 0x00000028020c7220 */ /* 0x040fe20000410000 */
[----:B------:R-:W-:Y:S01]  /*13c70*/  ISETP.GT.AND P0, PT, R83, 0x61, PT ;  /* 0x000000615300780c */ /* 0x000fe20003f04270 */
[----:B------:R-:W-:Y:S01]  /*13c80*/  FMUL.FTZ R66, R2, R66 ;  /* 0x0000004202427220 */ /* 0x000fe20000410000 */
[----:B------:R-:W-:Y:S01]  /*13c90*/  FMNMX.FTZ R103, R42, R103, !PT ;  /* 0x000000672a677209 */ /* 0x000fe20007810000 */
[----:B------:R-:W-:-:S02]  /*13ca0*/  FMUL.FTZ R87, R2, R87 ;  /* 0x0000005702577220 */ /* 0x000fc40000410000 */
[----:B------:R-:W4:Y:S01]  /*13cb0*/  MUFU.TANH R99, R99 ;  /* 0x0000006300637308 */ /* 0x000f220000002400 */
[C---:B------:R-:W-:Y:S01]  /*13cc0*/  FMUL.FTZ R40, R2.reuse, R41 ;  /* 0x0000002902287220 */ /* 0x040fe20000410000 */
[C---:B------:R-:W-:Y:S01]  /*13cd0*/  FMUL.FTZ R41, R2.reuse, R46 ;  /* 0x0000002e02297220 */ /* 0x040fe20000410000 */
[----:B-1----:R-:W-:Y:S01]  /*13ce0*/  FSEL R46, R91, -INF , P0 ;  /* 0xff8000005b2e7808 */ /* 0x002fe20000000000 */
[C---:B------:R-:W-:Y:S01]  /*13cf0*/  FMUL.FTZ R114, R2.reuse, R71 ;  /* 0x0000004702727220 */ /* 0x040fe20000410000 */
[C---:B------:R-:W-:Y:S01]  /*13d00*/  FMUL.FTZ R62, R2.reuse, R62 ;  /* 0x0000003e023e7220 */ /* 0x040fe20000410000 */
[C---:B------:R-:W-:Y:S01]  /*13d10*/  FMUL.FTZ R68, R2.reuse, R68 ;  /* 0x0000004402447220 */ /* 0x040fe20000410000 */
[C---:B------:R-:W-:Y:S01]  /*13d20*/  FMUL.FTZ R59, R2.reuse, R59 ;  /* 0x0000003b023b7220 */ /* 0x040fe20000410000 */
[----:B------:R1:W-:Y:S01]  /*13d30*/  MUFU.TANH R67, R58 ;  /* 0x0000003a00437308 */ /* 0x0003e20000002400 */
[C---:B------:R-:W-:Y:S01]  /*13d40*/  ISETP.GT.AND P0, PT, R83.reuse, 0x69, PT ;  /* 0x000000695300780c */ /* 0x040fe20003f04270 */
[C---:B------:R-:W-:Y:S01]  /*13d50*/  FMUL.FTZ R110, R2.reuse, R70 ;  /* 0x00000046026e7220 */ /* 0x040fe20000410000 */
[C---:B------:R-:W-:Y:S01]  /*13d60*/  FMUL.FTZ R43, R2.reuse, R43 ;  /* 0x0000002b022b7220 */ /* 0x040fe20000410000 */
[C---:B------:R-:W-:Y:S01]  /*13d70*/  FMUL.FTZ R47, R2.reuse, R47 ;  /* 0x0000002f022f7220 */ /* 0x040fe20000410000 */
[C---:B------:R-:W-:Y:S01]  /*13d80*/  FMUL.FTZ R51, R2.reuse, R51 ;  /* 0x0000003302337220 */ /* 0x040fe20000410000 */
[C---:B------:R-:W-:Y:S01]  /*13d90*/  FMUL.FTZ R55, R2.reuse, R55 ;  /* 0x0000003702377220 */ /* 0x040fe20000410000 */
[C---:B------:R-:W-:Y:S01]  /*13da0*/  FMUL.FTZ R21, R2.reuse, R128 ;  /* 0x0000008002157220 */ /* 0x040fe20000410000 */
[----:B------:R-:W-:Y:S01]  /*13db0*/  FMUL.FTZ R14, R2, R121 ;  /* 0x00000079020e7220 */ /* 0x000fe20000410000 */
[----:B-1----:R-:W-:Y:S01]  /*13dc0*/  FSEL R58, R90, -INF , P2 ;  /* 0xff8000005a3a7808 */ /* 0x002fe20001000000 */
[C---:B------:R-:W-:Y:S01]  /*13dd0*/  FMUL.FTZ R3, R2.reuse, R120 ;  /* 0x0000007802037220 */ /* 0x040fe20000410000 */
[----:B------:R-:W-:Y:S01]  /*13de0*/  ISETP.GT.AND P2, PT, R83, 0x68, PT ;  /* 0x000000685300780c */ /* 0x000fe20003f44270 */
[----:B------:R-:W-:Y:S01]  /*13df0*/  FMUL.FTZ R15, R2, R124 ;  /* 0x0000007c020f7220 */ /* 0x000fe20000410000 */
[----:B------:R-:W-:Y:S01]  /*13e00*/  FMNMX.FTZ R103, R58, R103, !PT ;  /* 0x000000673a677209 */ /* 0x000fe20007810000 */
[----:B------:R-:W1:Y:S01]  /*13e10*/  MUFU.TANH R86, R86 ;  /* 0x0000005600567308 */ /* 0x000e620000002400 */
[----:B------:R-:W-:-:S02]  /*13e20*/  ULDC UR4, c[0x0][0x988] ;  /* 0x0002620000047ab9 */ /* 0x000fc40000000800 */
[----:B------:R-:W-:-:S05]  /*13e30*/  FMNMX.FTZ R103, R46, R103, !PT ;  /* 0x000000672e677209 */ /* 0x000fca0007810000 */
[----:B------:R2:W-:Y:S02]  /*13e40*/  MUFU.TANH R71, R66 ;  /* 0x0000004200477308 */ /* 0x0005e40000002400 */
[----:B--2---:R-:W-:-:S06]  /*13e50*/  FSEL R66, R94, -INF , P2 ;  /* 0xff8000005e427808 */ /* 0x004fcc0001000000 */
[----:B------:R-:W2:Y:S01]  /*13e60*/  MUFU.TANH R87, R87 ;  /* 0x0000005700577308 */ /* 0x000ea20000002400 */
[----:B------:R-:W-:Y:S02]  /*13e70*/  ISETP.GT.AND P2, PT, R83, 0x70, PT ;  /* 0x000000705300780c */ /* 0x000fe40003f44270 */
[----:B------:R-:W-:-:S05]  /*13e80*/  FMNMX.FTZ R103, R66, R103, !PT ;  /* 0x0000006742677209 */ /* 0x000fca0007810000 */
[----:B------:R3:W-:Y:S01]  /*13e90*/  MUFU.TANH R63, R62 ;  /* 0x0000003e003f7308 */ /* 0x0007e20000002400 */
[----:B------:R-:W-:Y:S01]  /*13ea0*/  FMUL.FTZ R88, R2, R50 ;  /* 0x0000003202587220 */ /* 0x000fe20000410000 */
[----:B---3--:R-:W-:-:S06]  /*13eb0*/  FSEL R62, R95, -INF , P0 ;  /* 0xff8000005f3e7808 */ /* 0x008fcc0000000000 */
[----:B------:R0:W-:Y:S01]  /*13ec0*/  MUFU.TANH R56, R68 ;  /* 0x0000004400387308 */ /* 0x0001e20000002400 */
[----:B------:R-:W-:Y:S02]  /*13ed0*/  ISETP.GT.AND P0, PT, R83, 0x71, PT ;  /* 0x000000715300780c */ /* 0x000fe40003f04270 */
[----:B------:R-:W-:-:S05]  /*13ee0*/  FMNMX.FTZ R103, R62, R103, !PT ;  /* 0x000000673e677209 */ /* 0x000fca0007810000 */
[----:B------:R-:W3:Y:S01]  /*13ef0*/  MUFU.TANH R69, R69 ;  /* 0x0000004500457308 */ /* 0x000ee20000002400 */
[----:B0-----:R-:W-:Y:S02]  /*13f00*/  FSEL R68, R98, -INF , P2 ;  /* 0xff80000062447808 */ /* 0x001fe40001000000 */
[----:B------:R-:W-:Y:S02]  /*13f10*/  ISETP.GT.AND P2, PT, R83, 0x78, PT ;  /* 0x000000785300780c */ /* 0x000fe40003f44270 */
[----:B----4-:R-:W-:Y:S02]  /*13f20*/  FSEL R50, R99, -INF , P0 ;  /* 0xff80000063327808 */ /* 0x010fe40000000000 */
[----:B------:R-:W-:Y:S01]  /*13f30*/  FMNMX.FTZ R103, R68, R103, !PT ;  /* 0x0000006744677209 */ /* 0x000fe20007810000 */
[----:B------:R-:W0:Y:S01]  /*13f40*/  MUFU.TANH R59, R59 ;  /* 0x0000003b003b7308 */ /* 0x000e220000002400 */
[----:B------:R-:W-:Y:S02]  /*13f50*/  ISETP.GT.AND P0, PT, R83, 0x79, PT ;  /* 0x000000795300780c */ /* 0x000fe40003f04270 */
[----:B-1----:R-:W-:-:S02]  /*13f60*/  FSEL R86, R86, -INF , P2 ;  /* 0xff80000056567808 */ /* 0x002fc40001000000 */
[----:B------:R-:W-:Y:S02]  /*13f70*/  FMNMX.FTZ R103, R50, R103, !PT ;  /* 0x0000006732677209 */ /* 0x000fe40007810000 */
[----:B------:R-:W-:Y:S02]  /*13f80*/  ISETP.GT.AND P2, PT, R83, 0x80, PT ;  /* 0x000000805300780c */ /* 0x000fe40003f44270 */
[----:B--2---:R-:W-:Y:S02]  /*13f90*/  FSEL R70, R87, -INF , P0 ;  /* 0xff80000057467808 */ /* 0x004fe40000000000 */
[----:B------:R-:W-:Y:S01]  /*13fa0*/  FMNMX.FTZ R103, R86, R103, !PT ;  /* 0x0000006756677209 */ /* 0x000fe20007810000 */
[----:B------:R-:W-:Y:S01]  /*13fb0*/  FMUL.FTZ R87, R2, R54 ;  /* 0x0000003602577220 */ /* 0x000fe20000410000 */
[----:B------:R-:W-:Y:S02]  /*13fc0*/  ISETP.GT.AND P0, PT, R83, 0x81, PT ;  /* 0x000000815300780c */ /* 0x000fe40003f04270 */
[----:B---3--:R-:W-:-:S02]  /*13fd0*/  FSEL R54, R69, -INF , P2 ;  /* 0xff80000045367808 */ /* 0x008fc40001000000 */
[----:B------:R-:W-:Y:S01]  /*13fe0*/  FMNMX.FTZ R103, R70, R103, !PT ;  /* 0x0000006746677209 */ /* 0x000fe20007810000 */
[----:B------:R-:W1:Y:S01]  /*13ff0*/  MUFU.TANH R102, R102 ;  /* 0x0000006600667308 */ /* 0x000e620000002400 */
[----:B------:R-:W-:Y:S02]  /*14000*/  ISETP.GT.AND P2, PT, R83, 0x88, PT ;  /* 0x000000885300780c */ /* 0x000fe40003f44270 */
[----:B0-----:R-:W-:Y:S02]  /*14010*/  FSEL R90, R59, -INF , P0 ;  /* 0xff8000003b5a7808 */ /* 0x001fe40000000000 */
[----:B------:R-:W-:Y:S02]  /*14020*/  FMNMX.FTZ R103, R54, R103, !PT ;  /* 0x0000006736677209 */ /* 0x000fe40007810000 */
[----:B------:R-:W-:Y:S01]  /*14030*/  ISETP.GT.AND P0, PT, R83, 0x89, PT ;  /* 0x000000895300780c */ /* 0x000fe20003f04270 */
[----:B------:R-:W0:Y:S01]  /*14040*/  MUFU.TANH R110, R110 ;  /* 0x0000006e006e7308 */ /* 0x000e220000002400 */
[----:B------:R-:W-:-:S02]  /*14050*/  FSEL R94, R63, -INF , P2 ;  /* 0xff8000003f5e7808 */ /* 0x000fc40001000000 */
[----:B------:R-:W-:Y:S02]  /*14060*/  FMNMX.FTZ R103, R90, R103, !PT ;  /* 0x000000675a677209 */ /* 0x000fe40007810000 */
[----:B------:R-:W-:Y:S02]  /*14070*/  ISETP.GT.AND P2, PT, R83, 0x90, PT ;  /* 0x000000905300780c */ /* 0x000fe40003f44270 */
[----:B------:R-:W-:Y:S01]  /*14080*/  FSEL R98, R67, -INF , P0 ;  /* 0xff80000043627808 */ /* 0x000fe20000000000 */
[----:B------:R-:W2:Y:S01]  /*14090*/  MUFU.TANH R114, R114 ;  /* 0x0000007200727308 */ /* 0x000ea20000002400 */
[----:B------:R-:W-:Y:S01]  /*140a0*/  FMNMX.FTZ R103, R94, R103, !PT ;  /* 0x000000675e677209 */ /* 0x000fe20007810000 */
[----:B------:R-:W-:Y:S02]  /*140b0*/  WARPGROUP.DEPBAR.LE gsb0, 0x0 ;  /* 0x00008000000079c5 */ /* 0x000fe40000010000 */
[----:B------:R-:W-:Y:S01]  /*140c0*/  FMUL.FTZ R59, R2, R26 ;  /* 0x0000001a023b7220 */ /* 0x000fe20000410000 */
[----:B------:R-:W-:-:S02]  /*140d0*/  ISETP.GT.AND P0, PT, R83, 0x91, PT ;  /* 0x000000915300780c */ /* 0x000fc40003f04270 */
[----:B------:R-:W-:Y:S01]  /*140e0*/  FSEL R26, R71, -INF , P2 ;  /* 0xff800000471a7808 */ /* 0x000fe20001000000 */
[----:B------:R-:W3:Y:S01]  /*140f0*/  MUFU.TANH R13, R13 ;  /* 0x0000000d000d7308 */ /* 0x000ee20000002400 */
[----:B------:R-:W-:Y:S02]  /*14100*/  FMNMX.FTZ R103, R98, R103, !PT ;  /* 0x0000006762677209 */ /* 0x000fe40007810000 */
[C---:B------:R-:W-:Y:S02]  /*14110*/  ISETP.GT.AND P2, PT, R83.reuse, 0x98, PT ;  /* 0x000000985300780c */ /* 0x040fe40003f44270 */
[----:B-1----:R-:W-:Y:S02]  /*14120*/  FSEL R102, R102, -INF , P0 ;  /* 0xff80000066667808 */ /* 0x002fe40000000000 */
[----:B------:R-:W-:Y:S01]  /*14130*/  FMNMX.FTZ R103, R26, R103, !PT ;  /* 0x000000671a677209 */ /* 0x000fe20007810000 */
[----:B------:R-:W1:Y:S01]  /*14140*/  MUFU.TANH R43, R43 ;  /* 0x0000002b002b7308 */ /* 0x000e620000002400 */
[----:B------:R-:W-:-:S02]  /*14150*/  ISETP.GT.AND P0, PT, R83, 0x99, PT ;  /* 0x000000995300780c */ /* 0x000fc40003f04270 */
[----:B0-----:R-:W-:Y:S02]  /*14160*/  FSEL R110, R110, -INF , P2 ;  /* 0xff8000006e6e7808 */ /* 0x001fe40001000000 */
[----:B------:R-:W-:-:S03]  /*14170*/  FMNMX.FTZ R103, R102, R103, !PT ;  /* 0x0000006766677209 */ /* 0x000fc60007810000 */
[----:B------:R-:W0:Y:S01]  /*14180*/  MUFU.TANH R41, R41 ;  /* 0x0000002900297308 */ /* 0x000e220000002400 */
[----:B------:R-:W-:Y:S02]  /*14190*/  ISETP.GT.AND P2, PT, R83, 0xa0, PT ;  /* 0x000000a05300780c */ /* 0x000fe40003f44270 */
[----:B--2---:R-:W-:Y:S02]  /*141a0*/  FSEL R114, R114, -INF , P0 ;  /* 0xff80000072727808 */ /* 0x004fe40000000000 */
[----:B------:R-:W-:-:S03]  /*141b0*/  FMNMX.FTZ R103, R110, R103, !PT ;  /* 0x000000676e677209 */ /* 0x000fc60007810000 */
[----:B------:R-:W2:Y:S01]  /*141c0*/  MUFU.TANH R47, R47 ;  /* 0x0000002f002f7308 */ /* 0x000ea20000002400 */
[----:B------:R-:W-:Y:S01]  /*141d0*/  FMUL.FTZ R63, R2, R30 ;  /* 0x0000001e023f7220 */ /* 0x000fe20000410000 */
[----:B------:R-:W-:Y:S02]  /*141e0*/  ISETP.GT.AND P0, PT, R83, 0xa1, PT ;  /* 0x000000a15300780c */ /* 0x000fe40003f04270 */
[----:B---3--:R-:W-:Y:S02]  /*141f0*/  FSEL R30, R13, -INF , P2 ;  /* 0xff8000000d1e7808 */ /* 0x008fe40001000000 */
[----:B------:R-:W-:Y:S02]  /*14200*/  FMNMX.FTZ R103, R114, R103, !PT ;  /* 0x0000006772677209 */ /* 0x000fe40007810000 */
[----:B------:R-:W3:Y:S01]  /*14210*/  MUFU.TANH R88, R88 ;  /* 0x0000005800587308 */ /* 0x000ee20000002400 */
[----:B------:R-:W-:Y:S02]  /*14220*/  ISETP.GT.AND P2, PT, R83, 0xa8, PT ;  /* 0x000000a85300780c */ /* 0x000fe40003f44270 */
[----:B-1----:R-:W-:-:S02]  /*14230*/  FSEL R118, R43, -INF , P0 ;  /* 0xff8000002b767808 */ /* 0x002fc40000000000 */
[----:B------:R-:W-:-:S03]  /*14240*/  FMNMX.FTZ R103, R30, R103, !PT ;  /* 0x000000671e677209 */ /* 0x000fc60007810000 */
[----:B------:R-:W1:Y:S01]  /*14250*/  MUFU.TANH R51, R51 ;  /* 0x0000003300337308 */ /* 0x000e620000002400 */
[----:B------:R-:W-:Y:S02]  /*14260*/  ISETP.GT.AND P0, PT, R83, 0xa9, PT ;  /* 0x000000a95300780c */ /* 0x000fe40003f04270 */
[----:B0-----:R-:W-:Y:S02]  /*14270*/  FSEL R122, R41, -INF , P2 ;  /* 0xff800000297a7808 */ /* 0x001fe40001000000 */
[----:B------:R-:W-:-:S03]  /*14280*/  FMNMX.FTZ R103, R118, R103, !PT ;  /* 0x0000006776677209 */ /* 0x000fc60007810000 */
[----:B------:R-:W0:Y:S01]  /*14290*/  MUFU.TANH R87, R87 ;  /* 0x0000005700577308 */ /* 0x000e220000002400 */
[----:B------:R-:W-:Y:S01]  /*142a0*/  ISETP.GT.AND P2, PT, R83, 0xb0, PT ;  /* 0x000000b05300780c */ /* 0x000fe20003f44270 */
[----:B------:R-:W-:Y:S01]  /*142b0*/  FMUL.FTZ R27, R2, R27 ;  /* 0x0000001b021b7220 */ /* 0x000fe20000410000 */
[----:B--2---:R-:W-:Y:S02]  /*142c0*/  FSEL R126, R47, -INF , P0 ;  /* 0xff8000002f7e7808 */ /* 0x004fe40000000000 */
[----:B------:R-:W-:-:S03]  /*142d0*/  FMNMX.FTZ R103, R122, R103, !PT ;  /* 0x000000677a677209 */ /* 0x000fc60007810000 */
[----:B------:R-:W2:Y:S01]  /*142e0*/  MUFU.TANH R55, R55 ;  /* 0x0000003700377308 */ /* 0x000ea20000002400 */
[----:B------:R-:W-:Y:S02]  /*142f0*/  ISETP.GT.AND P0, PT, R83, 0xb1, PT ;  /* 0x000000b15300780c */ /* 0x000fe40003f04270 */
[----:B---3--:R-:W-:Y:S02]  /*14300*/  FSEL R128, R88, -INF , P2 ;  /* 0xff80000058807808 */ /* 0x008fe40001000000 */
[----:B------:R-:W-:-:S03]  /*14310*/  FMNMX.FTZ R103, R126, R103, !PT ;  /* 0x000000677e677209 */ /* 0x000fc60007810000 */
[----:B------:R-:W3:Y:S01]  /*14320*/  MUFU.TANH R59, R59 ;  /* 0x0000003b003b7308 */ /* 0x000ee20000002400 */
[C---:B------:R-:W-:Y:S01]  /*14330*/  FMUL.FTZ R13, R2.reuse, R34 ;  /* 0x00000022020d7220 */ /* 0x040fe20000410000 */
[----:B------:R-:W-:Y:S01]  /*14340*/  ISETP.GT.AND P2, PT, R83, 0xb8, PT ;  /* 0x000000b85300780c */ /* 0x000fe20003f44270 */
[----:B------:R-:W-:Y:S01]  /*14350*/  FMUL.FTZ R31, R2, R31 ;  /* 0x0000001f021f7220 */ /* 0x000fe20000410000 */
[----:B-1----:R-:W-:Y:S02]  /*14360*/  FSEL R34, R51, -INF , P0 ;  /* 0xff80000033227808 */ /* 0x002fe40000000000 */
[----:B------:R-:W-:Y:S02]  /*14370*/  FMNMX.FTZ R103, R128, R103, !PT ;  /* 0x0000006780677209 */ /* 0x000fe40007810000 */
[----:B------:R-:W1:Y:S01]  /*14380*/  MUFU.TANH R27, R27 ;  /* 0x0000001b001b7308 */ /* 0x000e620000002400 */
[----:B------:R-:W-:Y:S01]  /*14390*/  FMUL.FTZ R121, R2, R132 ;  /* 0x0000008402797220 */ /* 0x000fe20000410000 */
[----:B------:R-:W-:-:S02]  /*143a0*/  ISETP.GT.AND P0, PT, R83, 0xb9, PT ;  /* 0x000000b95300780c */ /* 0x000fc40003f04270 */
[----:B0-----:R-:W-:Y:S02]  /*143b0*/  FSEL R132, R87, -INF , P2 ;  /* 0xff80000057847808 */ /* 0x001fe40001000000 */
[----:B------:R-:W-:Y:S02]  /*143c0*/  FMNMX.FTZ R103, R34, R103, !PT ;  /* 0x0000006722677209 */ /* 0x000fe40007810000 */
[----:B------:R-:W0:Y:S01]  /*143d0*/  MUFU.TANH R63, R63 ;  /* 0x0000003f003f7308 */ /* 0x000e220000002400 */
[----:B------:R-:W-:Y:S01]  /*143e0*/  ISETP.GT.AND P2, PT, R83, 0xc0, PT ;  /* 0x000000c05300780c */ /* 0x000fe20003f44270 */
[----:B------:R-:W-:Y:S01]  /*143f0*/  FMUL.FTZ R35, R2, R35 ;  /* 0x0000002302237220 */ /* 0x000fe20000410000 */
[----:B--2---:R-:W-:Y:S02]  /*14400*/  FSEL R130, R55, -INF , P0 ;  /* 0xff80000037827808 */ /* 0x004fe40000000000 */
[----:B------:R-:W-:-:S03]  /*14410*/  FMNMX.FTZ R103, R132, R103, !PT ;  /* 0x0000006784677209 */ /* 0x000fc60007810000 */
[----:B------:R-:W2:Y:S01]  /*14420*/  MUFU.TANH R31, R31 ;  /* 0x0000001f001f7308 */ /* 0x000ea20000002400 */
[----:B------:R-:W-:Y:S01]  /*14430*/  ISETP.GT.AND P0, PT, R83, 0xc1, PT ;  /* 0x000000c15300780c */ /* 0x000fe20003f04270 */
[----:B------:R-:W-:Y:S01]  /*14440*/  FMUL.FTZ R41, R2, R38 ;  /* 0x0000002602297220 */ /* 0x000fe20000410000 */
[----:B---3--:R-:W-:Y:S02]  /*14450*/  FSEL R134, R59, -INF , P2 ;  /* 0xff8000003b867808 */ /* 0x008fe40001000000 */
[----:B------:R-:W-:-:S03]  /*14460*/  FMNMX.FTZ R103, R130, R103, !PT ;  /* 0x0000006782677209 */ /* 0x000fc60007810000 */
[----:B------:R-:W3:Y:S01]  /*14470*/  MUFU.TANH R13, R13 ;  /* 0x0000000d000d7308 */ /* 0x000ee20000002400 */
[----:B------:R-:W-:Y:S01]  /*14480*/  ISETP.GT.AND P2, PT, R83, 0xc8, PT ;  /* 0x000000c85300780c */ /* 0x000fe20003f44270 */
[----:B------:R-:W-:Y:S01]  /*14490*/  FMUL.FTZ R39, R2, R39 ;  /* 0x0000002702277220 */ /* 0x000fe20000410000 */
[----:B-1----:R-:W-:Y:S02]  /*144a0*/  FSEL R38, R27, -INF , P0 ;  /* 0xff8000001b267808 */ /* 0x002fe40000000000 */
[----:B------:R-:W-:-:S03]  /*144b0*/  FMNMX.FTZ R103, R134, R103, !PT ;  /* 0x0000006786677209 */ /* 0x000fc60007810000 */
[----:B------:R-:W1:Y:S01]  /*144c0*/  MUFU.TANH R35, R35 ;  /* 0x0000002300237308 */ /* 0x000e620000002400 */
[----:B------:R-:W-:Y:S02]  /*144d0*/  ISETP.GT.AND P0, PT, R83, 0xc9, PT ;  /* 0x000000c95300780c */ /* 0x000fe40003f04270 */
[----:B0-----:R-:W-:Y:S02]  /*144e0*/  FSEL R142, R63, -INF , P2 ;  /* 0xff8000003f8e7808 */ /* 0x001fe40001000000 */
[----:B------:R-:W-:-:S03]  /*144f0*/  FMNMX.FTZ R103, R38, R103, !PT ;  /* 0x0000006726677209 */ /* 0x000fc60007810000 */
[----:B------:R-:W0:Y:S01]  /*14500*/  MUFU.TANH R41, R41 ;  /* 0x0000002900297308 */ /* 0x000e220000002400 */
[----:B------:R-:W-:Y:S02]  /*14510*/  ISETP.GT.AND P2, PT, R83, 0xd0, PT ;  /* 0x000000d05300780c */ /* 0x000fe40003f44270 */
[----:B--2---:R-:W-:Y:S02]  /*14520*/  FSEL R140, R31, -INF , P0 ;  /* 0xff8000001f8c7808 */ /* 0x004fe40000000000 */
[----:B------:R-:W-:-:S03]  /*14530*/  FMNMX.FTZ R103, R142, R103, !PT ;  /* 0x000000678e677209 */ /* 0x000fc60007810000 */
[----:B------:R-:W2:Y:S01]  /*14540*/  MUFU.TANH R39, R39 ;  /* 0x0000002700277308 */ /* 0x000ea20000002400 */
[----:B------:R-:W-:Y:S02]  /*14550*/  ISETP.GT.AND P0, PT, R83, 0xd1, PT ;  /* 0x000000d15300780c */ /* 0x000fe40003f04270 */
[----:B---3--:R-:W-:Y:S02]  /*14560*/  FSEL R148, R13, -INF , P2 ;  /* 0xff8000000d947808 */ /* 0x008fe40001000000 */
[----:B------:R-:W-:Y:S02]  /*14570*/  FMNMX.FTZ R103, R140, R103, !PT ;  /* 0x000000678c677209 */ /* 0x000fe40007810000 */
[----:B------:R-:W-:Y:S02]  /*14580*/  ISETP.GT.AND P2, PT, R83, 0xd8, PT ;  /* 0x000000d85300780c */ /* 0x000fe40003f44270 */
[----:B-1----:R-:W-:Y:S02]  /*14590*/  FSEL R146, R35, -INF , P0 ;  /* 0xff80000023927808 */ /* 0x002fe40000000000 */
[----:B------:R-:W-:-:S02]  /*145a0*/  FMNMX.FTZ R103, R148, R103, !PT ;  /* 0x0000006794677209 */ /* 0x000fc40007810000 */
[----:B------:R-:W-:Y:S02]  /*145b0*/  ISETP.GT.AND P0, PT, R83, 0xd9, PT ;  /* 0x000000d95300780c */ /* 0x000fe40003f04270 */
[----:B0-----:R-:W-:Y:S02]  /*145c0*/  FSEL R144, R41, -INF , P2 ;  /* 0xff80000029907808 */ /* 0x001fe40001000000 */
[----:B------:R-:W-:Y:S01]  /*145d0*/  FMNMX.FTZ R103, R146, R103, !PT ;  /* 0x0000006792677209 */ /* 0x000fe20007810000 */
[----:B------:R-:W-:Y:S01]  /*145e0*/  FMUL.FTZ R27, R2, R44 ;  /* 0x0000002c021b7220 */ /* 0x000fe20000410000 */
[----:B--2---:R-:W-:Y:S02]  /*145f0*/  FSEL R44, R39, -INF , P0 ;  /* 0xff800000272c7808 */ /* 0x004fe40000000000 */
[----:B------:R-:W-:-:S04]  /*14600*/  FMNMX.FTZ R103, R144, R103, !PT ;  /* 0x0000006790677209 */ /* 0x000fc80007810000 */
[----:B------:R-:W-:Y:S01]  /*14610*/  FMNMX.FTZ R103, R44, R103, !PT ;  /* 0x000000672c677209 */ /* 0x000fe20007810000 */
[----:B------:R-:W-:-:S04]  /*14620*/  FMUL.FTZ R35, R2, R48 ;  /* 0x0000003002237220 */ /* 0x000fc80000410000 */
[----:B------:R-:W0:Y:S02]  /*14630*/  SHFL.BFLY PT, R48, R103, 0x2, 0x1f ;  /* 0x0c401f0067307f89 */ /* 0x000e2400000e0000 */
[----:B0-----:R-:W-:-:S05]  /*14640*/  FMNMX.FTZ R48, R103, R48, !PT ;  /* 0x0000003067307209 */ /* 0x001fca0007810000 */
[----:B------:R-:W0:Y:S01]  /*14650*/  SHFL.BFLY PT, R13, R48, 0x1, 0x1f ;  /* 0x0c201f00300d7f89 */ /* 0x000e2200000e0000 */
[----:B------:R-:W1:Y:S01]  /*14660*/  MUFU.TANH R3, R3 ;  /* 0x0000000300037308 */ /* 0x000e620000002400 */
[C---:B------:R-:W-:Y:S01]  /*14670*/  FMUL.FTZ R31, R2.reuse, R45 ;  /* 0x0000002d021f7220 */ /* 0x040fe20000410000 */
[----:B------:R-:W-:-:S06]  /*14680*/  FMUL.FTZ R45, R2, R36 ;  /* 0x00000024022d7220 */ /* 0x000fcc0000410000 */
[----:B------:R-:W2:Y:S01]  /*14690*/  MUFU.TANH R14, R14 ;  /* 0x0000000e000e7308 */ /* 0x000ea20000002400 */
[----:B------:R-:W-:-:S07]  /*146a0*/  VIADDMNMX R65, R82, R79, R65, PT ;  /* 0x0000004f52417246 */ /* 0x000fce0003800141 */
[----:B------:R-:W3:Y:S01]  /*146b0*/  MUFU.TANH R15, R15 ;  /* 0x0000000f000f7308 */ /* 0x000ee20000002400 */
[----:B0-----:R-:W-:Y:S02]  /*146c0*/  FMNMX.FTZ R88, R48, R13, !PT ;  /* 0x0000000d30587209 */ /* 0x001fe40007810000 */
[----:B------:R-:W-:-:S05]  /*146d0*/  MOV R13, UR4 ;  /* 0x00000004000d7c02 */ /* 0x000fca0008000f00 */
[----:B------:R-:W0:Y:S01]  /*146e0*/  MUFU.TANH R20, R20 ;  /* 0x0000001400147308 */ /* 0x000e220000002400 */
[C---:B------:R-:W-:Y:S01]  /*146f0*/  FSETP.NEU.FTZ.AND P0, PT, R88.reuse, -INF , PT ;  /* 0xff8000005800780b */ /* 0x040fe20003f1d000 */
[----:B------:R-:W-:-:S01]  /*14700*/  FFMA.FTZ R36, R88, R13, -8 ;  /* 0xc100000058247423 */ /* 0x000fc2000001000d */
[C---:B------:R-:W-:Y:S01]  /*14710*/  FMUL.FTZ R120, R2.reuse, R129 ;  /* 0x0000008102787220 */ /* 0x040fe20000410000 */
[----:B------:R-:W-:-:S04]  /*14720*/  FMUL.FTZ R48, R2, R37 ;  /* 0x0000002502307220 */ /* 0x000fc80000410000 */
[----:B------:R-:W4:Y:S01]  /*14730*/  MUFU.TANH R21, R21 ;  /* 0x0000001500157308 */ /* 0x000f220000002400 */
[----:B------:R-:W-:Y:S02]  /*14740*/  FSEL R37, R36, RZ, P0 ;  /* 0x000000ff24257208 */ /* 0x000fe40000000000 */
[C---:B------:R-:W-:Y:S02]  /*14750*/  ISETP.GT.AND P0, PT, R65.reuse, RZ, PT ;  /* 0x000000ff4100720c */ /* 0x040fe40003f04270 */
[C---:B------:R-:W-:Y:S01]  /*14760*/  ISETP.GT.AND P2, PT, R65.reuse, 0x1, PT ;  /* 0x000000014100780c */ /* 0x040fe20003f44270 */
[--C-:B------:R-:W-:Y:S01]  /*14770*/  FFMA.FTZ R51, R172, R13, -R37.reuse ;  /* 0x0000000dac337223 */ /* 0x100fe20000010825 */
[----:B------:R-:W-:Y:S01]  /*14780*/  ISETP.GT.AND P3, PT, R65, 0x8, PT ;  /* 0x000000084100780c */ /* 0x000fe20003f64270 */
[----:B------:R-:W4:Y:S01]  /*14790*/  MUFU.TANH R120, R120 ;  /* 0x0000007800787308 */ /* 0x000f220000002400 */
[----:B-1----:R-:W-:Y:S01]  /*147a0*/  FSEL R172, R3, -INF , P0 ;  /* 0xff80000003ac7808 */ /* 0x002fe20000000000 */
[----:B------:R-:W-:Y:S01]  /*147b0*/  FMUL.FTZ R124, R2, R133 ;  /* 0x00000085027c7220 */ /* 0x000fe20000410000 */
[----:B--2---:R-:W-:Y:S01]  /*147c0*/  FSEL R14, R14, -INF , P2 ;  /* 0xff8000000e0e7808 */ /* 0x004fe20001000000 */
[-CC-:B------:R-:W-:Y:S01]  /*147d0*/  FFMA.FTZ R36, R156, R13.reuse, -R37.reuse ;  /* 0x0000000d9c247223 */ /* 0x180fe20000010825 */
[----:B------:R-:W-:-:S01]  /*147e0*/  FFMA.FTZ R156, R174, R13, -R37 ;  /* 0x0000000dae9c7223 */ /* 0x000fc20000010825 */
[----:B---3--:R-:W-:-:S02]  /*147f0*/  FSEL R174, R15, -INF , P3 ;  /* 0xff8000000fae7808 */ /* 0x008fc40001800000 */
[----:B------:R-:W1:Y:S01]  /*14800*/  MUFU.TANH R121, R121 ;  /* 0x0000007900797308 */ /* 0x000e620000002400 */
[C---:B------:R-:W-:Y:S01]  /*14810*/  ISETP.GT.AND P0, PT, R65.reuse, 0x9, PT ;  /* 0x000000094100780c */ /* 0x040fe20003f04270 */
[----:B------:R-:W-:Y:S01]  /*14820*/  FMUL.FTZ R104, R2, R104 ;  /* 0x0000006802687220 */ /* 0x000fe20000410000 */
[----:B------:R-:W-:Y:S01]  /*14830*/  FMNMX.FTZ R15, R172, R14, !PT ;  /* 0x0000000eac0f7209 */ /* 0x000fe20007810000 */
[--C-:B------:R-:W-:Y:S01]  /*14840*/  FFMA.FTZ R67, R176, R13, -R37.reuse ;  /* 0x0000000db0437223 */ /* 0x100fe20000010825 */
[----:B------:R-:W-:Y:S01]  /*14850*/  ISETP.GT.AND P2, PT, R65, 0x10, PT ;  /* 0x000000104100780c */ /* 0x000fe20003f44270 */
[----:B------:R-:W-:Y:S01]  /*14860*/  FMUL.FTZ R105, R2, R105 ;  /* 0x0000006902697220 */ /* 0x000fe20000410000 */
[----:B0-----:R-:W-:Y:S01]  /*14870*/  FSEL R176, R20, -INF , P0 ;  /* 0xff80000014b07808 */ /* 0x001fe20000000000 */
[----:B------:R-:W0:Y:S01]  /*14880*/  MUFU.TANH R124, R124 ;  /* 0x0000007c007c7308 */ /* 0x000e220000002400 */
[----:B------:R-:W-:Y:S01]  /*14890*/  FMNMX.FTZ R15, R174, R15, !PT ;  /* 0x0000000fae0f7209 */ /* 0x000fe20007810000 */
[----:B------:R-:W-:Y:S01]  /*148a0*/  FMUL.FTZ R43, R2, R53 ;  /* 0x00000035022b7220 */ /* 0x000fe20000410000 */
[----:B------:R-:W-:-:S01]  /*148b0*/  FFMA.FTZ R53, R178, R13, -R37 ;  /* 0x0000000db2357223 */ /* 0x000fc20000010825 */
[----:B----4-:R-:W-:Y:S01]  /*148c0*/  FSEL R178, R21, -INF , P2 ;  /* 0xff80000015b27808 */ /* 0x010fe20001000000 */
[----:B------:R-:W-:Y:S01]  /*148d0*/  FMUL.FTZ R108, R2, R108 ;  /* 0x0000006c026c7220 */ /* 0x000fe20000410000 */
[----:B------:R-:W-:-:S02]  /*148e0*/  ISETP.GT.AND P0, PT, R65, 0x11, PT ;  /* 0x000000114100780c */ /* 0x000fc40003f04270 */
[----:B------:R-:W2:Y:S01]  /*148f0*/  MUFU.TANH R104, R104 ;  /* 0x0000006800687308 */ /* 0x000ea20000002400 */
[----:B------:R-:W-:Y:S01]  /*14900*/  FMNMX.FTZ R21, R176, R15, !PT ;  /* 0x0000000fb0157209 */ /* 0x000fe20007810000 */
[----:B------:R-:W-:Y:S01]  /*14910*/  FMUL.FTZ R109, R2, R109 ;  /* 0x0000006d026d7220 */ /* 0x000fe20000410000 */
[----:B------:R-:W-:Y:S02]  /*14920*/  ISETP.GT.AND P2, PT, R65, 0x18, PT ;  /* 0x000000184100780c */ /* 0x000fe40003f44270 */
[----:B------:R-:W-:Y:S02]  /*14930*/  FSEL R120, R120, -INF , P0 ;  /* 0xff80000078787808 */ /* 0x000fe40000000000 */
[----:B------:R-:W-:Y:S01]  /*14940*/  FMNMX.FTZ R21, R178, R21, !PT ;  /* 0x00000015b2157209 */ /* 0x000fe20007810000 */
[----:B------:R-:W3:Y:S01]  /*14950*/  MUFU.TANH R105, R105 ;  /* 0x0000006900697308 */ /* 0x000ee20000002400 */
[----:B------:R-:W-:-:S01]  /*14960*/  FFMA.FTZ R69, R170, R13, -R37 ;  /* 0x0000000daa457223 */ /* 0x000fc20000010825 */
[----:B------:R-:W-:Y:S01]  /*14970*/  ISETP.GT.AND P0, PT, R65, 0x19, PT ;  /* 0x000000194100780c */ /* 0x000fe20003f04270 */
[----:B------:R-:W-:Y:S01]  /*14980*/  FMUL.FTZ R112, R2, R112 ;  /* 0x0000007002707220 */ /* 0x000fe20000410000 */
[----:B-1----:R-:W-:-:S02]  /*14990*/  FSEL R170, R121, -INF , P2 ;  /* 0xff80000079aa7808 */ /* 0x002fc40001000000 */
[----:B------:R-:W-:Y:S02]  /*149a0*/  FMNMX.FTZ R21, R120, R21, !PT ;  /* 0x0000001578157209 */ /* 0x000fe40007810000 */
[----:B------:R-:W1:Y:S01]  /*149b0*/  MUFU.TANH R108, R108 ;  /* 0x0000006c006c7308 */ /* 0x000e620000002400 */
[----:B------:R-:W-:-:S01]  /*149c0*/  FFMA.FTZ R71, R168, R13, -R37 ;  /* 0x0000000da8477223 */ /* 0x000fc20000010825 */
[C---:B------:R-:W-:Y:S01]  /*149d0*/  ISETP.GT.AND P2, PT, R65.reuse, 0x20, PT ;  /* 0x000000204100780c */ /* 0x040fe20003f44270 */
[----:B------:R-:W-:Y:S01]  /*149e0*/  FMUL.FTZ R113, R2, R113 ;  /* 0x0000007102717220 */ /* 0x000fe20000410000 */
[----:B0-----:R-:W-:Y:S02]  /*149f0*/  FSEL R168, R124, -INF , P0 ;  /* 0xff8000007ca87808 */ /* 0x001fe40000000000 */
[----:B------:R-:W-:Y:S02]  /*14a00*/  FMNMX.FTZ R21, R170, R21, !PT ;  /* 0x00000015aa157209 */ /* 0x000fe40007810000 */
[----:B------:R-:W0:Y:S01]  /*14a10*/  MUFU.TANH R109, R109 ;  /* 0x0000006d006d7308 */ /* 0x000e220000002400 */
[----:B------:R-:W-:Y:S01]  /*14a20*/  ISETP.GT.AND P0, PT, R65, 0x21, PT ;  /* 0x000000214100780c */ /* 0x000fe20003f04270 */
[----:B------:R-:W-:Y:S01]  /*14a30*/  FMUL.FTZ R116, R2, R116 ;  /* 0x0000007402747220 */ /* 0x000fe20000410000 */
[----:B--2---:R-:W-:-:S05]  /*14a40*/  FSEL R104, R104, -INF , P2 ;  /* 0xff80000068687808 */ /* 0x004fca0001000000 */
[----:B------:R-:W2:Y:S01]  /*14a50*/  MUFU.TANH R112, R112 ;  /* 0x0000007000707308 */ /* 0x000ea20000002400 */
[----:B------:R-:W-:Y:S01]  /*14a60*/  ISETP.GT.AND P2, PT, R65, 0x28, PT ;  /* 0x000000284100780c */ /* 0x000fe20003f44270 */
[----:B------:R-:W-:-:S06]  /*14a70*/  FMUL.FTZ R117, R2, R117 ;  /* 0x0000007502757220 */ /* 0x000fcc0000410000 */
[----:B------:R4:W-:Y:S01]  /*14a80*/  MUFU.EX2 R20, R67 ;  /* 0x0000004300147308 */ /* 0x0009e20000000800 */
[----:B------:R-:W-:-:S01]  /*14a90*/  FFMA.FTZ R47, R160, R13, -R37 ;  /* 0x0000000da02f7223 */ /* 0x000fc20000010825 */
[----:B------:R-:W-:Y:S01]  /*14aa0*/  FFMA.FTZ R160, R180, R13, -R37 ;  /* 0x0000000db4a07223 */ /* 0x000fe20000010825 */
[----:B----4-:R-:W-:-:S05]  /*14ab0*/  FMNMX.FTZ R67, R168, R21, !PT ;  /* 0x00000015a8437209 */ /* 0x010fca0007810000 */
[----:B------:R4:W-:Y:S01]  /*14ac0*/  MUFU.EX2 R15, R69 ;  /* 0x00000045000f7308 */ /* 0x0009e20000000800 */
[----:B------:R-:W-:-:S07]  /*14ad0*/  FMNMX.FTZ R67, R104, R67, !PT ;  /* 0x0000004368437209 */ /* 0x000fce0007810000 */
[----:B------:R-:W2:Y:S01]  /*14ae0*/  MUFU.TANH R113, R113 ;  /* 0x0000007100717308 */ /* 0x000ea20000002400 */
[----:B----4-:R-:W-:-:S01]  /*14af0*/  FFMA.FTZ R69, R166, R13, -R37 ;  /* 0x0000000da6457223 */ /* 0x010fc20000010825 */
[----:B---3--:R-:W-:Y:S02]  /*14b00*/  FSEL R166, R105, -INF , P0 ;  /* 0xff80000069a67808 */ /* 0x008fe40000000000 */
[C---:B------:R-:W-:Y:S02]  /*14b10*/  ISETP.GT.AND P0, PT, R65.reuse, 0x29, PT ;  /* 0x000000294100780c */ /* 0x040fe40003f04270 */
[----:B-1----:R-:W-:Y:S02]  /*14b20*/  FSEL R180, R108, -INF , P2 ;  /* 0xff8000006cb47808 */ /* 0x002fe40001000000 */
[----:B------:R-:W1:Y:S01]  /*14b30*/  MUFU.TANH R116, R116 ;  /* 0x0000007400747308 */ /* 0x000e620000002400 */
[----:B------:R-:W-:Y:S01]  /*14b40*/  FMNMX.FTZ R67, R166, R67, !PT ;  /* 0x00000043a6437209 */ /* 0x000fe20007810000 */
[----:B------:R-:W-:Y:S01]  /*14b50*/  FFMA.FTZ R108, R158, R13, -R37 ;  /* 0x0000000d9e6c7223 */ /* 0x000fe20000010825 */
[----:B------:R-:W-:Y:S01]  /*14b60*/  ISETP.GT.AND P2, PT, R65, 0x30, PT ;  /* 0x000000304100780c */ /* 0x000fe20003f44270 */
[----:B------:R-:W-:Y:S01]  /*14b70*/  FMUL.FTZ R89, R2, R89 ;  /* 0x0000005902597220 */ /* 0x000fe20000410000 */
[----:B0-----:R-:W-:-:S02]  /*14b80*/  FSEL R158, R109, -INF , P0 ;  /* 0xff8000006d9e7808 */ /* 0x001fc40000000000 */
[----:B------:R-:W-:Y:S01]  /*14b90*/  FMNMX.FTZ R67, R180, R67, !PT ;  /* 0x00000043b4437209 */ /* 0x000fe20007810000 */
        /* <DEDUP_REMOVED lines=9> */
[----:B---3--:R-:W-:-:S06]  /*14c30*/  FMNMX.FTZ R69, R158, R67, !PT ;  /* 0x000000439e457209 */ /* 0x008fcc0007810000 */
[----:B------:R3:W-:Y:S01]  /*14c40*/  MUFU.EX2 R124, R71 ;  /* 0x00000047007c7308 */ /* 0x0007e20000000800 */
[----:B------:R-:W-:-:S07]  /*14c50*/  FMNMX.FTZ R69, R112, R69, !PT ;  /* 0x0000004570457209 */ /* 0x000fce0007810000 */
[----:B------:R-:W4:Y:S01]  /*14c60*/  MUFU.TANH R89, R89 ;  /* 0x0000005900597308 */ /* 0x000f220000002400 */
[----:B---3--:R-:W-:-:S01]  /*14c70*/  FFMA.FTZ R71, R154, R13, -R37 ;  /* 0x0000000d9a477223 */ /* 0x008fc20000010825 */
[----:B------:R-:W-:Y:S01]  /*14c80*/  FSEL R154, R113, -INF , P0 ;  /* 0xff800000719a7808 */ /* 0x000fe20000000000 */
[----:B------:R-:W-:Y:S01]  /*14c90*/  FMUL.FTZ R96, R2, R96 ;  /* 0x0000006002607220 */ /* 0x000fe20000410000 */
        /* <DEDUP_REMOVED lines=12> */
[----:B--2---:R-:W-:Y:S01]  /*14d60*/  FSEL R106, R106, -INF , P2 ;  /* 0xff8000006a6a7808 */ /* 0x004fe20001000000 */
[----:B------:R-:W-:-:S04]  /*14d70*/  FFMA.FTZ R79, R150, R13, -R37 ;  /* 0x0000000d964f7223 */ /* 0x000fc80000010825 */
[----:B------:R-:W2:Y:S01]  /*14d80*/  MUFU.TANH R96, R96 ;  /* 0x0000006000607308 */ /* 0x000ea20000002400 */
[----:B------:R-:W-:Y:S01]  /*14d90*/  ISETP.GT.AND P2, PT, R65, 0x48, PT ;  /* 0x000000484100780c */ /* 0x000fe20003f44270 */
[----:B------:R-:W-:Y:S01]  /*14da0*/  FMUL.FTZ R101, R2, R101 ;  /* 0x0000006502657220 */ /* 0x000fe20000410000 */
[----:B----4-:R-:W-:-:S05]  /*14db0*/  FSEL R150, R89, -INF , P0 ;  /* 0xff80000059967808 */ /* 0x010fca0000000000 */
[----:B------:R3:W-:Y:S01]  /*14dc0*/  MUFU.EX2 R67, R71 ;  /* 0x0000004700437308 */ /* 0x0007e20000000800 */
[----:B------:R-:W-:Y:S02]  /*14dd0*/  ISETP.GT.AND P0, PT, R65, 0x49, PT ;  /* 0x000000494100780c */ /* 0x000fe40003f04270 */
[----:B---3--:R-:W-:-:S05]  /*14de0*/  FMNMX.FTZ R71, R152, R69, !PT ;  /* 0x0000004598477209 */ /* 0x008fca0007810000 */
[----:B------:R-:W-:Y:S01]  /*14df0*/  MUFU.TANH R97, R97 ;  /* 0x0000006100617308 */ /* 0x000fe20000002400 */
[----:B------:R-:W-:Y:S01]  /*14e00*/  FMNMX.FTZ R71, R106, R71, !PT ;  /* 0x000000476a477209 */ /* 0x000fe20007810000 */
[----:B------:R-:W-:Y:S01]  /*14e10*/  FMUL.FTZ R72, R2, R72 ;  /* 0x0000004802487220 */ /* 0x000fe20000410000 */
[----:B-1----:R-:W-:Y:S01]  /*14e20*/  FSEL R92, R92, -INF , P2 ;  /* 0xff8000005c5c7808 */ /* 0x002fe20001000000 */
[----:B------:R-:W-:Y:S01]  /*14e30*/  FMUL.FTZ R39, R2, R49 ;  /* 0x0000003102277220 */ /* 0x000fe20000410000 */
[----:B------:R-:W-:-:S03]  /*14e40*/  FMNMX.FTZ R71, R150, R71, !PT ;  /* 0x0000004796477209 */ /* 0x000fc60007810000 */
[----:B------:R-:W1:Y:S01]  /*14e50*/  MUFU.TANH R100, R100 ;  /* 0x0000006400647308 */ /* 0x000e620000002400 */
[----:B------:R-:W-:-:S01]  /*14e60*/  FFMA.FTZ R49, R162, R13, -R37 ;  /* 0x0000000da2317223 */ /* 0x000fc20000010825 */
[--C-:B------:R-:W-:Y:S01]  /*14e70*/  FFMA.FTZ R162, R184, R13, -R37.reuse ;  /* 0x0000000db8a27223 */ /* 0x100fe20000010825 */
[----:B------:R-:W-:Y:S01]  /*14e80*/  ISETP.GT.AND P2, PT, R65, 0x50, PT ;  /* 0x000000504100780c */ /* 0x000fe20003f44270 */
[----:B------:R-:W-:Y:S01]  /*14e90*/  FMUL.FTZ R73, R2, R73 ;  /* 0x0000004902497220 */ /* 0x000fe20000410000 */
[----:B0-----:R-:W-:Y:S02]  /*14ea0*/  FSEL R184, R93, -INF , P0 ;  /* 0xff8000005db87808 */ /* 0x001fe40000000000 */
[----:B------:R-:W-:Y:S01]  /*14eb0*/  FMNMX.FTZ R71, R92, R71, !PT ;  /* 0x000000475c477209 */ /* 0x000fe20007810000 */
[----:B------:R-:W0:Y:S01]  /*14ec0*/  MUFU.TANH R101, R101 ;  /* 0x0000006500657308 */ /* 0x000e220000002400 */
[----:B------:R-:W-:-:S01]  /*14ed0*/  FFMA.FTZ R186, R186, R13, -R37 ;  /* 0x0000000dbaba7223 */ /* 0x000fc20000010825 */
[----:B------:R-:W-:Y:S01]  /*14ee0*/  ISETP.GT.AND P0, PT, R65, 0x51, PT ;  /* 0x000000514100780c */ /* 0x000fe20003f04270 */
[----:B------:R-:W-:Y:S01]  /*14ef0*/  FMUL.FTZ R76, R2, R76 ;  /* 0x0000004c024c7220 */ /* 0x000fe20000410000 */
[----:B--2---:R-:W-:-:S02]  /*14f00*/  FSEL R96, R96, -INF , P2 ;  /* 0xff80000060607808 */ /* 0x004fc40001000000 */
[----:B------:R-:W-:Y:S02]  /*14f10*/  FMNMX.FTZ R71, R184, R71, !PT ;  /* 0x00000047b8477209 */ /* 0x000fe40007810000 */
[----:B------:R-:W2:Y:S01]  /*14f20*/  MUFU.TANH R72, R72 ;  /* 0x0000004800487308 */ /* 0x000ea20000002400 */
[----:B------:R-:W-:Y:S01]  /*14f30*/  ISETP.GT.AND P2, PT, R65, 0x58, PT ;  /* 0x000000584100780c */ /* 0x000fe20003f44270 */
[----:B------:R-:W-:Y:S01]  /*14f40*/  FMUL.FTZ R77, R2, R77 ;  /* 0x0000004d024d7220 */ /* 0x000fe20000410000 */
[----:B------:R-:W-:-:S05]  /*14f50*/  FMNMX.FTZ R71, R96, R71, !PT ;  /* 0x0000004760477209 */ /* 0x000fca0007810000 */
[----:B------:R-:W3:Y:S01]  /*14f60*/  MUFU.TANH R73, R73 ;  /* 0x0000004900497308 */ /* 0x000ee20000002400 */
[----:B-1----:R-:W-:Y:S01]  /*14f70*/  FSEL R100, R100, -INF , P2 ;  /* 0xff80000064647808 */ /* 0x002fe20001000000 */
[----:B------:R-:W-:-:S06]  /*14f80*/  FMUL.FTZ R80, R2, R80 ;  /* 0x0000005002507220 */ /* 0x000fcc0000410000 */
[----:B------:R1:W-:Y:S01]  /*14f90*/  MUFU.EX2 R3, R186 ;  /* 0x000000ba00037308 */ /* 0x0003e20000000800 */
[----:B------:R-:W-:-:S01]  /*14fa0*/  FFMA.FTZ R83, R46, R13, -R37 ;  /* 0x0000000d2e537223 */ /* 0x000fc20000010825 */
[----:B-1----:R-:W-:-:S06]  /*14fb0*/  FSEL R186, R97, -INF , P0 ;  /* 0xff80000061ba7808 */ /* 0x002fcc0000000000 */
[----:B------:R-:W1:Y:S01]  /*14fc0*/  MUFU.TANH R76, R76 ;  /* 0x0000004c004c7308 */ /* 0x000e620000002400 */
[C---:B------:R-:W-:Y:S01]  /*14fd0*/  ISETP.GT.AND P0, PT, R65.reuse, 0x59, PT ;  /* 0x000000594100780c */ /* 0x040fe20003f04270 */
[----:B------:R-:W-:Y:S01]  /*14fe0*/  FMUL.FTZ R81, R2, R81 ;  /* 0x0000005102517220 */ /* 0x000fe20000410000 */
[----:B------:R-:W-:-:S05]  /*14ff0*/  ISETP.GT.AND P2, PT, R65, 0x60, PT ;  /* 0x000000604100780c */ /* 0x000fca0003f44270 */
[----:B------:R4:W-:Y:S01]  /*15000*/  MUFU.EX2 R69, R79 ;  /* 0x0000004f00457308 */ /* 0x0009e20000000800 */
[----:B0-----:R-:W-:Y:S02]  /*15010*/  FSEL R46, R101, -INF , P0 ;  /* 0xff800000652e7808 */ /* 0x001fe40000000000 */
[----:B----4-:R-:W-:-:S05]  /*15020*/  FMNMX.FTZ R79, R186, R71, !PT ;  /* 0x00000047ba4f7209 */ /* 0x010fca0007810000 */
[----:B------:R-:W0:Y:S01]  /*15030*/  MUFU.TANH R77, R77 ;  /* 0x0000004d004d7308 */ /* 0x000e220000002400 */
[----:B------:R-:W-:Y:S01]  /*15040*/  FMNMX.FTZ R79, R100, R79, !PT ;  /* 0x0000004f644f7209 */ /* 0x000fe20007810000 */
[----:B------:R-:W-:Y:S01]  /*15050*/  FMUL.FTZ R84, R2, R84 ;  /* 0x0000005402547220 */ /* 0x000fe20000410000 */
[----:B------:R-:W-:Y:S02]  /*15060*/  ISETP.GT.AND P0, PT, R65, 0x61, PT ;  /* 0x000000614100780c */ /* 0x000fe40003f04270 */
[----:B--2---:R-:W-:-:S03]  /*15070*/  FSEL R72, R72, -INF , P2 ;  /* 0xff80000048487808 */ /* 0x004fc60001000000 */
[----:B------:R-:W2:Y:S01]  /*15080*/  MUFU.TANH R80, R80 ;  /* 0x0000005000507308 */ /* 0x000ea20000002400 */
[----:B------:R-:W-:Y:S01]  /*15090*/  FMNMX.FTZ R79, R46, R79, !PT ;  /* 0x0000004f2e4f7209 */ /* 0x000fe20007810000 */
[----:B------:R-:W-:Y:S01]  /*150a0*/  FFMA.FTZ R59, R188, R13, -R37 ;  /* 0x0000000dbc3b7223 */ /* 0x000fe20000010825 */
[----:B------:R-:W-:Y:S01]  /*150b0*/  ISETP.GT.AND P2, PT, R65, 0x68, PT ;  /* 0x000000684100780c */ /* 0x000fe20003f44270 */
[----:B------:R-:W-:Y:S01]  /*150c0*/  FMUL.FTZ R85, R2, R85 ;  /* 0x0000005502557220 */ /* 0x000fe20000410000 */
[----:B---3--:R-:W-:Y:S02]  /*150d0*/  FSEL R188, R73, -INF , P0 ;  /* 0xff80000049bc7808 */ /* 0x008fe40000000000 */
[----:B------:R-:W-:Y:S01]  /*150e0*/  FMNMX.FTZ R79, R72, R79, !PT ;  /* 0x0000004f484f7209 */ /* 0x000fe20007810000 */
[----:B------:R-:W3:Y:S01]  /*150f0*/  MUFU.TANH R81, R81 ;  /* 0x0000005100517308 */ /* 0x000ee20000002400 */
[----:B------:R-:W-:Y:S02]  /*15100*/  ISETP.GT.AND P0, PT, R65, 0x69, PT ;  /* 0x000000694100780c */ /* 0x000fe40003f04270 */
[----:B-1----:R-:W-:-:S02]  /*15110*/  FSEL R76, R76, -INF , P2 ;  /* 0xff8000004c4c7808 */ /* 0x002fc40001000000 */
[----:B------:R-:W-:-:S03]  /*15120*/  FMNMX.FTZ R79, R188, R79, !PT ;  /* 0x0000004fbc4f7209 */ /* 0x000fc60007810000 */
[----:B------:R-:W1:Y:S01]  /*15130*/  MUFU.TANH R84, R84 ;  /* 0x0000005400547308 */ /* 0x000e620000002400 */
[----:B------:R-:W-:-:S01]  /*15140*/  FFMA.FTZ R73, R62, R13, -R37 ;  /* 0x0000000d3e497223 */ /* 0x000fc20000010825 */
[----:B------:R-:W-:Y:S02]  /*15150*/  ISETP.GT.AND P2, PT, R65, 0x70, PT ;  /* 0x000000704100780c */ /* 0x000fe40003f44270 */
[----:B0-----:R-:W-:Y:S02]  /*15160*/  FSEL R62, R77, -INF , P0 ;  /* 0xff8000004d3e7808 */ /* 0x001fe40000000000 */
[----:B------:R-:W-:Y:S02]  /*15170*/  FMNMX.FTZ R79, R76, R79, !PT ;  /* 0x0000004f4c4f7209 */ /* 0x000fe40007810000 */
[----:B------:R-:W0:Y:S01]  /*15180*/  MUFU.TANH R85, R85 ;  /* 0x0000005500557308 */ /* 0x000e220000002400 */
[----:B------:R-:W-:Y:S01]  /*15190*/  ISETP.GT.AND P0, PT, R65, 0x71, PT ;  /* 0x000000714100780c */ /* 0x000fe20003f04270 */
[----:B------:R-:W-:Y:S01]  /*151a0*/  FMUL.FTZ R60, R2, R60 ;  /* 0x0000003c023c7220 */ /* 0x000fe20000410000 */
[----:B--2---:R-:W-:Y:S01]  /*151b0*/  FSEL R80, R80, -INF , P2 ;  /* 0xff80000050507808 */ /* 0x004fe20001000000 */
[----:B------:R-:W-:Y:S01]  /*151c0*/  FMUL.FTZ R41, R2, R52 ;  /* 0x0000003402297220 */ /* 0x000fe20000410000 */
[----:B------:R-:W-:-:S03]  /*151d0*/  FMNMX.FTZ R79, R62, R79, !PT ;  /* 0x0000004f3e4f7209 */ /* 0x000fc60007810000 */
[----:B------:R-:W2:Y:S01]  /*151e0*/  MUFU.TANH R74, R74 ;  /* 0x0000004a004a7308 */ /* 0x000ea20000002400 */
[----:B------:R-:W-:-:S01]  /*151f0*/  FFMA.FTZ R52, R164, R13, -R37 ;  /* 0x0000000da4347223 */ /* 0x000fc20000010825 */
[----:B------:R-:W-:Y:S01]  /*15200*/  FFMA.FTZ R164, R190, R13, -R37 ;  /* 0x0000000dbea47223 */ /* 0x000fe20000010825 */
[----:B------:R-:W-:Y:S01]  /*15210*/  ISETP.GT.AND P2, PT, R65, 0x78, PT ;  /* 0x000000784100780c */ /* 0x000fe20003f44270 */
[----:B------:R-:W-:Y:S01]  /*15220*/  FMUL.FTZ R61, R2, R61 ;  /* 0x0000003d023d7220 */ /* 0x000fe20000410000 */
[----:B---3--:R-:W-:Y:S02]  /*15230*/  FSEL R190, R81, -INF , P0 ;  /* 0xff80000051be7808 */ /* 0x008fe40000000000 */
[----:B------:R-:W-:Y:S01]  /*15240*/  FMNMX.FTZ R79, R80, R79, !PT ;  /* 0x0000004f504f7209 */ /* 0x000fe20007810000 */
[----:B------:R-:W3:Y:S01]  /*15250*/  MUFU.TANH R75, R75 ;  /* 0x0000004b004b7308 */ /* 0x000ee20000002400 */
[----:B------:R-:W-:Y:S01]  /*15260*/  ISETP.GT.AND P0, PT, R65, 0x79, PT ;  /* 0x000000794100780c */ /* 0x000fe20003f04270 */
[----:B------:R-:W-:Y:S01]  /*15270*/  FMUL.FTZ R64, R2, R64 ;  /* 0x0000004002407220 */ /* 0x000fe20000410000 */
        /* <DEDUP_REMOVED lines=8> */
[----:B------:R-:W-:Y:S02]  /*15300*/  ISETP.GT.AND P0, PT, R65, 0x81, PT ;  /* 0x000000814100780c */ /* 0x000fe40003f04270 */
[----:B--2---:R-:W-:-:S02]  /*15310*/  FSEL R74, R74, -INF , P2 ;  /* 0xff8000004a4a7808 */ /* 0x004fc40001000000 */
[----:B------:R-:W-:-:S03]  /*15320*/  FMNMX.FTZ R79, R50, R79, !PT ;  /* 0x0000004f324f7209 */ /* 0x000fc60007810000 */
[----:B------:R-:W2:Y:S01]  /*15330*/  MUFU.TANH R64, R64 ;  /* 0x0000004000407308 */ /* 0x000ea20000002400 */
[----:B------:R-:W-:-:S01]  /*15340*/  FFMA.FTZ R81, R86, R13, -R37 ;  /* 0x0000000d56517223 */ /* 0x000fc20000010825 */
[----:B------:R-:W-:Y:S02]  /*15350*/  ISETP.GT.AND P2, PT, R65, 0x88, PT ;  /* 0x000000884100780c */ /* 0x000fe40003f44270 */
[----:B---3--:R-:W-:Y:S02]  /*15360*/  FSEL R86, R75, -INF , P0 ;  /* 0xff8000004b567808 */ /* 0x008fe40000000000 */
[----:B------:R-:W-:Y:S02]  /*15370*/  FMNMX.FTZ R79, R74, R79, !PT ;  /* 0x0000004f4a4f7209 */ /* 0x000fe40007810000 */
[----:B------:R-:W3:Y:S01]  /*15380*/  MUFU.TANH R78, R78 ;  /* 0x0000004e004e7308 */ /* 0x000ee20000002400 */
[----:B------:R-:W-:Y:S02]  /*15390*/  ISETP.GT.AND P0, PT, R65, 0x89, PT ;  /* 0x000000894100780c */ /* 0x000fe40003f04270 */
[----:B-1----:R-:W-:-:S02]  /*153a0*/  FSEL R60, R60, -INF , P2 ;  /* 0xff8000003c3c7808 */ /* 0x002fc40001000000 */
[----:B------:R-:W-:Y:S01]  /*153b0*/  FMNMX.FTZ R79, R86, R79, !PT ;  /* 0x0000004f564f7209 */ /* 0x000fe20007810000 */
[-CC-:B------:R-:W-:Y:S01]  /*153c0*/  FFMA.FTZ R63, R192, R13.reuse, -R37.reuse ;  /* 0x0000000dc03f7223 */ /* 0x180fe20000010825 */
[----:B------:R-:W-:-:S01]  /*153d0*/  FFMA.FTZ R192, R70, R13, -R37 ;  /* 0x0000000d46c07223 */ /* 0x000fc20000010825 */
[----:B------:R-:W1:Y:S01]  /*153e0*/  MUFU.TANH R57, R57 ;  /* 0x0000003900397308 */ /* 0x000e620000002400 */
[----:B------:R-:W-:Y:S02]  /*153f0*/  ISETP.GT.AND P2, PT, R65, 0x90, PT ;  /* 0x000000904100780c */ /* 0x000fe40003f44270 */
[----:B0-----:R-:W-:Y:S02]  /*15400*/  FSEL R70, R61, -INF , P0 ;  /* 0xff8000003d467808 */ /* 0x001fe40000000000 */
[----:B------:R-:W-:Y:S02]  /*15410*/  FMNMX.FTZ R79, R60, R79, !PT ;  /* 0x0000004f3c4f7209 */ /* 0x000fe40007810000 */
[----:B------:R-:W-:Y:S01]  /*15420*/  ISETP.GT.AND P0, PT, R65, 0x91, PT ;  /* 0x000000914100780c */ /* 0x000fe20003f04270 */
[----:B------:R-:W0:Y:S01]  /*15430*/  MUFU.TANH R12, R12 ;  /* 0x0000000c000c7308 */ /* 0x000e220000002400 */
[----:B--2---:R-:W-:-:S02]  /*15440*/  FSEL R64, R64, -INF , P2 ;  /* 0xff80000040407808 */ /* 0x004fc40001000000 */
[----:B------:R-:W-:Y:S02]  /*15450*/  FMNMX.FTZ R79, R70, R79, !PT ;  /* 0x0000004f464f7209 */ /* 0x000fe40007810000 */
[C---:B------:R-:W-:Y:S02]  /*15460*/  ISETP.GT.AND P2, PT, R65.reuse, 0x98, PT ;  /* 0x000000984100780c */ /* 0x040fe40003f44270 */
[----:B---3--:R-:W-:Y:S01]  /*15470*/  FSEL R78, R78, -INF , P0 ;  /* 0xff8000004e4e7808 */ /* 0x008fe20000000000 */
[----:B------:R-:W2:Y:S01]  /*15480*/  MUFU.TANH R40, R40 ;  /* 0x0000002800287308 */ /* 0x000ea20000002400 */
[----:B------:R-:W-:Y:S02]  /*15490*/  FMNMX.FTZ R79, R64, R79, !PT ;  /* 0x0000004f404f7209 */ /* 0x000fe40007810000 */
[----:B------:R-:W-:Y:S02]  /*154a0*/  ISETP.GT.AND P0, PT, R65, 0x99, PT ;  /* 0x000000994100780c */ /* 0x000fe40003f04270 */
[----:B------:R-:W-:-:S02]  /*154b0*/  FSEL R56, R56, -INF , P2 ;  /* 0xff80000038387808 */ /* 0x000fc40001000000 */
[----:B------:R-:W-:Y:S01]  /*154c0*/  FMNMX.FTZ R79, R78, R79, !PT ;  /* 0x0000004f4e4f7209 */ /* 0x000fe20007810000 */
[----:B------:R-:W3:Y:S01]  /*154d0*/  MUFU.TANH R27, R27 ;  /* 0x0000001b001b7308 */ /* 0x000ee20000002400 */
[----:B------:R-:W-:-:S01]  /*154e0*/  FFMA.FTZ R61, R90, R13, -R37 ;  /* 0x0000000d5a3d7223 */ /* 0x000fc20000010825 */
[----:B------:R-:W-:Y:S02]  /*154f0*/  ISETP.GT.AND P2, PT, R65, 0xa0, PT ;  /* 0x000000a04100780c */ /* 0x000fe40003f44270 */
[----:B-1----:R-:W-:Y:S02]  /*15500*/  FSEL R90, R57, -INF , P0 ;  /* 0xff800000395a7808 */ /* 0x002fe40000000000 */
[----:B------:R-:W-:Y:S02]  /*15510*/  FMNMX.FTZ R79, R56, R79, !PT ;  /* 0x0000004f384f7209 */ /* 0x000fe40007810000 */
[----:B------:R-:W1:Y:S01]  /*15520*/  MUFU.TANH R31, R31 ;  /* 0x0000001f001f7308 */ /* 0x000e620000002400 */
[----:B------:R-:W-:-:S02]  /*15530*/  ISETP.GT.AND P0, PT, R65, 0xa1, PT ;  /* 0x000000a14100780c */ /* 0x000fc40003f04270 */
[----:B0-----:R-:W-:Y:S02]  /*15540*/  FSEL R12, R12, -INF , P2 ;  /* 0xff8000000c0c7808 */ /* 0x001fe40001000000 */
[----:B------:R-:W-:-:S03]  /*15550*/  FMNMX.FTZ R79, R90, R79, !PT ;  /* 0x0000004f5a4f7209 */ /* 0x000fc60007810000 */
[----:B------:R-:W0:Y:S01]  /*15560*/  MUFU.TANH R35, R35 ;  /* 0x0000002300237308 */ /* 0x000e220000002400 */
[----:B------:R-:W-:-:S01]  /*15570*/  FFMA.FTZ R194, R194, R13, -R37 ;  /* 0x0000000dc2c27223 */ /* 0x000fc20000010825 */
[----:B------:R-:W-:Y:S02]  /*15580*/  ISETP.GT.AND P2, PT, R65, 0xa8, PT ;  /* 0x000000a84100780c */ /* 0x000fe40003f44270 */
[----:B------:R-:W-:-:S04]  /*15590*/  FMNMX.FTZ R79, R12, R79, !PT ;  /* 0x0000004f0c4f7209 */ /* 0x000fc80007810000 */
[----:B------:R4:W-:Y:S01]  /*155a0*/  MUFU.EX2 R75, R81 ;  /* 0x00000051004b7308 */ /* 0x0009e20000000800 */
[----:B------:R-:W-:-:S07]  /*155b0*/  FMUL.FTZ R24, R2, R24 ;  /* 0x0000001802187220 */ /* 0x000fce0000410000 */
[----:B------:R-:W0:Y:S01]  /*155c0*/  MUFU.TANH R39, R39 ;  /* 0x0000002700277308 */ /* 0x000e220000002400 */
[----:B----4-:R-:W-:-:S01]  /*155d0*/  FFMA.FTZ R81, R94, R13, -R37 ;  /* 0x0000000d5e517223 */ /* 0x010fc20000010825 */
[----:B--2---:R-:W-:Y:S02]  /*155e0*/  FSEL R94, R40, -INF , P0 ;  /* 0xff800000285e7808 */ /* 0x004fe40000000000 */
[----:B------:R-:W-:Y:S02]  /*155f0*/  ISETP.GT.AND P0, PT, R65, 0xa9, PT ;  /* 0x000000a94100780c */ /* 0x000fe40003f04270 */
[----:B------:R-:W-:Y:S02]  /*15600*/  FMNMX.FTZ R79, R94, R79, !PT ;  /* 0x0000004f5e4f7209 */ /* 0x000fe40007810000 */
[----:B------:R-:W2:Y:S01]  /*15610*/  MUFU.TANH R41, R41 ;  /* 0x0000002900297308 */ /* 0x000ea20000002400 */
[----:B------:R-:W-:-:S07]  /*15620*/  FMUL.FTZ R25, R2, R25 ;  /* 0x0000001902197220 */ /* 0x000fce0000410000 */
[----:B------:R3:W-:Y:S02]  /*15630*/  MUFU.EX2 R82, R194 ;  /* 0x000000c200527308 */ /* 0x0007e40000000800 */
[----:B---3--:R-:W-:-:S06]  /*15640*/  FSEL R194, R27, -INF , P2 ;  /* 0xff8000001bc27808 */ /* 0x008fcc0001000000 */
[----:B------:R-:W3:Y:S01]  /*15650*/  MUFU.TANH R43, R43 ;  /* 0x0000002b002b7308 */ /* 0x000ee20000002400 */
[----:B------:R-:W-:-:S01]  /*15660*/  FFMA.FTZ R27, R98, R13, -R37 ;  /* 0x0000000d621b7223 */ /* 0x000fc20000010825 */
[----:B------:R-:W-:Y:S02]  /*15670*/  ISETP.GT.AND P2, PT, R65, 0xb0, PT ;  /* 0x000000b04100780c */ /* 0x000fe40003f44270 */
[----:B-1----:R-:W-:Y:S02]  /*15680*/  FSEL R98, R31, -INF , P0 ;  /* 0xff8000001f627808 */ /* 0x002fe40000000000 */
[----:B------:R-:W-:Y:S02]  /*15690*/  FMNMX.FTZ R79, R194, R79, !PT ;  /* 0x0000004fc24f7209 */ /* 0x000fe40007810000 */
[----:B------:R-:W1:Y:S01]  /*156a0*/  MUFU.TANH R24, R24 ;  /* 0x0000001800187308 */ /* 0x000e620000002400 */
[----:B------:R-:W-:Y:S01]  /*156b0*/  ISETP.GT.AND P0, PT, R65, 0xb1, PT ;  /* 0x000000b14100780c */ /* 0x000fe20003f04270 */
[----:B------:R-:W-:Y:S01]  /*156c0*/  FMUL.FTZ R28, R2, R28 ;  /* 0x0000001c021c7220 */ /* 0x000fe20000410000 */
[----:B0-----:R-:W-:-:S02]  /*156d0*/  FSEL R196, R35, -INF , P2 ;  /* 0xff80000023c47808 */ /* 0x001fc40001000000 */
[----:B------:R-:W-:Y:S01]  /*156e0*/  FMNMX.FTZ R79, R98, R79, !PT ;  /* 0x0000004f624f7209 */ /* 0x000fe20007810000 */
[----:B------:R-:W-:-:S01]  /*156f0*/  FFMA.FTZ R31, R26, R13, -R37 ;  /* 0x0000000d1a1f7223 */ /* 0x000fc20000010825 */
[----:B------:R-:W-:Y:S01]  /*15700*/  ISETP.GT.AND P2, PT, R65, 0xb8, PT ;  /* 0x000000b84100780c */ /* 0x000fe20003f44270 */
[----:B------:R-:W0:Y:S01]  /*15710*/  MUFU.TANH R25, R25 ;  /* 0x0000001900197308 */ /* 0x000e220000002400 */
[----:B------:R-:W-:Y:S01]  /*15720*/  FSEL R26, R39, -INF , P0 ;  /* 0xff800000271a7808 */ /* 0x000fe20000000000 */
[----:B------:R-:W-:Y:S01]  /*15730*/  FMUL.FTZ R29, R2, R29 ;  /* 0x0000001d021d7220 */ /* 0x000fe20000410000 */
[----:B------:R-:W-:Y:S01]  /*15740*/  FMNMX.FTZ R79, R196, R79, !PT ;  /* 0x0000004fc44f7209 */ /* 0x000fe20007810000 */
[----:B------:R-:W-:Y:S01]  /*15750*/  FMUL.FTZ R32, R2, R32 ;  /* 0x0000002002207220 */ /* 0x000fe20000410000 */
[----:B------:R-:W-:Y:S02]  /*15760*/  ISETP.GT.AND P0, PT, R65, 0xb9, PT ;  /* 0x000000b94100780c */ /* 0x000fe40003f04270 */
[----:B--2---:R-:W-:Y:S01]  /*15770*/  FSEL R198, R41, -INF , P2 ;  /* 0xff80000029c67808 */ /* 0x004fe20001000000 */
[----:B------:R-:W2:Y:S01]  /*15780*/  MUFU.TANH R28, R28 ;  /* 0x0000001c001c7308 */ /* 0x000ea20000002400 */
[----:B------:R-:W-:Y:S01]  /*15790*/  FMNMX.FTZ R79, R26, R79, !PT ;  /* 0x0000004f1a4f7209 */ /* 0x000fe20007810000 */
[----:B------:R-:W-:Y:S01]  /*157a0*/  FMUL.FTZ R33, R2, R33 ;  /* 0x0000002102217220 */ /* 0x000fe20000410000 */
[----:B------:R-:W-:-:S02]  /*157b0*/  ISETP.GT.AND P2, PT, R65, 0xc0, PT ;  /* 0x000000c04100780c */ /* 0x000fc40003f44270 */
[----:B---3--:R-:W-:Y:S02]  /*157c0*/  FSEL R200, R43, -INF , P0 ;  /* 0xff8000002bc87808 */ /* 0x008fe40000000000 */
[----:B------:R-:W-:Y:S01]  /*157d0*/  FMNMX.FTZ R79, R198, R79, !PT ;  /* 0x0000004fc64f7209 */ /* 0x000fe20007810000 */
[----:B------:R-:W3:Y:S01]  /*157e0*/  MUFU.TANH R29, R29 ;  /* 0x0000001d001d7308 */ /* 0x000ee20000002400 */
[----:B------:R-:W-:Y:S02]  /*157f0*/  ISETP.GT.AND P0, PT, R65, 0xc1, PT ;  /* 0x000000c14100780c */ /* 0x000fe40003f04270 */
[----:B-1----:R-:W-:Y:S02]  /*15800*/  FSEL R202, R24, -INF , P2 ;  /* 0xff80000018ca7808 */ /* 0x002fe40001000000 */
        /* <DEDUP_REMOVED lines=18> */
[----:B------:R-:W-:Y:S02]  /*15930*/  FMNMX.FTZ R79, R114, R79, !PT ;  /* 0x0000004f724f7209 */ /* 0x000fe40007810000 */
[----:B------:R-:W-:Y:S02]  /*15940*/  ISETP.GT.AND P2, PT, R65, 0xd8, PT ;  /* 0x000000d84100780c */ /* 0x000fe40003f44270 */
[----:B0-----:R-:W-:Y:S02]  /*15950*/  FSEL R206, R33, -INF , P0 ;  /* 0xff80000021ce7808 */ /* 0x001fe40000000000 */
[----:B------:R-:W-:Y:S02]  /*15960*/  FMNMX.FTZ R79, R32, R79, !PT ;  /* 0x0000004f204f7209 */ /* 0x000fe40007810000 */
[----:B------:R-:W-:Y:S02]  /*15970*/  ISETP.GT.AND P0, PT, R65, 0xd9, PT ;  /* 0x000000d94100780c */ /* 0x000fe40003f04270 */
[----:B--2---:R-:W-:-:S02]  /*15980*/  FSEL R208, R45, -INF , P2 ;  /* 0xff8000002dd07808 */ /* 0x004fc40001000000 */
[----:B------:R-:W-:Y:S01]  /*15990*/  FMNMX.FTZ R79, R206, R79, !PT ;  /* 0x0000004fce4f7209 */ /* 0x000fe20007810000 */
[-CC-:B------:R-:W-:Y:S01]  /*159a0*/  FFMA.FTZ R29, R30, R13.reuse, -R37.reuse ;  /* 0x0000000d1e1d7223 */ /* 0x180fe20000010825 */
[----:B------:R-:W-:-:S01]  /*159b0*/  FFMA.FTZ R30, R118, R13, -R37 ;  /* 0x0000000d761e7223 */ /* 0x000fc20000010825 */
[----:B---3--:R-:W-:Y:S02]  /*159c0*/  FSEL R118, R48, -INF , P0 ;  /* 0xff80000030767808 */ /* 0x008fe40000000000 */
[----:B------:R-:W-:-:S04]  /*159d0*/  FMNMX.FTZ R79, R208, R79, !PT ;  /* 0x0000004fd04f7209 */ /* 0x000fc80007810000 */
[----:B------:R-:W-:-:S05]  /*159e0*/  FMNMX.FTZ R79, R118, R79, !PT ;  /* 0x0000004f764f7209 */ /* 0x000fca0007810000 */
[----:B------:R-:W0:Y:S02]  /*159f0*/  SHFL.BFLY PT, R24, R79, 0x2, 0x1f ;  /* 0x0c401f004f187f89 */ /* 0x000e2400000e0000 */
[----:B0-----:R-:W-:-:S05]  /*15a00*/  FMNMX.FTZ R24, R79, R24, !PT ;  /* 0x000000184f187209 */ /* 0x001fca0007810000 */
[----:B------:R-:W0:Y:S01]  /*15a10*/  SHFL.BFLY PT, R89, R24, 0x1, 0x1f ;  /* 0x0c201f0018597f89 */ /* 0x000e2200000e0000 */
[----:B------:R1:W-:Y:S01]  /*15a20*/  MUFU.EX2 R57, R61 ;  /* 0x0000003d00397308 */ /* 0x0003e20000000800 */
[----:B------:R-:W-:-:S01]  /*15a30*/  FFMA.FTZ R33, R122, R13, -R37 ;  /* 0x0000000d7a217223 */ /* 0x000fc20000010825 */
[-CC-:B------:R-:W-:Y:S01]  /*15a40*/  FFMA.FTZ R48, R126, R13.reuse, -R37.reuse ;  /* 0x0000000d7e307223 */ /* 0x180fe20000010825 */
[----:B------:R-:W-:-:S01]  /*15a50*/  FFMA.FTZ R39, R128, R13, -R37 ;  /* 0x0000000d80277223 */ /* 0x000fc20000010825 */
[----:B0-----:R-:W-:Y:S01]  /*15a60*/  FMNMX.FTZ R89, R24, R89, !PT ;  /* 0x0000005918597209 */ /* 0x001fe20007810000 */
[----:B------:R-:W-:Y:S02]  /*15a70*/  IMAD.IADD R24, R137, 0x1, -R139 ;  /* 0x0000000189187824 */ /* 0x000fe400078e0a8b */
[----:B------:R-:W0:Y:S01]  /*15a80*/  S2R R137, SR_TID.X ;  /* 0x0000000000897919 */ /* 0x000e220000002100 */
[C---:B------:R-:W-:Y:S01]  /*15a90*/  FSETP.NEU.FTZ.AND P0, PT, R89.reuse, -INF , PT ;  /* 0xff8000005900780b */ /* 0x040fe20003f1d000 */
[-C--:B------:R-:W-:Y:S01]  /*15aa0*/  FFMA.FTZ R91, R89, R13.reuse, -8 ;  /* 0xc1000000595b7423 */ /* 0x080fe2000001000d */
[----:B------:R-:W-:-:S04]  /*15ab0*/  FFMA.FTZ R42, R42, R13, -R37 ;  /* 0x0000000d2a2a7223 */ /* 0x000fc80000010825 */
[----:B------:R-:W-:Y:S01]  /*15ac0*/  FSEL R91, R91, RZ, P0 ;  /* 0x000000ff5b5b7208 */ /* 0x000fe20000000000 */
        /* <DEDUP_REMOVED lines=12> */
[----:B-1----:R-:W-:-:S01]  /*15b90*/  FFMA.FTZ R61, R148, R13, -R37 ;  /* 0x0000000d943d7223 */ /* 0x002fc20000010825 */
[-CC-:B------:R-:W-:Y:S01]  /*15ba0*/  FFMA.FTZ R128, R146, R13.reuse, -R37.reuse ;  /* 0x0000000d92807223 */ /* 0x180fe20000010825 */
[----:B------:R-:W-:-:S01]  /*15bb0*/  FFMA.FTZ R65, R144, R13, -R37 ;  /* 0x0000000d90417223 */ /* 0x000fc20000010825 */
[-C--:B------:R-:W-:Y:S01]  /*15bc0*/  FFMA.FTZ R234, R44, R13.reuse, -R37 ;  /* 0x0000000d2cea7223 */ /* 0x080fe20000010825 */
[----:B------:R-:W-:-:S01]  /*15bd0*/  FFMA.FTZ R37, R172, R13, -R91 ;  /* 0x0000000dac257223 */ /* 0x000fc2000001085b */
[-CC-:B------:R-:W-:Y:S01]  /*15be0*/  FFMA.FTZ R44, R14, R13.reuse, -R91.reuse ;  /* 0x0000000d0e2c7223 */ /* 0x180fe2000001085b */
[----:B------:R-:W-:Y:S01]  /*15bf0*/  MUFU.EX2 R36, R36 ;  /* 0x0000002400247308 */ /* 0x000fe20000000800 */
[----:B------:R-:W-:-:S07]  /*15c00*/  FFMA.FTZ R93, R174, R13, -R91 ;  /* 0x0000000dae5d7223 */ /* 0x000fce000001085b */
[----:B------:R-:W1:Y:S01]  /*15c10*/  MUFU.EX2 R47, R47 ;  /* 0x0000002f002f7308 */ /* 0x000e620000000800 */
[----:B------:R-:W-:-:S07]  /*15c20*/  FFMA.FTZ R130, R176, R13, -R91 ;  /* 0x0000000db0827223 */ /* 0x000fce000001085b */
[----:B------:R-:W2:Y:S01]  /*15c30*/  MUFU.EX2 R49, R49 ;  /* 0x0000003100317308 */ /* 0x000ea20000000800 */
[----:B------:R-:W-:-:S01]  /*15c40*/  FFMA.FTZ R79, R178, R13, -R91 ;  /* 0x0000000db24f7223 */ /* 0x000fc2000001085b */
[----:B0-----:R-:W-:-:S06]  /*15c50*/  LOP3.LUT R111, R137, 0x7f, RZ, 0xc0, !PT ;  /* 0x0000007f896f7812 */ /* 0x001fcc00078ec0ff */
[----:B------:R-:W-:Y:S08]  /*15c60*/  MUFU.EX2 R37, R37 ;  /* 0x0000002500257308 */ /* 0x000ff00000000800 */
[----:B------:R-:W0:Y:S01]  /*15c70*/  MUFU.EX2 R44, R44 ;  /* 0x0000002c002c7308 */ /* 0x000e220000000800 */
[----:B------:R-:W-:-:S07]  /*15c80*/  IMAD R25, R233, 0x80, R24 ;  /* 0x00000080e9197824 */ /* 0x000fce00078e0218 */
[----:B------:R-:W3:Y:S01]  /*15c90*/  MUFU.EX2 R52, R52 ;  /* 0x0000003400347308 */ /* 0x000ee20000000800 */
[----:B------:R-:W-:-:S01]  /*15ca0*/  FFMA.FTZ R120, R120, R13, -R91 ;  /* 0x0000000d78787223 */ /* 0x000fc2000001085b */
[----:B------:R-:W-:-:S06]  /*15cb0*/  IMAD.MOV.U32 R24, RZ, RZ, RZ ;  /* 0x000000ffff187224 */ /* 0x000fcc00078e00ff */
[----:B------:R-:W4:Y:S01]  /*15cc0*/  MUFU.EX2 R93, R93 ;  /* 0x0000005d005d7308 */ /* 0x000f220000000800 */
[----:B------:R-:W-:Y:S01]  /*15cd0*/  ISETP.NE.AND P0, PT, R111, RZ, PT ;  /* 0x000000ff6f00720c */ /* 0x000fe20003f05270 */
[----:B------:R-:W-:Y:S01]  /*15ce0*/  FFMA.FTZ R109, R62, R13, -R91 ;  /* 0x0000000d3e6d7223 */ /* 0x000fe2000001085b */
[----:B-1----:R-:W-:-:S05]  /*15cf0*/  FADD.FTZ R14, R36, R47 ;  /* 0x0000002f240e7221 */ /* 0x002fca0000010000 */
[----:B------:R-:W1:Y:S01]  /*15d00*/  MUFU.EX2 R51, R51 ;  /* 0x0000003300337308 */ /* 0x000e620000000800 */
[----:B------:R-:W-:-:S01]  /*15d10*/  FFMA.FTZ R62, R80, R13, -R91 ;  /* 0x0000000d503e7223 */ /* 0x000fc2000001085b */
[----:B------:R-:W-:-:S06]  /*15d20*/  FFMA.FTZ R95, R170, R13, -R91 ;  /* 0x0000000daa5f7223 */ /* 0x000fcc000001085b */
[----:B------:R-:W1:Y:S01]  /*15d30*/  MUFU.EX2 R130, R130 ;  /* 0x0000008200827308 */ /* 0x000e620000000800 */
[----:B------:R-:W-:-:S04]  /*15d40*/  IMAD.HI R80, R25, -0x6db6db6d, R24 ;  /* 0x9249249319507827 */ /* 0x000fc800078e0218 */
[----:B------:R-:W-:Y:S01]  /*15d50*/  FFMA.FTZ R111, R50, R13, -R91 ;  /* 0x0000000d326f7223 */ /* 0x000fe2000001085b */
[----:B--2---:R-:W-:-:S02]  /*15d60*/  FADD.FTZ R25, R49, R14 ;  /* 0x0000000e31197221 */ /* 0x004fc40000010000 */
[----:B------:R-:W2:Y:S01]  /*15d70*/  MUFU.EX2 R156, R156 ;  /* 0x0000009c009c7308 */ /* 0x000ea20000000800 */
[----:B0-----:R-:W-:-:S01]  /*15d80*/  FADD.FTZ R50, R37, R44 ;  /* 0x0000002c25327221 */ /* 0x001fc20000010000 */
[----:B------:R-:W-:-:S06]  /*15d90*/  FFMA.FTZ R132, R168, R13, -R91 ;  /* 0x0000000da8847223 */ /* 0x000fcc000001085b */
[----:B------:R-:W0:Y:S01]  /*15da0*/  MUFU.EX2 R79, R79 ;  /* 0x0000004f004f7308 */ /* 0x000e220000000800 */
[----:B------:R-:W-:Y:S01]  /*15db0*/  SHF.R.U32.HI R113, RZ, 0x1f, R80 ;  /* 0x0000001fff717819 */ /* 0x000fe20000011650 */
[----:B------:R-:W-:Y:S01]  /*15dc0*/  FFMA.FTZ R24, R74, R13, -R91 ;  /* 0x0000000d4a187223 */ /* 0x000fe2000001085b */
[----:B---3--:R-:W-:-:S05]  /*15dd0*/  FADD.FTZ R74, R52, R25 ;  /* 0x00000019344a7221 */ /* 0x008fca0000010000 */
[----:B------:R-:W3:Y:S01]  /*15de0*/  MUFU.EX2 R53, R53 ;  /* 0x0000003500357308 */ /* 0x000ee20000000800 */
[----:B----4-:R-:W-:-:S07]  /*15df0*/  FADD.FTZ R25, R93, R50 ;  /* 0x000000325d197221 */ /* 0x010fce0000010000 */
[----:B------:R-:W4:Y:S01]  /*15e00*/  MUFU.EX2 R120, R120 ;  /* 0x0000007800787308 */ /* 0x000f220000000800 */
[----:B------:R-:W-:Y:S01]  /*15e10*/  LEA.HI.SX32 R14, R80, R113, 0x19 ;  /* 0x00000071500e7211 */ /* 0x000fe200078fcaff */
[----:B------:R-:W-:Y:S02]  /*15e20*/  @!P0 VIADD R0, R0, 0x2e840 ;  /* 0x0002e84000008836 */ /* 0x000fe40000000000 */
[----:B-1----:R-:W-:-:S04]  /*15e30*/  FADD.FTZ R113, R51, R74 ;  /* 0x0000004a33717221 */ /* 0x002fc80000010000 */
[----:B------:R-:W1:Y:S01]  /*15e40*/  MUFU.EX2 R160, R160 ;  /* 0x000000a000a07308 */ /* 0x000e620000000800 */
[----:B------:R-:W-:-:S07]  /*15e50*/  FADD.FTZ R50, R130, R25 ;  /* 0x0000001982327221 */ /* 0x000fce0000010000 */
[----:B------:R-:W1:Y:S01]  /*15e60*/  MUFU.EX2 R95, R95 ;  /* 0x0000005f005f7308 */ /* 0x000e620000000800 */
[----:B------:R-:W-:-:S07]  /*15e70*/  @!P0 PRMT R0, RZ, 0x654, R0 ;  /* 0x00000654ff008816 */ /* 0x000fce0000000000 */
[----:B------:R3:W-:Y:S01]  /*15e80*/  MUFU.EX2 R40, R81 ;  /* 0x0000005100287308 */ /* 0x0007e20000000800 */
[----:B--2---:R-:W-:-:S01]  /*15e90*/  FADD.FTZ R74, R156, R113 ;  /* 0x000000719c4a7221 */ /* 0x004fc20000010000 */
[----:B0-----:R-:W-:-:S06]  /*15ea0*/  FADD.FTZ R113, R79, R50 ;  /* 0x000000324f717221 */ /* 0x001fcc0000010000 */
[----:B------:R-:W0:Y:S01]  /*15eb0*/  MUFU.EX2 R55, R55 ;  /* 0x0000003700377308 */ /* 0x000e220000000800 */
[----:B---3--:R-:W-:-:S01]  /*15ec0*/  FFMA.FTZ R81, R104, R13, -R91 ;  /* 0x0000000d68517223 */ /* 0x008fc2000001085b */
[-CC-:B------:R-:W-:Y:S01]  /*15ed0*/  FFMA.FTZ R104, R166, R13.reuse, -R91.reuse ;  /* 0x0000000da6687223 */ /* 0x180fe2000001085b */
[----:B------:R-:W-:-:S01]  /*15ee0*/  FFMA.FTZ R97, R180, R13, -R91 ;  /* 0x0000000db4617223 */ /* 0x000fc2000001085b */
[----:B------:R4:W-:Y:S04]  /*15ef0*/  @!P0 SYNCS.ARRIVE.TRANS64.RED.A1T0 RZ, [R0+URZ], RZ ;  /* 0x000000ff00ff89a7 */ /* 0x0009e8000810043f */
[----:B------:R-:W2:Y:S01]  /*15f00*/  MUFU.EX2 R132, R132 ;  /* 0x0000008400847308 */ /* 0x000ea20000000800 */
[----:B------:R-:W-:-:S07]  /*15f10*/  FADD.FTZ R117, R53, R74 ;  /* 0x0000004a35757221 */ /* 0x000fce0000010000 */
[----:B------:R-:W3:Y:S01]  /*15f20*/  MUFU.EX2 R162, R162 ;  /* 0x000000a200a27308 */ /* 0x000ee20000000800 */
[----:B----4-:R-:W-:-:S01]  /*15f30*/  FADD.FTZ R0, R120, R113 ;  /* 0x0000007178007221 */ /* 0x010fc20000010000 */
[----:B------:R-:W-:-:S06]  /*15f40*/  FFMA.FTZ R134, R158, R13, -R91 ;  /* 0x0000000d9e867223 */ /* 0x000fcc000001085b */
[----:B------:R-:W4:Y:S01]  /*15f50*/  MUFU.EX2 R81, R81 ;  /* 0x0000005100517308 */ /* 0x000f220000000800 */
[----:B------:R-:W-:-:S01]  /*15f60*/  FFMA.FTZ R50, R60, R13, -R91 ;  /* 0x0000000d3c327223 */ /* 0x000fc2000001085b */
[----:B-1----:R-:W-:-:S06]  /*15f70*/  FADD.FTZ R60, R160, R117 ;  /* 0x00000075a03c7221 */ /* 0x002fcc0000010000 */
[----:B------:R-:W1:Y:S01]  /*15f80*/  MUFU.EX2 R59, R59 ;  /* 0x0000003b003b7308 */ /* 0x000e620000000800 */
[----:B------:R-:W-:-:S07]  /*15f90*/  FADD.FTZ R113, R95, R0 ;  /* 0x000000005f717221 */ /* 0x000fce0000010000 */
[----:B------:R-:W1:Y:S01]  /*15fa0*/  MUFU.EX2 R104, R104 ;  /* 0x0000006800687308 */ /* 0x000e620000000800 */
[----:B------:R-:W-:-:S01]  /*15fb0*/  FFMA.FTZ R0, R64, R13, -R91 ;  /* 0x0000000d40007223 */ /* 0x000fc2000001085b */
[----:B0-----:R-:W-:-:S06]  /*15fc0*/  FADD.FTZ R117, R55, R60 ;  /* 0x0000003c37757221 */ /* 0x001fcc0000010000 */
[----:B------:R-:W0:Y:S01]  /*15fd0*/  MUFU.EX2 R164, R164 ;  /* 0x000000a400a47308 */ /* 0x000e220000000800 */
[----:B--2---:R-:W-:-:S07]  /*15fe0*/  FADD.FTZ R64, R132, R113 ;  /* 0x0000007184407221 */ /* 0x004fce0000010000 */
[----:B------:R-:W2:Y:S01]  /*15ff0*/  MUFU.EX2 R97, R97 ;  /* 0x0000006100617308 */ /* 0x000ea20000000800 */
[----:B------:R-:W-:-:S07]  /*16000*/  FFMA.FTZ R60, R56, R13, -R91 ;  /* 0x0000000d383c7223 */ /* 0x000fce000001085b */
[----:B------:R1:W-:Y:S01]  /*16010*/  MUFU.EX2 R71, R83 ;  /* 0x0000005300477308 */ /* 0x0003e20000000800 */
[----:B---3--:R-:W-:-:S01]  /*16020*/  FADD.FTZ R56, R162, R117 ;  /* 0x00000075a2387221 */ /* 0x008fc20000010000 */
[----:B----4-:R-:W-:-:S06]  /*16030*/  FADD.FTZ R119, R81, R64 ;  /* 0x0000004051777221 */ /* 0x010fcc0000010000 */
[----:B------:R-:W3:Y:S01]  /*16040*/  MUFU.EX2 R63, R63 ;  /* 0x0000003f003f7308 */ /* 0x000ee20000000800 */
[----:B-1----:R-:W-:-:S01]  /*16050*/  FFMA.FTZ R83, R112, R13, -R91 ;  /* 0x0000000d70537223 */ /* 0x002fc2000001085b */
[----:B------:R-:W-:-:S06]  /*16060*/  FFMA.FTZ R112, R154, R13, -R91 ;  /* 0x0000000d9a707223 */ /* 0x000fcc000001085b */
[----:B------:R-:W1:Y:S01]  /*16070*/  MUFU.EX2 R134, R134 ;  /* 0x0000008600867308 */ /* 0x000e620000000800 */
[----:B------:R-:W-:-:S01]  /*16080*/  FFMA.FTZ R99, R182, R13, -R91 ;  /* 0x0000000db6637223 */ /* 0x000fc2000001085b */
[----:B------:R-:W-:Y:S01]  /*16090*/  FADD.FTZ R121, R59, R56 ;  /* 0x000000383b797221 */ /* 0x000fe20000010000 */
[----:B------:R-:W-:-:S05]  /*160a0*/  FADD.FTZ R56, R104, R119 ;  /* 0x0000007768387221 */ /* 0x000fca0000010000 */
[----:B------:R-:W4:Y:S01]  /*160b0*/  MUFU.EX2 R83, R83 ;  /* 0x0000005300537308 */ /* 0x000f220000000800 */
[----:B------:R-:W-:-:S01]  /*160c0*/  FFMA.FTZ R140, R152, R13, -R91 ;  /* 0x0000000d988c7223 */ /* 0x000fc2000001085b */
[----:B------:R-:W-:Y:S01]  /*160d0*/  FFMA.FTZ R64, R12, R13, -R91 ;  /* 0x0000000d0c407223 */ /* 0x000fe2000001085b */
[----:B0-----:R-:W-:-:S05]  /*160e0*/  FADD.FTZ R12, R164, R121 ;  /* 0x00000079a40c7221 */ /* 0x001fca0000010000 */
[----:B------:R-:W0:Y:S01]  /*160f0*/  MUFU.EX2 R112, R112 ;  /* 0x0000007000707308 */ /* 0x000e220000000800 */
[----:B--2---:R-:W-:-:S01]  /*16100*/  FADD.FTZ R119, R97, R56 ;  /* 0x0000003861777221 */ /* 0x004fc20000010000 */
[----:B------:R-:W-:Y:S01]  /*16110*/  FFMA.FTZ R85, R106, R13, -R91 ;  /* 0x0000000d6a557223 */ /* 0x000fe2000001085b */
[----:B---3--:R-:W-:-:S05]  /*16120*/  FADD.FTZ R121, R63, R12 ;  /* 0x0000000c3f797221 */ /* 0x008fca0000010000 */
[----:B------:R-:W2:Y:S01]  /*16130*/  MUFU.EX2 R99, R99 ;  /* 0x0000006300637308 */ /* 0x000ea20000000800 */
[----:B-1----:R-:W-:-:S01]  /*16140*/  FADD.FTZ R12, R134, R119 ;  /* 0x00000077860c7221 */ /* 0x002fc20000010000 */
[-CC-:B------:R-:W-:Y:S01]  /*16150*/  FFMA.FTZ R106, R150, R13.reuse, -R91.reuse ;  /* 0x0000000d966a7223 */ /* 0x180fe2000001085b */
[----:B------:R-:W-:-:S01]  /*16160*/  FFMA.FTZ R115, R70, R13, -R91 ;  /* 0x0000000d46737223 */ /* 0x000fc2000001085b */
[----:B------:R-:W-:-:S04]  /*16170*/  FADD.FTZ R70, R82, R121 ;  /* 0x0000007952467221 */ /* 0x000fc80000010000 */
[----:B------:R-:W1:Y:S01]  /*16180*/  MUFU.EX2 R140, R140 ;  /* 0x0000008c008c7308 */ /* 0x000e620000000800 */
[----:B----4-:R-:W-:-:S01]  /*16190*/  FADD.FTZ R119, R83, R12 ;  /* 0x0000000c53777221 */ /* 0x010fc20000010000 */
[----:B------:R-:W-:Y:S01]  /*161a0*/  FFMA.FTZ R103, R92, R13, -R91 ;  /* 0x0000000d5c677223 */ /* 0x000fe2000001085b */
[----:B------:R-:W-:-:S05]  /*161b0*/  FADD.FTZ R121, R3, R70 ;  /* 0x0000004603797221 */ /* 0x000fca0000010000 */
[----:B------:R-:W3:Y:S01]  /*161c0*/  MUFU.EX2 R85, R85 ;  /* 0x0000005500557308 */ /* 0x000ee20000000800 */
[----:B0-----:R-:W-:-:S01]  /*161d0*/  FADD.FTZ R12, R112, R119 ;  /* 0x00000077700c7221 */ /* 0x001fc20000010000 */
[-CC-:B------:R-:W-:Y:S01]  /*161e0*/  FFMA.FTZ R142, R184, R13.reuse, -R91.reuse ;  /* 0x0000000db88e7223 */ /* 0x180fe2000001085b */
[----:B------:R-:W-:-:S01]  /*161f0*/  FFMA.FTZ R56, R26, R13, -R91 ;  /* 0x0000000d1a387223 */ /* 0x000fc2000001085b */
[----:B------:R-:W-:-:S04]  /*16200*/  FADD.FTZ R26, R20, R121 ;  /* 0x00000079141a7221 */ /* 0x000fc80000010000 */
[----:B------:R-:W0:Y:S01]  /*16210*/  MUFU.EX2 R106, R106 ;  /* 0x0000006a006a7308 */ /* 0x000e220000000800 */
[----:B--2---:R-:W-:-:S01]  /*16220*/  FADD.FTZ R119, R99, R12 ;  /* 0x0000000c63777221 */ /* 0x004fc20000010000 */
[----:B------:R-:W-:Y:S01]  /*16230*/  FFMA.FTZ R87, R96, R13, -R91 ;  /* 0x0000000d60577223 */ /* 0x000fe2000001085b */
[----:B------:R-:W-:-:S05]  /*16240*/  FADD.FTZ R121, R15, R26 ;  /* 0x0000001a0f797221 */ /* 0x000fca0000010000 */
[----:B------:R-:W-:Y:S01]  /*16250*/  MUFU.EX2 R108, R108 ;  /* 0x0000006c006c7308 */ /* 0x000fe20000000800 */
[----:B-1----:R-:W-:-:S01]  /*16260*/  FADD.FTZ R26, R140, R119 ;  /* 0x000000778c1a7221 */ /* 0x002fc20000010000 */
[----:B------:R-:W-:-:S06]  /*16270*/  FFMA.FTZ R92, R186, R13, -R91 ;  /* 0x0000000dba5c7223 */ /* 0x000fcc000001085b */
[----:B------:R-:W1:Y:S01]  /*16280*/  MUFU.EX2 R103, R103 ;  /* 0x0000006700677308 */ /* 0x000e620000000800 */
[----:B------:R-:W-:-:S01]  /*16290*/  FADD.FTZ R70, R124, R121 ;  /* 0x000000797c467221 */ /* 0x000fc20000010000 */
[----:B---3--:R-:W-:-:S06]  /*162a0*/  FADD.FTZ R119, R85, R26 ;  /* 0x0000001a55777221 */ /* 0x008fcc0000010000 */
[----:B------:R-:W2:Y:S01]  /*162b0*/  MUFU.EX2 R142, R142 ;  /* 0x0000008e008e7308 */ /* 0x000ea20000000800 */
[----:B------:R-:W-:-:S01]  /*162c0*/  FFMA.FTZ R96, R100, R13, -R91 ;  /* 0x0000000d64607223 */ /* 0x000fc2000001085b */
[----:B------:R-:W-:-:S06]  /*162d0*/  FADD.FTZ R121, R21, R70 ;  /* 0x0000004615797221 */ /* 0x000fcc0000010000 */
[----:B------:R-:W3:Y:S01]  /*162e0*/  MUFU.EX2 R116, R116 ;  /* 0x0000007400747308 */ /* 0x000ee20000000800 */
[----:B0-----:R-:W-:-:S01]  /*162f0*/  FADD.FTZ R26, R106, R119 ;  /* 0x000000776a1a7221 */ /* 0x001fc20000010000 */
[----:B------:R-:W-:-:S06]  /*16300*/  FFMA.FTZ R107, R46, R13, -R91 ;  /* 0x0000000d2e6b7223 */ /* 0x000fcc000001085b */
[----:B------:R-:W0:Y:S01]  /*16310*/  MUFU.EX2 R87, R87 ;  /* 0x0000005700577308 */ /* 0x000e220000000800 */
[----:B-1----:R-:W-:-:S01]  /*16320*/  FADD.FTZ R119, R103, R26 ;  /* 0x0000001a67777221 */ /* 0x002fc20000010000 */
[----:B------:R-:W-:-:S06]  /*16330*/  FFMA.FTZ R46, R72, R13, -R91 ;  /* 0x0000000d482e7223 */ /* 0x000fcc000001085b */
[----:B------:R-:W1:Y:S01]  /*16340*/  MUFU.EX2 R92, R92 ;  /* 0x0000005c005c7308 */ /* 0x000e620000000800 */
[----:B------:R-:W-:-:S07]  /*16350*/  FFMA.FTZ R101, R188, R13, -R91 ;  /* 0x0000000dbc657223 */ /* 0x000fce000001085b */
[----:B------:R-:W4:Y:S08]  /*16360*/  MUFU.EX2 R42, R42 ;  /* 0x0000002a002a7308 */ /* 0x000f300000000800 */
[----:B------:R2:W-:Y:S01]  /*16370*/  MUFU.EX2 R12, R60 ;  /* 0x0000003c000c7308 */ /* 0x0005e20000000800 */
[----:B------:R-:W-:-:S07]  /*16380*/  F2FP.SATFINITE.E4M3.F32.PACK_AB_MERGE_C R225, R52, R49, RZ ;  /* 0x0000003134e1723e */ /* 0x000fce00048070ff */
[----:B------:R-:W4:Y:S01]  /*16390*/  MUFU.EX2 R96, R96 ;  /* 0x0000006000607308 */ /* 0x000f220000000800 */
[----:B--2---:R-:W-:-:S04]  /*163a0*/  FADD.FTZ R60, R108, R121 ;  /* 0x000000796c3c7221 */ /* 0x004fc80000010000 */
[----:B------:R-:W-:Y:S01]  /*163b0*/  FADD.FTZ R121, R67, R60 ;  /* 0x0000003c43797221 */ /* 0x000fe20000010000 */
[----:B------:R-:W-:-:S02]  /*163c0*/  FADD.FTZ R60, R142, R119 ;  /* 0x000000778e3c7221 */ /* 0x000fc40000010000 */
[----:B------:R-:W2:Y:S01]  /*163d0*/  MUFU.EX2 R58, R58 ;  /* 0x0000003a003a7308 */ /* 0x000ea20000000800 */
[----:B---3--:R-:W-:-:S01]  /*163e0*/  FADD.FTZ R52, R116, R121 ;  /* 0x0000007974347221 */ /* 0x008fc20000010000 */
[----:B0-----:R-:W-:-:S06]  /*163f0*/  FADD.FTZ R119, R87, R60 ;  /* 0x0000003c57777221 */ /* 0x001fcc0000010000 */
[----:B------:R-:W0:Y:S01]  /*16400*/  MUFU.EX2 R107, R107 ;  /* 0x0000006b006b7308 */ /* 0x000e220000000800 */
[----:B------:R-:W-:-:S01]  /*16410*/  FFMA.FTZ R72, R76, R13, -R91 ;  /* 0x0000000d4c487223 */ /* 0x000fc2000001085b */
[----:B------:R-:W-:Y:S01]  /*16420*/  F2FP.SATFINITE.E4M3.F32.PACK_AB_MERGE_C R227, R160, R53, RZ ;  /* 0x00000035a0e3723e */ /* 0x000fe200048070ff */
[----:B------:R-:W-:-:S05]  /*16430*/  FADD.FTZ R53, R69, R52 ;  /* 0x0000003445357221 */ /* 0x000fca0000010000 */
[----:B------:R-:W3:Y:S01]  /*16440*/  MUFU.EX2 R46, R46 ;  /* 0x0000002e002e7308 */ /* 0x000ee20000000800 */
[----:B-1----:R-:W-:-:S01]  /*16450*/  FADD.FTZ R119, R92, R119 ;  /* 0x000000775c777221 */ /* 0x002fc20000010000 */
[----:B----4-:R-:W-:-:S06]  /*16460*/  FADD.FTZ R53, R42, R53 ;  /* 0x000000352a357221 */ /* 0x010fcc0000010000 */
[----:B------:R-:W1:Y:S01]  /*16470*/  MUFU.EX2 R66, R66 ;  /* 0x0000004200427308 */ /* 0x000e620000000800 */
[----:B------:R-:W-:-:S07]  /*16480*/  FADD.FTZ R52, R96, R119 ;  /* 0x0000007760347221 */ /* 0x000fce0000010000 */
[----:B------:R-:W4:Y:S01]  /*16490*/  MUFU.EX2 R101, R101 ;  /* 0x0000006500657308 */ /* 0x000f220000000800 */
[----:B------:R-:W-:Y:S01]  /*164a0*/  F2FP.SATFINITE.E4M3.F32.PACK_AB_MERGE_C R223, R20, R3, RZ ;  /* 0x0000000314df723e */ /* 0x000fe200048070ff */
[----:B--2---:R-:W-:-:S06]  /*164b0*/  FADD.FTZ R60, R58, R53 ;  /* 0x000000353a3c7221 */ /* 0x004fcc0000010000 */
[----:B------:R-:W2:Y:S01]  /*164c0*/  MUFU.EX2 R73, R73 ;  /* 0x0000004900497308 */ /* 0x000ea20000000800 */
[----:B0-----:R-:W-:-:S01]  /*164d0*/  FADD.FTZ R3, R107, R52 ;  /* 0x000000346b037221 */ /* 0x001fc20000010000 */
[----:B------:R-:W-:-:S06]  /*164e0*/  FFMA.FTZ R105, R190, R13, -R91 ;  /* 0x0000000dbe697223 */ /* 0x000fcc000001085b */
[----:B------:R-:W0:Y:S01]  /*164f0*/  MUFU.EX2 R72, R72 ;  /* 0x0000004800487308 */ /* 0x000e220000000800 */
[----:B------:R-:W-:Y:S01]  /*16500*/  F2FP.SATFINITE.E4M3.F32.PACK_AB_MERGE_C R219, R42, R69, RZ ;  /* 0x000000452adb723e */ /* 0x000fe200048070ff */
[----:B------:R-:W-:-:S06]  /*16510*/  FADD.FTZ R53, R71, R60 ;  /* 0x0000003c47357221 */ /* 0x000fcc0000010000 */
[----:B------:R-:W0:Y:S01]  /*16520*/  MUFU.EX2 R68, R68 ;  /* 0x0000004400447308 */ /* 0x000e220000000800 */
[----:B---3--:R-:W-:-:S01]  /*16530*/  FADD.FTZ R42, R46, R3 ;  /* 0x000000032e2a7221 */ /* 0x008fc20000010000 */
[----:B------:R-:W-:-:S06]  /*16540*/  FFMA.FTZ R76, R84, R13, -R91 ;  /* 0x0000000d544c7223 */ /* 0x000fcc000001085b */
[----:B------:R-:W3:Y:S01]  /*16550*/  MUFU.EX2 R109, R109 ;  /* 0x0000006d006d7308 */ /* 0x000ee20000000800 */
[----:B-1----:R-:W-:-:S01]  /*16560*/  FADD.FTZ R52, R66, R53 ;  /* 0x0000003542347221 */ /* 0x002fc20000010000 */
[----:B----4-:R-:W-:-:S06]  /*16570*/  FADD.FTZ R3, R101, R42 ;  /* 0x0000002a65037221 */ /* 0x010fcc0000010000 */
[----:B------:R-:W1:Y:S01]  /*16580*/  MUFU.EX2 R77, R77 ;  /* 0x0000004d004d7308 */ /* 0x000e620000000800 */
[----:B--2---:R-:W-:-:S07]  /*16590*/  F2FP.SATFINITE.E4M3.F32.PACK_AB_MERGE_C R213, R73, R66, RZ ;  /* 0x0000004249d5723e */ /* 0x004fce00048070ff */
[----:B------:R-:W2:Y:S01]  /*165a0*/  MUFU.EX2 R62, R62 ;  /* 0x0000003e003e7308 */ /* 0x000ea20000000800 */
[----:B------:R-:W-:-:S01]  /*165b0*/  FADD.FTZ R73, R73, R52 ;  /* 0x0000003449497221 */ /* 0x000fc20000010000 */
[----:B0-----:R-:W-:-:S06]  /*165c0*/  FADD.FTZ R42, R72, R3 ;  /* 0x00000003482a7221 */ /* 0x001fcc0000010000 */
[----:B------:R-:W0:Y:S01]  /*165d0*/  MUFU.EX2 R105, R105 ;  /* 0x0000006900697308 */ /* 0x000e220000000800 */
[----:B------:R-:W-:-:S01]  /*165e0*/  FADD.FTZ R52, R68, R73 ;  /* 0x0000004944347221 */ /* 0x000fc20000010000 */
[----:B---3--:R-:W-:-:S06]  /*165f0*/  FADD.FTZ R53, R109, R42 ;  /* 0x0000002a6d357221 */ /* 0x008fcc0000010000 */
[----:B------:R-:W3:Y:S01]  /*16600*/  MUFU.EX2 R192, R192 ;  /* 0x000000c000c07308 */ /* 0x000ee20000000800 */
[----:B------:R-:W-:-:S07]  /*16610*/  FFMA.FTZ R25, R86, R13, -R91 ;  /* 0x0000000d56197223 */ /* 0x000fce000001085b */
[----:B------:R-:W4:Y:S01]  /*16620*/  MUFU.EX2 R76, R76 ;  /* 0x0000004c004c7308 */ /* 0x000f220000000800 */
[----:B-1----:R-:W-:-:S01]  /*16630*/  FADD.FTZ R52, R77, R52 ;  /* 0x000000344d347221 */ /* 0x002fc20000010000 */
[----:B--2---:R-:W-:-:S06]  /*16640*/  FADD.FTZ R42, R62, R53 ;  /* 0x000000353e2a7221 */ /* 0x004fcc0000010000 */
[----:B------:R-:W-:Y:S08]  /*16650*/  MUFU.EX2 R54, R54 ;  /* 0x0000003600367308 */ /* 0x000ff00000000800 */
[----:B------:R-:W1:Y:S01]  /*16660*/  MUFU.EX2 R111, R111 ;  /* 0x0000006f006f7308 */ /* 0x000e620000000800 */
[----:B------:R-:W-:Y:S01]  /*16670*/  F2FP.SATFINITE.E4M3.F32.PACK_AB_MERGE_C R221, R164, R59, RZ ;  /* 0x0000003ba4dd723e */ /* 0x000fe200048070ff */
[----:B------:R-:W-:Y:S01]  /*16680*/  FADD.FTZ R59, R75, R52 ;  /* 0x000000344b3b7221 */ /* 0x000fe20000010000 */
[----:B0-----:R-:W-:-:S05]  /*16690*/  FADD.FTZ R53, R105, R42 ;  /* 0x0000002a69357221 */ /* 0x001fca0000010000 */
[----:B------:R-:W0:Y:S01]  /*166a0*/  MUFU.EX2 R24, R24 ;  /* 0x0000001800187308 */ /* 0x000e220000000800 */
[----:B------:R-:W-:Y:S01]  /*166b0*/  F2FP.SATFINITE.E4M3.F32.PACK_AB_MERGE_C R225, R47, R36, R225 ;  /* 0x000000242fe1723e */ /* 0x000fe200048070e1 */
[----:B---3--:R-:W-:Y:S01]  /*166c0*/  FADD.FTZ R59, R192, R59 ;  /* 0x0000003bc03b7221 */ /* 0x008fe20000010000 */
[----:B----4-:R-:W-:-:S05]  /*166d0*/  FADD.FTZ R36, R76, R53 ;  /* 0x000000354c247221 */ /* 0x010fca0000010000 */
[----:B------:R-:W2:Y:S01]  /*166e0*/  MUFU.EX2 R25, R25 ;  /* 0x0000001900197308 */ /* 0x000ea20000000800 */
[----:B-1----:R-:W-:Y:S01]  /*166f0*/  F2FP.SATFINITE.E4M3.F32.PACK_AB_MERGE_C R76, R111, R76, RZ ;  /* 0x0000004c6f4c723e */ /* 0x002fe200048070ff */
[----:B------:R-:W-:-:S06]  /*16700*/  FADD.FTZ R42, R54, R59 ;  /* 0x0000003b362a7221 */ /* 0x000fcc0000010000 */
[----:B------:R-:W1:Y:S01]  /*16710*/  MUFU.EX2 R27, R27 ;  /* 0x0000001b001b7308 */ /* 0x000e620000000800 */
[----:B------:R-:W-:-:S01]  /*16720*/  FADD.FTZ R111, R111, R36 ;  /* 0x000000246f6f7221 */ /* 0x000fc20000010000 */
[----:B------:R-:W-:-:S06]  /*16730*/  FFMA.FTZ R113, R78, R13, -R91 ;  /* 0x0000000d4e717223 */ /* 0x000fcc000001085b */
[----:B------:R-:W3:Y:S01]  /*16740*/  MUFU.EX2 R50, R50 ;  /* 0x0000003200327308 */ /* 0x000ee20000000800 */
[----:B------:R-:W-:Y:S01]  /*16750*/  F2FP.SATFINITE.E4M3.F32.PACK_AB_MERGE_C R227, R156, R51, R227 ;  /* 0x000000339ce3723e */ /* 0x000fe200048070e3 */
[----:B------:R-:W-:-:S06]  /*16760*/  FADD.FTZ R51, R57, R42 ;  /* 0x0000002a39337221 */ /* 0x000fcc0000010000 */
[----:B------:R-:W4:Y:S01]  /*16770*/  MUFU.EX2 R31, R31 ;  /* 0x0000001f001f7308 */ /* 0x000f220000000800 */
[----:B0-----:R-:W-:-:S07]  /*16780*/  FADD.FTZ R36, R24, R111 ;  /* 0x0000006f18247221 */ /* 0x001fce0000010000 */
[----:B------:R-:W0:Y:S01]  /*16790*/  MUFU.EX2 R115, R115 ;  /* 0x0000007300737308 */ /* 0x000e220000000800 */
[----:B------:R-:W-:-:S01]  /*167a0*/  FADD.FTZ R42, R40, R51 ;  /* 0x00000033282a7221 */ /* 0x000fc20000010000 */
[----:B------:R-:W-:-:S06]  /*167b0*/  FFMA.FTZ R117, R90, R13, -R91 ;  /* 0x0000000d5a757223 */ /* 0x000fcc000001085b */
[----:B------:R-:W0:Y:S01]  /*167c0*/  MUFU.EX2 R102, R102 ;  /* 0x0000006600667308 */ /* 0x000e220000000800 */
[----:B--2---:R-:W-:-:S07]  /*167d0*/  FADD.FTZ R51, R25, R36 ;  /* 0x0000002419337221 */ /* 0x004fce0000010000 */
[----:B------:R-:W2:Y:S01]  /*167e0*/  MUFU.EX2 R0, R0 ;  /* 0x0000000000007308 */ /* 0x000ea20000000800 */
[----:B------:R-:W-:Y:S01]  /*167f0*/  F2FP.SATFINITE.E4M3.F32.PACK_AB_MERGE_C R217, R108, R21, RZ ;  /* 0x000000156cd9723e */ /* 0x000fe200048070ff */
[----:B-1----:R-:W-:-:S06]  /*16800*/  FADD.FTZ R42, R27, R42 ;  /* 0x0000002a1b2a7221 */ /* 0x002fcc0000010000 */
[----:B------:R-:W1:Y:S01]  /*16810*/  MUFU.EX2 R35, R35 ;  /* 0x0000002300237308 */ /* 0x000e620000000800 */
[----:B---3--:R-:W-:-:S07]  /*16820*/  FADD.FTZ R36, R50, R51 ;  /* 0x0000003332247221 */ /* 0x008fce0000010000 */
[----:B------:R-:W3:Y:S01]  /*16830*/  MUFU.EX2 R113, R113 ;  /* 0x0000007100717308 */ /* 0x000ee20000000800 */
[----:B------:R-:W-:Y:S01]  /*16840*/  F2FP.SATFINITE.E4M3.F32.PACK_AB_MERGE_C R217, R124, R15, R217 ;  /* 0x0000000f7cd9723e */ /* 0x000fe200048070d9 */
[----:B----4-:R-:W-:Y:S01]  /*16850*/  FADD.FTZ R15, R31, R42 ;  /* 0x0000002a1f0f7221 */ /* 0x010fe20000010000 */
[----:B0-----:R-:W-:-:S05]  /*16860*/  F2FP.SATFINITE.E4M3.F32.PACK_AB_MERGE_C R50, R115, R50, RZ ;  /* 0x000000327332723e */ /* 0x001fca00048070ff */
[----:B------:R-:W0:Y:S01]  /*16870*/  MUFU.EX2 R28, R28 ;  /* 0x0000001c001c7308 */ /* 0x000e220000000800 */
[----:B------:R-:W-:-:S01]  /*16880*/  FADD.FTZ R115, R115, R36 ;  /* 0x0000002473737221 */ /* 0x000fc20000010000 */
[----:B------:R-:W-:Y:S01]  /*16890*/  F2FP.SATFINITE.E4M3.F32.PACK_AB_MERGE_C R209, R27, R40, RZ ;  /* 0x000000281bd1723e */ /* 0x000fe200048070ff */
[----:B------:R-:W-:-:S05]  /*168a0*/  FFMA.FTZ R94, R94, R13, -R91 ;  /* 0x0000000d5e5e7223 */ /* 0x000fca000001085b */
[----:B------:R-:W4:Y:S01]  /*168b0*/  MUFU.EX2 R117, R117 ;  /* 0x0000007500757308 */ /* 0x000f220000000800 */
[----:B------:R-:W-:-:S01]  /*168c0*/  FADD.FTZ R40, R102, R15 ;  /* 0x0000000f66287221 */ /* 0x000fc20000010000 */
[----:B--2---:R-:W-:Y:S01]  /*168d0*/  FADD.FTZ R36, R0, R115 ;  /* 0x0000007300247221 */ /* 0x004fe20000010000 */
[----:B------:R-:W-:-:S05]  /*168e0*/  FFMA.FTZ R194, R194, R13, -R91 ;  /* 0x0000000dc2c27223 */ /* 0x000fca000001085b */
[----:B------:R-:W2:Y:S01]  /*168f0*/  MUFU.EX2 R29, R29 ;  /* 0x0000001d001d7308 */ /* 0x000ea20000000800 */
[----:B-1----:R-:W-:-:S01]  /*16900*/  FADD.FTZ R51, R35, R40 ;  /* 0x0000002823337221 */ /* 0x002fc20000010000 */
[----:B---3--:R-:W-:-:S06]  /*16910*/  FADD.FTZ R27, R113, R36 ;  /* 0x00000024711b7221 */ /* 0x008fcc0000010000 */
[----:B------:R-:W-:Y:S08]  /*16920*/  MUFU.EX2 R33, R33 ;  /* 0x0000002100217308 */ /* 0x000ff00000000800 */
[----:B------:R-:W1:Y:S08]  /*16930*/  MUFU.EX2 R48, R48 ;  /* 0x0000003000307308 */ /* 0x000e700000000800 */
[----:B------:R-:W3:Y:S01]  /*16940*/  MUFU.EX2 R26, R64 ;  /* 0x00000040001a7308 */ /* 0x000ee20000000800 */
[----:B------:R-:W-:-:S01]  /*16950*/  FFMA.FTZ R98, R98, R13, -R91 ;  /* 0x0000000d62627223 */ /* 0x000fc2000001085b */
[C---:B0-----:R-:W-:Y:S01]  /*16960*/  F2FP.SATFINITE.E4M3.F32.PACK_AB_MERGE_C R211, R28.reuse, R35, RZ ;  /* 0x000000231cd3723e */ /* 0x041fe200048070ff */
[----:B------:R-:W-:-:S05]  /*16970*/  FADD.FTZ R36, R28, R51 ;  /* 0x000000331c247221 */ /* 0x000fca0000010000 */
[----:B------:R-:W0:Y:S01]  /*16980*/  MUFU.EX2 R30, R30 ;  /* 0x0000001e001e7308 */ /* 0x000e220000000800 */
[----:B------:R-:W-:-:S07]  /*16990*/  FADD.FTZ R28, R12, R27 ;  /* 0x0000001b0c1c7221 */ /* 0x000fce0000010000 */
[----:B------:R-:W0:Y:S01]  /*169a0*/  MUFU.EX2 R49, R94 ;  /* 0x0000005e00317308 */ /* 0x000e220000000800 */
[----:B------:R-:W-:-:S01]  /*169b0*/  FFMA.FTZ R196, R196, R13, -R91 ;  /* 0x0000000dc4c47223 */ /* 0x000fc2000001085b */
[C---:B----4-:R-:W-:Y:S01]  /*169c0*/  F2FP.SATFINITE.E4M3.F32.PACK_AB_MERGE_C R35, R117.reuse, R12, RZ ;  /* 0x0000000c7523723e */ /* 0x050fe200048070ff */
[----:B------:R-:W-:-:S05]  /*169d0*/  FADD.FTZ R117, R117, R28 ;  /* 0x0000001c75757221 */ /* 0x000fca0000010000 */
[----:B------:R-:W4:Y:S01]  /*169e0*/  MUFU.EX2 R20, R194 ;  /* 0x000000c200147308 */ /* 0x000f220000000800 */
[----:B--2---:R-:W-:-:S01]  /*169f0*/  FADD.FTZ R27, R29, R36 ;  /* 0x000000241d1b7221 */ /* 0x004fc20000010000 */
[----:B-1----:R-:W-:Y:S01]  /*16a00*/  F2FP.SATFINITE.E4M3.F32.PACK_AB_MERGE_C R205, R48, R33, RZ ;  /* 0x0000002130cd723e */ /* 0x002fe200048070ff */
[----:B---3--:R-:W-:-:S05]  /*16a10*/  FADD.FTZ R12, R26, R117 ;  /* 0x000000751a0c7221 */ /* 0x008fca0000010000 */
[----:B------:R-:W1:Y:S01]  /*16a20*/  MUFU.EX2 R21, R98 ;  /* 0x0000006200157308 */ /* 0x000e620000000800 */
[----:B------:R-:W-:-:S01]  /*16a30*/  FFMA.FTZ R198, R198, R13, -R91 ;  /* 0x0000000dc6c67223 */ /* 0x000fc2000001085b */
[----:B0-----:R-:W-:-:S06]  /*16a40*/  FADD.FTZ R28, R30, R27 ;  /* 0x0000001b1e1c7221 */ /* 0x001fcc0000010000 */
[----:B------:R-:W-:Y:S01]  /*16a50*/  MUFU.EX2 R41, R41 ;  /* 0x0000002900297308 */ /* 0x000fe20000000800 */
[----:B------:R-:W-:-:S07]  /*16a60*/  F2FP.SATFINITE.E4M3.F32.PACK_AB_MERGE_C R205, R30, R29, R205 ;  /* 0x0000001d1ecd723e */ /* 0x000fce00048070cd */
[----:B------:R-:W0:Y:S01]  /*16a70*/  MUFU.EX2 R122, R122 ;  /* 0x0000007a007a7308 */ /* 0x000e220000000800 */
[----:B------:R-:W-:-:S07]  /*16a80*/  FADD.FTZ R29, R49, R12 ;  /* 0x0000000c311d7221 */ /* 0x000fce0000010000 */
[----:B------:R-:W2:Y:S01]  /*16a90*/  MUFU.EX2 R39, R39 ;  /* 0x0000002700277308 */ /* 0x000ea20000000800 */
[----:B------:R-:W-:-:S07]  /*16aa0*/  FFMA.FTZ R200, R200, R13, -R91 ;  /* 0x0000000dc8c87223 */ /* 0x000fce000001085b */
[----:B------:R-:W3:Y:S01]  /*16ab0*/  MUFU.EX2 R3, R196 ;  /* 0x000000c400037308 */ /* 0x000ee20000000800 */
[----:B------:R-:W-:-:S07]  /*16ac0*/  FADD.FTZ R33, R33, R28 ;  /* 0x0000001c21217221 */ /* 0x000fce0000010000 */
[----:B------:R-:W3:Y:S01]  /*16ad0*/  MUFU.EX2 R34, R34 ;  /* 0x0000002200227308 */ /* 0x000ee20000000800 */
[----:B----4-:R-:W-:-:S01]  /*16ae0*/  FADD.FTZ R12, R20, R29 ;  /* 0x0000001d140c7221 */ /* 0x010fc20000010000 */
[----:B------:R-:W-:-:S06]  /*16af0*/  FFMA.FTZ R202, R202, R13, -R91 ;  /* 0x0000000dcaca7223 */ /* 0x000fcc000001085b */
[----:B------:R-:W4:Y:S01]  /*16b00*/  MUFU.EX2 R56, R56 ;  /* 0x0000003800387308 */ /* 0x000f220000000800 */
[----:B------:R-:W-:-:S01]  /*16b10*/  FADD.FTZ R48, R48, R33 ;  /* 0x0000002130307221 */ /* 0x000fc20000010000 */
[----:B-1----:R-:W-:-:S06]  /*16b20*/  FADD.FTZ R12, R21, R12 ;  /* 0x0000000c150c7221 */ /* 0x002fcc0000010000 */
[----:B------:R-:W1:Y:S01]  /*16b30*/  MUFU.EX2 R198, R198 ;  /* 0x000000c600c67308 */ /* 0x000e620000000800 */
[----:B------:R-:W-:Y:S01]  /*16b40*/  F2FP.SATFINITE.E4M3.F32.PACK_AB_MERGE_C R28, R21, R20, RZ ;  /* 0x00000014151c723e */ /* 0x000fe200048070ff */
[----:B------:R-:W-:Y:S01]  /*16b50*/  FFMA.FTZ R110, R110, R13, -R91 ;  /* 0x0000000d6e6e7223 */ /* 0x000fe2000001085b */
[----:B0-----:R-:W-:-:S05]  /*16b60*/  F2FP.SATFINITE.E4M3.F32.PACK_AB_MERGE_C R207, R122, R41, RZ ;  /* 0x000000297acf723e */ /* 0x001fca00048070ff */
[----:B------:R-:W0:Y:S01]  /*16b70*/  MUFU.EX2 R47, R200 ;  /* 0x000000c8002f7308 */ /* 0x000e220000000800 */
[----:B--2---:R-:W-:-:S01]  /*16b80*/  FADD.FTZ R21, R39, R48 ;  /* 0x0000003027157221 */ /* 0x004fc20000010000 */
[----:B---3--:R-:W-:Y:S01]  /*16b90*/  FADD.FTZ R29, R3, R12 ;  /* 0x0000000c031d7221 */ /* 0x008fe20000010000 */
[----:B------:R-:W-:-:S05]  /*16ba0*/  FFMA.FTZ R204, R204, R13, -R91 ;  /* 0x0000000dcccc7223 */ /* 0x000fca000001085b */
[----:B------:R-:W-:Y:S01]  /*16bb0*/  MUFU.EX2 R45, R45 ;  /* 0x0000002d002d7308 */ /* 0x000fe20000000800 */
[C---:B------:R-:W-:Y:S01]  /*16bc0*/  F2FP.SATFINITE.E4M3.F32.PACK_AB_MERGE_C R207, R34.reuse, R39, R207 ;  /* 0x0000002722cf723e */ /* 0x040fe200048070cf */
[----:B------:R-:W-:-:S06]  /*16bd0*/  FADD.FTZ R34, R34, R21 ;  /* 0x0000001522227221 */ /* 0x000fcc0000010000 */
[----:B------:R-:W2:Y:S01]  /*16be0*/  MUFU.EX2 R126, R126 ;  /* 0x0000007e007e7308 */ /* 0x000ea20000000800 */
[----:B----4-:R-:W-:-:S07]  /*16bf0*/  FADD.FTZ R29, R56, R29 ;  /* 0x0000001d381d7221 */ /* 0x010fce0000010000 */
[----:B------:R-:W3:Y:S01]  /*16c00*/  MUFU.EX2 R43, R43 ;  /* 0x0000002b002b7308 */ /* 0x000ee20000000800 */
[----:B------:R-:W-:-:S07]  /*16c10*/  FFMA.FTZ R114, R114, R13, -R91 ;  /* 0x0000000d72727223 */ /* 0x000fce000001085b */
[----:B------:R-:W4:Y:S01]  /*16c20*/  MUFU.EX2 R202, R202 ;  /* 0x000000ca00ca7308 */ /* 0x000f220000000800 */
[----:B------:R-:W-:-:S07]  /*16c30*/  FADD.FTZ R41, R41, R34 ;  /* 0x0000002229297221 */ /* 0x000fce0000010000 */
[----:B------:R-:W4:Y:S01]  /*16c40*/  MUFU.EX2 R38, R38 ;  /* 0x0000002600267308 */ /* 0x000f220000000800 */
[----:B-1----:R-:W-:-:S01]  /*16c50*/  FADD.FTZ R12, R198, R29 ;  /* 0x0000001dc60c7221 */ /* 0x002fc20000010000 */
[----:B------:R-:W-:-:S06]  /*16c60*/  FFMA.FTZ R32, R32, R13, -R91 ;  /* 0x0000000d20207223 */ /* 0x000fcc000001085b */
[----:B------:R-:W1:Y:S01]  /*16c70*/  MUFU.EX2 R15, R110 ;  /* 0x0000006e000f7308 */ /* 0x000e620000000800 */
[----:B------:R-:W-:-:S01]  /*16c80*/  FADD.FTZ R122, R122, R41 ;  /* 0x000000297a7a7221 */ /* 0x000fc20000010000 */
[C---:B0-----:R-:W-:Y:S01]  /*16c90*/  F2FP.SATFINITE.E4M3.F32.PACK_AB_MERGE_C R198, R47.reuse, R198, RZ ;  /* 0x000000c62fc6723e */ /* 0x041fe200048070ff */
[----:B------:R-:W-:-:S05]  /*16ca0*/  FADD.FTZ R47, R47, R12 ;  /* 0x0000000c2f2f7221 */ /* 0x000fca0000010000 */
[----:B------:R-:W0:Y:S01]  /*16cb0*/  MUFU.EX2 R204, R204 ;  /* 0x000000cc00cc7308 */ /* 0x000e220000000800 */
[----:B------:R-:W-:-:S01]  /*16cc0*/  FFMA.FTZ R206, R206, R13, -R91 ;  /* 0x0000000dcece7223 */ /* 0x000fc2000001085b */
[-CC-:B------:R-:W-:Y:S01]  /*16cd0*/  FFMA.FTZ R208, R208, R13.reuse, -R91.reuse ;  /* 0x0000000dd0d07223 */ /* 0x180fe2000001085b */
[----:B------:R-:W-:-:S01]  /*16ce0*/  FFMA.FTZ R91, R118, R13, -R91 ;  /* 0x0000000d765b7223 */ /* 0x000fc2000001085b */
[----:B--2---:R-:W-:-:S04]  /*16cf0*/  F2FP.SATFINITE.E4M3.F32.PACK_AB_MERGE_C R20, R126, R45, RZ ;  /* 0x0000002d7e14723e */ /* 0x004fc800048070ff */
[----:B------:R-:W2:Y:S01]  /*16d00*/  MUFU.EX2 R27, R114 ;  /* 0x00000072001b7308 */ /* 0x000ea20000000800 */
[----:B---3--:R-:W-:-:S01]  /*16d10*/  FADD.FTZ R29, R43, R122 ;  /* 0x0000007a2b1d7221 */ /* 0x008fc20000010000 */
[----:B----4-:R-:W-:Y:S01]  /*16d20*/  FADD.FTZ R12, R202, R47 ;  /* 0x0000002fca0c7221 */ /* 0x010fe20000010000 */
[----:B------:R-:W-:-:S05]  /*16d30*/  F2FP.SATFINITE.E4M3.F32.PACK_AB_MERGE_C R201, R38, R43, R20 ;  /* 0x0000002b26c9723e */ /* 0x000fca0004807014 */
[----:B------:R-:W3:Y:S01]  /*16d40*/  MUFU.EX2 R32, R32 ;  /* 0x0000002000207308 */ /* 0x000ee20000000800 */
[----:B------:R-:W-:-:S01]  /*16d50*/  FADD.FTZ R38, R38, R29 ;  /* 0x0000001d26267221 */ /* 0x000fc20000010000 */
[----:B-1----:R-:W-:-:S06]  /*16d60*/  FADD.FTZ R29, R15, R12 ;  /* 0x0000000c0f1d7221 */ /* 0x002fcc0000010000 */
[----:B------:R1:W4:Y:S01]  /*16d70*/  MUFU.EX2 R21, R206 ;  /* 0x000000ce00157308 */ /* 0x0003220000000800 */
[----:B0-----:R-:W-:-:S01]  /*16d80*/  FADD.FTZ R12, R204, R29 ;  /* 0x0000001dcc0c7221 */ /* 0x001fc20000010000 */
[----:B------:R-:W-:-:S06]  /*16d90*/  F2FP.SATFINITE.E4M3.F32.PACK_AB_MERGE_C R20, R25, R24, R50 ;  /* 0x000000181914723e */ /* 0x000fcc0004807032 */
[----:B------:R-:W-:Y:S01]  /*16da0*/  MUFU.EX2 R208, R208 ;  /* 0x000000d000d07308 */ /* 0x000fe20000000800 */
[----:B--2---:R-:W-:-:S07]  /*16db0*/  F2FP.SATFINITE.E4M3.F32.PACK_AB_MERGE_C R24, R27, R204, RZ ;  /* 0x000000cc1b18723e */ /* 0x004fce00048070ff */
[----:B------:R-:W0:Y:S01]  /*16dc0*/  MUFU.EX2 R91, R91 ;  /* 0x0000005b005b7308 */ /* 0x000e220000000800 */
[----:B------:R-:W-:-:S01]  /*16dd0*/  FADD.FTZ R27, R27, R12 ;  /* 0x0000000c1b1b7221 */ /* 0x000fc20000010000 */
[----:B------:R-:W-:-:S03]  /*16de0*/  F2FP.SATFINITE.E4M3.F32.PACK_AB_MERGE_C R210, R113, R0, R35 ;  /* 0x0000000071d2723e */ /* 0x000fc60004807023 */
[----:B---3--:R-:W-:-:S03]  /*16df0*/  FADD.FTZ R0, R32, R27 ;  /* 0x0000001b20007221 */ /* 0x008fc60000010000 */
[----:B------:R-:W-:Y:S01]  /*16e00*/  MUFU.EX2 R65, R65 ;  /* 0x0000004100417308 */ /* 0x000fe20000000800 */
[----:B-1----:R-:W-:Y:S01]  /*16e10*/  F2FP.SATFINITE.E4M3.F32.PACK_AB_MERGE_C R206, R56, R3, R198 ;  /* 0x0000000338ce723e */ /* 0x002fe200048070c6 */
[----:B----4-:R-:W-:-:S06]  /*16e20*/  FADD.FTZ R3, R21, R0 ;  /* 0x0000000015037221 */ /* 0x010fcc0000010000 */
[----:B------:R-:W1:Y:S01]  /*16e30*/  MUFU.EX2 R234, R234 ;  /* 0x000000ea00ea7308 */ /* 0x000e620000000800 */
[----:B0-----:R-:W-:Y:S02]  /*16e40*/  F2FP.SATFINITE.E4M3.F32.PACK_AB_MERGE_C R0, R91, R208, RZ ;  /* 0x000000d05b00723e */ /* 0x001fe400048070ff */
[----:B------:R-:W-:-:S05]  /*16e50*/  VIMNMX R100, RZ, R14, !PT ;  /* 0x0000000eff647248 */ /* 0x000fca0007fe0100 */
[----:B------:R-:W0:Y:S01]  /*16e60*/  MUFU.EX2 R61, R61 ;  /* 0x0000003d003d7308 */ /* 0x000e220000000800 */
[----:B------:R-:W-:Y:S01]  /*16e70*/  F2FP.SATFINITE.E4M3.F32.PACK_AB_MERGE_C R200, R15, R202, R24 ;  /* 0x000000ca0fc8723e */ /* 0x000fe20004807018 */
[----:B------:R-:W-:-:S06]  /*16e80*/  FADD.FTZ R45, R45, R38 ;  /* 0x000000262d2d7221 */ /* 0x000fcc0000010000 */
[----:B------:R-:W2:Y:S01]  /*16e90*/  MUFU.EX2 R128, R128 ;  /* 0x0000008000807308 */ /* 0x000ea20000000800 */
[----:B------:R-:W-:Y:S01]  /*16ea0*/  F2FP.SATFINITE.E4M3.F32.PACK_AB_MERGE_C R202, R21, R32, R0 ;  /* 0x0000002015ca723e */ /* 0x000fe20004807000 */
[----:B------:R-:W-:Y:S01]  /*16eb0*/  VIADD R21, R138, 0xfffffffe ;  /* 0xfffffffe8a157836 */ /* 0x000fe20000000000 */
[----:B------:R3:W-:Y:S01]  /*16ec0*/  STL [R1+0x44], R100 ;  /* 0x0000446401007387 */ /* 0x0007e20000100800 */
[----:B------:R-:W-:-:S01]  /*16ed0*/  FADD.FTZ R126, R126, R45 ;  /* 0x0000002d7e7e7221 */ /* 0x000fc20000010000 */
[----:B-1----:R-:W-:Y:S02]  /*16ee0*/  F2FP.SATFINITE.E4M3.F32.PACK_AB_MERGE_C R12, R234, R65, RZ ;  /* 0x00000041ea0c723e */ /* 0x002fe400048070ff */
[----:B------:R-:W-:Y:S01]  /*16ef0*/  ISETP.GE.AND P0, PT, R21, R100, PT ;  /* 0x000000641500720c */ /* 0x000fe20003f06270 */
[----:B0-----:R-:W-:Y:S01]  /*16f00*/  FADD.FTZ R25, R61, R126 ;  /* 0x0000007e3d197221 */ /* 0x001fe20000010000 */
[----:B------:R-:W-:Y:S01]  /*16f10*/  F2FP.SATFINITE.E4M3.F32.PACK_AB_MERGE_C R218, R107, R96, RZ ;  /* 0x000000606bda723e */ /* 0x000fe200048070ff */
[----:B------:R-:W-:Y:S01]  /*16f20*/  FADD.FTZ R208, R208, R3 ;  /* 0x00000003d0d07221 */ /* 0x000fe20000010000 */
[----:B------:R-:W-:-:S02]  /*16f30*/  F2FP.SATFINITE.E4M3.F32.PACK_AB_MERGE_C R224, R130, R93, RZ ;  /* 0x0000005d82e0723e */ /* 0x000fc400048070ff */
[C---:B--2---:R-:W-:Y:S01]  /*16f40*/  F2FP.SATFINITE.E4M3.F32.PACK_AB_MERGE_C R203, R128.reuse, R61, R12 ;  /* 0x0000003d80cb723e */ /* 0x044fe2000480700c */
[----:B------:R-:W-:-:S01]  /*16f50*/  FADD.FTZ R128, R128, R25 ;  /* 0x0000001980807221 */ /* 0x000fc20000010000 */
[----:B------:R-:W-:Y:S01]  /*16f60*/  F2FP.SATFINITE.E4M3.F32.PACK_AB_MERGE_C R218, R92, R87, R218 ;  /* 0x000000575cda723e */ /* 0x000fe200048070da */
[----:B------:R-:W-:Y:S01]  /*16f70*/  IMAD.MOV.U32 R87, RZ, RZ, RZ ;  /* 0x000000ffff577224 */ /* 0x000fe200078e00ff */
[----:B------:R-:W-:Y:S01]  /*16f80*/  F2FP.SATFINITE.E4M3.F32.PACK_AB_MERGE_C R226, R132, R95, RZ ;  /* 0x0000005f84e2723e */ /* 0x000fe200048070ff */
[----:B------:R-:W-:-:S01]  /*16f90*/  FADD.FTZ R65, R65, R128 ;  /* 0x0000008041417221 */ /* 0x000fc20000010000 */
[----:B------:R-:W-:Y:S02]  /*16fa0*/  F2FP.SATFINITE.E4M3.F32.PACK_AB_MERGE_C R220, R134, R97, RZ ;  /* 0x0000006186dc723e */ /* 0x000fe400048070ff */
[----:B------:R-:W-:Y:S02]  /*16fb0*/  F2FP.SATFINITE.E4M3.F32.PACK_AB_MERGE_C R222, R140, R99, RZ ;  /* 0x000000638cde723e */ /* 0x000fe400048070ff */
[----:B------:R-:W-:-:S02]  /*16fc0*/  F2FP.SATFINITE.E4M3.F32.PACK_AB_MERGE_C R216, R142, R103, RZ ;  /* 0x000000678ed8723e */ /* 0x000fc400048070ff */
[----:B------:R-:W-:Y:S02]  /*16fd0*/  F2FP.SATFINITE.E4M3.F32.PACK_AB_MERGE_C R72, R109, R72, RZ ;  /* 0x000000486d48723e */ /* 0x000fe400048070ff */
[----:B------:R-:W-:Y:S01]  /*16fe0*/  F2FP.SATFINITE.E4M3.F32.PACK_AB_MERGE_C R215, R192, R75, RZ ;  /* 0x0000004bc0d7723e */ /* 0x000fe200048070ff */
[----:B------:R-:W-:-:S01]  /*16ff0*/  FADD.FTZ R234, R234, R65 ;  /* 0x00000041eaea7221 */ /* 0x000fc20000010000 */
[----:B------:R-:W-:Y:S01]  /*17000*/  F2FP.SATFINITE.E4M3.F32.PACK_AB_MERGE_C R221, R162, R55, R221 ;  /* 0x00000037a2dd723e */ /* 0x000fe200048070dd */
[----:B------:R-:W-:-:S01]  /*17010*/  FADD.FTZ R235, R91, R208 ;  /* 0x000000d05beb7221 */ /* 0x000fc20000010000 */
        /* <DEDUP_REMOVED lines=76> */
[----:B------:R-:W-:Y:S02]  /*174e0*/  IMAD.MOV.U32 R24, RZ, RZ, R87 ;  /* 0x000000ffff187224 */ /* 0x000fe400078e0057 */
[----:B------:R-:W-:Y:S01]  /*174f0*/  IMAD.MOV.U32 R208, RZ, RZ, R20 ;  /* 0x000000ffffd07224 */ /* 0x000fe200078e0014 */
[----:B---3--:R-:W-:Y:S06]  /*17500*/  @!P0 BRA `(.L_x_2165) ;  /* 0x0000006000108947 */ /* 0x008fec0003800000 */
[----:B------:R-:W-:Y:S01]  /*17510*/  IMAD.MOV.U32 R0, RZ, RZ, R88 ;  /* 0x000000ffff007224 */ /* 0x000fe200078e0058 */
        /* <DEDUP_REMOVED lines=35> */
.L_x_2176:
        /* <DEDUP_REMOVED lines=9> */
.L_x_2167:
        /* <DEDUP_REMOVED lines=8> */
.L_x_2168:
[----:B------:R-:W-:Y:S04]  /*17860*/  BSSY B0, `(.L_x_2166) ;  /* 0x0000004000007945 */ /* 0x000fe80003800000 */
[----:B-1----:R-:W-:Y:S05]  /*17870*/  @P2 BRA `(.L_x_2169) ;  /* 0x0000000000082947 */ /* 0x002fea0003800000 */
[----:B------:R-:W1:Y:S02]  /*17880*/  SYNCS.PHASECHK.TRANS64.TRYWAIT P2, [R3+URZ+0x2e830], R12 ;  /* 0x02e8300c030075a7 */ /* 0x000e64000804017f */
[----:B-1----:R-:W-:Y:S05]  /*17890*/  @!P2 BRA `(.L_x_2170) ;  /* 0x0000014c0090a947 */ /* 0x002fea0003800000 */
.L_x_2169:
[----:B------:R-:W-:Y:S05]  /*178a0*/  BSYNC B0 ;  /* 0x0000000000007941 */ /* 0x000fea0003800000 */
.L_x_2166:
[----:B01----:R-:W2:Y:S01]  /*178b0*/  LDL R12, [R1+0x4c] ;  /* 0x00004c00010c7983 */ /* 0x003ea20000100800 */
[----:B------:R-:W-:Y:S05]  /*178c0*/  WARPSYNC.ALL ;  /* 0x0000000000007948 */ /* 0x000fea0003800000 */
[----:B------:R-:W0:Y:S01]  /*178d0*/  S2R R3, SR_TID.X ;  /* 0x0000000000037919 */ /* 0x000e220000002100 */
[----:B------:R-:W-:Y:S01]  /*178e0*/  IMAD.MOV.U32 R15, RZ, RZ, 0x40000040 ;  /* 0x40000040ff0f7424 */ /* 0x000fe200078e00ff */
[----:B------:R-:W-:Y:S01]  /*178f0*/  MOV R13, 0x40000040 ;  /* 0x40000040000d7802 */ /* 0x000fe20000000f00 */
[----:B------:R-:W-:Y:S01]  /*17900*/  IMAD.MOV.U32 R91, RZ, RZ, 0x40000040 ;  /* 0x40000040ff5b7424 */ /* 0x000fe200078e00ff */
[----:B------:R-:W-:Y:S01]  /*17910*/  STL [R1+0xd4], R30 ;  /* 0x0000d41e01007387 */ /* 0x000fe20000100800 */
[----:B------:R-:W-:Y:S01]  /*17920*/  IMAD.MOV.U32 R89, RZ, RZ, 0x40000040 ;  /* 0x40000040ff597424 */ /* 0x000fe200078e00ff */
        /* <DEDUP_REMOVED lines=8> */
[----:B------:R-:W-:-:S02]  /*179b0*/  R2UR UR25, R89 ;  /* 0x00000000591972ca */ /* 0x000fc400000e0000 */
[C---:B------:R-:W-:Y:S01]  /*179c0*/  R2UR UR5, R15.reuse ;  /* 0x000000000f0572ca */ /* 0x040fe200000e0000 */
[----:B------:R-:W-:Y:S01]  /*179d0*/  STL [R1+0xc8], R27 ;  /* 0x0000c81b01007387 */ /* 0x000fe20000100800 */
[----:B------:R-:W-:Y:S02]  /*179e0*/  R2UR UR7, R15 ;  /* 0x000000000f0772ca */ /* 0x000fe400000e0000 */
[----:B------:R-:W-:Y:S01]  /*179f0*/  R2UR UR9, R91 ;  /* 0x000000005b0972ca */ /* 0x000fe200000e0000 */
[----:B------:R1:W-:Y:S01]  /*17a00*/  STL [R1+0xc4], R26 ;  /* 0x0000c41a01007387 */ /* 0x0003e20000100800 */
[C---:B------:R-:W-:Y:S02]  /*17a10*/  R2UR UR11, R89.reuse ;  /* 0x00000000590b72ca */ /* 0x040fe400000e0000 */
[----:B------:R-:W-:Y:S01]  /*17a20*/  R2UR UR59, R89 ;  /* 0x00000000593b72ca */ /* 0x000fe200000e0000 */
[----:B------:R-:W-:Y:S01]  /*17a30*/  STL [R1+0xc0], R25 ;  /* 0x0000c01901007387 */ /* 0x000fe20000100800 */
[----:B------:R-:W-:-:S02]  /*17a40*/  R2UR UR29, R15 ;  /* 0x000000000f1d72ca */ /* 0x000fc400000e0000 */
[----:B------:R-:W-:Y:S01]  /*17a50*/  R2UR UR13, R89 ;  /* 0x00000000590d72ca */ /* 0x000fe200000e0000 */
[----:B------:R3:W-:Y:S01]  /*17a60*/  STL [R1+0xbc], R24 ;  /* 0x0000bc1801007387 */ /* 0x0007e20000100800 */
[----:B------:R-:W-:Y:S02]  /*17a70*/  R2UR UR15, R91 ;  /* 0x000000005b0f72ca */ /* 0x000fe400000e0000 */
[----:B0-----:R-:W-:Y:S01]  /*17a80*/  SHF.R.U32.HI R14, RZ, 0x7, R3 ;  /* 0x00000007ff0e7819 */ /* 0x001fe20000011603 */
[----:B------:R-:W-:Y:S01]  /*17a90*/  VIADD R3, R232, 0x1 ;  /* 0x00000001e8037836 */ /* 0x000fe20000000000 */
[----:B------:R-:W-:Y:S01]  /*17aa0*/  STL [R1+0xb8], R23 ;  /* 0x0000b81701007387 */ /* 0x000fe20000100800 */
[----:B-1----:R-:W-:Y:S01]  /*17ab0*/  MOV R26, UR43 ;  /* 0x0000002b001a7c02 */ /* 0x002fe20008000f00 */
[----:B------:R-:W-:Y:S01]  /*17ac0*/  UMOV UR43, UR25 ;  /* 0x00000019002b7c82 */ /* 0x000fe20008000000 */
[----:B------:R-:W-:Y:S01]  /*17ad0*/  VIADD R92, R14, 0x8 ;  /* 0x000000080e5c7836 */ /* 0x000fe20000000000 */
[C---:B------:R-:W-:Y:S01]  /*17ae0*/  ISETP.NE.AND P2, PT, R3.reuse, 0x2, PT ;  /* 0x000000020300780c */ /* 0x040fe20003f45270 */
[----:B------:R0:W-:Y:S01]  /*17af0*/  STL [R1+0xb4], R22 ;  /* 0x0000b41601007387 */ /* 0x0001e20000100800 */
[----:B---3--:R-:W-:Y:S01]  /*17b00*/  MOV R24, UR35 ;  /* 0x0000002300187c02 */ /* 0x008fe20008000f00 */
[----:B------:R-:W-:Y:S01]  /*17b10*/  UMOV UR35, UR17 ;  /* 0x0000001100237c82 */ /* 0x000fe20008000000 */
[----:B------:R-:W-:Y:S01]  /*17b20*/  SEL R3, R3, RZ, P2 ;  /* 0x000000ff03037207 */ /* 0x000fe20001000000 */
[----:B------:R1:W-:Y:S01]  /*17b30*/  BAR.SYNC.DEFER_BLOCKING R92, 0x100 ;  /* 0x0004005c0000751d */ /* 0x0003e20000010000 */
[----:B------:R-:W-:-:S02]  /*17b40*/  R2UR UR17, R5 ;  /* 0x00000000051172ca */ /* 0x000fc400000e0000 */
[----:B------:R-:W-:Y:S02]  /*17b50*/  MOV R95, UR43 ;  /* 0x0000002b005f7c02 */ /* 0x000fe40008000f00 */
[----:B------:R-:W-:Y:S01]  /*17b60*/  MOV R97, UR35 ;  /* 0x0000002300617c02 */ /* 0x000fe20008000f00 */
[----:B------:R-:W-:Y:S01]  /*17b70*/  UMOV UR43, UR5 ;  /* 0x00000005002b7c82 */ /* 0x000fe20008000000 */
[C---:B------:R-:W-:Y:S01]  /*17b80*/  R2UR UR5, R5.reuse ;  /* 0x00000000050572ca */ /* 0x040fe200000e0000 */
[----:B------:R-:W-:Y:S01]  /*17b90*/  UMOV UR35, UR9 ;  /* 0x0000000900237c82 */ /* 0x000fe20008000000 */
[----:B------:R-:W-:Y:S01]  /*17ba0*/  R2UR UR9, R5 ;  /* 0x00000000050972ca */ /* 0x000fe200000e0000 */
[----:B------:R-:W-:Y:S01]  /*17bb0*/  STL [R1+0xb0], R21 ;  /* 0x0000b01501007387 */ /* 0x000fe20000100800 */
[----:B0-----:R-:W-:Y:S01]  /*17bc0*/  MOV R22, UR59 ;  /* 0x0000003b00167c02 */ /* 0x001fe20008000f00 */
[----:B------:R-:W-:Y:S01]  /*17bd0*/  UMOV UR59, UR29 ;  /* 0x0000001d003b7c82 */ /* 0x000fe20008000000 */
[----:B------:R-:W-:Y:S01]  /*17be0*/  R2UR UR31, R91 ;  /* 0x000000005b1f72ca */ /* 0x000fe200000e0000 */
[----:B------:R-:W-:Y:S01]  /*17bf0*/  STL [R1+0xac], R20 ;  /* 0x0000ac1401007387 */ /* 0x000fe20000100800 */
[----:B------:R-:W-:Y:S01]  /*17c00*/  MOV R30, UR59 ;  /* 0x0000003b001e7c02 */ /* 0x000fe20008000f00 */
[----:B------:R-:W-:Y:S01]  /*17c10*/  UMOV UR59, UR13 ;  /* 0x0000000d003b7c82 */ /* 0x000fe20008000000 */
[----:B------:R-:W-:Y:S01]  /*17c20*/  R2UR UR13, R5 ;  /* 0x00000000050d72ca */ /* 0x000fe200000e0000 */
[----:B------:R-:W-:Y:S01]  /*17c30*/  STL [R1+0xa8], R19 ;  /* 0x0000a81301007387 */ /* 0x000fe20000100800 */
[----:B------:R-:W-:-:S02]  /*17c40*/  R2UR UR21, R15 ;  /* 0x000000000f1572ca */ /* 0x000fc400000e0000 */
[----:B------:R-:W-:Y:S01]  /*17c50*/  R2UR UR23, R15 ;  /* 0x000000000f1772ca */ /* 0x000fe200000e0000 */
[----:B------:R0:W-:Y:S01]  /*17c60*/  STL [R1+0xa4], R18 ;  /* 0x0000a41201007387 */ /* 0x0001e20000100800 */
[----:B------:R-:W-:Y:S01]  /*17c70*/  R2UR UR27, R89 ;  /* 0x00000000591b72ca */ /* 0x000fe200000e0000 */
[----:B------:R-:W-:Y:S01]  /*17c80*/  WARPGROUP.ARRIVE ;  /* 0x00000000000079c5 */ /* 0x000fe20000000000 */
[----:B------:R-:W-:Y:S01]  /*17c90*/  R2UR UR25, R5 ;  /* 0x00000000051972ca */ /* 0x000fe200000e0000 */
[----:B------:R3:W-:Y:S01]  /*17ca0*/  STL [R1+0xa0], R17 ;  /* 0x0000a01101007387 */ /* 0x0007e20000100800 */
[----:B------:R-:W-:Y:S02]  /*17cb0*/  R2UR UR47, R15 ;  /* 0x000000000f2f72ca */ /* 0x000fe400000e0000 */
[----:B------:R-:W-:Y:S01]  /*17cc0*/  R2UR UR51, R89 ;  /* 0x00000000593372ca */ /* 0x000fe200000e0000 */
[----:B------:R-:W-:Y:S01]  /*17cd0*/  IMAD.MOV.U32 R89, RZ, RZ, 0x40000040 ;  /* 0x40000040ff597424 */ /* 0x000fe200078e00ff */
[----:B------:R-:W-:Y:S01]  /*17ce0*/  R2UR UR55, R15 ;  /* 0x000000000f3772ca */ /* 0x000fe200000e0000 */
[----:B------:R-:W-:Y:S01]  /*17cf0*/  IMAD.MOV.U32 R15, RZ, RZ, 0x40000040 ;  /* 0x40000040ff0f7424 */ /* 0x000fe200078e00ff */
[----:B0-----:R-:W-:Y:S01]  /*17d00*/  MOV R18, UR39 ;  /* 0x0000002700127c02 */ /* 0x001fe20008000f00 */
[----:B------:R0:W-:Y:S01]  /*17d10*/  STL [R1+0x9c], R16 ;  /* 0x00009c1001007387 */ /* 0x0001e20000100800 */
[----:B------:R-:W-:-:S02]  /*17d20*/  R2UR UR39, R93 ;  /* 0x000000005d2772ca */ /* 0x000fc400000e0000 */
[----:B---3--:R-:W-:Y:S01]  /*17d30*/  MOV R17, UR38 ;  /* 0x0000002600117c02 */ /* 0x008fe20008000f00 */
[----:B------:R3:W-:Y:S01]  /*17d40*/  STL [R1+0x98], R2 ;  /* 0x0000980201007387 */ /* 0x0007e20000100800 */
[----:B------:R-:W-:Y:S02]  /*17d50*/  R2UR UR40, R4 ;  /* 0x00000000042872ca */ /* 0x000fe400000e0000 */
[----:B------:R-:W-:Y:S02]  /*17d60*/  R2UR UR41, R5 ;  /* 0x00000000052972ca */ /* 0x000fe400000e0000 */
[C---:B------:R-:W-:Y:S02]  /*17d70*/  R2UR UR32, R10.reuse ;  /* 0x000000000a2072ca */ /* 0x040fe400000e0000 */
[----:B------:R-:W-:Y:S02]  /*17d80*/  R2UR UR33, R11 ;  /* 0x000000000b2172ca */ /* 0x000fe400000e0000 */
[----:B------:R-:W-:-:S02]  /*17d90*/  R2UR UR56, R10 ;  /* 0x000000000a3872ca */ /* 0x000fc400000e0000 */
[----:B------:R-:W-:Y:S01]  /*17da0*/  MOV R20, UR39 ;  /* 0x0000002700147c02 */ /* 0x000fe20008000f00 */
[----:B------:R-:W-:Y:S01]  /*17db0*/  UMOV UR39, UR31 ;  /* 0x0000001f00277c82 */ /* 0x000fe20008000000 */
[----:B------:R-:W-:Y:S02]  /*17dc0*/  R2UR UR31, R13 ;  /* 0x000000000d1f72ca */ /* 0x000fe400000e0000 */
[----:B------:R-:W-:Y:S01]  /*17dd0*/  MOV R28, UR39 ;  /* 0x00000027001c7c02 */ /* 0x000fe20008000f00 */
[----:B------:R-:W-:Y:S01]  /*17de0*/  UMOV UR39, UR21 ;  /* 0x0000001500277c82 */ /* 0x000fe20008000000 */
[----:B------:R-:W-:Y:S02]  /*17df0*/  R2UR UR21, R5 ;  /* 0x00000000051572ca */ /* 0x000fe400000e0000 */
[----:B------:R-:W-:Y:S02]  /*17e00*/  R2UR UR57, R11 ;  /* 0x000000000b3972ca */ /* 0x000fe400000e0000 */
[----:B0-----:R-:W-:-:S02]  /*17e10*/  MOV R16, UR37 ;  /* 0x0000002500107c02 */ /* 0x001fc40008000f00 */
[----:B---3--:R-:W-:Y:S02]  /*17e20*/  MOV R2, UR36 ;  /* 0x0000002400027c02 */ /* 0x008fe40008000f00 */
[----:B------:R-:W-:Y:S02]  /*17e30*/  R2UR UR36, R10 ;  /* 0x000000000a2472ca */ /* 0x000fe400000e0000 */
[----:B------:R-:W-:Y:S01]  /*17e40*/  R2UR UR37, R11 ;  /* 0x000000000b2572ca */ /* 0x000fe200000e0000 */
[----:B--2---:R-:W-:-:S04]  /*17e50*/  IMAD R12, R3, 0x700, R12 ;  /* 0x00000700030c7824 */ /* 0x004fc800078e020c */
[C---:B------:R-:W-:Y:S01]  /*17e60*/  VIADD R14, R12.reuse, 0x100 ;  /* 0x000001000c0e7836 */ /* 0x040fe20000000000 */
[C---:B------:R-:W-:Y:S01]  /*17e70*/  R2UR UR18, R12.reuse ;  /* 0x000000000c1272ca */ /* 0x040fe200000e0000 */
[C---:B------:R-:W-:Y:S01]  /*17e80*/  VIADD R90, R12.reuse, 0x300 ;  /* 0x000003000c5a7836 */ /* 0x040fe20000000000 */
[C---:B-1----:R-:W-:Y:S01]  /*17e90*/  IADD3 R92, R12.reuse, 0x4, RZ ;  /* 0x000000040c5c7810 */ /* 0x042fe20007ffe0ff */
        /* <DEDUP_REMOVED lines=25> */
[----:B------:R-:W-:Y:S01]  /*18030*/  VIADD R88, R12, 0x104 ;  /* 0x000001040c587836 */ /* 0x000fe20000000000 */
[----:B------:R-:W-:Y:S02]  /*18040*/  R2UR UR30, R90 ;  /* 0x000000005a1e72ca */ /* 0x000fe400000e0000 */
[----:B------:R-:W-:Y:S01]  /*18050*/  R2UR UR34, R14 ;  /* 0x000000000e2272ca */ /* 0x000fe200000e0000 */
[----:B------:R-:W-:Y:S01]  /*18060*/  VIADD R14, R12, 0x404 ;  /* 0x000004040c0e7836 */ /* 0x000fe20000000000 */
[----:B------:R-:W-:Y:S01]  /*18070*/  R2UR UR58, R88 ;  /* 0x00000000583a72ca */ /* 0x000fe200000e0000 */
[----:B------:R-:W-:Y:S02]  /*18080*/  VIADD R88, R12, 0x304 ;  /* 0x000003040c587836 */ /* 0x000fe40000000000 */
[----:B------:R-:W-:-:S02]  /*18090*/  MOV R19, UR38 ;  /* 0x0000002600137c02 */ /* 0x000fc40008000f00 */
[----:B------:R-:W-:Y:S01]  /*180a0*/  R2UR UR46, R14 ;  /* 0x000000000e2e72ca */ /* 0x000fe200000e0000 */
[----:B------:R-:W-:Y:S01]  /*180b0*/  VIADD R14, R12, 0x604 ;  /* 0x000006040c0e7836 */ /* 0x000fe20000000000 */
[----:B------:R-:W-:Y:S01]  /*180c0*/  R2UR UR42, R88 ;  /* 0x00000000582a72ca */ /* 0x000fe200000e0000 */
[----:B------:R-:W-:Y:S01]  /*180d0*/  VIADD R88, R12, 0x504 ;  /* 0x000005040c587836 */ /* 0x000fe20000000000 */
[----:B------:R-:W-:Y:S02]  /*180e0*/  UMOV UR38, UR30 ;  /* 0x0000001e00267c82 */ /* 0x000fe40008000000 */
        /* <DEDUP_REMOVED lines=21> */
[----:B------:R-:W-:Y:S02]  /*18240*/  R2UR UR24, R4 ;  /* 0x00000000041872ca */ /* 0x000fe400000e0000 */
[----:B------:R-:W-:Y:S01]  /*18250*/  R2UR UR54, R14 ;  /* 0x000000000e3672ca */ /* 0x000fe200000e0000 */
[----:B------:R-:W-:Y:S01]  /*18260*/  VIADD R14, R12, 0x106 ;  /* 0x000001060c0e7836 */ /* 0x000fe20000000000 */
[----:B------:R-:W-:Y:S02]  /*18270*/  R2UR UR50, R88 ;  /* 0x00000000583272ca */ /* 0x000fe400000e0000 */
[----:B------:R-:W-:Y:S01]  /*18280*/  IADD3 R88, R12, 0x6, RZ ;  /* 0x000000060c587810 */ /* 0x000fe20007ffe0ff */
[----:B------:R-:W-:Y:S02]  /*18290*/  WARPGROUP.DEPBAR.LE gsb0, 0x0 ;  /* 0x00008000000079c5 */ /* 0x000fe40000010000 */
[----:B------:R-:W-:-:S06]  /*182a0*/  WARPGROUP.ARRIVE ;  /* 0x00000000000079c5 */ /* 0x000fcc0000000000 */
[----:B------:R-:W-:Y:S01]  /*182b0*/  QGMMA.64x32x32.F32.E4M3.E4M3 R168, gdesc[UR4], RZ, !UPT, gsb0 ;  /* 0x0060000004a879f3 */ /* 0x000fe2000c0008ff */
        /* <DEDUP_REMOVED lines=8> */
[----:B------:R-:W-:Y:S01]  /*18340*/  VIADD R14, R12, 0x306 ;  /* 0x000003060c0e7836 */ /* 0x000fe20000000000 */
[----:B------:R-:W-:Y:S02]  /*18350*/  R2UR UR11, R15 ;  /* 0x000000000f0b72ca */ /* 0x000fe400000e0000 */
[----:B------:R-:W-:Y:S02]  /*18360*/  MOV R15, 0x40000040 ;  /* 0x40000040000f7802 */ /* 0x000fe40000000f00 */
[----:B------:R-:W-:Y:S01]  /*18370*/  R2UR UR18, R14 ;  /* 0x000000000e1272ca */ /* 0x000fe200000e0000 */
[----:B------:R-:W-:Y:S01]  /*18380*/  VIADD R14, R12, 0x506 ;  /* 0x000005060c0e7836 */ /* 0x000fe20000000000 */
[----:B------:R-:W-:Y:S01]  /*18390*/  R2UR UR19, R15 ;  /* 0x000000000f1372ca */ /* 0x000fe200000e0000 */
[----:B------:R-:W-:Y:S01]  /*183a0*/  IMAD.MOV.U32 R15, RZ, RZ, 0x40000040 ;  /* 0x40000040ff0f7424 */ /* 0x000fe200078e00ff */
[----:B------:R-:W-:-:S02]  /*183b0*/  WARPGROUP.DEPBAR.LE gsb0, 0x0 ;  /* 0x00008000000079c5 */ /* 0x000fc40000010000 */
[----:B------:R-:W-:-:S06]  /*183c0*/  WARPGROUP.ARRIVE ;  /* 0x00000000000079c5 */ /* 0x000fcc0000000000 */
[----:B------:R-:W-:Y:S01]  /*183d0*/  QGMMA.64x32x32.F32.E4M3.E4M3 R136, gdesc[UR12], RZ, !UPT, gsb0 ;  /* 0x006000000c8879f3 */ /* 0x000fe2000c0008ff */
[----:B------:R-:W-:Y:S01]  /*183e0*/  R2UR UR14, R88 ;  /* 0x00000000580e72ca */ /* 0x000fe200000e0000 */
[C---:B------:R-:W-:Y:S01]  /*183f0*/  VIADD R88, R12.reuse, 0x406 ;  /* 0x000004060c587836 */ /* 0x040fe20000000000 */
[----:B------:R-:W-:Y:S01]  /*18400*/  R2UR UR15, R89 ;  /* 0x00000000590f72ca */ /* 0x000fe200000e0000 */
[----:B------:R-:W-:Y:S02]  /*18410*/  VIADD R12, R12, 0x606 ;  /* 0x000006060c0c7836 */ /* 0x000fe40000000000 */
[----:B------:R-:W-:-:S03]  /*18420*/  IMAD.MOV.U32 R89, RZ, RZ, 0x40000040 ;  /* 0x40000040ff597424 */ /* 0x000fc600078e00ff */
        /* <DEDUP_REMOVED lines=10> */
[----:B------:R-:W-:Y:S01]  /*184d0*/  R2UR UR26, R14 ;  /* 0x000000000e1a72ca */ /* 0x000fe200000e0000 */
[----:B------:R-:W-:Y:S01]  /*184e0*/  IMAD.MOV.U32 R14, RZ, RZ, R97 ;  /* 0x000000ffff0e7224 */ /* 0x000fe200078e0061 */
[----:B------:R-:W-:Y:S01]  /*184f0*/  R2UR UR27, R15 ;  /* 0x000000000f1b72ca */ /* 0x000fe200000e0000 */
[----:B------:R-:W-:Y:S01]  /*18500*/  IMAD.MOV.U32 R15, RZ, RZ, R96 ;  /* 0x000000ffff0f7224 */ /* 0x000fe200078e0060 */
[----:B------:R-:W-:Y:S02]  /*18510*/  WARPGROUP.DEPBAR.LE gsb0, 0x0 ;  /* 0x00008000000079c5 */ /* 0x000fe40000010000 */
[----:B------:R-:W-:-:S06]  /*18520*/  WARPGROUP.ARRIVE ;  /* 0x00000000000079c5 */ /* 0x000fcc0000000000 */
[----:B------:R-:W-:Y:S01]  /*18530*/  QGMMA.64x32x32.F32.E4M3.E4M3 R88, gdesc[UR40], RZ, !UPT, gsb0 ;  /* 0x00600000285879f3 */ /* 0x000fe2000c0008ff */
        /* <DEDUP_REMOVED lines=106> */
[----:B------:R-:W-:Y:S02]  /*18be0*/  R2UR UR38, R17 ;  /* 0x00000000112672ca */ /* 0x000fe400000e0000 */
[----:B------:R-:W-:Y:S01]  /*18bf0*/  R2UR UR37, R16 ;  /* 0x00000000102572ca */ /* 0x000fe200000e0000 */
[----:B------:R0:W5:Y:S01]  /*18c00*/  LDL.LU R17, [R1+0xa0] ;  /* 0x0000a00001117983 */ /* 0x0001620000300800 */
[----:B------:R-:W-:-:S03]  /*18c10*/  R2UR UR36, R2 ;  /* 0x00000000022472ca */ /* 0x000fc600000e0000 */
[----:B------:R0:W5:Y:S04]  /*18c20*/  LDL.LU R16, [R1+0x9c] ;  /* 0x00009c0001107983 */ /* 0x0001680000300800 */
        /* <DEDUP_REMOVED lines=23> */
[----:B------:R-:W-:Y:S03]  /*18da0*/  QGMMA.64x32x32.F32.E4M3.E4M3 R88, gdesc[UR28], R88, gsb0 ;  /* 0x006000001c5879f3 */ /* 0x000fe60008000858 */
[----:B------:R-:W-:Y:S02]  /*18db0*/  WARPGROUP.DEPBAR.LE gsb0, 0x0 ;  /* 0x00008000000079c5 */ /* 0x000fe40000010000 */
[----:B0-----:R-:W-:Y:S05]  /*18dc0*/  @P0 BRA `(.L_x_2171) ;  /* 0x0000000000280947 */ /* 0x001fea0003800000 */
[----:B------:R-:W-:Y:S05]  /*18dd0*/  @!P1 BRA `(.L_x_2172) ;  /* 0x0000000000049947 */ /* 0x000fea0003800000 */
[----:B------:R-:W-:Y:S01]  /*18de0*/  BPT.TRAP 0x1 ;  /* 0x000000040000795c */ /* 0x000fe20000300000 */
.L_x_2172:
[----:B------:R-:W-:Y:S01]  /*18df0*/  SHF.L.U32 R12, R236, 0x1f, RZ ;  /* 0x0000001fec0c7819 */ /* 0x000fe200000006ff */
[----:B-----5:R-:W-:-:S04]  /*18e00*/  IMAD R13, R232, 0x8, R16 ;  /* 0x00000008e80d7824 */ /* 0x020fc800078e0210 */
[----:B------:R0:W1:Y:S01]  /*18e10*/  SYNCS.PHASECHK.TRANS64.TRYWAIT P0, [R13+URZ+0x2e850], R12 ;  /* 0x02e8500c0d0075a7 */ /* 0x000062000800017f */
[----:B------:R-:W-:Y:S05]  /*18e20*/  @!P1 BRA `(.L_x_2173) ;  /* 0x0000000000049947 */ /* 0x000fea0003800000 */
[----:B------:R-:W-:Y:S01]  /*18e30*/  BPT.TRAP 0x1 ;  /* 0x000000040000795c */ /* 0x000fe20000300000 */
.L_x_2173:
[----:B-1----:R-:W-:Y:S05]  /*18e40*/  @P0 BRA `(.L_x_2171) ;  /* 0x0000000000080947 */ /* 0x002fea0003800000 */
[----:B------:R-:W1:Y:S02]  /*18e50*/  SYNCS.PHASECHK.TRANS64.TRYWAIT P0, [R13+URZ+0x2e850], R12 ;  /* 0x02e8500c0d0075a7 */ /* 0x000e64000800017f */
[----:B-1----:R-:W-:Y:S05]  /*18e60*/  @!P0 BRA `(.L_x_2174) ;  /* 0x0000013800308947 */ /* 0x002fea0003800000 */
.L_x_2171:
[----:B01---5:R-:W-:Y:S01]  /*18e70*/  VIADD R12, R16, 0x400 ;  /* 0x00000400100c7836 */ /* 0x023fe20000000000 */
[----:B------:R-:W-:Y:S05]  /*18e80*/  WARPSYNC.ALL ;  /* 0x0000000000007948 */ /* 0x000fea0003800000 */
[----:B------:R-:W-:Y:S01]  /*18e90*/  SHF.R.U32.HI R12, RZ, 0x4, R12 ;  /* 0x00000004ff0c7819 */ /* 0x000fe2000001160c */
[----:B------:R-:W-:Y:S01]  /*18ea0*/  IMAD.MOV.U32 R13, RZ, RZ, -0x3ffffff0 ;  /* 0xc0000010ff0d7424 */ /* 0x000fe200078e00ff */
[----:B------:R-:W-:Y:S01]  /*18eb0*/  WARPGROUP.ARRIVE ;  /* 0x00000000000079c5 */ /* 0x000fe20000000000 */
[----:B------:R-:W-:Y:S01]  /*18ec0*/  IMAD.MOV.U32 R15, RZ, RZ, -0x3ffffff0 ;  /* 0xc0000010ff0f7424 */ /* 0x000fe200078e00ff */
[----:B------:R-:W-:Y:S01]  /*18ed0*/  LOP3.LUT R12, R12, 0x3fff, RZ, 0xc0, !PT ;  /* 0x00003fff0c0c7812 */ /* 0x000fe200078ec0ff */
[C---:B------:R-:W-:Y:S01]  /*18ee0*/  FMUL.FTZ R128, R2.reuse, R128 ;  /* 0x0000008002807220 */ /* 0x040fe20000410000 */
[----:B------:R-:W-:Y:S01]  /*18ef0*/  R2UR UR7, R13 ;  /* 0x000000000d0772ca */ /* 0x000fe200000e0000 */
        /* <DEDUP_REMOVED lines=8> */
[C---:B------:R-:W-:Y:S01]  /*18f80*/  FMUL.FTZ R176, R2.reuse, R176 ;  /* 0x000000b002b07220 */ /* 0x040fe20000410000 */
[C---:B------:R-:W-:Y:S01]  /*18f90*/  FMUL.FTZ R131, R2.reuse, R131 ;  /* 0x0000008302837220 */ /* 0x040fe20000410000 */
[----:B------:R-:W-:Y:S01]  /*18fa0*/  FMUL.FTZ R177, R2, R177 ;  /* 0x000000b102b17220 */ /* 0x000fe20000410000 */
        /* <DEDUP_REMOVED lines=14> */
[----:B------:R-:W-:Y:S01]  /*19090*/  VIADD R14, R12, 0x100 ;  /* 0x000001000c0e7836 */ /* 0x000fe20000000000 */
[----:B------:R-:W-:Y:S01]  /*190a0*/  R2UR UR7, R15 ;  /* 0x000000000f0772ca */ /* 0x000fe200000e0000 */
[C---:B------:R-:W-:Y:S01]  /*190b0*/  FMUL.FTZ R165, R2.reuse, R165 ;  /* 0x000000a502a57220 */ /* 0x040fe20000410000 */
[C---:B------:R-:W-:Y:S01]  /*190c0*/  FMUL.FTZ R136, R2.reuse, R136 ;  /* 0x0000008802887220 */ /* 0x040fe20000410000 */
[----:B------:R-:W-:Y:S01]  /*190d0*/  FMUL.FTZ R137, R2, R137 ;  /* 0x0000008902897220 */ /* 0x000fe20000410000 */
[----:B------:R-:W-:Y:S01]  /*190e0*/  R2UR UR6, R14 ;  /* 0x000000000e0672ca */ /* 0x000fe200000e0000 */
[----:B------:R-:W-:Y:S01]  /*190f0*/  VIADD R14, R12, 0x200 ;  /* 0x000002000c0e7836 */ /* 0x000fe20000000000 */
[----:B------:R-:W-:Y:S01]  /*19100*/  MOV R15, 0xc0000010 ;  /* 0xc0000010000f7802 */ /* 0x000fe20000000f00 */
        /* <DEDUP_REMOVED lines=55> */
[----:B------:R-:W-:Y:S01]  /*19480*/  ULDC UR4, c[0x0][0x988] ;  /* 0x0002620000047ab9 */ /* 0x000fe20000000800 */
[----:B------:R-:W-:-:S02]  /*19490*/  WARPGROUP.DEPBAR.LE gsb0, 0x0 ;  /* 0x00008000000079c5 */ /* 0x000fc40000010000 */
[----:B------:R-:W-:Y:S01]  /*194a0*/  WARPGROUP.ARRIVE ;  /* 0x00000000000079c5 */ /* 0x000fe20000000000 */
[----:B------:R-:W2:Y:S04]  /*194b0*/  LDL R224, [R1+0x60] ;  /* 0x0000600001e07983 */ /* 0x000ea80000100800 */
[----:B------:R-:W3:Y:S01]  /*194c0*/  LDL R225, [R1+0x54] ;  /* 0x0000540001e17983 */ /* 0x000ee20000100800 */
[----:B------:R-:W-:Y:S03]  /*194d0*/  QGMMA.64x128x32.F32.E4M3.E4M3 R24, R220, gdesc[UR4], R24, gsb0 ;  /* 0x01e00004dc187df3 */ /* 0x000fe60008000818 */
[----:B------:R-:W4:Y:S04]  /*194e0*/  LDL R226, [R1+0x6c] ;  /* 0x00006c0001e27983 */ /* 0x000f280000100800 */
[----:B------:R-:W4:Y:S01]  /*194f0*/  LDL R227, [R1+0x70] ;  /* 0x0000700001e37983 */ /* 0x000f220000100800 */
        /* <DEDUP_REMOVED lines=68> */
[C---:B------:R-:W-:Y:S01]  /*19940*/  FMUL.FTZ R14, R2.reuse, R185 ;  /* 0x000000b9020e7220 */ /* 0x040fe20000410000 */
[C---:B------:R-:W-:Y:S01]  /*19950*/  FMUL.FTZ R185, R2.reuse, R188 ;  /* 0x000000bc02b97220 */ /* 0x040fe20000410000 */
[C---:B------:R-:W-:Y:S01]  /*19960*/  FMUL.FTZ R188, R2.reuse, R191 ;  /* 0x000000bf02bc7220 */ /* 0x040fe20000410000 */
[C---:B------:R-:W-:Y:S01]  /*19970*/  FMUL.FTZ R191, R2.reuse, R194 ;  /* 0x000000c202bf7220 */ /* 0x040fe20000410000 */
[C---:B------:R-:W-:Y:S01]  /*19980*/  FMUL.FTZ R194, R2.reuse, R197 ;  /* 0x000000c502c27220 */ /* 0x040fe20000410000 */
[C---:B------:R-:W-:Y:S01]  /*19990*/  FMUL.FTZ R197, R2.reuse, R120 ;  /* 0x0000007802c57220 */ /* 0x040fe20000410000 */
[----:B------:R-:W-:Y:S01]  /*199a0*/  IMAD.SHL.U32 R120, R233, 0x80, RZ ;  /* 0x00000080e9787824 */ /* 0x000fe200078e00ff */
[----:B------:R-:W-:Y:S01]  /*199b0*/  R2UR UR7, R15 ;  /* 0x000000000f0772ca */ /* 0x000fe200000e0000 */
[C---:B------:R-:W-:Y:S01]  /*199c0*/  FMUL.FTZ R15, R2.reuse, R186 ;  /* 0x000000ba020f7220 */ /* 0x040fe20000410000 */
[----:B------:R-:W-:Y:S01]  /*199d0*/  FMUL.FTZ R186, R2, R189 ;  /* 0x000000bd02ba7220 */ /* 0x000fe20000410000 */
[----:B------:R-:W-:-:S02]  /*199e0*/  IMAD R120, R21, -0xe0, R120 ;  /* 0xffffff2015787824 */ /* 0x000fc400078e0278 */
[C---:B------:R-:W-:Y:S01]  /*199f0*/  FMUL.FTZ R189, R2.reuse, R192 ;  /* 0x000000c002bd7220 */ /* 0x040fe20000410000 */
[C---:B------:R-:W-:Y:S01]  /*19a00*/  FMUL.FTZ R192, R2.reuse, R195 ;  /* 0x000000c302c07220 */ /* 0x040fe20000410000 */
[C---:B------:R-:W-:Y:S01]  /*19a10*/  FMUL.FTZ R195, R2.reuse, R198 ;  /* 0x000000c602c37220 */ /* 0x040fe20000410000 */
[----:B------:R-:W-:Y:S01]  /*19a20*/  FMUL.FTZ R198, R2, R121 ;  /* 0x0000007902c67220 */ /* 0x000fe20000410000 */
[----:B--2---:R-:W-:Y:S01]  /*19a30*/  IADD3 R120, R120, 0x1, R224 ;  /* 0x0000000178787810 */ /* 0x004fe20007ffe0e0 */
[----:B------:R-:W0:Y:S04]  /*19a40*/  MUFU.TANH R14, R14 ;  /* 0x0000000e000e7308 */ /* 0x000e280000002400 */
[----:B---3--:R-:W-:-:S04]  /*19a50*/  IMAD.IADD R120, R120, 0x1, -R225 ;  /* 0x0000000178787824 */ /* 0x008fc800078e0ae1 */
[----:B----4-:R-:W-:Y:S01]  /*19a60*/  IMAD R121, R226, -0x2, R120 ;  /* 0xfffffffee2797824 */ /* 0x010fe200078e0278 */
[----:B------:R-:W-:Y:S01]  /*19a70*/  MUFU.TANH R185, R185 ;  /* 0x000000b900b97308 */ /* 0x000fe20000002400 */
[----:B------:R-:W-:-:S03]  /*19a80*/  VIADD R120, R12, 0x500 ;  /* 0x000005000c787836 */ /* 0x000fc60000000000 */
[----:B------:R-:W-:Y:S01]  /*19a90*/  IADD3 R127, R227, R121, RZ ;  /* 0x00000079e37f7210 */ /* 0x000fe20007ffe0ff */
[----:B------:R-:W-:Y:S01]  /*19aa0*/  IMAD.MOV.U32 R121, RZ, RZ, -0x3ffffff0 ;  /* 0xc0000010ff797424 */ /* 0x000fe200078e00ff */
[----:B------:R-:W1:Y:S02]  /*19ab0*/  S2R R227, SR_TID.X ;  /* 0x0000000000e37919 */ /* 0x000e640000002100 */
[----:B------:R-:W2:Y:S01]  /*19ac0*/  MUFU.TANH R186, R186 ;  /* 0x000000ba00ba7308 */ /* 0x000ea20000002400 */
[C---:B------:R-:W-:Y:S02]  /*19ad0*/  ISETP.GT.AND P0, PT, R127.reuse, RZ, PT ;  /* 0x000000ff7f00720c */ /* 0x040fe40003f04270 */
[----:B------:R-:W-:-:S04]  /*19ae0*/  ISETP.GT.AND P2, PT, R127, 0x1, PT ;  /* 0x000000017f00780c */ /* 0x000fc80003f44270 */
[----:B0-----:R-:W-:Y:S01]  /*19af0*/  FSEL R14, R14, -INF , P2 ;  /* 0xff8000000e0e7808 */ /* 0x001fe20001000000 */
[----:B------:R-:W-:Y:S01]  /*19b00*/  MUFU.TANH R189, R189 ;  /* 0x000000bd00bd7308 */ /* 0x000fe20000002400 */
[----:B------:R-:W-:-:S07]  /*19b10*/  ISETP.GT.AND P2, PT, R127, 0x9, PT ;  /* 0x000000097f00780c */ /* 0x000fce0003f44270 */
[----:B------:R-:W0:Y:S01]  /*19b20*/  MUFU.TANH R194, R194 ;  /* 0x000000c200c27308 */ /* 0x000e220000002400 */
[----:B--2---:R-:W-:Y:S02]  /*19b30*/  FSEL R186, R186, -INF , P2 ;  /* 0xff800000baba7808 */ /* 0x004fe40001000000 */
[----:B------:R-:W-:-:S04]  /*19b40*/  ISETP.GT.AND P2, PT, R127, 0x11, PT ;  /* 0x000000117f00780c */ /* 0x000fc80003f44270 */
[----:B------:R-:W-:Y:S01]  /*19b50*/  FSEL R190, R190, -INF , P2 ;  /* 0xff800000bebe7808 */ /* 0x000fe20001000000 */
[----:B------:R-:W-:Y:S01]  /*19b60*/  MUFU.TANH R197, R197 ;  /* 0x000000c500c57308 */ /* 0x000fe20000002400 */
[----:B------:R-:W-:-:S07]  /*19b70*/  ISETP.GT.AND P2, PT, R127, 0x19, PT ;  /* 0x000000197f00780c */ /* 0x000fce0003f44270 */
[----:B------:R-:W2:Y:S01]  /*19b80*/  MUFU.TANH R198, R198 ;  /* 0x000000c600c67308 */ /* 0x000ea20000002400 */
[----:B0-----:R-:W-:Y:S02]  /*19b90*/  FSEL R194, R194, -INF , P2 ;  /* 0xff800000c2c27808 */ /* 0x001fe40001000000 */
[----:B------:R-:W-:-:S04]  /*19ba0*/  ISETP.GT.AND P2, PT, R127, 0x21, PT ;  /* 0x000000217f00780c */ /* 0x000fc80003f44270 */
[----:B------:R-:W-:Y:S01]  /*19bb0*/  FSEL R169, R169, -INF , P2 ;  /* 0xff800000a9a97808 */ /* 0x000fe20001000000 */
[----:B------:R-:W-:Y:S01]  /*19bc0*/  MUFU.TANH R117, R117 ;  /* 0x0000007500757308 */ /* 0x000fe20000002400 */
[----:B------:R-:W-:-:S04]  /*19bd0*/  ISETP.GT.AND P2, PT, R127, 0x29, PT ;  /* 0x000000297f00780c */ /* 0x000fc80003f44270 */
[----:B------:R-:W-:Y:S02]  /*19be0*/  FSEL R173, R173, -INF , P2 ;  /* 0xff800000adad7808 */ /* 0x000fe40001000000 */
[----:B------:R-:W-:Y:S01]  /*19bf0*/  ISETP.GT.AND P2, PT, R127, 0x31, PT ;  /* 0x000000317f00780c */ /* 0x000fe20003f44270 */
[----:B------:R-:W-:Y:S03]  /*19c00*/  MUFU.TANH R89, R89 ;  /* 0x0000005900597308 */ /* 0x000fe60000002400 */
[----:B------:R-:W-:Y:S02]  /*19c10*/  FSEL R177, R177, -INF , P2 ;  /* 0xff800000b1b17808 */ /* 0x000fe40001000000 */
[----:B------:R-:W-:-:S03]  /*19c20*/  ISETP.GT.AND P2, PT, R127, 0x39, PT ;  /* 0x000000397f00780c */ /* 0x000fc60003f44270 */
[----:B------:R-:W-:Y:S01]  /*19c30*/  MUFU.TANH R92, R92 ;  /* 0x0000005c005c7308 */ /* 0x000fe20000002400 */
[----:B------:R-:W-:Y:S02]  /*19c40*/  FSEL R181, R181, -INF , P2 ;  /* 0xff800000b5b57808 */ /* 0x000fe40001000000 */
        /* <DEDUP_REMOVED lines=21> */
[----:B------:R-:W-:Y:S01]  /*19da0*/  FSEL R149, R149, -INF , P2 ;  /* 0xff80000095957808 */ /* 0x000fe20001000000 */
[----:B------:R-:W-:Y:S02]  /*19db0*/  WARPGROUP.DEPBAR.LE gsb0, 0x0 ;  /* 0x00008000000079c5 */ /* 0x000fe40000010000 */
[----:B------:R-:W-:Y:S01]  /*19dc0*/  WARPGROUP.ARRIVE ;  /* 0x00000000000079c5 */ /* 0x000fe20000000000 */
[----:B------:R-:W-:-:S03]  /*19dd0*/  ISETP.GT.AND P2, PT, R127, 0x81, PT ;  /* 0x000000817f00780c */ /* 0x000fc60003f44270 */
[----:B------:R-:W-:Y:S01]  /*19de0*/  MUFU.TANH R188, R188 ;  /* 0x000000bc00bc7308 */ /* 0x000fe20000002400 */
[----:B--2---:R-:W-:Y:S01]  /*19df0*/  FSEL R198, R198, -INF , P2 ;  /* 0xff800000c6c67808 */ /* 0x004fe20001000000 */
[----:B------:R-:W-:Y:S01]  /*19e00*/  QGMMA.64x128x32.F32.E4M3.E4M3 R24, R208, gdesc[UR4], R24, gsb0 ;  /* 0x01e00004d0187df3 */ /* 0x000fe20008000818 */
[----:B------:R-:W-:Y:S02]  /*19e10*/  R2UR UR6, R120 ;  /* 0x00000000780672ca */ /* 0x000fe400000e0000 */
[----:B------:R-:W-:Y:S02]  /*19e20*/  FSEL R120, R13, -INF , P0 ;  /* 0xff8000000d787808 */ /* 0x000fe40000000000 */
[----:B------:R-:W-:Y:S01]  /*19e30*/  R2UR UR7, R121 ;  /* 0x00000000790772ca */ /* 0x000fe200000e0000 */
[----:B------:R0:W-:Y:S01]  /*19e40*/  MUFU.TANH R13, R128 ;  /* 0x00000080000d7308 */ /* 0x0001e20000002400 */
[----:B------:R-:W-:Y:S02]  /*19e50*/  ISETP.GT.AND P0, PT, R127, 0x8, PT ;  /* 0x000000087f00780c */ /* 0x000fe40003f04270 */
[----:B------:R-:W-:-:S02]  /*19e60*/  FMNMX.FTZ R121, R120, R20, !PT ;  /* 0x0000001478797209 */ /* 0x000fc40007810000 */
[----:B------:R-:W-:Y:S02]  /*19e70*/  FSEL R185, R185, -INF , P0 ;  /* 0xff800000b9b97808 */ /* 0x000fe40000000000 */
[----:B------:R-:W-:Y:S01]  /*19e80*/  ISETP.GT.AND P0, PT, R127, 0x10, PT ;  /* 0x000000107f00780c */ /* 0x000fe20003f04270 */
[----:B------:R-:W-:Y:S01]  /*19e90*/  MUFU.TANH R191, R191 ;  /* 0x000000bf00bf7308 */ /* 0x000fe20000002400 */
[----:B0-----:R-:W-:Y:S02]  /*19ea0*/  FMNMX.FTZ R128, R14, R121, !PT ;  /* 0x000000790e807209 */ /* 0x001fe40007810000 */
[----:B------:R-:W-:Y:S02]  /*19eb0*/  FSEL R189, R189, -INF , P0 ;  /* 0xff800000bdbd7808 */ /* 0x000fe40000000000 */
[----:B------:R-:W-:Y:S02]  /*19ec0*/  FMNMX.FTZ R128, R185, R128, !PT ;  /* 0x00000080b9807209 */ /* 0x000fe40007810000 */
[C---:B------:R-:W-:Y:S01]  /*19ed0*/  ISETP.GT.AND P0, PT, R127.reuse, 0x18, PT ;  /* 0x000000187f00780c */ /* 0x040fe20003f04270 */
[----:B------:R0:W2:Y:S01]  /*19ee0*/  MUFU.TANH R121, R129 ;  /* 0x0000008100797308 */ /* 0x0000a20000002400 */
[----:B------:R-:W-:-:S02]  /*19ef0*/  ISETP.GT.AND P2, PT, R127, 0x89, PT ;  /* 0x000000897f00780c */ /* 0x000fc40003f44270 */
[----:B------:R-:W-:Y:S02]  /*19f00*/  FSEL R193, R193, -INF , P0 ;  /* 0xff800000c1c17808 */ /* 0x000fe40000000000 */
[----:B------:R-:W-:Y:S02]  /*19f10*/  ISETP.GT.AND P0, PT, R127, 0x20, PT ;  /* 0x000000207f00780c */ /* 0x000fe40003f04270 */
[----:B------:R-:W-:Y:S01]  /*19f20*/  FSEL R125, R125, -INF , P2 ;  /* 0xff8000007d7d7808 */ /* 0x000fe20001000000 */
[----:B------:R-:W-:Y:S01]  /*19f30*/  MUFU.TANH R192, R192 ;  /* 0x000000c000c07308 */ /* 0x000fe20000002400 */
[----:B0-----:R-:W-:Y:S02]  /*19f40*/  FMNMX.FTZ R129, R186, R128, !PT ;  /* 0x00000080ba817209 */ /* 0x001fe40007810000 */
[----:B------:R-:W-:Y:S02]  /*19f50*/  FSEL R168, R168, -INF , P0 ;  /* 0xff800000a8a87808 */ /* 0x000fe40000000000 */
[----:B------:R-:W-:-:S02]  /*19f60*/  FMNMX.FTZ R129, R189, R129, !PT ;  /* 0x00000081bd817209 */ /* 0x000fc40007810000 */
[C---:B------:R-:W-:Y:S01]  /*19f70*/  ISETP.GT.AND P0, PT, R127.reuse, 0x28, PT ;  /* 0x000000287f00780c */ /* 0x040fe20003f04270 */
[----:B------:R0:W-:Y:S01]  /*19f80*/  MUFU.TANH R128, R130 ;  /* 0x0000008200807308 */ /* 0x0001e20000002400 */
[C---:B------:R-:W-:Y:S02]  /*19f90*/  ISETP.GT.AND P2, PT, R127.reuse, 0x91, PT ;  /* 0x000000917f00780c */ /* 0x040fe40003f44270 */
[----:B------:R-:W-:Y:S02]  /*19fa0*/  FSEL R172, R172, -INF , P0 ;  /* 0xff800000acac7808 */ /* 0x000fe40000000000 */
[----:B------:R-:W-:Y:S02]  /*19fb0*/  ISETP.GT.AND P0, PT, R127, 0x30, PT ;  /* 0x000000307f00780c */ /* 0x000fe40003f04270 */
[----:B--2---:R-:W-:Y:S01]  /*19fc0*/  FSEL R121, R121, -INF , P2 ;  /* 0xff80000079797808 */ /* 0x004fe20001000000 */
[----:B------:R-:W-:Y:S01]  /*19fd0*/  MUFU.TANH R195, R195 ;  /* 0x000000c300c37308 */ /* 0x000fe20000002400 */
[----:B0-----:R-:W-:-:S02]  /*19fe0*/  FMNMX.FTZ R130, R190, R129, !PT ;  /* 0x00000081be827209 */ /* 0x001fc40007810000 */
[----:B------:R-:W-:Y:S02]  /*19ff0*/  FSEL R176, R176, -INF , P0 ;  /* 0xff800000b0b07808 */ /* 0x000fe40000000000 */
[----:B------:R-:W-:Y:S02]  /*1a000*/  FMNMX.FTZ R130, R193, R130, !PT ;  /* 0x00000082c1827209 */ /* 0x000fe40007810000 */
[C---:B------:R-:W-:Y:S01]  /*1a010*/  ISETP.GT.AND P0, PT, R127.reuse, 0x38, PT ;  /* 0x000000387f00780c */ /* 0x040fe20003f04270 */
[----:B------:R0:W-:Y:S01]  /*1a020*/  MUFU.TANH R129, R131 ;  /* 0x0000008300817308 */ /* 0x0001e20000002400 */
[C---:B------:R-:W-:Y:S02]  /*1a030*/  ISETP.GT.AND P2, PT, R127.reuse, 0x99, PT ;  /* 0x000000997f00780c */ /* 0x040fe40003f44270 */
[----:B------:R-:W-:Y:S02]  /*1a040*/  FSEL R180, R180, -INF , P0 ;  /* 0xff800000b4b47808 */ /* 0x000fe40000000000 */
[----:B------:R-:W-:-:S03]  /*1a050*/  ISETP.GT.AND P0, PT, R127, 0x40, PT ;  /* 0x000000407f00780c */ /* 0x000fc60003f04270 */
[----:B------:R-:W-:Y:S01]  /*1a060*/  MUFU.TANH R196, R196 ;  /* 0x000000c400c47308 */ /* 0x000fe20000002400 */
[----:B0-----:R-:W-:Y:S02]  /*1a070*/  FMNMX.FTZ R131, R194, R130, !PT ;  /* 0x00000082c2837209 */ /* 0x001fe40007810000 */
[----:B------:R-:W-:Y:S02]  /*1a080*/  FSEL R152, R152, -INF , P0 ;  /* 0xff80000098987808 */ /* 0x000fe40000000000 */
[----:B------:R-:W-:Y:S02]  /*1a090*/  FMNMX.FTZ R131, R168, R131, !PT ;  /* 0x00000083a8837209 */ /* 0x000fe40007810000 */
[----:B------:R-:W-:Y:S01]  /*1a0a0*/  ISETP.GT.AND P0, PT, R127, 0x48, PT ;  /* 0x000000487f00780c */ /* 0x000fe20003f04270 */
[----:B------:R0:W-:Y:S03]  /*1a0b0*/  MUFU.TANH R130, R132 ;  /* 0x0000008400827308 */ /* 0x0001e60000002400 */
[----:B------:R-:W-:-:S02]  /*1a0c0*/  FSEL R156, R156, -INF , P0 ;  /* 0xff8000009c9c7808 */ /* 0x000fc40000000000 */
[----:B------:R-:W-:-:S03]  /*1a0d0*/  ISETP.GT.AND P0, PT, R127, 0x50, PT ;  /* 0x000000507f00780c */ /* 0x000fc60003f04270 */
[----:B------:R-:W-:Y:S01]  /*1a0e0*/  MUFU.TANH R170, R170 ;  /* 0x000000aa00aa7308 */ /* 0x000fe20000002400 */
[----:B0-----:R-:W-:Y:S02]  /*1a0f0*/  FMNMX.FTZ R132, R169, R131, !PT ;  /* 0x00000083a9847209 */ /* 0x001fe40007810000 */
[----:B------:R-:W-:Y:S02]  /*1a100*/  FSEL R160, R160, -INF , P0 ;  /* 0xff800000a0a07808 */ /* 0x000fe40000000000 */
[----:B------:R-:W-:Y:S02]  /*1a110*/  FMNMX.FTZ R132, R172, R132, !PT ;  /* 0x00000084ac847209 */ /* 0x000fe40007810000 */
[----:B------:R-:W-:Y:S01]  /*1a120*/  ISETP.GT.AND P0, PT, R127, 0x58, PT ;  /* 0x000000587f00780c */ /* 0x000fe20003f04270 */
[----:B------:R0:W2:Y:S03]  /*1a130*/  MUFU.TANH R131, R133 ;  /* 0x0000008500837308 */ /* 0x0000a60000002400 */
[----:B------:R-:W-:-:S02]  /*1a140*/  FSEL R164, R164, -INF , P0 ;  /* 0xff800000a4a47808 */ /* 0x000fc40000000000 */
[----:B------:R-:W-:-:S03]  /*1a150*/  ISETP.GT.AND P0, PT, R127, 0x60, PT ;  /* 0x000000607f00780c */ /* 0x000fc60003f04270 */
[----:B------:R-:W-:Y:S01]  /*1a160*/  MUFU.TANH R171, R171 ;  /* 0x000000ab00ab7308 */ /* 0x000fe20000002400 */
[----:B0-----:R-:W-:Y:S02]  /*1a170*/  FMNMX.FTZ R133, R173, R132, !PT ;  /* 0x00000084ad857209 */ /* 0x001fe40007810000 */
[----:B------:R-:W-:Y:S02]  /*1a180*/  FSEL R136, R136, -INF , P0 ;  /* 0xff80000088887808 */ /* 0x000fe40000000000 */
[----:B------:R-:W-:Y:S02]  /*1a190*/  FMNMX.FTZ R133, R176, R133, !PT ;  /* 0x00000085b0857209 */ /* 0x000fe40007810000 */
[----:B------:R-:W-:Y:S01]  /*1a1a0*/  ISETP.GT.AND P0, PT, R127, 0x68, PT ;  /* 0x000000687f00780c */ /* 0x000fe20003f04270 */
[----:B------:R0:W-:Y:S01]  /*1a1b0*/  MUFU.TANH R132, R134 ;  /* 0x0000008600847308 */ /* 0x0001e20000002400 */
[----:B--2---:R-:W-:Y:S02]  /*1a1c0*/  FSEL R131, R131, -INF , P2 ;  /* 0xff80000083837808 */ /* 0x004fe40001000000 */
[----:B------:R-:W-:-:S02]  /*1a1d0*/  FSEL R140, R140, -INF , P0 ;  /* 0xff8000008c8c7808 */ /* 0x000fc40000000000 */
[C---:B------:R-:W-:Y:S02]  /*1a1e0*/  ISETP.GT.AND P0, PT, R127.reuse, 0x70, PT ;  /* 0x000000707f00780c */ /* 0x040fe40003f04270 */
[----:B------:R-:W-:Y:S01]  /*1a1f0*/  ISETP.GT.AND P2, PT, R127, 0xa1, PT ;  /* 0x000000a17f00780c */ /* 0x000fe20003f44270 */
[----:B------:R-:W-:Y:S01]  /*1a200*/  MUFU.TANH R174, R174 ;  /* 0x000000ae00ae7308 */ /* 0x000fe20000002400 */
[----:B0-----:R-:W-:Y:S02]  /*1a210*/  FMNMX.FTZ R134, R177, R133, !PT ;  /* 0x00000085b1867209 */ /* 0x001fe40007810000 */
[----:B------:R-:W-:Y:S02]  /*1a220*/  FSEL R144, R144, -INF , P0 ;  /* 0xff80000090907808 */ /* 0x000fe40000000000 */
[----:B------:R-:W-:Y:S02]  /*1a230*/  FMNMX.FTZ R134, R180, R134, !PT ;  /* 0x00000086b4867209 */ /* 0x000fe40007810000 */
[----:B------:R-:W-:Y:S01]  /*1a240*/  ISETP.GT.AND P0, PT, R127, 0x78, PT ;  /* 0x000000787f00780c */ /* 0x000fe20003f04270 */
[----:B------:R0:W-:Y:S01]  /*1a250*/  MUFU.TANH R133, R135 ;  /* 0x0000008700857308 */ /* 0x0001e20000002400 */
[----:B------:R-:W-:-:S02]  /*1a260*/  FMNMX.FTZ R134, R181, R134, !PT ;  /* 0x00000086b5867209 */ /* 0x000fc40007810000 */
[----:B------:R-:W-:Y:S02]  /*1a270*/  FSEL R148, R148, -INF , P0 ;  /* 0xff80000094947808 */ /* 0x000fe40000000000 */
[----:B------:R-:W-:Y:S02]  /*1a280*/  FMNMX.FTZ R134, R152, R134, !PT ;  /* 0x0000008698867209 */ /* 0x000fe40007810000 */
[----:B------:R-:W-:Y:S01]  /*1a290*/  ISETP.GT.AND P0, PT, R127, 0x80, PT ;  /* 0x000000807f00780c */ /* 0x000fe20003f04270 */
[----:B------:R-:W-:Y:S01]  /*1a2a0*/  MUFU.TANH R175, R175 ;  /* 0x000000af00af7308 */ /* 0x000fe20000002400 */
[----:B------:R-:W-:Y:S01]  /*1a2b0*/  FMNMX.FTZ R134, R153, R134, !PT ;  /* 0x0000008699867209 */ /* 0x000fe20007810000 */
[----:B0-----:R-:W-:Y:S01]  /*1a2c0*/  FMUL.FTZ R135, R2, R88 ;  /* 0x0000005802877220 */ /* 0x001fe20000410000 */
[----:B------:R-:W-:Y:S02]  /*1a2d0*/  FSEL R197, R197, -INF , P0 ;  /* 0xff800000c5c57808 */ /* 0x000fe40000000000 */
[----:B------:R-:W-:-:S02]  /*1a2e0*/  FMNMX.FTZ R134, R156, R134, !PT ;  /* 0x000000869c867209 */ /* 0x000fc40007810000 */
[----:B------:R-:W-:Y:S01]  /*1a2f0*/  ISETP.GT.AND P0, PT, R127, 0x88, PT ;  /* 0x000000887f00780c */ /* 0x000fe20003f04270 */
[----:B------:R-:W-:Y:S01]  /*1a300*/  MUFU.TANH R178, R178 ;  /* 0x000000b200b27308 */ /* 0x000fe20000002400 */
[----:B------:R-:W-:Y:S02]  /*1a310*/  FMNMX.FTZ R134, R157, R134, !PT ;  /* 0x000000869d867209 */ /* 0x000fe40007810000 */
[----:B------:R-:W-:Y:S02]  /*1a320*/  FSEL R124, R124, -INF , P0 ;  /* 0xff8000007c7c7808 */ /* 0x000fe40000000000 */
[----:B------:R-:W-:Y:S02]  /*1a330*/  FMNMX.FTZ R134, R160, R134, !PT ;  /* 0x00000086a0867209 */ /* 0x000fe40007810000 */
[----:B------:R-:W-:Y:S01]  /*1a340*/  ISETP.GT.AND P0, PT, R127, 0x90, PT ;  /* 0x000000907f00780c */ /* 0x000fe20003f04270 */
[----:B------:R-:W-:Y:S02]  /*1a350*/  WARPGROUP.DEPBAR.LE gsb0, 0x0 ;  /* 0x00008000000079c5 */ /* 0x000fe40000010000 */
[----:B------:R-:W-:Y:S01]  /*1a360*/  FMNMX.FTZ R134, R161, R134, !PT ;  /* 0x00000086a1867209 */ /* 0x000fe20007810000 */
[----:B------:R-:W-:Y:S01]  /*1a370*/  WARPGROUP.ARRIVE ;  /* 0x00000000000079c5 */ /* 0x000fe20000000000 */
[----:B------:R-:W-:Y:S01]  /*1a380*/  FSEL R88, R13, -INF , P0 ;  /* 0xff8000000d587808 */ /* 0x000fe20000000000 */
[----:B------:R-:W-:Y:S01]  /*1a390*/  MUFU.TANH R179, R179 ;  /* 0x000000b300b37308 */ /* 0x000fe20000002400 */
[----:B------:R-:W-:-:S02]  /*1a3a0*/  FMNMX.FTZ R134, R164, R134, !PT ;  /* 0x00000086a4867209 */ /* 0x000fc40007810000 */
[----:B------:R-:W-:Y:S01]  /*1a3b0*/  ISETP.GT.AND P0, PT, R127, 0x98, PT ;  /* 0x000000987f00780c */ /* 0x000fe20003f04270 */
[----:B------:R-:W-:Y:S01]  /*1a3c0*/  QGMMA.64x128x32.F32.E4M3.E4M3 R24, R204, gdesc[UR4], R24, gsb0 ;  /* 0x01e00004cc187df3 */ /* 0x000fe20008000818 */
[----:B------:R-:W-:Y:S02]  /*1a3d0*/  FMNMX.FTZ R134, R165, R134, !PT ;  /* 0x00000086a5867209 */ /* 0x000fe40007810000 */
[----:B------:R-:W-:Y:S01]  /*1a3e0*/  FSEL R130, R130, -INF , P0 ;  /* 0xff80000082827808 */ /* 0x000fe20000000000 */
[----:B------:R0:W2:Y:S01]  /*1a3f0*/  MUFU.TANH R13, R135 ;  /* 0x00000087000d7308 */ /* 0x0000a20000002400 */
[----:B------:R-:W-:Y:S02]  /*1a400*/  FMNMX.FTZ R134, R136, R134, !PT ;  /* 0x0000008688867209 */ /* 0x000fe40007810000 */
[----:B------:R-:W-:Y:S02]  /*1a410*/  ISETP.GT.AND P0, PT, R127, 0xa0, PT ;  /* 0x000000a07f00780c */ /* 0x000fe40003f04270 */
[----:B------:R-:W-:-:S02]  /*1a420*/  FMNMX.FTZ R134, R137, R134, !PT ;  /* 0x0000008689867209 */ /* 0x000fc40007810000 */
[----:B------:R-:W-:Y:S01]  /*1a430*/  FSEL R104, R104, -INF , P0 ;  /* 0xff80000068687808 */ /* 0x000fe20000000000 */
[----:B------:R-:W-:Y:S01]  /*1a440*/  MUFU.TANH R182, R182 ;  /* 0x000000b600b67308 */ /* 0x000fe20000002400 */
[----:B------:R-:W-:Y:S01]  /*1a450*/  FMNMX.FTZ R134, R140, R134, !PT ;  /* 0x000000868c867209 */ /* 0x000fe20007810000 */
[----:B0-----:R-:W-:Y:S01]  /*1a460*/  FMUL.FTZ R135, R2, R100 ;  /* 0x0000006402877220 */ /* 0x001fe20000410000 */
[----:B------:R-:W-:Y:S02]  /*1a470*/  ISETP.GT.AND P0, PT, R127, 0xa8, PT ;  /* 0x000000a87f00780c */ /* 0x000fe40003f04270 */
[----:B------:R-:W-:Y:S02]  /*1a480*/  FMNMX.FTZ R134, R141, R134, !PT ;  /* 0x000000868d867209 */ /* 0x000fe40007810000 */
[----:B------:R-:W-:Y:S01]  /*1a490*/  FSEL R105, R105, -INF , P2 ;  /* 0xff80000069697808 */ /* 0x000fe20001000000 */
[----:B------:R-:W-:Y:S01]  /*1a4a0*/  MUFU.TANH R183, R183 ;  /* 0x000000b700b77308 */ /* 0x000fe20000002400 */
[----:B------:R-:W-:-:S02]  /*1a4b0*/  FMNMX.FTZ R134, R144, R134, !PT ;  /* 0x0000008690867209 */ /* 0x000fc40007810000 */
[----:B------:R-:W-:Y:S02]  /*1a4c0*/  ISETP.GT.AND P2, PT, R127, 0xa9, PT ;  /* 0x000000a97f00780c */ /* 0x000fe40003f44270 */
[----:B------:R-:W-:Y:S02]  /*1a4d0*/  FMNMX.FTZ R134, R145, R134, !PT ;  /* 0x0000008691867209 */ /* 0x000fe40007810000 */
[----:B------:R-:W-:Y:S01]  /*1a4e0*/  FSEL R108, R108, -INF , P0 ;  /* 0xff8000006c6c7808 */ /* 0x000fe20000000000 */
[----:B------:R-:W-:Y:S01]  /*1a4f0*/  MUFU.TANH R154, R154 ;  /* 0x0000009a009a7308 */ /* 0x000fe20000002400 */
[----:B------:R-:W-:Y:S02]  /*1a500*/  FMNMX.FTZ R134, R148, R134, !PT ;  /* 0x0000008694867209 */ /* 0x000fe40007810000 */
[----:B------:R-:W-:Y:S02]  /*1a510*/  ISETP.GT.AND P0, PT, R127, 0xb0, PT ;  /* 0x000000b07f00780c */ /* 0x000fe40003f04270 */
[----:B------:R-:W-:-:S02]  /*1a520*/  FMNMX.FTZ R134, R149, R134, !PT ;  /* 0x0000008695867209 */ /* 0x000fc40007810000 */
[----:B------:R-:W-:Y:S01]  /*1a530*/  FSEL R109, R109, -INF , P2 ;  /* 0xff8000006d6d7808 */ /* 0x000fe20001000000 */
[----:B------:R-:W-:Y:S01]  /*1a540*/  MUFU.TANH R155, R155 ;  /* 0x0000009b009b7308 */ /* 0x000fe20000002400 */
[----:B------:R-:W-:Y:S02]  /*1a550*/  FMNMX.FTZ R134, R197, R134, !PT ;  /* 0x00000086c5867209 */ /* 0x000fe40007810000 */
        /* <DEDUP_REMOVED lines=15> */
[----:B------:R-:W-:Y:S02]  /*1a650*/  FSEL R117, R117, -INF , P2 ;  /* 0xff80000075757808 */ /* 0x000fe40001000000 */
[----:B------:R-:W-:Y:S02]  /*1a660*/  FMNMX.FTZ R134, R131, R134, !PT ;  /* 0x0000008683867209 */ /* 0x000fe40007810000 */
[----:B------:R-:W-:Y:S01]  /*1a670*/  ISETP.GT.AND P2, PT, R127, 0xc1, PT ;  /* 0x000000c17f00780c */ /* 0x000fe20003f44270 */
[----:B------:R-:W-:Y:S01]  /*1a680*/  MUFU.TANH R163, R163 ;  /* 0x000000a300a37308 */ /* 0x000fe20000002400 */
[----:B------:R-:W-:-:S02]  /*1a690*/  FMNMX.FTZ R134, R104, R134, !PT ;  /* 0x0000008668867209 */ /* 0x000fc40007810000 */
[----:B------:R-:W-:Y:S02]  /*1a6a0*/  ISETP.GT.AND P0, PT, R127, 0xc0, PT ;  /* 0x000000c07f00780c */ /* 0x000fe40003f04270 */
[----:B------:R-:W-:Y:S02]  /*1a6b0*/  FMNMX.FTZ R134, R105, R134, !PT ;  /* 0x0000008669867209 */ /* 0x000fe40007810000 */
[----:B--2---:R-:W-:Y:S01]  /*1a6c0*/  FSEL R100, R13, -INF , P0 ;  /* 0xff8000000d647808 */ /* 0x004fe20000000000 */
        /* <DEDUP_REMOVED lines=9> */
[----:B-1----:R-:W-:Y:S01]  /*1a760*/  LOP3.LUT R209, R227, 0x7f, RZ, 0xc0, !PT ;  /* 0x0000007fe3d17812 */ /* 0x002fe200078ec0ff */
[----:B------:R-:W-:Y:S01]  /*1a770*/  MUFU.TANH R167, R167 ;  /* 0x000000a700a77308 */ /* 0x000fe20000002400 */
[----:B------:R-:W-:Y:S01]  /*1a780*/  FMNMX.FTZ R134, R116, R134, !PT ;  /* 0x0000008674867209 */ /* 0x000fe20007810000 */
[----:B------:R-:W0:Y:S03]  /*1a790*/  S2R R227, SR_TID.X ;  /* 0x0000000000e37919 */ /* 0x000e260000002100 */
[----:B------:R-:W-:-:S02]  /*1a7a0*/  FMNMX.FTZ R208, R117, R134, !PT ;  /* 0x0000008675d07209 */ /* 0x000fc40007810000 */
[----:B------:R-:W-:Y:S01]  /*1a7b0*/  FSEL R134, R89, -INF , P2 ;  /* 0xff80000059867808 */ /* 0x000fe20001000000 */
[----:B------:R-:W-:Y:S01]  /*1a7c0*/  FMUL.FTZ R89, R2, R101 ;  /* 0x0000006502597220 */ /* 0x000fe20000410000 */
[----:B------:R-:W-:Y:S01]  /*1a7d0*/  ISETP.GT.AND P2, PT, R127, 0xc9, PT ;  /* 0x000000c97f00780c */ /* 0x000fe20003f44270 */
[----:B------:R-:W-:Y:S01]  /*1a7e0*/  MUFU.TANH R138, R138 ;  /* 0x0000008a008a7308 */ /* 0x000fe20000002400 */
[----:B------:R-:W-:Y:S02]  /*1a7f0*/  FSEL R101, R96, -INF , P0 ;  /* 0xff80000060657808 */ /* 0x000fe40000000000 */
[----:B------:R-:W-:Y:S02]  /*1a800*/  FSEL R93, R93, -INF , P2 ;  /* 0xff8000005d5d7808 */ /* 0x000fe40001000000 */
[C---:B------:R-:W-:Y:S02]  /*1a810*/  ISETP.GT.AND P2, PT, R127.reuse, 0xd1, PT ;  /* 0x000000d17f00780c */ /* 0x040fe40003f44270 */
[----:B------:R-:W-:Y:S01]  /*1a820*/  ISETP.GT.AND P0, PT, R127, 0xd8, PT ;  /* 0x000000d87f00780c */ /* 0x000fe20003f04270 */
[----:B------:R-:W1:Y:S01]  /*1a830*/  MUFU.TANH R89, R89 ;  /* 0x0000005900597308 */ /* 0x000e620000002400 */
[----:B------:R-:W-:-:S02]  /*1a840*/  FSEL R97, R97, -INF , P2 ;  /* 0xff80000061617808 */ /* 0x000fc40001000000 */
[C---:B------:R-:W-:Y:S01]  /*1a850*/  ISETP.GT.AND P2, PT, R127.reuse, 0xd9, PT ;  /* 0x000000d97f00780c */ /* 0x040fe20003f44270 */
[----:B------:R-:W-:Y:S01]  /*1a860*/  VIADD R127, R127, 0x8 ;  /* 0x000000087f7f7836 */ /* 0x000fe20000000000 */
[----:B------:R-:W-:-:S03]  /*1a870*/  FMNMX.FTZ R208, R100, R208, !PT ;  /* 0x000000d064d07209 */ /* 0x000fc60007810000 */
[----:B------:R-:W2:Y:S01]  /*1a880*/  MUFU.TANH R139, R139 ;  /* 0x0000008b008b7308 */ /* 0x000ea20000002400 */
[C---:B------:R-:W-:Y:S02]  /*1a890*/  ISETP.GT.AND P3, PT, R127.reuse, 0x1, PT ;  /* 0x000000017f00780c */ /* 0x040fe40003f64270 */
[----:B------:R-:W-:Y:S02]  /*1a8a0*/  FMNMX.FTZ R208, R134, R208, !PT ;  /* 0x000000d086d07209 */ /* 0x000fe40007810000 */
[----:B------:R-:W-:Y:S02]  /*1a8b0*/  FSEL R184, R184, -INF , P3 ;  /* 0xff800000b8b87808 */ /* 0x000fe40001800000 */
[----:B------:R-:W-:Y:S01]  /*1a8c0*/  ISETP.GT.AND P3, PT, R127, 0x9, PT ;  /* 0x000000097f00780c */ /* 0x000fe20003f64270 */
[----:B------:R-:W3:Y:S01]  /*1a8d0*/  MUFU.TANH R142, R142 ;  /* 0x0000008e008e7308 */ /* 0x000ee20000002400 */
[----:B-1----:R-:W-:Y:S02]  /*1a8e0*/  FSEL R135, R89, -INF , P2 ;  /* 0xff80000059877808 */ /* 0x002fe40001000000 */
[----:B------:R-:W-:-:S02]  /*1a8f0*/  ISETP.GT.AND P2, PT, R127, RZ, PT ;  /* 0x000000ff7f00720c */ /* 0x000fc40003f44270 */
[----:B------:R-:W-:Y:S02]  /*1a900*/  FSEL R188, R188, -INF , P3 ;  /* 0xff800000bcbc7808 */ /* 0x000fe40001800000 */
[----:B------:R-:W-:Y:S01]  /*1a910*/  FSEL R15, R15, -INF , P2 ;  /* 0xff8000000f0f7808 */ /* 0x000fe20001000000 */
[----:B------:R-:W1:Y:S01]  /*1a920*/  MUFU.TANH R143, R143 ;  /* 0x0000008f008f7308 */ /* 0x000e620000002400 */
[C---:B------:R-:W-:Y:S02]  /*1a930*/  ISETP.GT.AND P2, PT, R127.reuse, 0x8, PT ;  /* 0x000000087f00780c */ /* 0x040fe40003f44270 */
[----:B------:R-:W-:Y:S02]  /*1a940*/  ISETP.GT.AND P3, PT, R127, 0x11, PT ;  /* 0x000000117f00780c */ /* 0x000fe40003f64270 */
[----:B------:R-:W-:Y:S02]  /*1a950*/  FSEL R187, R187, -INF , P2 ;  /* 0xff800000bbbb7808 */ /* 0x000fe40001000000 */
[----:B------:R-:W-:Y:S01]  /*1a960*/  ISETP.GT.AND P2, PT, R127, 0x10, PT ;  /* 0x000000107f00780c */ /* 0x000fe20003f44270 */
[----:B------:R-:W-:-:S02]  /*1a970*/  WARPGROUP.DEPBAR.LE gsb0, 0x0 ;  /* 0x00008000000079c5 */ /* 0x000fc40000010000 */
[----:B------:R-:W-:Y:S01]  /*1a980*/  FMNMX.FTZ R205, R15, R0, !PT ;  /* 0x000000000fcd7209 */ /* 0x000fe20007810000 */
[----:B------:R4:W-:Y:S01]  /*1a990*/  MUFU.TANH R96, R110 ;  /* 0x0000006e00607308 */ /* 0x0009e20000002400 */
[----:B------:R-:W-:Y:S01]  /*1a9a0*/  FSEL R191, R191, -INF , P2 ;  /* 0xff800000bfbf7808 */ /* 0x000fe20001000000 */
[----:B------:R-:W-:Y:S01]  /*1a9b0*/  WARPGROUP.ARRIVE ;  /* 0x00000000000079c5 */ /* 0x000fe20000000000 */
[----:B------:R-:W-:Y:S02]  /*1a9c0*/  FMNMX.FTZ R205, R184, R205, !PT ;  /* 0x000000cdb8cd7209 */ /* 0x000fe40007810000 */
[----:B------:R-:W-:Y:S02]  /*1a9d0*/  ISETP.GT.AND P2, PT, R127, 0x18, PT ;  /* 0x000000187f00780c */ /* 0x000fe40003f44270 */
[----:B------:R-:W-:Y:S01]  /*1a9e0*/  FMNMX.FTZ R205, R187, R205, !PT ;  /* 0x000000cdbbcd7209 */ /* 0x000fe20007810000 */
[----:B------:R-:W0:Y:S01]  /*1a9f0*/  MUFU.TANH R146, R146 ;  /* 0x0000009200927308 */ /* 0x000e220000002400 */
[----:B------:R-:W-:-:S02]  /*1aa00*/  FSEL R192, R192, -INF , P3 ;  /* 0xff800000c0c07808 */ /* 0x000fc40001800000 */
[----:B------:R-:W-:Y:S02]  /*1aa10*/  FMNMX.FTZ R205, R188, R205, !PT ;  /* 0x000000cdbccd7209 */ /* 0x000fe40007810000 */
[----:B------:R-:W-:Y:S02]  /*1aa20*/  ISETP.GT.AND P3, PT, R127, 0x19, PT ;  /* 0x000000197f00780c */ /* 0x000fe40003f64270 */
[----:B------:R-:W-:Y:S01]  /*1aa30*/  FMNMX.FTZ R205, R191, R205, !PT ;  /* 0x000000cdbfcd7209 */ /* 0x000fe20007810000 */
[----:B------:R-:W0:Y:S01]  /*1aa40*/  MUFU.TANH R147, R147 ;  /* 0x0000009300937308 */ /* 0x000e220000002400 */
[----:B------:R-:W-:Y:S02]  /*1aa50*/  FSEL R195, R195, -INF , P2 ;  /* 0xff800000c3c37808 */ /* 0x000fe40001000000 */
[----:B------:R-:W-:Y:S02]  /*1aa60*/  FMNMX.FTZ R205, R192, R205, !PT ;  /* 0x000000cdc0cd7209 */ /* 0x000fe40007810000 */
[----:B------:R-:W-:-:S02]  /*1aa70*/  ISETP.GT.AND P2, PT, R127, 0x20, PT ;  /* 0x000000207f00780c */ /* 0x000fc40003f44270 */
[----:B------:R-:W-:Y:S01]  /*1aa80*/  FSEL R196, R196, -INF , P3 ;  /* 0xff800000c4c47808 */ /* 0x000fe20001800000 */
[----:B------:R-:W0:Y:S01]  /*1aa90*/  MUFU.TANH R150, R150 ;  /* 0x0000009600967308 */ /* 0x000e220000002400 */
[----:B------:R-:W-:Y:S02]  /*1aaa0*/  FMNMX.FTZ R205, R195, R205, !PT ;  /* 0x000000cdc3cd7209 */ /* 0x000fe40007810000 */
[C---:B------:R-:W-:Y:S02]  /*1aab0*/  ISETP.GT.AND P3, PT, R127.reuse, 0x21, PT ;  /* 0x000000217f00780c */ /* 0x040fe40003f64270 */
[----:B------:R-:W-:Y:S02]  /*1aac0*/  FSEL R170, R170, -INF , P2 ;  /* 0xff800000aaaa7808 */ /* 0x000fe40001000000 */
[----:B------:R-:W-:Y:S01]  /*1aad0*/  FMNMX.FTZ R205, R196, R205, !PT ;  /* 0x000000cdc4cd7209 */ /* 0x000fe20007810000 */
[----:B------:R-:W0:Y:S01]  /*1aae0*/  MUFU.TANH R151, R151 ;  /* 0x0000009700977308 */ /* 0x000e220000002400 */
[----:B------:R-:W-:-:S02]  /*1aaf0*/  ISETP.GT.AND P2, PT, R127, 0x28, PT ;  /* 0x000000287f00780c */ /* 0x000fc40003f44270 */
[----:B------:R-:W-:Y:S02]  /*1ab00*/  FSEL R171, R171, -INF , P3 ;  /* 0xff800000abab7808 */ /* 0x000fe40001800000 */
[----:B------:R-:W-:Y:S02]  /*1ab10*/  FMNMX.FTZ R205, R170, R205, !PT ;  /* 0x000000cdaacd7209 */ /* 0x000fe40007810000 */
[----:B------:R-:W-:Y:S01]  /*1ab20*/  ISETP.GT.AND P3, PT, R127, 0x29, PT ;  /* 0x000000297f00780c */ /* 0x000fe20003f64270 */
[----:B------:R-:W0:Y:S01]  /*1ab30*/  MUFU.TANH R122, R122 ;  /* 0x0000007a007a7308 */ /* 0x000e220000002400 */
[----:B------:R-:W-:Y:S02]  /*1ab40*/  FSEL R174, R174, -INF , P2 ;  /* 0xff800000aeae7808 */ /* 0x000fe40001000000 */
[----:B------:R-:W-:Y:S02]  /*1ab50*/  FMNMX.FTZ R205, R171, R205, !PT ;  /* 0x000000cdabcd7209 */ /* 0x000fe40007810000 */
[----:B------:R-:W-:-:S02]  /*1ab60*/  ISETP.GT.AND P2, PT, R127, 0x30, PT ;  /* 0x000000307f00780c */ /* 0x000fc40003f44270 */
[----:B------:R-:W-:Y:S01]  /*1ab70*/  FSEL R175, R175, -INF , P3 ;  /* 0xff800000afaf7808 */ /* 0x000fe20001800000 */
[----:B------:R-:W0:Y:S01]  /*1ab80*/  MUFU.TANH R123, R123 ;  /* 0x0000007b007b7308 */ /* 0x000e220000002400 */
[----:B------:R-:W-:Y:S02]  /*1ab90*/  FMNMX.FTZ R205, R174, R205, !PT ;  /* 0x000000cdaecd7209 */ /* 0x000fe40007810000 */
[----:B------:R-:W-:Y:S02]  /*1aba0*/  ISETP.GT.AND P3, PT, R127, 0x31, PT ;  /* 0x000000317f00780c */ /* 0x000fe40003f64270 */
        /* <DEDUP_REMOVED lines=29> */
[----:B------:R-:W-:Y:S02]  /*1ad80*/  FMNMX.FTZ R208, R92, R208, !PT ;  /* 0x000000d05cd07209 */ /* 0x000fe40007810000 */
[----:B------:R-:W-:Y:S02]  /*1ad90*/  ISETP.GT.AND P3, PT, R127, 0x51, PT ;  /* 0x000000517f00780c */ /* 0x000fe40003f64270 */
[----:B------:R-:W-:Y:S01]  /*1ada0*/  FSEL R162, R162, -INF , P2 ;  /* 0xff800000a2a27808 */ /* 0x000fe20001000000 */
[----:B------:R-:W0:Y:S01]  /*1adb0*/  MUFU.TANH R115, R115 ;  /* 0x0000007300737308 */ /* 0x000e220000002400 */
[----:B------:R-:W-:-:S02]  /*1adc0*/  FMNMX.FTZ R205, R159, R205, !PT ;  /* 0x000000cd9fcd7209 */ /* 0x000fc40007810000 */
[----:B------:R-:W-:Y:S02]  /*1add0*/  FMNMX.FTZ R208, R93, R208, !PT ;  /* 0x000000d05dd07209 */ /* 0x000fe40007810000 */
[----:B------:R-:W-:Y:S02]  /*1ade0*/  ISETP.GT.AND P2, PT, R127, 0x58, PT ;  /* 0x000000587f00780c */ /* 0x000fe40003f44270 */
[----:B------:R-:W-:Y:S01]  /*1adf0*/  FSEL R163, R163, -INF , P3 ;  /* 0xff800000a3a37808 */ /* 0x000fe20001800000 */
[----:B------:R-:W0:Y:S01]  /*1ae00*/  MUFU.TANH R118, R118 ;  /* 0x0000007600767308 */ /* 0x000e220000002400 */
[----:B------:R-:W-:Y:S02]  /*1ae10*/  FMNMX.FTZ R205, R162, R205, !PT ;  /* 0x000000cda2cd7209 */ /* 0x000fe40007810000 */
[----:B------:R-:W-:Y:S02]  /*1ae20*/  FMNMX.FTZ R208, R101, R208, !PT ;  /* 0x000000d065d07209 */ /* 0x000fe40007810000 */
[----:B------:R-:W-:-:S02]  /*1ae30*/  ISETP.GT.AND P3, PT, R127, 0x59, PT ;  /* 0x000000597f00780c */ /* 0x000fc40003f64270 */
[----:B------:R-:W-:Y:S01]  /*1ae40*/  FSEL R166, R166, -INF , P2 ;  /* 0xff800000a6a67808 */ /* 0x000fe20001000000 */
[----:B------:R-:W0:Y:S01]  /*1ae50*/  MUFU.TANH R119, R119 ;  /* 0x0000007700777308 */ /* 0x000e220000002400 */
[----:B------:R-:W-:Y:S02]  /*1ae60*/  FMNMX.FTZ R205, R163, R205, !PT ;  /* 0x000000cda3cd7209 */ /* 0x000fe40007810000 */
[----:B----4-:R-:W-:Y:S02]  /*1ae70*/  FSEL R110, R13, -INF , P0 ;  /* 0xff8000000d6e7808 */ /* 0x010fe40000000000 */
[----:B------:R-:W-:Y:S02]  /*1ae80*/  FMNMX.FTZ R208, R97, R208, !PT ;  /* 0x000000d061d07209 */ /* 0x000fe40007810000 */
[----:B------:R-:W-:Y:S01]  /*1ae90*/  ISETP.GT.AND P2, PT, R127, 0x60, PT ;  /* 0x000000607f00780c */ /* 0x000fe20003f44270 */
[----:B------:R-:W-:Y:S01]  /*1aea0*/  MUFU.TANH R90, R90 ;  /* 0x0000005a005a7308 */ /* 0x000fe20000002400 */
[----:B------:R-:W-:-:S02]  /*1aeb0*/  FSEL R167, R167, -INF , P3 ;  /* 0xff800000a7a77808 */ /* 0x000fc40001800000 */
[----:B------:R-:W-:Y:S02]  /*1aec0*/  FMNMX.FTZ R205, R166, R205, !PT ;  /* 0x000000cda6cd7209 */ /* 0x000fe40007810000 */
[----:B------:R-:W-:Y:S02]  /*1aed0*/  FMNMX.FTZ R89, R110, R208, !PT ;  /* 0x000000d06e597209 */ /* 0x000fe40007810000 */
[----:B------:R-:W-:Y:S01]  /*1aee0*/  ISETP.GT.AND P3, PT, R127, 0x61, PT ;  /* 0x000000617f00780c */ /* 0x000fe20003f64270 */
[----:B------:R-:W4:Y:S01]  /*1aef0*/  MUFU.TANH R91, R91 ;  /* 0x0000005b005b7308 */ /* 0x000f220000002400 */
[----:B------:R-:W-:Y:S02]  /*1af00*/  FSEL R138, R138, -INF , P2 ;  /* 0xff8000008a8a7808 */ /* 0x000fe40001000000 */
[----:B------:R-:W-:Y:S02]  /*1af10*/  FMNMX.FTZ R205, R167, R205, !PT ;  /* 0x000000cda7cd7209 */ /* 0x000fe40007810000 */
[----:B------:R-:W-:-:S02]  /*1af20*/  FMNMX.FTZ R89, R135, R89, !PT ;  /* 0x0000005987597209 */ /* 0x000fc40007810000 */
[----:B------:R-:W-:Y:S01]  /*1af30*/  ISETP.GT.AND P2, PT, R127, 0x68, PT ;  /* 0x000000687f00780c */ /* 0x000fe20003f44270 */
[----:B------:R-:W4:Y:S01]  /*1af40*/  MUFU.TANH R94, R94 ;  /* 0x0000005e005e7308 */ /* 0x000f220000002400 */
[----:B--2---:R-:W-:Y:S01]  /*1af50*/  FSEL R139, R139, -INF , P3 ;  /* 0xff8000008b8b7808 */ /* 0x004fe20001800000 */
[----:B------:R-:W2:Y:S01]  /*1af60*/  SHFL.BFLY PT, R13, R89, 0x2, 0x1f ;  /* 0x0c401f00590d7f89 */ /* 0x000ea200000e0000 */
[----:B------:R-:W-:Y:S02]  /*1af70*/  FMNMX.FTZ R205, R138, R205, !PT ;  /* 0x000000cd8acd7209 */ /* 0x000fe40007810000 */
[----:B------:R-:W-:Y:S02]  /*1af80*/  ISETP.GT.AND P3, PT, R127, 0x69, PT ;  /* 0x000000697f00780c */ /* 0x000fe40003f64270 */
[----:B---3--:R-:W-:Y:S01]  /*1af90*/  FSEL R142, R142, -INF , P2 ;  /* 0xff8000008e8e7808 */ /* 0x008fe20001000000 */
[----:B------:R-:W3:Y:S01]  /*1afa0*/  MUFU.TANH R95, R95 ;  /* 0x0000005f005f7308 */ /* 0x000ee20000002400 */
[----:B------:R-:W-:-:S02]  /*1afb0*/  FMNMX.FTZ R205, R139, R205, !PT ;  /* 0x000000cd8bcd7209 */ /* 0x000fc40007810000 */
[----:B------:R-:W-:Y:S02]  /*1afc0*/  ISETP.GT.AND P2, PT, R127, 0x70, PT ;  /* 0x000000707f00780c */ /* 0x000fe40003f44270 */
[----:B-1----:R-:W-:Y:S02]  /*1afd0*/  FSEL R143, R143, -INF , P3 ;  /* 0xff8000008f8f7808 */ /* 0x002fe40001800000 */
[----:B------:R-:W-:Y:S01]  /*1afe0*/  FMNMX.FTZ R205, R142, R205, !PT ;  /* 0x000000cd8ecd7209 */ /* 0x000fe20007810000 */
[----:B------:R-:W1:Y:S01]  /*1aff0*/  MUFU.TANH R98, R98 ;  /* 0x0000006200627308 */ /* 0x000e620000002400 */
[----:B------:R-:W-:Y:S02]  /*1b000*/  ISETP.GT.AND P3, PT, R127, 0x71, PT ;  /* 0x000000717f00780c */ /* 0x000fe40003f64270 */
[----:B0-----:R-:W-:Y:S02]  /*1b010*/  FSEL R146, R146, -INF , P2 ;  /* 0xff80000092927808 */ /* 0x001fe40001000000 */
[----:B------:R-:W-:-:S02]  /*1b020*/  FMNMX.FTZ R205, R143, R205, !PT ;  /* 0x000000cd8fcd7209 */ /* 0x000fc40007810000 */
[----:B------:R-:W-:Y:S01]  /*1b030*/  ISETP.GT.AND P2, PT, R127, 0x78, PT ;  /* 0x000000787f00780c */ /* 0x000fe20003f44270 */
[----:B------:R-:W-:Y:S01]  /*1b040*/  MUFU.TANH R99, R99 ;  /* 0x0000006300637308 */ /* 0x000fe20000002400 */
[----:B------:R-:W-:Y:S02]  /*1b050*/  FSEL R147, R147, -INF , P3 ;  /* 0xff80000093937808 */ /* 0x000fe40001800000 */
[----:B------:R-:W-:Y:S02]  /*1b060*/  FMNMX.FTZ R205, R146, R205, !PT ;  /* 0x000000cd92cd7209 */ /* 0x000fe40007810000 */
[----:B------:R-:W-:Y:S02]  /*1b070*/  ISETP.GT.AND P3, PT, R127, 0x79, PT ;  /* 0x000000797f00780c */ /* 0x000fe40003f64270 */
[----:B------:R-:W-:Y:S01]  /*1b080*/  FSEL R150, R150, -INF , P2 ;  /* 0xff80000096967808 */ /* 0x000fe20001000000 */
[----:B------:R-:W0:Y:S01]  /*1b090*/  MUFU.TANH R102, R102 ;  /* 0x0000006600667308 */ /* 0x000e220000002400 */
[----:B------:R-:W-:-:S02]  /*1b0a0*/  FMNMX.FTZ R205, R147, R205, !PT ;  /* 0x000000cd93cd7209 */ /* 0x000fc40007810000 */
[----:B------:R-:W-:Y:S02]  /*1b0b0*/  ISETP.GT.AND P2, PT, R127, 0x80, PT ;  /* 0x000000807f00780c */ /* 0x000fe40003f44270 */
[----:B------:R-:W-:Y:S02]  /*1b0c0*/  FSEL R151, R151, -INF , P3 ;  /* 0xff80000097977808 */ /* 0x000fe40001800000 */
[----:B------:R-:W-:Y:S01]  /*1b0d0*/  FMNMX.FTZ R205, R150, R205, !PT ;  /* 0x000000cd96cd7209 */ /* 0x000fe20007810000 */
[----:B------:R-:W0:Y:S01]  /*1b0e0*/  MUFU.TANH R103, R103 ;  /* 0x0000006700677308 */ /* 0x000e220000002400 */
[----:B------:R-:W-:Y:S02]  /*1b0f0*/  ISETP.GT.AND P3, PT, R127, 0x81, PT ;  /* 0x000000817f00780c */ /* 0x000fe40003f64270 */
[----:B------:R-:W-:Y:S02]  /*1b100*/  FSEL R122, R122, -INF , P2 ;  /* 0xff8000007a7a7808 */ /* 0x000fe40001000000 */
[----:B------:R-:W-:-:S02]  /*1b110*/  FMNMX.FTZ R205, R151, R205, !PT ;  /* 0x000000cd97cd7209 */ /* 0x000fc40007810000 */
[----:B--2---:R-:W-:Y:S02]  /*1b120*/  FMNMX.FTZ R13, R89, R13, !PT ;  /* 0x0000000d590d7209 */ /* 0x004fe40007810000 */
[----:B------:R-:W-:Y:S02]  /*1b130*/  ISETP.GT.AND P2, PT, R127, 0x88, PT ;  /* 0x000000887f00780c */ /* 0x000fe40003f44270 */
[----:B------:R-:W-:Y:S01]  /*1b140*/  FSEL R123, R123, -INF , P3 ;  /* 0xff8000007b7b7808 */ /* 0x000fe20001800000 */
[----:B------:R-:W2:Y:S01]  /*1b150*/  SHFL.BFLY PT, R89, R13, 0x1, 0x1f ;  /* 0x0c201f000d597f89 */ /* 0x000ea200000e0000 */
[----:B------:R-:W-:Y:S02]  /*1b160*/  FMNMX.FTZ R205, R122, R205, !PT ;  /* 0x000000cd7acd7209 */ /* 0x000fe40007810000 */
[----:B------:R-:W-:Y:S02]  /*1b170*/  ISETP.GT.AND P3, PT, R127, 0x89, PT ;  /* 0x000000897f00780c */ /* 0x000fe40003f64270 */
[----:B------:R-:W-:-:S02]  /*1b180*/  FSEL R126, R126, -INF , P2 ;  /* 0xff8000007e7e7808 */ /* 0x000fc40001000000 */
[----:B------:R-:W-:Y:S02]  /*1b190*/  FMNMX.FTZ R205, R123, R205, !PT ;  /* 0x000000cd7bcd7209 */ /* 0x000fe40007810000 */
[----:B------:R-:W-:Y:S02]  /*1b1a0*/  ISETP.GT.AND P2, PT, R127, 0x90, PT ;  /* 0x000000907f00780c */ /* 0x000fe40003f44270 */
[----:B------:R-:W-:Y:S02]  /*1b1b0*/  FSEL R199, R199, -INF , P3 ;  /* 0xff800000c7c77808 */ /* 0x000fe40001800000 */
        /* <DEDUP_REMOVED lines=13> */
[----:B--2---:R-:W-:Y:S01]  /*1b290*/  FMNMX.FTZ R89, R13, R89, !PT ;  /* 0x000000590d597209 */ /* 0x004fe20007810000 */
[----:B------:R-:W-:Y:S01]  /*1b2a0*/  IMAD.U32 R13, RZ, RZ, UR4 ;  /* 0x00000004ff0d7e24 */ /* 0x000fe2000f8e00ff */
[----:B------:R-:W-:-:S02]  /*1b2b0*/  ISETP.GT.AND P3, PT, R127, 0xa1, PT ;  /* 0x000000a17f00780c */ /* 0x000fc40003f64270 */
[----:B------:R-:W-:Y:S01]  /*1b2c0*/  FSEL R106, R106, -INF , P2 ;  /* 0xff8000006a6a7808 */ /* 0x000fe20001000000 */
[----:B------:R-:W-:-:S01]  /*1b2d0*/  FFMA.FTZ R204, R89, R13, -8 ;  /* 0xc100000059cc7423 */ /* 0x000fc2000001000d */
[----:B------:R-:W-:Y:S02]  /*1b2e0*/  FMNMX.FTZ R205, R133, R205, !PT ;  /* 0x000000cd85cd7209 */ /* 0x000fe40007810000 */
[----:B------:R-:W-:Y:S02]  /*1b2f0*/  FSETP.NEU.FTZ.AND P0, PT, R89, -INF , PT ;  /* 0xff8000005900780b */ /* 0x000fe40003f1d000 */
[----:B------:R-:W-:Y:S02]  /*1b300*/  ISETP.GT.AND P2, PT, R127, 0xa8, PT ;  /* 0x000000a87f00780c */ /* 0x000fe40003f44270 */
[----:B------:R-:W-:Y:S02]  /*1b310*/  FSEL R107, R107, -INF , P3 ;  /* 0xff8000006b6b7808 */ /* 0x000fe40001800000 */
[----:B------:R-:W-:-:S02]  /*1b320*/  FMNMX.FTZ R205, R106, R205, !PT ;  /* 0x000000cd6acd7209 */ /* 0x000fc40007810000 */
[----:B------:R-:W-:Y:S02]  /*1b330*/  FSEL R204, R204, RZ, P0 ;  /* 0x000000ffcccc7208 */ /* 0x000fe40000000000 */
[----:B------:R-:W-:Y:S02]  /*1b340*/  ISETP.GT.AND P3, PT, R127, 0xa9, PT ;  /* 0x000000a97f00780c */ /* 0x000fe40003f64270 */
[----:B------:R-:W-:Y:S01]  /*1b350*/  FSEL R96, R96, -INF , P2 ;  /* 0xff80000060607808 */ /* 0x000fe20001000000 */
[--C-:B------:R-:W-:Y:S01]  /*1b360*/  FFMA.FTZ R88, R88, R13, -R204.reuse ;  /* 0x0000000d58587223 */ /* 0x100fe200000108cc */
[----:B------:R-:W-:Y:S01]  /*1b370*/  FMNMX.FTZ R206, R107, R205, !PT ;  /* 0x000000cd6bce7209 */ /* 0x000fe20007810000 */
[-CC-:B------:R-:W-:Y:S01]  /*1b380*/  FFMA.FTZ R120, R120, R13.reuse, -R204.reuse ;  /* 0x0000000d78787223 */ /* 0x180fe200000108cc */
[----:B------:R-:W-:Y:S01]  /*1b390*/  ISETP.GT.AND P2, PT, R127, 0xb0, PT ;  /* 0x000000b07f00780c */ /* 0x000fe20003f44270 */
[----:B------:R2:W-:Y:S01]  /*1b3a0*/  MUFU.EX2 R205, R88 ;  /* 0x0000005800cd7308 */ /* 0x0005e20000000800 */
[----:B------:R-:W-:Y:S01]  /*1b3b0*/  FSEL R111, R111, -INF , P3 ;  /* 0xff8000006f6f7808 */ /* 0x000fe20001800000 */
[-CC-:B------:R-:W-:Y:S01]  /*1b3c0*/  FFMA.FTZ R14, R14, R13.reuse, -R204.reuse ;  /* 0x0000000d0e0e7223 */ /* 0x180fe200000108cc */
[----:B------:R-:W-:Y:S01]  /*1b3d0*/  FMNMX.FTZ R206, R96, R206, !PT ;  /* 0x000000ce60ce7209 */ /* 0x000fe20007810000 */
[-CC-:B------:R-:W-:Y:S01]  /*1b3e0*/  FFMA.FTZ R185, R185, R13.reuse, -R204.reuse ;  /* 0x0000000db9b97223 */ /* 0x180fe200000108cc */
[----:B------:R-:W-:Y:S01]  /*1b3f0*/  ISETP.GT.AND P3, PT, R127, 0xb1, PT ;  /* 0x000000b17f00780c */ /* 0x000fe20003f64270 */
[-CC-:B------:R-:W-:Y:S01]  /*1b400*/  FFMA.FTZ R186, R186, R13.reuse, -R204.reuse ;  /* 0x0000000dbaba7223 */ /* 0x180fe200000108cc */
[----:B------:R-:W-:Y:S01]  /*1b410*/  FSEL R114, R114, -INF , P2 ;  /* 0xff80000072727808 */ /* 0x000fe20001000000 */
[----:B------:R-:W-:Y:S01]  /*1b420*/  MUFU.EX2 R120, R120 ;  /* 0x0000007800787308 */ /* 0x000fe20000000800 */
[----:B------:R-:W-:Y:S01]  /*1b430*/  FMNMX.FTZ R206, R111, R206, !PT ;  /* 0x000000ce6fce7209 */ /* 0x000fe20007810000 */
[-CC-:B--2---:R-:W-:Y:S01]  /*1b440*/  FFMA.FTZ R88, R121, R13.reuse, -R204.reuse ;  /* 0x0000000d79587223 */ /* 0x184fe200000108cc */
[----:B------:R-:W-:Y:S01]  /*1b450*/  ISETP.GT.AND P2, PT, R127, 0xb8, PT ;  /* 0x000000b87f00780c */ /* 0x000fe20003f44270 */
[-CC-:B------:R-:W-:Y:S01]  /*1b460*/  FFMA.FTZ R189, R189, R13.reuse, -R204.reuse ;  /* 0x0000000dbdbd7223 */ /* 0x180fe200000108cc */
[----:B------:R-:W-:Y:S01]  /*1b470*/  FSEL R121, R115, -INF , P3 ;  /* 0xff80000073797808 */ /* 0x000fe20001800000 */
[-CC-:B------:R-:W-:Y:S01]  /*1b480*/  FFMA.FTZ R190, R190, R13.reuse, -R204.reuse ;  /* 0x0000000dbebe7223 */ /* 0x180fe200000108cc */
[----:B------:R-:W-:Y:S01]  /*1b490*/  FMNMX.FTZ R206, R114, R206, !PT ;  /* 0x000000ce72ce7209 */ /* 0x000fe20007810000 */
[----:B------:R2:W-:Y:S01]  /*1b4a0*/  MUFU.EX2 R115, R88 ;  /* 0x0000005800737308 */ /* 0x0005e20000000800 */
[----:B------:R-:W-:Y:S01]  /*1b4b0*/  ISETP.GT.AND P3, PT, R127, 0xb9, PT ;  /* 0x000000b97f00780c */ /* 0x000fe20003f64270 */
[-CC-:B------:R-:W-:Y:S01]  /*1b4c0*/  FFMA.FTZ R193, R193, R13.reuse, -R204.reuse ;  /* 0x0000000dc1c17223 */ /* 0x180fe200000108cc */
[----:B------:R-:W-:Y:S01]  /*1b4d0*/  FSEL R118, R118, -INF , P2 ;  /* 0xff80000076767808 */ /* 0x000fe20001000000 */
[-CC-:B------:R-:W-:Y:S01]  /*1b4e0*/  FFMA.FTZ R194, R194, R13.reuse, -R204.reuse ;  /* 0x0000000dc2c27223 */ /* 0x180fe200000108cc */
[----:B------:R-:W-:Y:S01]  /*1b4f0*/  FMNMX.FTZ R206, R121, R206, !PT ;  /* 0x000000ce79ce7209 */ /* 0x000fe20007810000 */
[-CC-:B------:R-:W-:Y:S01]  /*1b500*/  FFMA.FTZ R168, R168, R13.reuse, -R204.reuse ;  /* 0x0000000da8a87223 */ /* 0x180fe200000108cc */
[----:B------:R-:W-:Y:S01]  /*1b510*/  ISETP.GT.AND P2, PT, R127, 0xc0, PT ;  /* 0x000000c07f00780c */ /* 0x000fe20003f44270 */
[----:B------:R-:W-:Y:S01]  /*1b520*/  MUFU.EX2 R14, R14 ;  /* 0x0000000e000e7308 */ /* 0x000fe20000000800 */
[----:B--2---:R-:W-:-:S01]  /*1b530*/  FFMA.FTZ R88, R130, R13, -R204 ;  /* 0x0000000d82587223 */ /* 0x004fc200000108cc */
[----:B------:R-:W-:Y:S01]  /*1b540*/  FSEL R130, R119, -INF , P3 ;  /* 0xff80000077827808 */ /* 0x000fe20001800000 */
[----:B------:R-:W-:-:S01]  /*1b550*/  FFMA.FTZ R169, R169, R13, -R204 ;  /* 0x0000000da9a97223 */ /* 0x000fc200000108cc */
[----:B------:R-:W-:Y:S01]  /*1b560*/  ISETP.GT.AND P3, PT, R127, 0xc1, PT ;  /* 0x000000c17f00780c */ /* 0x000fe20003f64270 */
[----:B------:R-:W-:-:S01]  /*1b570*/  FFMA.FTZ R172, R172, R13, -R204 ;  /* 0x0000000dacac7223 */ /* 0x000fc200000108cc */
[-CC-:B------:R-:W-:Y:S01]  /*1b580*/  FFMA.FTZ R173, R173, R13.reuse, -R204.reuse ;  /* 0x0000000dadad7223 */ /* 0x180fe200000108cc */
[----:B------:R-:W-:-:S01]  /*1b590*/  FFMA.FTZ R176, R176, R13, -R204 ;  /* 0x0000000db0b07223 */ /* 0x000fc200000108cc */
[----:B------:R2:W-:Y:S01]  /*1b5a0*/  MUFU.EX2 R119, R88 ;  /* 0x0000005800777308 */ /* 0x0005e20000000800 */
[----:B----4-:R-:W-:Y:S01]  /*1b5b0*/  FSEL R207, R91, -INF , P3 ;  /* 0xff8000005bcf7808 */ /* 0x010fe20001800000 */
[-CC-:B------:R-:W-:Y:S01]  /*1b5c0*/  FFMA.FTZ R177, R177, R13.reuse, -R204.reuse ;  /* 0x0000000db1b17223 */ /* 0x180fe200000108cc */
[----:B------:R-:W-:Y:S01]  /*1b5d0*/  ISETP.GT.AND P3, PT, R127, 0xc9, PT ;  /* 0x000000c97f00780c */ /* 0x000fe20003f64270 */
[-CC-:B------:R-:W-:Y:S01]  /*1b5e0*/  FFMA.FTZ R180, R180, R13.reuse, -R204.reuse ;  /* 0x0000000db4b47223 */ /* 0x180fe200000108cc */
[----:B------:R-:W-:-:S01]  /*1b5f0*/  FFMA.FTZ R181, R181, R13, -R204 ;  /* 0x0000000db5b57223 */ /* 0x000fc200000108cc */
[-CC-:B------:R-:W-:Y:S01]  /*1b600*/  FFMA.FTZ R152, R152, R13.reuse, -R204.reuse ;  /* 0x0000000d98987223 */ /* 0x180fe200000108cc */
[----:B------:R-:W-:-:S01]  /*1b610*/  FFMA.FTZ R153, R153, R13, -R204 ;  /* 0x0000000d99997223 */ /* 0x000fc200000108cc */
[----:B------:R-:W-:Y:S01]  /*1b620*/  MUFU.EX2 R185, R185 ;  /* 0x000000b900b97308 */ /* 0x000fe20000000800 */
[----:B--2---:R-:W-:Y:S01]  /*1b630*/  FMNMX.FTZ R88, R118, R206, !PT ;  /* 0x000000ce76587209 */ /* 0x004fe20007810000 */
[-CC-:B------:R-:W-:Y:S01]  /*1b640*/  FFMA.FTZ R156, R156, R13.reuse, -R204.reuse ;  /* 0x0000000d9c9c7223 */ /* 0x180fe200000108cc */
[----:B------:R-:W-:Y:S01]  /*1b650*/  FSEL R206, R90, -INF , P2 ;  /* 0xff8000005ace7808 */ /* 0x000fe20001000000 */
[-CC-:B------:R-:W-:Y:S01]  /*1b660*/  FFMA.FTZ R90, R104, R13.reuse, -R204.reuse ;  /* 0x0000000d685a7223 */ /* 0x180fe200000108cc */
[----:B------:R-:W-:Y:S01]  /*1b670*/  FMNMX.FTZ R88, R130, R88, !PT ;  /* 0x0000005882587209 */ /* 0x000fe20007810000 */
[-CC-:B------:R-:W-:Y:S01]  /*1b680*/  FFMA.FTZ R157, R157, R13.reuse, -R204.reuse ;  /* 0x0000000d9d9d7223 */ /* 0x180fe200000108cc */
[----:B------:R-:W-:Y:S01]  /*1b690*/  ISETP.GT.AND P2, PT, R127, 0xc8, PT ;  /* 0x000000c87f00780c */ /* 0x000fe20003f44270 */
[----:B------:R-:W-:Y:S01]  /*1b6a0*/  MUFU.EX2 R186, R186 ;  /* 0x000000ba00ba7308 */ /* 0x000fe20000000800 */
[----:B------:R-:W-:Y:S01]  /*1b6b0*/  FMNMX.FTZ R88, R206, R88, !PT ;  /* 0x00000058ce587209 */ /* 0x000fe20007810000 */
[-CC-:B------:R-:W-:Y:S01]  /*1b6c0*/  FFMA.FTZ R160, R160, R13.reuse, -R204.reuse ;  /* 0x0000000da0a07223 */ /* 0x180fe200000108cc */
[----:B------:R-:W-:Y:S01]  /*1b6d0*/  FSEL R94, R94, -INF , P2 ;  /* 0xff8000005e5e7808 */ /* 0x000fe20001000000 */
[-CC-:B------:R-:W-:Y:S01]  /*1b6e0*/  FFMA.FTZ R161, R161, R13.reuse, -R204.reuse ;  /* 0x0000000da1a17223 */ /* 0x180fe200000108cc */
[----:B------:R-:W-:Y:S01]  /*1b6f0*/  FMNMX.FTZ R88, R207, R88, !PT ;  /* 0x00000058cf587209 */ /* 0x000fe20007810000 */
[-CC-:B------:R-:W-:Y:S01]  /*1b700*/  FFMA.FTZ R164, R164, R13.reuse, -R204.reuse ;  /* 0x0000000da4a47223 */ /* 0x180fe200000108cc */
[----:B------:R-:W-:Y:S01]  /*1b710*/  ISETP.GT.AND P2, PT, R127, 0xd0, PT ;  /* 0x000000d07f00780c */ /* 0x000fe20003f44270 */
[----:B------:R-:W-:Y:S01]  /*1b720*/  MUFU.EX2 R189, R189 ;  /* 0x000000bd00bd7308 */ /* 0x000fe20000000800 */
[----:B---3--:R-:W-:Y:S01]  /*1b730*/  FSEL R104, R95, -INF , P3 ;  /* 0xff8000005f687808 */ /* 0x008fe20001800000 */
[-CC-:B------:R-:W-:Y:S01]  /*1b740*/  FFMA.FTZ R165, R165, R13.reuse, -R204.reuse ;  /* 0x0000000da5a57223 */ /* 0x180fe200000108cc */
[----:B------:R-:W-:Y:S01]  /*1b750*/  FMNMX.FTZ R88, R94, R88, !PT ;  /* 0x000000585e587209 */ /* 0x000fe20007810000 */
[-CC-:B------:R-:W-:Y:S01]  /*1b760*/  FFMA.FTZ R136, R136, R13.reuse, -R204.reuse ;  /* 0x0000000d88887223 */ /* 0x180fe200000108cc */
[----:B------:R-:W-:Y:S01]  /*1b770*/  ISETP.GT.AND P3, PT, R127, 0xd1, PT ;  /* 0x000000d17f00780c */ /* 0x000fe20003f64270 */
[-CC-:B------:R-:W-:Y:S01]  /*1b780*/  FFMA.FTZ R137, R137, R13.reuse, -R204.reuse ;  /* 0x0000000d89897223 */ /* 0x180fe200000108cc */
[----:B-1----:R-:W-:Y:S01]  /*1b790*/  FSEL R98, R98, -INF , P2 ;  /* 0xff80000062627808 */ /* 0x002fe20001000000 */
[----:B------:R1:W-:Y:S01]  /*1b7a0*/  MUFU.EX2 R95, R90 ;  /* 0x0000005a005f7308 */ /* 0x0003e20000000800 */
[----:B------:R-:W-:Y:S01]  /*1b7b0*/  FMNMX.FTZ R88, R104, R88, !PT ;  /* 0x0000005868587209 */ /* 0x000fe20007810000 */
[-CC-:B------:R-:W-:Y:S01]  /*1b7c0*/  FFMA.FTZ R140, R140, R13.reuse, -R204.reuse ;  /* 0x0000000d8c8c7223 */ /* 0x180fe200000108cc */
[----:B------:R-:W-:Y:S01]  /*1b7d0*/  ISETP.GT.AND P2, PT, R127, 0xd8, PT ;  /* 0x000000d87f00780c */ /* 0x000fe20003f44270 */
[-CC-:B------:R-:W-:Y:S01]  /*1b7e0*/  FFMA.FTZ R141, R141, R13.reuse, -R204.reuse ;  /* 0x0000000d8d8d7223 */ /* 0x180fe200000108cc */
[----:B------:R-:W-:Y:S01]  /*1b7f0*/  FMNMX.FTZ R88, R98, R88, !PT ;  /* 0x0000005862587209 */ /* 0x000fe20007810000 */
[-CC-:B------:R-:W-:Y:S01]  /*1b800*/  FFMA.FTZ R144, R144, R13.reuse, -R204.reuse ;  /* 0x0000000d90907223 */ /* 0x180fe200000108cc */
[----:B0-----:R-:W-:Y:S01]  /*1b810*/  FSEL R102, R102, -INF , P2 ;  /* 0xff80000066667808 */ /* 0x001fe20001000000 */
[----:B------:R-:W-:Y:S01]  /*1b820*/  MUFU.EX2 R190, R190 ;  /* 0x000000be00be7308 */ /* 0x000fe20000000800 */
[----:B-1----:R-:W-:-:S01]  /*1b830*/  FFMA.FTZ R90, R105, R13, -R204 ;  /* 0x0000000d695a7223 */ /* 0x002fc200000108cc */
[----:B------:R-:W-:Y:S01]  /*1b840*/  FSEL R105, R99, -INF , P3 ;  /* 0xff80000063697808 */ /* 0x000fe20001800000 */
[----:B------:R-:W-:-:S01]  /*1b850*/  FFMA.FTZ R145, R145, R13, -R204 ;  /* 0x0000000d91917223 */ /* 0x000fc200000108cc */
[----:B------:R-:W-:Y:S01]  /*1b860*/  ISETP.GT.AND P3, PT, R127, 0xd9, PT ;  /* 0x000000d97f00780c */ /* 0x000fe20003f64270 */
[----:B------:R-:W-:-:S01]  /*1b870*/  FFMA.FTZ R127, R134, R13, -R204 ;  /* 0x0000000d867f7223 */ /* 0x000fc200000108cc */
[----:B------:R-:W-:Y:S01]  /*1b880*/  FMNMX.FTZ R88, R105, R88, !PT ;  /* 0x0000005869587209 */ /* 0x000fe20007810000 */
[----:B------:R-:W-:-:S01]  /*1b890*/  FFMA.FTZ R148, R148, R13, -R204 ;  /* 0x0000000d94947223 */ /* 0x000fc200000108cc */
[----:B------:R0:W-:Y:S01]  /*1b8a0*/  MUFU.EX2 R99, R90 ;  /* 0x0000005a00637308 */ /* 0x0001e20000000800 */
[----:B------:R-:W-:-:S01]  /*1b8b0*/  FFMA.FTZ R149, R149, R13, -R204 ;  /* 0x0000000d95957223 */ /* 0x000fc200000108cc */
[----:B------:R-:W-:Y:S01]  /*1b8c0*/  FMNMX.FTZ R88, R102, R88, !PT ;  /* 0x0000005866587209 */ /* 0x000fe20007810000 */
[----:B------:R-:W-:-:S01]  /*1b8d0*/  FFMA.FTZ R197, R197, R13, -R204 ;  /* 0x0000000dc5c57223 */ /* 0x000fc200000108cc */
[-CC-:B------:R-:W-:Y:S01]  /*1b8e0*/  FFMA.FTZ R198, R198, R13.reuse, -R204.reuse ;  /* 0x0000000dc6c67223 */ /* 0x180fe200000108cc */
[----:B------:R-:W-:-:S01]  /*1b8f0*/  FFMA.FTZ R124, R124, R13, -R204 ;  /* 0x0000000d7c7c7223 */ /* 0x000fc200000108cc */
[-CC-:B------:R-:W-:Y:S01]  /*1b900*/  FFMA.FTZ R125, R125, R13.reuse, -R204.reuse ;  /* 0x0000000d7d7d7223 */ /* 0x180fe200000108cc */
[----:B------:R-:W-:-:S01]  /*1b910*/  FFMA.FTZ R131, R131, R13, -R204 ;  /* 0x0000000d83837223 */ /* 0x000fc200000108cc */
[-CC-:B------:R-:W-:Y:S01]  /*1b920*/  FFMA.FTZ R109, R109, R13.reuse, -R204.reuse ;  /* 0x0000000d6d6d7223 */ /* 0x180fe200000108cc */
[----:B0-----:R-:W-:-:S01]  /*1b930*/  FFMA.FTZ R90, R108, R13, -R204 ;  /* 0x0000000d6c5a7223 */ /* 0x001fc200000108cc */
[----:B------:R-:W-:Y:S01]  /*1b940*/  FSEL R108, R103, -INF , P3 ;  /* 0xff800000676c7808 */ /* 0x000fe20001800000 */
[----:B------:R-:W-:-:S01]  /*1b950*/  FFMA.FTZ R112, R112, R13, -R204 ;  /* 0x0000000d70707223 */ /* 0x000fc200000108cc */
[-CC-:B------:R-:W-:Y:S01]  /*1b960*/  FFMA.FTZ R113, R113, R13.reuse, -R204.reuse ;  /* 0x0000000d71717223 */ /* 0x180fe200000108cc */
[----:B------:R0:W-:Y:S01]  /*1b970*/  MUFU.EX2 R103, R90 ;  /* 0x0000005a00677308 */ /* 0x0001e20000000800 */
[----:B------:R-:W-:Y:S01]  /*1b980*/  FMNMX.FTZ R88, R108, R88, !PT ;  /* 0x000000586c587209 */ /* 0x000fe20007810000 */
[-CC-:B------:R-:W-:Y:S01]  /*1b990*/  FFMA.FTZ R116, R116, R13.reuse, -R204.reuse ;  /* 0x0000000d74747223 */ /* 0x180fe200000108cc */
[----:B------:R-:W-:-:S01]  /*1b9a0*/  FFMA.FTZ R117, R117, R13, -R204 ;  /* 0x0000000d75757223 */ /* 0x000fc200000108cc */
[-CC-:B------:R-:W-:Y:S01]  /*1b9b0*/  FFMA.FTZ R100, R100, R13.reuse, -R204.reuse ;  /* 0x0000000d64647223 */ /* 0x180fe200000108cc */
[----:B------:R-:W-:-:S01]  /*1b9c0*/  FFMA.FTZ R92, R92, R13, -R204 ;  /* 0x0000000d5c5c7223 */ /* 0x000fc200000108cc */
[-CC-:B------:R-:W-:Y:S01]  /*1b9d0*/  FFMA.FTZ R93, R93, R13.reuse, -R204.reuse ;  /* 0x0000000d5d5d7223 */ /* 0x180fe200000108cc */
[----:B------:R-:W-:-:S01]  /*1b9e0*/  FFMA.FTZ R101, R101, R13, -R204 ;  /* 0x0000000d65657223 */ /* 0x000fc200000108cc */
[-CC-:B------:R-:W-:Y:S01]  /*1b9f0*/  FFMA.FTZ R97, R97, R13.reuse, -R204.reuse ;  /* 0x0000000d61617223 */ /* 0x180fe200000108cc */
[----:B0-----:R-:W0:Y:S01]  /*1ba00*/  SHFL.BFLY PT, R90, R88, 0x2, 0x1f ;  /* 0x0c401f00585a7f89 */ /* 0x001e2200000e0000 */
[----:B------:R-:W-:-:S01]  /*1ba10*/  FFMA.FTZ R110, R110, R13, -R204 ;  /* 0x0000000d6e6e7223 */ /* 0x000fc200000108cc */
[----:B------:R-:W-:Y:S01]  /*1ba20*/  FFMA.FTZ R134, R135, R13, -R204 ;  /* 0x0000000d87867223 */ /* 0x000fe200000108cc */
        /* <DEDUP_REMOVED lines=9> */
[----:B0-----:R-:W-:-:S02]  /*1bac0*/  FMNMX.FTZ R88, R88, R90, !PT ;  /* 0x0000005a58587209 */ /* 0x001fc40007810000 */
[----:B------:R-:W-:Y:S02]  /*1bad0*/  FSEL R90, R89, RZ, P0 ;  /* 0x000000ff595a7208 */ /* 0x000fe40000000000 */
[C---:B------:R-:W-:Y:S01]  /*1bae0*/  FSETP.NEU.FTZ.AND P0, PT, R88.reuse, -INF , PT ;  /* 0xff8000005800780b */ /* 0x040fe20003f1d000 */
[----:B------:R-:W-:Y:S02]  /*1baf0*/  FFMA.FTZ R204, R88, R13, -8 ;  /* 0xc100000058cc7423 */ /* 0x000fe4000001000d */
[----:B------:R-:W-:Y:S01]  /*1bb00*/  MUFU.EX2 R177, R177 ;  /* 0x000000b100b17308 */ /* 0x000fe20000000800 */
[----:B------:R-:W-:-:S02]  /*1bb10*/  FADD.FTZ R90, -R90, R20 ;  /* 0x000000145a5a7221 */ /* 0x000fc40000010100 */
[----:B------:R-:W-:Y:S02]  /*1bb20*/  FSEL R204, R204, RZ, P0 ;  /* 0x000000ffcccc7208 */ /* 0x000fe40000000000 */
[----:B------:R-:W-:Y:S01]  /*1bb30*/  FMUL.FTZ R20, R90, R13 ;  /* 0x0000000d5a147220 */ /* 0x000fe20000410000 */
[----:B------:R-:W-:-:S02]  /*1bb40*/  FSEL R90, R88, RZ, P0 ;  /* 0x000000ff585a7208 */ /* 0x000fc40000000000 */
[----:B------:R-:W-:Y:S01]  /*1bb50*/  MUFU.EX2 R180, R180 ;  /* 0x000000b400b47308 */ /* 0x000fe20000000800 */
[----:B------:R-:W-:-:S01]  /*1bb60*/  FFMA.FTZ R135, R184, R13, -R204 ;  /* 0x0000000db8877223 */ /* 0x000fc200000108cc */
[----:B------:R-:W-:Y:S01]  /*1bb70*/  FFMA.FTZ R184, R187, R13, -R204 ;  /* 0x0000000dbbb87223 */ /* 0x000fe200000108cc */
[----:B------:R-:W-:-:S01]  /*1bb80*/  FADD.FTZ R90, -R90, R0 ;  /* 0x000000005a5a7221 */ /* 0x000fc20000010100 */
[-CC-:B------:R-:W-:Y:S01]  /*1bb90*/  FFMA.FTZ R15, R15, R13.reuse, -R204.reuse ;  /* 0x0000000d0f0f7223 */ /* 0x180fe200000108cc */
[----:B------:R-:W-:-:S01]  /*1bba0*/  FFMA.FTZ R187, R188, R13, -R204 ;  /* 0x0000000dbcbb7223 */ /* 0x000fc200000108cc */
[-CC-:B------:R-:W-:Y:S01]  /*1bbb0*/  FFMA.FTZ R188, R191, R13.reuse, -R204.reuse ;  /* 0x0000000dbfbc7223 */ /* 0x180fe200000108cc */
[----:B------:R-:W-:-:S01]  /*1bbc0*/  FFMA.FTZ R191, R192, R13, -R204 ;  /* 0x0000000dc0bf7223 */ /* 0x000fc200000108cc */
[----:B------:R-:W0:Y:S01]  /*1bbd0*/  MUFU.EX2 R20, R20 ;  /* 0x0000001400147308 */ /* 0x000e220000000800 */
[-C--:B------:R-:W-:Y:S01]  /*1bbe0*/  FMUL.FTZ R90, R90, R13.reuse ;  /* 0x0000000d5a5a7220 */ /* 0x080fe20000410000 */
        /* <DEDUP_REMOVED lines=14> */
[----:B------:R1:W2:Y:S01]  /*1bcd0*/  MUFU.EX2 R142, R90 ;  /* 0x0000005a008e7308 */ /* 0x0002a20000000800 */
[----:B0-----:R-:W-:-:S01]  /*1bce0*/  FFMA.FTZ R235, R20, R235, R120 ;  /* 0x000000eb14eb7223 */ /* 0x001fc20000010078 */
[-CC-:B------:R-:W-:Y:S01]  /*1bcf0*/  FFMA.FTZ R158, R158, R13.reuse, -R204.reuse ;  /* 0x0000000d9e9e7223 */ /* 0x180fe200000108cc */
[----:B------:R-:W-:-:S01]  /*1bd00*/  FFMA.FTZ R159, R159, R13, -R204 ;  /* 0x0000000d9f9f7223 */ /* 0x000fc200000108cc */
[----:B------:R-:W-:Y:S01]  /*1bd10*/  FFMA.FTZ R162, R162, R13, -R204 ;  /* 0x0000000da2a27223 */ /* 0x000fe200000108cc */
[----:B------:R-:W-:-:S01]  /*1bd20*/  FADD.FTZ R235, R14, R235 ;  /* 0x000000eb0eeb7221 */ /* 0x000fc20000010000 */
[-CC-:B------:R-:W-:Y:S01]  /*1bd30*/  FFMA.FTZ R163, R163, R13.reuse, -R204.reuse ;  /* 0x0000000da3a37223 */ /* 0x180fe200000108cc */
[----:B------:R-:W-:-:S01]  /*1bd40*/  FFMA.FTZ R166, R166, R13, -R204 ;  /* 0x0000000da6a67223 */ /* 0x000fc200000108cc */
[----:B------:R-:W0:Y:S01]  /*1bd50*/  MUFU.EX2 R135, R135 ;  /* 0x0000008700877308 */ /* 0x000e220000000800 */
[----:B------:R-:W-:-:S01]  /*1bd60*/  FADD.FTZ R235, R185, R235 ;  /* 0x000000ebb9eb7221 */ /* 0x000fc20000010000 */
[-CC-:B------:R-:W-:Y:S01]  /*1bd70*/  FFMA.FTZ R167, R167, R13.reuse, -R204.reuse ;  /* 0x0000000da7a77223 */ /* 0x180fe200000108cc */
[----:B------:R-:W-:-:S01]  /*1bd80*/  FFMA.FTZ R138, R138, R13, -R204 ;  /* 0x0000000d8a8a7223 */ /* 0x000fc200000108cc */
[----:B-1----:R-:W-:-:S02]  /*1bd90*/  VIADD R90, R12, 0x600 ;  /* 0x000006000c5a7836 */ /* 0x002fc40000000000 */
[----:B------:R-:W-:-:S01]  /*1bda0*/  FADD.FTZ R235, R186, R235 ;  /* 0x000000ebbaeb7221 */ /* 0x000fc20000010000 */
[-CC-:B------:R-:W-:Y:S01]  /*1bdb0*/  FFMA.FTZ R139, R139, R13.reuse, -R204.reuse ;  /* 0x0000000d8b8b7223 */ /* 0x180fe200000108cc */
[----:B------:R-:W-:-:S01]  /*1bdc0*/  FFMA.FTZ R12, R114, R13, -R204 ;  /* 0x0000000d720c7223 */ /* 0x000fc200000108cc */
[----:B------:R-:W1:Y:S01]  /*1bdd0*/  MUFU.EX2 R184, R184 ;  /* 0x000000b800b87308 */ /* 0x000e620000000800 */
[----:B------:R-:W-:-:S01]  /*1bde0*/  FADD.FTZ R235, R189, R235 ;  /* 0x000000ebbdeb7221 */ /* 0x000fc20000010000 */
[----:B--2---:R-:W-:Y:S01]  /*1bdf0*/  FFMA.FTZ R234, R142, R234, R15 ;  /* 0x000000ea8eea7223 */ /* 0x004fe2000001000f */
[----:B------:R-:W-:Y:S01]  /*1be00*/  R2UR UR6, R90 ;  /* 0x000000005a0672ca */ /* 0x000fe200000e0000 */
[----:B------:R-:W-:Y:S01]  /*1be10*/  FFMA.FTZ R143, R143, R13, -R204 ;  /* 0x0000000d8f8f7223 */ /* 0x000fe200000108cc */
[----:B------:R-:W-:-:S01]  /*1be20*/  FADD.FTZ R235, R190, R235 ;  /* 0x000000ebbeeb7221 */ /* 0x000fc20000010000 */
[-CC-:B------:R-:W-:Y:S01]  /*1be30*/  FFMA.FTZ R146, R146, R13.reuse, -R204.reuse ;  /* 0x0000000d92927223 */ /* 0x180fe200000108cc */
[----:B------:R-:W-:-:S01]  /*1be40*/  FFMA.FTZ R147, R147, R13, -R204 ;  /* 0x0000000d93937223 */ /* 0x000fc200000108cc */
[----:B------:R-:W2:Y:S01]  /*1be50*/  MUFU.EX2 R187, R187 ;  /* 0x000000bb00bb7308 */ /* 0x000ea20000000800 */
[----:B------:R-:W-:-:S01]  /*1be60*/  FADD.FTZ R235, R193, R235 ;  /* 0x000000ebc1eb7221 */ /* 0x000fc20000010000 */
[----:B0-----:R-:W-:Y:S01]  /*1be70*/  FADD.FTZ R234, R135, R234 ;  /* 0x000000ea87ea7221 */ /* 0x001fe20000010000 */
[----:B------:R-:W-:-:S01]  /*1be80*/  FFMA.FTZ R150, R150, R13, -R204 ;  /* 0x0000000d96967223 */ /* 0x000fc200000108cc */
[----:B------:R-:W-:Y:S01]  /*1be90*/  FFMA.FTZ R151, R151, R13, -R204 ;  /* 0x0000000d97977223 */ /* 0x000fe200000108cc */
[----:B------:R-:W-:-:S01]  /*1bea0*/  FADD.FTZ R235, R194, R235 ;  /* 0x000000ebc2eb7221 */ /* 0x000fc20000010000 */
[-CC-:B------:R-:W-:Y:S01]  /*1beb0*/  FFMA.FTZ R122, R122, R13.reuse, -R204.reuse ;  /* 0x0000000d7a7a7223 */ /* 0x180fe200000108cc */
[----:B------:R-:W-:-:S01]  /*1bec0*/  FFMA.FTZ R123, R123, R13, -R204 ;  /* 0x0000000d7b7b7223 */ /* 0x000fc200000108cc */
[----:B------:R-:W0:Y:S01]  /*1bed0*/  MUFU.EX2 R188, R188 ;  /* 0x000000bc00bc7308 */ /* 0x000e220000000800 */
[----:B------:R-:W-:-:S01]  /*1bee0*/  FADD.FTZ R235, R168, R235 ;  /* 0x000000eba8eb7221 */ /* 0x000fc20000010000 */
[----:B-1----:R-:W-:Y:S01]  /*1bef0*/  FADD.FTZ R234, R184, R234 ;  /* 0x000000eab8ea7221 */ /* 0x002fe20000010000 */
[----:B------:R-:W-:-:S01]  /*1bf00*/  FFMA.FTZ R126, R126, R13, -R204 ;  /* 0x0000000d7e7e7223 */ /* 0x000fc200000108cc */
[----:B------:R-:W-:Y:S01]  /*1bf10*/  FFMA.FTZ R199, R199, R13, -R204 ;  /* 0x0000000dc7c77223 */ /* 0x000fe200000108cc */
[----:B------:R-:W-:-:S01]  /*1bf20*/  FADD.FTZ R235, R169, R235 ;  /* 0x000000eba9eb7221 */ /* 0x000fc20000010000 */
[-CC-:B------:R-:W-:Y:S01]  /*1bf30*/  FFMA.FTZ R128, R128, R13.reuse, -R204.reuse ;  /* 0x0000000d80807223 */ /* 0x180fe200000108cc */
[----:B------:R-:W-:-:S01]  /*1bf40*/  FFMA.FTZ R129, R129, R13, -R204 ;  /* 0x0000000d81817223 */ /* 0x000fc200000108cc */
[----:B------:R-:W1:Y:S01]  /*1bf50*/  MUFU.EX2 R181, R181 ;  /* 0x000000b500b57308 */ /* 0x000e620000000800 */
[----:B------:R-:W-:-:S01]  /*1bf60*/  FADD.FTZ R235, R172, R235 ;  /* 0x000000ebaceb7221 */ /* 0x000fc20000010000 */
[----:B--2---:R-:W-:Y:S01]  /*1bf70*/  FADD.FTZ R234, R187, R234 ;  /* 0x000000eabbea7221 */ /* 0x004fe20000010000 */
[----:B------:R-:W-:-:S01]  /*1bf80*/  FFMA.FTZ R132, R132, R13, -R204 ;  /* 0x0000000d84847223 */ /* 0x000fc200000108cc */
        /* <DEDUP_REMOVED lines=16> */
[----:B------:R-:W-:Y:S01]  /*1c090*/  FFMA.FTZ R94, R94, R13, -R204 ;  /* 0x0000000d5e5e7223 */ /* 0x000fe200000108cc */
[----:B-1----:R-:W-:-:S01]  /*1c0a0*/  FADD.FTZ R235, R181, R235 ;  /* 0x000000ebb5eb7221 */ /* 0x002fc20000010000 */
[-CC-:B------:R-:W-:Y:S01]  /*1c0b0*/  FFMA.FTZ R104, R104, R13.reuse, -R204.reuse ;  /* 0x0000000d68687223 */ /* 0x180fe200000108cc */
[----:B------:R-:W-:-:S01]  /*1c0c0*/  FFMA.FTZ R98, R98, R13, -R204 ;  /* 0x0000000d62627223 */ /* 0x000fc200000108cc */
[----:B------:R-:W1:Y:S01]  /*1c0d0*/  MUFU.EX2 R192, R192 ;  /* 0x000000c000c07308 */ /* 0x000e620000000800 */
[----:B--2---:R-:W-:-:S01]  /*1c0e0*/  FADD.FTZ R234, R191, R234 ;  /* 0x000000eabfea7221 */ /* 0x004fc20000010000 */
[-CC-:B------:R-:W-:Y:S01]  /*1c0f0*/  FFMA.FTZ R105, R105, R13.reuse, -R204.reuse ;  /* 0x0000000d69697223 */ /* 0x180fe200000108cc */
[----:B------:R-:W-:Y:S01]  /*1c100*/  ISETP.NE.AND P0, PT, R209, RZ, PT ;  /* 0x000000ffd100720c */ /* 0x000fe20003f05270 */
[-CC-:B------:R-:W-:Y:S01]  /*1c110*/  FFMA.FTZ R102, R102, R13.reuse, -R204.reuse ;  /* 0x0000000d66667223 */ /* 0x180fe200000108cc */
[----:B------:R-:W-:-:S01]  /*1c120*/  FFMA.FTZ R108, R108, R13, -R204 ;  /* 0x0000000d6c6c7223 */ /* 0x000fc200000108cc */
[----:B------:R-:W-:-:S02]  /*1c130*/  SHF.R.U32.HI R209, RZ, 0x7, R227 ;  /* 0x00000007ffd17819 */ /* 0x000fc400000116e3 */
        /* <DEDUP_REMOVED lines=58> */
[----:B------:R-:W-:-:S05]  /*1c4e0*/  IMAD.MOV.U32 R91, RZ, RZ, -0x3ffffff0 ;  /* 0xc0000010ff5b7424 */ /* 0x000fca00078e00ff */
[----:B------:R-:W-:Y:S01]  /*1c4f0*/  R2UR UR7, R91 ;  /* 0x000000005b0772ca */ /* 0x000fe200000e0000 */
[----:B------:R-:W1:Y:S01]  /*1c500*/  MUFU.EX2 R166, R166 ;  /* 0x000000a600a67308 */ /* 0x000e620000000800 */
[----:B--2---:R-:W-:-:S01]  /*1c510*/  FADD.FTZ R234, R162, R234 ;  /* 0x000000eaa2ea7221 */ /* 0x004fc20000010000 */
[----:B------:R-:W-:-:S06]  /*1c520*/  FFMA.FTZ R91, R206, R13, -R204 ;  /* 0x0000000dce5b7223 */ /* 0x000fcc00000108cc */
[----:B------:R-:W2:Y:S01]  /*1c530*/  MUFU.EX2 R167, R167 ;  /* 0x000000a700a77308 */ /* 0x000ea20000000800 */
[----:B0-----:R-:W-:-:S03]  /*1c540*/  FADD.FTZ R234, R163, R234 ;  /* 0x000000eaa3ea7221 */ /* 0x001fc60000010000 */
[----:B------:R-:W-:Y:S04]  /*1c550*/  QGMMA.64x128x32.F32.E4M3.E4M3 R24, R200, gdesc[UR4], R24, gsb0 ;  /* 0x01e00004c8187df3 */ /* 0x000fe80008000818 */
        /* <DEDUP_REMOVED lines=36> */
[----:B------:R-:W-:Y:S02]  /*1c7a0*/  WARPGROUP.DEPBAR.LE gsb0, 0x0 ;  /* 0x00008000000079c5 */ /* 0x000fe40000010000 */
[----:B------:R-:W-:Y:S02]  /*1c7b0*/  @!P0 IMAD R202, R3, 0x8, R16 ;  /* 0x0000000803ca8824 */ /* 0x000fe400078e0210 */
[----:B------:R-:W-:Y:S02]  /*1c7c0*/  FADD.FTZ R114, R205, R114 ;  /* 0x00000072cd727221 */ /* 0x000fe40000010000 */
[----:B------:R-:W0:Y:S01]  /*1c7d0*/  MUFU.EX2 R129, R129 ;  /* 0x0000008100817308 */ /* 0x000e220000000800 */
[----:B-1----:R-:W-:-:S01]  /*1c7e0*/  FADD.FTZ R234, R199, R234 ;  /* 0x000000eac7ea7221 */ /* 0x002fc20000010000 */
[----:B------:R-:W-:Y:S01]  /*1c7f0*/  FADD.FTZ R114, R115, R114 ;  /* 0x0000007273727221 */ /* 0x000fe20000010000 */
[----:B------:R-:W-:-:S03]  /*1c800*/  @!P0 VIADD R202, R202, 0x2e840 ;  /* 0x0002e840caca8836 */ /* 0x000fc60000000000 */
[----:B------:R-:W-:Y:S02]  /*1c810*/  FADD.FTZ R114, R119, R114 ;  /* 0x0000007277727221 */ /* 0x000fe40000010000 */
[----:B------:R-:W1:Y:S01]  /*1c820*/  MUFU.EX2 R132, R132 ;  /* 0x0000008400847308 */ /* 0x000e620000000800 */
[----:B--2---:R-:W-:-:S01]  /*1c830*/  FADD.FTZ R234, R128, R234 ;  /* 0x000000ea80ea7221 */ /* 0x004fc20000010000 */
[----:B------:R-:W-:-:S06]  /*1c840*/  @!P0 PRMT R202, RZ, 0x654, R202 ;  /* 0x00000654ffca8816 */ /* 0x000fcc00000000ca */
        /* <DEDUP_REMOVED lines=8> */
[----:B0-----:R-:W-:-:S01]  /*1c8d0*/  FADD.FTZ R234, R133, R234 ;  /* 0x000000ea85ea7221 */ /* 0x001fc20000010000 */
[----:B------:R-:W-:-:S04]  /*1c8e0*/  FADD.FTZ R118, R99, R118 ;  /* 0x0000007663767221 */ /* 0x000fc80000010000 */
        /* <DEDUP_REMOVED lines=41> */
[----:B------:R0:W-:Y:S01]  /*1cb80*/  @!P0 SYNCS.ARRIVE.TRANS64.RED.A1T0 RZ, [R202+URZ], RZ ;  /* 0x000000ffcaff89a7 */ /* 0x0001e2000810043f */
[----:B--2---:R-:W-:-:S05]  /*1cb90*/  FADD.FTZ R200, R93, R200 ;  /* 0x000000c85dc87221 */ /* 0x004fca0000010000 */
[----:B------:R-:W1:Y:S08]  /*1cba0*/  MUFU.EX2 R101, R101 ;  /* 0x0000006500657308 */ /* 0x000e700000000800 */
        /* <DEDUP_REMOVED lines=18> */
.L_x_2175:
[----:B------:R-:W2:Y:S02]  /*1ccd0*/  LDL R0, [R1+0x58] ;  /* 0x0000580001007983 */ /* 0x000ea40000100800 */
[----:B--2---:R-:W-:Y:S02]  /*1cce0*/  R2UR UR4, R0 ;  /* 0x00000000000472ca */ /* 0x004fe400000e0000 */
[----:B------:R-:W-:Y:S02]  /*1ccf0*/  LEA R0, R232, R16, 0x3 ;  /* 0x00000010e8007211 */ /* 0x000fe400078e18ff */
[----:B------:R-:W2:Y:S01]  /*1cd00*/  LDL R232, [R1+0x44] ;  /* 0x0000440001e87983 */ /* 0x000ea20000100800 */
[----:B------:R-:W-:Y:S01]  /*1cd10*/  F2FP.SATFINITE.E4M3.F32.PACK_AB_MERGE_C R185, R186, R185, RZ ;  /* 0x000000b9bab9723e */ /* 0x000fe200048070ff */
[----:B------:R-:W-:Y:S01]  /*1cd20*/  FMUL.FTZ R24, R24, R20 ;  /* 0x0000001418187220 */ /* 0x000fe20000410000 */
[----:B------:R-:W-:Y:S01]  /*1cd30*/  VIADD R0, R0, 0x2e860 ;  /* 0x0002e86000007836 */ /* 0x000fe20000000000 */
[----:B------:R-:W-:Y:S01]  /*1cd40*/  F2FP.SATFINITE.E4M3.F32.PACK_AB_MERGE_C R184, R187, R184, RZ ;  /* 0x000000b8bbb8723e */ /* 0x000fe200048070ff */
[-C--:B------:R-:W-:Y:S01]  /*1cd50*/  FMUL.FTZ R25, R25, R20.reuse ;  /* 0x0000001419197220 */ /* 0x080fe20000410000 */
[----:B------:R-:W-:Y:S01]  /*1cd60*/  F2FP.SATFINITE.E4M3.F32.PACK_AB_MERGE_C R193, R194, R193, RZ ;  /* 0x000000c1c2c1723e */ /* 0x000fe200048070ff */
[----:B------:R-:W-:Y:S01]  /*1cd70*/  FMUL.FTZ R28, R28, R20 ;  /* 0x000000141c1c7220 */ /* 0x000fe20000410000 */
[----:B------:R-:W-:Y:S01]  /*1cd80*/  F2FP.SATFINITE.E4M3.F32.PACK_AB_MERGE_C R192, R195, R192, RZ ;  /* 0x000000c0c3c0723e */ /* 0x000fe200048070ff */
[----:B------:R-:W-:Y:S01]  /*1cd90*/  IMAD.U32 R118, RZ, RZ, UR4 ;  /* 0x00000004ff767e24 */ /* 0x000fe2000f8e00ff */
        /* <DEDUP_REMOVED lines=17> */
[----:B0-----:R-:W-:Y:S01]  /*1ceb0*/  F2FP.SATFINITE.E4M3.F32.PACK_AB_MERGE_C R0, R131, R119, RZ ;  /* 0x000000778300723e */ /* 0x001fe200048070ff */
        /* <DEDUP_REMOVED lines=99> */
[----:B------:R-:W-:Y:S01]  /*1d4f0*/  IMAD.MOV.U32 R236, RZ, RZ, R231 ;  /* 0x000000ffffec7224 */ /* 0x000fe200078e00e7 */
[C---:B--2---:R-:W-:Y:S01]  /*1d500*/  ISETP.GT.AND P0, PT, R21.reuse, R232, PT ;  /* 0x000000e81500720c */ /* 0x044fe20003f04270 */
[----:B------:R-:W-:Y:S02]  /*1d510*/  VIADD R21, R21, 0xffffffff ;  /* 0xffffffff15157836 */ /* 0x000fe40000000000 */
[----:B------:R-:W-:-:S10]  /*1d520*/  IMAD.MOV.U32 R232, RZ, RZ, R3 ;  /* 0x000000ffffe87224 */ /* 0x000fd400078e0003 */
[----:B------:R-:W-:Y:S05]  /*1d530*/  @P0 BRA `(.L_x_2176) ;  /* 0xffffffa000840947 */ /* 0x000fea000383ffff */
[----:B------:R-:W-:-:S07]  /*1d540*/  MOV R136, R3 ;  /* 0x0000000300887202 */ /* 0x000fce0000000f00 */
.L_x_2165:
[----:B------:R-:W-:-:S13]  /*1d550*/  ISETP.GE.AND P0, PT, R21, RZ, PT ;  /* 0x000000ff1500720c */ /* 0x000fda0003f06270 */
[----:B------:R-:W-:Y:S05]  /*1d560*/  @!P0 BRA `(.L_x_2177) ;  /* 0x0000004c00c88947 */ /* 0x000fea0003800000 */
[----:B------:R-:W-:Y:S02]  /*1d570*/  IMAD.MOV.U32 R0, RZ, RZ, R88 ;  /* 0x000000ffff007224 */ /* 0x000fe400078e0058 */
[----:B------:R-:W-:Y:S02]  /*1d580*/  IMAD.MOV.U32 R20, RZ, RZ, R89 ;  /* 0x000000ffff147224 */ /* 0x000fe400078e0059 */
[----:B------:R-:W-:Y:S02]  /*1d590*/  IMAD.MOV.U32 R233, RZ, RZ, R231 ;  /* 0x000000ffffe97224 */ /* 0x000fe400078e00e7 */
[----:B------:R-:W-:-:S07]  /*1d5a0*/  IMAD.MOV.U32 R232, RZ, RZ, R136 ;  /* 0x000000ffffe87224 */ /* 0x000fce00078e0088 */
.L_x_2188:
        /* <DEDUP_REMOVED lines=9> */
.L_x_2179:
        /* <DEDUP_REMOVED lines=8> */
.L_x_2180:
[----:B------:R-:W-:Y:S04]  /*1d6c0*/  BSSY B0, `(.L_x_2178) ;  /* 0x0000004000007945 */ /* 0x000fe80003800000 */
[----:B-1----:R-:W-:Y:S05]  /*1d6d0*/  @P2 BRA `(.L_x_2181) ;  /* 0x0000000000082947 */ /* 0x002fea0003800000 */
[----:B------:R-:W1:Y:S02]  /*1d6e0*/  SYNCS.PHASECHK.TRANS64.TRYWAIT P2, [R3+URZ+0x2e830], R12 ;  /* 0x02e8300c030075a7 */ /* 0x000e64000804017f */
[----:B-1----:R-:W-:Y:S05]  /*1d6f0*/  @!P2 BRA `(.L_x_2182) ;  /* 0x000000f00020a947 */ /* 0x002fea0003800000 */
.L_x_2181:
[----:B------:R-:W-:Y:S05]  /*1d700*/  BSYNC B0 ;  /* 0x0000000000007941 */ /* 0x000fea0003800000 */
.L_x_2178:
        /* <DEDUP_REMOVED lines=34> */
[----:B------:R-:W-:Y:S01]  /*1d930*/  IADD3 R92, R14, 0x8, RZ ;  /* 0x000000080e5c7810 */ /* 0x000fe20007ffe0ff */
[----:B------:R0:W-:Y:S01]  /*1d940*/  STL [R1+0xb0], R21 ;  /* 0x0000b01501007387 */ /* 0x0001e20000100800 */
[----:B------:R-:W-:-:S02]  /*1d950*/  ISETP.NE.AND P2, PT, R3, 0x2, PT ;  /* 0x000000020300780c */ /* 0x000fc40003f45270 */
[----:B---3--:R-:W-:Y:S01]  /*1d960*/  MOV R23, UR35 ;  /* 0x0000002300177c02 */ /* 0x008fe20008000f00 */
[----:B------:R1:W-:Y:S01]  /*1d970*/  BAR.SYNC.DEFER_BLOCKING R92, 0x100 ;  /* 0x0004005c0000751d */ /* 0x0003e20000010000 */
[----:B------:R-:W-:Y:S02]  /*1d980*/  SEL R3, R3, RZ, P2 ;  /* 0x000000ff03037207 */ /* 0x000fe40001000000 */
[----:B------:R-:W-:Y:S02]  /*1d990*/  MOV R95, UR43 ;  /* 0x0000002b005f7c02 */ /* 0x000fe40008000f00 */
[----:B------:R-:W-:Y:S01]  /*1d9a0*/  R2UR UR31, R89 ;  /* 0x00000000591f72ca */ /* 0x000fe200000e0000 */
[----:B------:R-:W-:Y:S01]  /*1d9b0*/  UMOV UR35, UR17 ;  /* 0x0000001100237c82 */ /* 0x000fe20008000000 */
[C---:B------:R-:W-:Y:S01]  /*1d9c0*/  R2UR UR17, R5.reuse ;  /* 0x00000000051172ca */ /* 0x040fe200000e0000 */
[----:B------:R-:W-:Y:S01]  /*1d9d0*/  UMOV UR43, UR5 ;  /* 0x00000005002b7c82 */ /* 0x000fe20008000000 */
[C---:B------:R-:W-:Y:S01]  /*1d9e0*/  R2UR UR5, R5.reuse ;  /* 0x00000000050572ca */ /* 0x040fe200000e0000 */
[----:B------:R-:W-:Y:S01]  /*1d9f0*/  STL [R1+0xac], R20 ;  /* 0x0000ac1401007387 */ /* 0x000fe20000100800 */
[----:B------:R-:W-:Y:S01]  /*1da00*/  MOV R97, UR35 ;  /* 0x0000002300617c02 */ /* 0x000fe20008000f00 */
        /* <DEDUP_REMOVED lines=10> */
[----:B------:R0:W-:Y:S01]  /*1dab0*/  STL [R1+0xa0], R17 ;  /* 0x0000a01101007387 */ /* 0x0001e20000100800 */
[----:B------:R-:W-:Y:S01]  /*1dac0*/  R2UR UR23, R15 ;  /* 0x000000000f1772ca */ /* 0x000fe200000e0000 */
[----:B------:R-:W-:Y:S01]  /*1dad0*/  WARPGROUP.ARRIVE ;  /* 0x00000000000079c5 */ /* 0x000fe20000000000 */
[----:B------:R-:W-:Y:S01]  /*1dae0*/  R2UR UR27, R89 ;  /* 0x00000000591b72ca */ /* 0x000fe200000e0000 */
[----:B------:R3:W-:Y:S01]  /*1daf0*/  STL [R1+0x9c], R16 ;  /* 0x00009c1001007387 */ /* 0x0007e20000100800 */
[----:B------:R-:W-:-:S02]  /*1db00*/  R2UR UR25, R5 ;  /* 0x00000000051972ca */ /* 0x000fc400000e0000 */
[C---:B------:R-:W-:Y:S01]  /*1db10*/  R2UR UR47, R15.reuse ;  /* 0x000000000f2f72ca */ /* 0x040fe200000e0000 */
[----:B------:R4:W-:Y:S01]  /*1db20*/  STL [R1+0x98], R2 ;  /* 0x0000980201007387 */ /* 0x0009e20000100800 */
[----:B------:R-:W-:Y:S01]  /*1db30*/  R2UR UR55, R15 ;  /* 0x000000000f3772ca */ /* 0x000fe200000e0000 */
[----:B------:R-:W-:Y:S01]  /*1db40*/  IMAD.MOV.U32 R15, RZ, RZ, 0x40000040 ;  /* 0x40000040ff0f7424 */ /* 0x000fe200078e00ff */
[----:B0-----:R-:W-:Y:S02]  /*1db50*/  MOV R17, UR39 ;  /* 0x0000002700117c02 */ /* 0x001fe40008000f00 */
[----:B------:R-:W-:Y:S02]  /*1db60*/  R2UR UR39, R91 ;  /* 0x000000005b2772ca */ /* 0x000fe400000e0000 */
[----:B---3--:R-:W-:Y:S02]  /*1db70*/  MOV R16, UR38 ;  /* 0x0000002600107c02 */ /* 0x008fe40008000f00 */
[----:B------:R-:W-:Y:S01]  /*1db80*/  R2UR UR51, R89 ;  /* 0x00000000593372ca */ /* 0x000fe200000e0000 */
[----:B------:R-:W-:Y:S01]  /*1db90*/  IMAD.MOV.U32 R89, RZ, RZ, 0x40000040 ;  /* 0x40000040ff597424 */ /* 0x000fe200078e00ff */
[----:B------:R-:W-:-:S02]  /*1dba0*/  R2UR UR40, R4 ;  /* 0x00000000042872ca */ /* 0x000fc400000e0000 */
[----:B------:R-:W-:Y:S02]  /*1dbb0*/  R2UR UR41, R5 ;  /* 0x00000000052972ca */ /* 0x000fe400000e0000 */
[----:B------:R-:W-:Y:S02]  /*1dbc0*/  R2UR UR32, R10 ;  /* 0x000000000a2072ca */ /* 0x000fe400000e0000 */
[----:B------:R-:W-:Y:S02]  /*1dbd0*/  R2UR UR33, R11 ;  /* 0x000000000b2172ca */ /* 0x000fe400000e0000 */
[----:B------:R-:W-:Y:S01]  /*1dbe0*/  MOV R19, UR39 ;  /* 0x0000002700137c02 */ /* 0x000fe20008000f00 */
[----:B------:R-:W-:Y:S01]  /*1dbf0*/  UMOV UR39, UR31 ;  /* 0x0000001f00277c82 */ /* 0x000fe20008000000 */
[----:B------:R-:W-:Y:S02]  /*1dc00*/  R2UR UR31, R13 ;  /* 0x000000000d1f72ca */ /* 0x000fe400000e0000 */
[----:B------:R-:W-:Y:S01]  /*1dc10*/  MOV R27, UR39 ;  /* 0x00000027001b7c02 */ /* 0x000fe20008000f00 */
[----:B------:R-:W-:Y:S01]  /*1dc20*/  UMOV UR39, UR21 ;  /* 0x0000001500277c82 */ /* 0x000fe20008000000 */
[----:B------:R-:W-:-:S02]  /*1dc30*/  R2UR UR21, R5 ;  /* 0x00000000051572ca */ /* 0x000fc400000e0000 */
[C---:B------:R-:W-:Y:S02]  /*1dc40*/  R2UR UR56, R10.reuse ;  /* 0x000000000a3872ca */ /* 0x040fe400000e0000 */
[C---:B------:R-:W-:Y:S02]  /*1dc50*/  R2UR UR57, R11.reuse ;  /* 0x000000000b3972ca */ /* 0x040fe400000e0000 */
[----:B----4-:R-:W-:Y:S02]  /*1dc60*/  MOV R2, UR37 ;  /* 0x0000002500027c02 */ /* 0x010fe40008000f00 */
[----:B------:R-:W-:Y:S02]  /*1dc70*/  MOV R236, UR36 ;  /* 0x0000002400ec7c02 */ /* 0x000fe40008000f00 */
[----:B------:R-:W-:Y:S02]  /*1dc80*/  R2UR UR36, R10 ;  /* 0x000000000a2472ca */ /* 0x000fe400000e0000 */
[----:B------:R-:W-:Y:S01]  /*1dc90*/  R2UR UR37, R11 ;  /* 0x000000000b2572ca */ /* 0x000fe200000e0000 */
[----:B--2---:R-:W-:-:S04]  /*1dca0*/  IMAD R12, R3, 0x700, R12 ;  /* 0x00000700030c7824 */ /* 0x004fc800078e020c */
[C---:B------:R-:W-:Y:S01]  /*1dcb0*/  VIADD R14, R12.reuse, 0x100 ;  /* 0x000001000c0e7836 */ /* 0x040fe20000000000 */
[C---:B------:R-:W-:Y:S01]  /*1dcc0*/  R2UR UR18, R12.reuse ;  /* 0x000000000c1272ca */ /* 0x040fe200000e0000 */
[C---:B------:R-:W-:Y:S02]  /*1dcd0*/  VIADD R90, R12.reuse, 0x300 ;  /* 0x000003000c5a7836 */ /* 0x040fe40000000000 */
        /* <DEDUP_REMOVED lines=16> */
[----:B-1----:R-:W-:Y:S01]  /*1dde0*/  VIADD R92, R12, 0x104 ;  /* 0x000001040c5c7836 */ /* 0x002fe20000000000 */
[----:B------:R-:W-:Y:S01]  /*1ddf0*/  R2UR UR12, R88 ;  /* 0x00000000580c72ca */ /* 0x000fe200000e0000 */
[----:B------:R-:W-:Y:S01]  /*1de00*/  VIADD R88, R12, 0x302 ;  /* 0x000003020c587836 */ /* 0x000fe20000000000 */
[----:B------:R-:W-:Y:S01]  /*1de10*/  R2UR UR20, R14 ;  /* 0x000000000e1472ca */ /* 0x000fe200000e0000 */
[C---:B------:R-:W-:Y:S01]  /*1de20*/  VIADD R90, R12.reuse, 0x4 ;  /* 0x000000040c5a7836 */ /* 0x040fe20000000000 */
[----:B------:R-:W-:-:S02]  /*1de30*/  IADD3 R14, R12, 0x502, RZ ;  /* 0x000005020c0e7810 */ /* 0x000fc40007ffe0ff */
        /* <DEDUP_REMOVED lines=8> */
[----:B------:R-:W-:Y:S01]  /*1dec0*/  VIADD R14, R12, 0x404 ;  /* 0x000004040c0e7836 */ /* 0x000fe20000000000 */
[----:B------:R-:W-:-:S02]  /*1ded0*/  R2UR UR38, R90 ;  /* 0x000000005a2672ca */ /* 0x000fc400000e0000 */
[----:B------:R-:W-:Y:S02]  /*1dee0*/  R2UR UR42, R88 ;  /* 0x00000000582a72ca */ /* 0x000fe400000e0000 */
[----:B------:R-:W-:Y:S01]  /*1def0*/  R2UR UR46, R14 ;  /* 0x000000000e2e72ca */ /* 0x000fe200000e0000 */
[C---:B------:R-:W-:Y:S01]  /*1df00*/  VIADD R14, R12.reuse, 0x604 ;  /* 0x000006040c0e7836 */ /* 0x040fe20000000000 */
[----:B------:R-:W-:Y:S02]  /*1df10*/  IADD3 R88, R12, 0x504, RZ ;  /* 0x000005040c587810 */ /* 0x000fe40007ffe0ff */
[----:B------:R-:W-:Y:S01]  /*1df20*/  MOV R20, UR58 ;  /* 0x0000003a00147c02 */ /* 0x000fe20008000f00 */
[----:B------:R-:W-:Y:S01]  /*1df30*/  UMOV UR58, UR28 ;  /* 0x0000001c003a7c82 */ /* 0x000fe20008000000 */
[----:B------:R-:W-:Y:S01]  /*1df40*/  R2UR UR50, R88 ;  /* 0x00000000583272ca */ /* 0x000fe200000e0000 */
[----:B------:R-:W-:Y:S01]  /*1df50*/  VIADD R88, R12, 0x6 ;  /* 0x000000060c587836 */ /* 0x000fe20000000000 */
        /* <DEDUP_REMOVED lines=9> */
[C---:B------:R-:W-:Y:S02]  /*1dff0*/  R2UR UR4, R4.reuse ;  /* 0x00000000040472ca */ /* 0x040fe400000e0000 */
[C---:B------:R-:W-:Y:S01]  /*1e000*/  R2UR UR8, R4.reuse ;  /* 0x00000000040872ca */ /* 0x040fe200000e0000 */
[----:B------:R-:W-:Y:S01]  /*1e010*/  IMAD.MOV.U32 R13, RZ, RZ, R94 ;  /* 0x000000ffff0d7224 */ /* 0x000fe200078e005e */
[----:B------:R-:W-:Y:S01]  /*1e020*/  MOV R28, UR58 ;  /* 0x0000003a001c7c02 */ /* 0x000fe20008000f00 */
[----:B------:R-:W-:Y:S01]  /*1e030*/  QGMMA.64x32x32.F32.E4M3.E4M3 R184, gdesc[UR16], RZ, !UPT, gsb0 ;  /* 0x0060000010b879f3 */ /* 0x000fe2000c0008ff */
[----:B------:R-:W-:Y:S01]  /*1e040*/  UMOV UR58, UR12 ;  /* 0x0000000c003a7c82 */ /* 0x000fe20008000000 */
[----:B------:R-:W-:-:S02]  /*1e050*/  R2UR UR12, R4 ;  /* 0x00000000040c72ca */ /* 0x000fc400000e0000 */
[----:B------:R-:W-:Y:S01]  /*1e060*/  MOV R18, UR38 ;  /* 0x0000002600127c02 */ /* 0x000fe20008000f00 */
[----:B------:R-:W-:Y:S01]  /*1e070*/  UMOV UR38, UR30 ;  /* 0x0000001e00267c82 */ /* 0x000fe20008000000 */
[C---:B------:R-:W-:Y:S02]  /*1e080*/  R2UR UR24, R4.reuse ;  /* 0x00000000041872ca */ /* 0x040fe400000e0000 */
[----:B------:R-:W-:Y:S01]  /*1e090*/  MOV R26, UR38 ;  /* 0x00000026001a7c02 */ /* 0x000fe20008000f00 */
[----:B------:R-:W-:Y:S01]  /*1e0a0*/  UMOV UR38, UR20 ;  /* 0x0000001400267c82 */ /* 0x000fe20008000000 */
[----:B------:R-:W-:Y:S02]  /*1e0b0*/  R2UR UR20, R4 ;  /* 0x00000000041472ca */ /* 0x000fe400000e0000 */
[----:B------:R-:W-:Y:S01]  /*1e0c0*/  R2UR UR54, R14 ;  /* 0x000000000e3672ca */ /* 0x000fe200000e0000 */
[----:B------:R-:W-:Y:S01]  /*1e0d0*/  VIADD R14, R12, 0x106 ;  /* 0x000001060c0e7836 */ /* 0x000fe20000000000 */
[----:B------:R-:W-:-:S02]  /*1e0e0*/  WARPGROUP.DEPBAR.LE gsb0, 0x0 ;  /* 0x00008000000079c5 */ /* 0x000fc40000010000 */
        /* <DEDUP_REMOVED lines=23> */
[----:B------:R-:W-:Y:S01]  /*1e260*/  IMAD.MOV.U32 R89, RZ, RZ, 0x40000040 ;  /* 0x40000040ff597424 */ /* 0x000fe200078e00ff */
[----:B------:R-:W-:-:S04]  /*1e270*/  IADD3 R12, R12, 0x606, RZ ;  /* 0x000006060c0c7810 */ /* 0x000fc80007ffe0ff */
        /* <DEDUP_REMOVED lines=125> */
[----:B------:R0:W5:Y:S04]  /*1ea50*/  LDL.LU R16, [R1+0x9c] ;  /* 0x00009c0001107983 */ /* 0x0001680000300800 */
[----:B------:R0:W5:Y:S01]  /*1ea60*/  LDL.LU R2, [R1+0x98] ;  /* 0x0000980001027983 */ /* 0x0001620000300800 */
[----:B------:R-:W-:-:S02]  /*1ea70*/  WARPGROUP.DEPBAR.LE gsb0, 0x0 ;  /* 0x00008000000079c5 */ /* 0x000fc40000010000 */
        /* <DEDUP_REMOVED lines=23> */
[----:B------:R-:W-:Y:S02]  /*1ebf0*/  WARPGROUP.DEPBAR.LE gsb0, 0x0 ;  /* 0x00008000000079c5 */ /* 0x000fe40000010000 */
[----:B0-----:R-:W-:Y:S11]  /*1ec00*/  @P0 BRA `(.L_x_2183) ;  /* 0x0000000000280947 */ /* 0x001ff60003800000 */
[----:B------:R-:W-:Y:S05]  /*1ec10*/  @!P1 BRA `(.L_x_2184) ;  /* 0x0000000000049947 */ /* 0x000fea0003800000 */
[----:B------:R-:W-:Y:S01]  /*1ec20*/  BPT.TRAP 0x1 ;  /* 0x000000040000795c */ /* 0x000fe20000300000 */
.L_x_2184:
[----:B------:R-:W-:Y:S01]  /*1ec30*/  SHF.L.U32 R12, R233, 0x1f, RZ ;  /* 0x0000001fe90c7819 */ /* 0x000fe200000006ff */
[----:B-----5:R-:W-:-:S04]  /*1ec40*/  IMAD R13, R232, 0x8, R16 ;  /* 0x00000008e80d7824 */ /* 0x020fc800078e0210 */
[----:B------:R0:W1:Y:S01]  /*1ec50*/  SYNCS.PHASECHK.TRANS64.TRYWAIT P0, [R13+URZ+0x2e850], R12 ;  /* 0x02e8500c0d0075a7 */ /* 0x000062000800017f */
[----:B------:R-:W-:Y:S05]  /*1ec60*/  @!P1 BRA `(.L_x_2185) ;  /* 0x0000000000049947 */ /* 0x000fea0003800000 */
[----:B------:R-:W-:Y:S01]  /*1ec70*/  BPT.TRAP 0x1 ;  /* 0x000000040000795c */ /* 0x000fe20000300000 */
.L_x_2185:
[----:B-1----:R-:W-:Y:S05]  /*1ec80*/  @P0 BRA `(.L_x_2183) ;  /* 0x0000000000080947 */ /* 0x002fea0003800000 */
[----:B------:R-:W1:Y:S02]  /*1ec90*/  SYNCS.PHASECHK.TRANS64.TRYWAIT P0, [R13+URZ+0x2e850], R12 ;  /* 0x02e8500c0d0075a7 */ /* 0x000e64000800017f */
[----:B-1----:R-:W-:Y:S05]  /*1eca0*/  @!P0 BRA `(.L_x_2186) ;  /* 0x000000d800c88947 */ /* 0x002fea0003800000 */
.L_x_2183:
[----:B01---5:R-:W-:Y:S01]  /*1ecb0*/  VIADD R12, R16, 0x400 ;  /* 0x00000400100c7836 */ /* 0x023fe20000000000 */
[----:B------:R-:W-:Y:S05]  /*1ecc0*/  WARPSYNC.ALL ;  /* 0x0000000000007948 */ /* 0x000fea0003800000 */
[----:B------:R-:W-:Y:S01]  /*1ecd0*/  SHF.R.U32.HI R12, RZ, 0x4, R12 ;  /* 0x00000004ff0c7819 */ /* 0x000fe2000001160c */
[----:B------:R-:W-:Y:S01]  /*1ece0*/  IMAD.MOV.U32 R13, RZ, RZ, -0x3ffffff0 ;  /* 0xc0000010ff0d7424 */ /* 0x000fe200078e00ff */
[----:B------:R-:W-:Y:S01]  /*1ecf0*/  WARPGROUP.ARRIVE ;  /* 0x00000000000079c5 */ /* 0x000fe20000000000 */
[----:B------:R-:W-:Y:S01]  /*1ed00*/  MOV R15, 0xc0000010 ;  /* 0xc0000010000f7802 */ /* 0x000fe20000000f00 */
[----:B------:R-:W-:Y:S01]  /*1ed10*/  FMUL.FTZ R168, R2, R168 ;  /* 0x000000a802a87220 */ /* 0x000fe20000410000 */
[----:B------:R-:W-:Y:S01]  /*1ed20*/  LOP3.LUT R12, R12, 0x3fff, RZ, 0xc0, !PT ;  /* 0x00003fff0c0c7812 */ /* 0x000fe200078ec0ff */
[C---:B------:R-:W-:Y:S01]  /*1ed30*/  FMUL.FTZ R170, R2.reuse, R170 ;  /* 0x000000aa02aa7220 */ /* 0x040fe20000410000 */
[----:B------:R-:W-:Y:S01]  /*1ed40*/  R2UR UR7, R13 ;  /* 0x000000000d0772ca */ /* 0x000fe200000e0000 */
[----:B------:R-:W-:Y:S01]  /*1ed50*/  FMUL.FTZ R169, R2, R169 ;  /* 0x000000a902a97220 */ /* 0x000fe20000410000 */
[----:B------:R-:W-:Y:S01]  /*1ed60*/  LOP3.LUT R12, R12, 0x10000, RZ, 0xfc, !PT ;  /* 0x000100000c0c7812 */ /* 0x000fe200078efcff */
[C---:B------:R-:W-:Y:S01]  /*1ed70*/  FMUL.FTZ R171, R2.reuse, R171 ;  /* 0x000000ab02ab7220 */ /* 0x040fe20000410000 */
[----:B------:R-:W-:Y:S01]  /*1ed80*/  MUFU.TANH R168, R168 ;  /* 0x000000a800a87308 */ /* 0x000fe20000002400 */
[C---:B------:R-:W-:Y:S01]  /*1ed90*/  FMUL.FTZ R172, R2.reuse, R172 ;  /* 0x000000ac02ac7220 */ /* 0x040fe20000410000 */
        /* <DEDUP_REMOVED lines=23> */
[----:B------:R-:W-:Y:S01]  /*1ef10*/  IMAD.MOV.U32 R15, RZ, RZ, -0x3ffffff0 ;  /* 0xc0000010ff0f7424 */ /* 0x000fe200078e00ff */
        /* <DEDUP_REMOVED lines=85> */
[----:B------:R-:W-:Y:S01]  /*1f470*/  FMUL.FTZ R103, R2, R103 ;  /* 0x0000006702677220 */ /* 0x000fe20000410000 */
[----:B------:R-:W-:Y:S01]  /*1f480*/  ULDC UR4, c[0x0][0x988] ;  /* 0x0002620000047ab9 */ /* 0x000fe20000000800 */
[----:B------:R-:W0:Y:S01]  /*1f490*/  S2R R233, SR_TID.X ;  /* 0x0000000000e97919 */ /* 0x000e220000002100 */
[----:B------:R-:W-:Y:S08]  /*1f4a0*/  MUFU.TANH R181, R181 ;  /* 0x000000b500b57308 */ /* 0x000ff00000002400 */
[----:B------:R-:W-:Y:S08]  /*1f4b0*/  MUFU.TANH R183, R183 ;  /* 0x000000b700b77308 */ /* 0x000ff00000002400 */
[----:B------:R-:W-:Y:S08]  /*1f4c0*/  MUFU.TANH R152, R152 ;  /* 0x0000009800987308 */ /* 0x000ff00000002400 */
[----:B------:R-:W-:Y:S01]  /*1f4d0*/  MUFU.TANH R154, R154 ;  /* 0x0000009a009a7308 */ /* 0x000fe20000002400 */
[----:B0-----:R-:W-:-:S07]  /*1f4e0*/  LOP3.LUT R233, R233, 0x7f, RZ, 0xc0, !PT ;  /* 0x0000007fe9e97812 */ /* 0x001fce00078ec0ff */
[----:B------:R-:W-:Y:S01]  /*1f4f0*/  MUFU.TANH R153, R153 ;  /* 0x0000009900997308 */ /* 0x000fe20000002400 */
[----:B------:R-:W-:Y:S02]  /*1f500*/  ISETP.NE.AND P0, PT, R233, RZ, PT ;  /* 0x000000ffe900720c */ /* 0x000fe40003f05270 */
[----:B------:R-:W0:Y:S05]  /*1f510*/  S2R R233, SR_TID.X ;  /* 0x0000000000e97919 */ /* 0x000e2a0000002100 */
        /* <DEDUP_REMOVED lines=10> */
[----:B------:R-:W-:Y:S01]  /*1f5c0*/  MUFU.TANH R157, R157 ;  /* 0x0000009d009d7308 */ /* 0x000fe20000002400 */
[----:B0-----:R-:W-:-:S07]  /*1f5d0*/  SHF.R.U32.HI R233, RZ, 0x7, R233 ;  /* 0x00000007ffe97819 */ /* 0x001fce00000116e9 */
        /* <DEDUP_REMOVED lines=49> */
[----:B------:R-:W-:Y:S01]  /*1f8f0*/  R2UR UR7, R15 ;  /* 0x000000000f0772ca */ /* 0x000fe200000e0000 */
        /* <DEDUP_REMOVED lines=45> */
[----:B------:R-:W-:Y:S01]  /*1fbd0*/  MUFU.TANH R131, R131 ;  /* 0x0000008300837308 */ /* 0x000fe20000002400 */
[----:B--2---:R-:W-:-:S04]  /*1fbe0*/  FMNMX.FTZ R13, R195, R13, !PT ;  /* 0x0000000dc30d7209 */ /* 0x004fc80007810000 */
[----:B------:R-:W-:Y:S01]  /*1fbf0*/  FMNMX.FTZ R13, R168, R13, !PT ;  /* 0x0000000da80d7209 */ /* 0x000fe20007810000 */
[----:B------:R-:W-:Y:S02]  /*1fc00*/  WARPGROUP.DEPBAR.LE gsb0, 0x0 ;  /* 0x00008000000079c5 */ /* 0x000fe40000010000 */
[----:B------:R-:W-:Y:S01]  /*1fc10*/  WARPGROUP.ARRIVE ;  /* 0x00000000000079c5 */ /* 0x000fe20000000000 */
[----:B0-----:R-:W-:Y:S01]  /*1fc20*/  FMNMX.FTZ R199, R197, R199, !PT ;  /* 0x000000c7c5c77209 */ /* 0x001fe20007810000 */
[----:B------:R-:W0:Y:S01]  /*1fc30*/  MUFU.TANH R132, R132 ;  /* 0x0000008400847308 */ /* 0x000e220000002400 */
[----:B------:R-:W-:Y:S02]  /*1fc40*/  FMNMX.FTZ R13, R169, R13, !PT ;  /* 0x0000000da90d7209 */ /* 0x000fe40007810000 */
[----:B------:R-:W-:Y:S01]  /*1fc50*/  FMNMX.FTZ R199, R170, R199, !PT ;  /* 0x000000c7aac77209 */ /* 0x000fe20007810000 */
[----:B------:R-:W-:Y:S01]  /*1fc60*/  QGMMA.64x128x32.F32.E4M3.E4M3 R24, R208, gdesc[UR4], R24, gsb0 ;  /* 0x01e00004d0187df3 */ /* 0x000fe20008000818 */
[----:B------:R-:W-:-:S02]  /*1fc70*/  FMNMX.FTZ R13, R172, R13, !PT ;  /* 0x0000000dac0d7209 */ /* 0x000fc40007810000 */
[----:B------:R-:W-:Y:S01]  /*1fc80*/  FMNMX.FTZ R199, R171, R199, !PT ;  /* 0x000000c7abc77209 */ /* 0x000fe20007810000 */
[----:B------:R-:W-:Y:S01]  /*1fc90*/  MUFU.TANH R134, R134 ;  /* 0x0000008600867308 */ /* 0x000fe20000002400 */
[----:B------:R-:W-:Y:S02]  /*1fca0*/  FMNMX.FTZ R13, R173, R13, !PT ;  /* 0x0000000dad0d7209 */ /* 0x000fe40007810000 */
[----:B------:R-:W-:Y:S02]  /*1fcb0*/  FMNMX.FTZ R199, R174, R199, !PT ;  /* 0x000000c7aec77209 */ /* 0x000fe40007810000 */
[----:B------:R-:W-:Y:S02]  /*1fcc0*/  FMNMX.FTZ R13, R176, R13, !PT ;  /* 0x0000000db00d7209 */ /* 0x000fe40007810000 */
[----:B------:R-:W-:Y:S01]  /*1fcd0*/  FMNMX.FTZ R199, R175, R199, !PT ;  /* 0x000000c7afc77209 */ /* 0x000fe20007810000 */
[----:B------:R-:W1:Y:S01]  /*1fce0*/  MUFU.TANH R133, R133 ;  /* 0x0000008500857308 */ /* 0x000e620000002400 */
[----:B------:R-:W-:-:S02]  /*1fcf0*/  FMNMX.FTZ R13, R177, R13, !PT ;  /* 0x0000000db10d7209 */ /* 0x000fc40007810000 */
[----:B------:R-:W-:Y:S02]  /*1fd00*/  FMNMX.FTZ R199, R178, R199, !PT ;  /* 0x000000c7b2c77209 */ /* 0x000fe40007810000 */
[----:B------:R-:W-:Y:S02]  /*1fd10*/  FMNMX.FTZ R13, R180, R13, !PT ;  /* 0x0000000db40d7209 */ /* 0x000fe40007810000 */
[----:B------:R-:W-:Y:S01]  /*1fd20*/  FMNMX.FTZ R199, R179, R199, !PT ;  /* 0x000000c7b3c77209 */ /* 0x000fe20007810000 */
[----:B------:R-:W-:Y:S01]  /*1fd30*/  MUFU.TANH R135, R135 ;  /* 0x0000008700877308 */ /* 0x000fe20000002400 */
[----:B------:R-:W-:Y:S02]  /*1fd40*/  FMNMX.FTZ R13, R181, R13, !PT ;  /* 0x0000000db50d7209 */ /* 0x000fe40007810000 */
[----:B------:R-:W-:Y:S02]  /*1fd50*/  FMNMX.FTZ R199, R182, R199, !PT ;  /* 0x000000c7b6c77209 */ /* 0x000fe40007810000 */
[----:B------:R-:W-:-:S02]  /*1fd60*/  FMNMX.FTZ R13, R152, R13, !PT ;  /* 0x0000000d980d7209 */ /* 0x000fc40007810000 */
[----:B------:R-:W-:Y:S01]  /*1fd70*/  FMNMX.FTZ R199, R183, R199, !PT ;  /* 0x000000c7b7c77209 */ /* 0x000fe20007810000 */
[----:B------:R-:W2:Y:S01]  /*1fd80*/  MUFU.TANH R104, R104 ;  /* 0x0000006800687308 */ /* 0x000ea20000002400 */
        /* <DEDUP_REMOVED lines=9> */
[----:B------:R-:W3:Y:S01]  /*1fe20*/  MUFU.TANH R105, R105 ;  /* 0x0000006900697308 */ /* 0x000ee20000002400 */
[----:B------:R-:W-:Y:S02]  /*1fe30*/  FMNMX.FTZ R13, R161, R13, !PT ;  /* 0x0000000da10d7209 */ /* 0x000fe40007810000 */
[----:B------:R-:W-:Y:S01]  /*1fe40*/  FMNMX.FTZ R88, R162, R199, !PT ;  /* 0x000000c7a2587209 */ /* 0x000fe20007810000 */
[----:B------:R-:W-:Y:S01]  /*1fe50*/  FMUL.FTZ R199, R2, R89 ;  /* 0x0000005902c77220 */ /* 0x000fe20000410000 */
        /* <DEDUP_REMOVED lines=17> */
[----:B------:R-:W4:Y:S01]  /*1ff70*/  MUFU.TANH R109, R109 ;  /* 0x0000006d006d7308 */ /* 0x000f220000002400 */
        /* <DEDUP_REMOVED lines=22> */
[----:B0-----:R-:W-:Y:S02]  /*200e0*/  FMNMX.FTZ R13, R132, R13, !PT ;  /* 0x0000000d840d7209 */ /* 0x001fe40007810000 */
[----:B------:R-:W-:Y:S01]  /*200f0*/  FMNMX.FTZ R88, R131, R88, !PT ;  /* 0x0000005883587209 */ /* 0x000fe20007810000 */
[----:B------:R-:W-:Y:S01]  /*20100*/  MUFU.TANH R115, R115 ;  /* 0x0000007300737308 */ /* 0x000fe20000002400 */
[----:B-1----:R-:W-:Y:S02]  /*20110*/  FMNMX.FTZ R13, R133, R13, !PT ;  /* 0x0000000d850d7209 */ /* 0x002fe40007810000 */
[----:B------:R-:W-:Y:S02]  /*20120*/  FMNMX.FTZ R88, R134, R88, !PT ;  /* 0x0000005886587209 */ /* 0x000fe40007810000 */
[----:B--2---:R-:W-:-:S02]  /*20130*/  FMNMX.FTZ R13, R104, R13, !PT ;  /* 0x0000000d680d7209 */ /* 0x004fc40007810000 */
[----:B------:R-:W-:Y:S01]  /*20140*/  FMNMX.FTZ R88, R135, R88, !PT ;  /* 0x0000005887587209 */ /* 0x000fe20007810000 */
[----:B------:R-:W0:Y:S01]  /*20150*/  MUFU.TANH R116, R116 ;  /* 0x0000007400747308 */ /* 0x000e220000002400 */
[----:B---3--:R-:W-:Y:S02]  /*20160*/  FMNMX.FTZ R13, R105, R13, !PT ;  /* 0x0000000d690d7209 */ /* 0x008fe40007810000 */
[----:B------:R-:W-:Y:S02]  /*20170*/  FMNMX.FTZ R88, R106, R88, !PT ;  /* 0x000000586a587209 */ /* 0x000fe40007810000 */
[----:B----4-:R-:W-:Y:S02]  /*20180*/  FMNMX.FTZ R13, R108, R13, !PT ;  /* 0x0000000d6c0d7209 */ /* 0x010fe40007810000 */
[----:B------:R-:W-:Y:S01]  /*20190*/  FMNMX.FTZ R88, R107, R88, !PT ;  /* 0x000000586b587209 */ /* 0x000fe20007810000 */
[----:B------:R-:W1:Y:S01]  /*201a0*/  MUFU.TANH R118, R118 ;  /* 0x0000007600767308 */ /* 0x000e620000002400 */
[----:B------:R-:W-:-:S02]  /*201b0*/  FMNMX.FTZ R13, R109, R13, !PT ;  /* 0x0000000d6d0d7209 */ /* 0x000fc40007810000 */
[----:B------:R-:W-:Y:S02]  /*201c0*/  FMNMX.FTZ R88, R110, R88, !PT ;  /* 0x000000586e587209 */ /* 0x000fe40007810000 */
[----:B------:R-:W-:Y:S02]  /*201d0*/  FMNMX.FTZ R13, R112, R13, !PT ;  /* 0x0000000d700d7209 */ /* 0x000fe40007810000 */
[----:B------:R-:W-:Y:S01]  /*201e0*/  FMNMX.FTZ R88, R111, R88, !PT ;  /* 0x000000586f587209 */ /* 0x000fe20007810000 */
[----:B------:R-:W2:Y:S01]  /*201f0*/  MUFU.TANH R117, R117 ;  /* 0x0000007500757308 */ /* 0x000ea20000002400 */
[----:B------:R-:W-:Y:S01]  /*20200*/  FMNMX.FTZ R13, R113, R13, !PT ;  /* 0x0000000d710d7209 */ /* 0x000fe20007810000 */
[----:B------:R-:W-:Y:S02]  /*20210*/  WARPGROUP.DEPBAR.LE gsb0, 0x0 ;  /* 0x00008000000079c5 */ /* 0x000fe40000010000 */
[----:B------:R-:W-:Y:S01]  /*20220*/  FMNMX.FTZ R88, R114, R88, !PT ;  /* 0x0000005872587209 */ /* 0x000fe20007810000 */
[----:B------:R-:W-:Y:S01]  /*20230*/  WARPGROUP.ARRIVE ;  /* 0x00000000000079c5 */ /* 0x000fe20000000000 */
[----:B0-----:R-:W-:-:S02]  /*20240*/  FMNMX.FTZ R13, R116, R13, !PT ;  /* 0x0000000d740d7209 */ /* 0x001fc40007810000 */
[----:B------:R-:W0:Y:S01]  /*20250*/  MUFU.TANH R119, R119 ;  /* 0x0000007700777308 */ /* 0x000e220000002400 */
[----:B------:R-:W-:-:S04]  /*20260*/  FMNMX.FTZ R88, R115, R88, !PT ;  /* 0x0000005873587209 */ /* 0x000fc80007810000 */
[----:B-1----:R-:W-:-:S03]  /*20270*/  FMNMX.FTZ R88, R118, R88, !PT ;  /* 0x0000005876587209 */ /* 0x002fc60007810000 */
        /* <DEDUP_REMOVED lines=32> */
[----:B0-----:R-:W-:-:S05]  /*20480*/  FMNMX.FTZ R209, R101, R13, !PT ;  /* 0x0000000d65d17209 */ /* 0x001fca0007810000 */
[----:B------:R-:W0:Y:S01]  /*20490*/  SHFL.BFLY PT, R89, R209, 0x2, 0x1f ;  /* 0x0c401f00d1597f89 */ /* 0x000e2200000e0000 */
[----:B-1----:R-:W-:-:S05]  /*204a0*/  FMNMX.FTZ R13, R103, R88, !PT ;  /* 0x00000058670d7209 */ /* 0x002fca0007810000 */
[----:B------:R-:W1:Y:S01]  /*204b0*/  SHFL.BFLY PT, R88, R13, 0x2, 0x1f ;  /* 0x0c401f000d587f89 */ /* 0x000e6200000e0000 */
[----:B0-----:R-:W-:Y:S02]  /*204c0*/  FMNMX.FTZ R209, R209, R89, !PT ;  /* 0x00000059d1d17209 */ /* 0x001fe40007810000 */
[----:B------:R-:W-:-:S03]  /*204d0*/  MOV R89, 0xc0000010 ;  /* 0xc000001000597802 */ /* 0x000fc60000000f00 */
[----:B------:R-:W0:Y:S01]  /*204e0*/  SHFL.BFLY PT, R210, R209, 0x1, 0x1f ;  /* 0x0c201f00d1d27f89 */ /* 0x000e2200000e0000 */
[----:B------:R-:W-:Y:S02]  /*204f0*/  R2UR UR7, R89 ;  /* 0x00000000590772ca */ /* 0x000fe400000e0000 */
[----:B-1----:R-:W-:Y:S01]  /*20500*/  FMNMX.FTZ R13, R13, R88, !PT ;  /* 0x000000580d0d7209 */ /* 0x002fe20007810000 */
[----:B------:R-:W-:-:S04]  /*20510*/  VIADD R88, R12, 0x500 ;  /* 0x000005000c587836 */ /* 0x000fc80000000000 */
[----:B------:R-:W1:Y:S01]  /*20520*/  SHFL.BFLY PT, R208, R13, 0x1, 0x1f ;  /* 0x0c201f000dd07f89 */ /* 0x000e6200000e0000 */
[----:B------:R-:W-:-:S13]  /*20530*/  R2UR UR6, R88 ;  /* 0x00000000580672ca */ /* 0x000fda00000e0000 */
[----:B------:R-:W-:Y:S01]  /*20540*/  QGMMA.64x128x32.F32.E4M3.E4M3 R24, R204, gdesc[UR4], R24, gsb0 ;  /* 0x01e00004cc187df3 */ /* 0x000fe20008000818 */
[----:B0-----:R-:W-:-:S05]  /*20550*/  FMNMX.FTZ R89, R209, R210, !PT ;  /* 0x000000d2d1597209 */ /* 0x001fca0007810000 */
[----:B------:R-:W-:Y:S01]  /*20560*/  FADD.FTZ R20, -R89, R20 ;  /* 0x0000001459147221 */ /* 0x000fe20000010100 */
[----:B-1----:R-:W-:Y:S01]  /*20570*/  FMNMX.FTZ R88, R13, R208, !PT ;  /* 0x000000d00d587209 */ /* 0x002fe20007810000 */
[----:B------:R-:W-:-:S04]  /*20580*/  IMAD.U32 R13, RZ, RZ, UR4 ;  /* 0x00000004ff0d7e24 */ /* 0x000fc8000f8e00ff */
[----:B------:R-:W-:Y:S01]  /*20590*/  FMUL.FTZ R20, R20, R13 ;  /* 0x0000000d14147220 */ /* 0x000fe20000410000 */
[----:B------:R-:W-:-:S05]  /*205a0*/  FADD.FTZ R208, -R88, R0 ;  /* 0x0000000058d07221 */ /* 0x000fca0000010100 */
[----:B------:R-:W-:Y:S01]  /*205b0*/  MUFU.EX2 R20, R20 ;  /* 0x0000001400147308 */ /* 0x000fe20000000800 */
[----:B------:R-:W-:Y:S02]  /*205c0*/  WARPGROUP.DEPBAR.LE gsb0, 0x0 ;  /* 0x00008000000079c5 */ /* 0x000fe40000010000 */
[-C--:B------:R-:W-:Y:S01]  /*205d0*/  FFMA.FTZ R206, R89, R13.reuse, -8 ;  /* 0xc100000059ce7423 */ /* 0x080fe2000001000d */
[-C--:B------:R-:W-:Y:S01]  /*205e0*/  FMUL.FTZ R204, R208, R13.reuse ;  /* 0x0000000dd0cc7220 */ /* 0x080fe20000410000 */
[----:B------:R-:W-:Y:S02]  /*205f0*/  WARPGROUP.ARRIVE ;  /* 0x00000000000079c5 */ /* 0x000fe40000000000 */
[----:B------:R-:W-:-:S01]  /*20600*/  FFMA.FTZ R14, R14, R13, -R206 ;  /* 0x0000000d0e0e7223 */ /* 0x000fc200000108ce */
[-CC-:B------:R-:W-:Y:S01]  /*20610*/  FFMA.FTZ R15, R15, R13.reuse, -R206.reuse ;  /* 0x0000000d0f0f7223 */ /* 0x180fe200000108ce */
[----:B------:R-:W-:-:S01]  /*20620*/  FFMA.FTZ R186, R186, R13, -R206 ;  /* 0x0000000dbaba7223 */ /* 0x000fc200000108ce */
[-CC-:B------:R-:W-:Y:S01]  /*20630*/  FFMA.FTZ R187, R187, R13.reuse, -R206.reuse ;  /* 0x0000000dbbbb7223 */ /* 0x180fe200000108ce */
[----:B------:R-:W-:-:S01]  /*20640*/  FFMA.FTZ R190, R190, R13, -R206 ;  /* 0x0000000dbebe7223 */ /* 0x000fc200000108ce */
[-CC-:B------:R-:W-:Y:S01]  /*20650*/  FFMA.FTZ R191, R191, R13.reuse, -R206.reuse ;  /* 0x0000000dbfbf7223 */ /* 0x180fe200000108ce */
        /* <DEDUP_REMOVED lines=58> */
[----:B------:R-:W4:Y:S01]  /*20a00*/  MUFU.EX2 R194, R194 ;  /* 0x000000c200c27308 */ /* 0x000f220000000800 */
[----:B------:R-:W-:-:S01]  /*20a10*/  FFMA.FTZ R206, R88, R13, -8 ;  /* 0xc100000058ce7423 */ /* 0x000fc2000001000d */
[----:B--2---:R-:W-:Y:S01]  /*20a20*/  FADD.FTZ R235, R186, R235 ;  /* 0x000000ebbaeb7221 */ /* 0x004fe20000010000 */
[----:B------:R-:W-:-:S02]  /*20a30*/  VIADD R92, R12, 0x600 ;  /* 0x000006000c5c7836 */ /* 0x000fc40000000000 */
[----:B------:R-:W-:Y:S01]  /*20a40*/  FFMA.FTZ R184, R184, R13, -R206 ;  /* 0x0000000db8b87223 */ /* 0x000fe200000108ce */
[----:B0-----:R-:W-:-:S01]  /*20a50*/  FADD.FTZ R235, R187, R235 ;  /* 0x000000ebbbeb7221 */ /* 0x001fc20000010000 */
[-CC-:B------:R-:W-:Y:S01]  /*20a60*/  FFMA.FTZ R185, R185, R13.reuse, -R206.reuse ;  /* 0x0000000db9b97223 */ /* 0x180fe200000108ce */
[----:B------:R-:W0:Y:S01]  /*20a70*/  MUFU.EX2 R195, R195 ;  /* 0x000000c300c37308 */ /* 0x000e220000000800 */
[----:B------:R-:W-:-:S01]  /*20a80*/  FFMA.FTZ R188, R188, R13, -R206 ;  /* 0x0000000dbcbc7223 */ /* 0x000fc200000108ce */
[----:B-1----:R-:W-:Y:S01]  /*20a90*/  FADD.FTZ R235, R190, R235 ;  /* 0x000000ebbeeb7221 */ /* 0x002fe20000010000 */
[----:B------:R-:W-:-:S01]  /*20aa0*/  FFMA.FTZ R189, R189, R13, -R206 ;  /* 0x0000000dbdbd7223 */ /* 0x000fc200000108ce */
[-CC-:B------:R-:W-:Y:S01]  /*20ab0*/  FFMA.FTZ R192, R192, R13.reuse, -R206.reuse ;  /* 0x0000000dc0c07223 */ /* 0x180fe200000108ce */
[----:B------:R-:W-:-:S01]  /*20ac0*/  FFMA.FTZ R193, R193, R13, -R206 ;  /* 0x0000000dc1c17223 */ /* 0x000fc200000108ce */
[----:B---3--:R-:W-:Y:S01]  /*20ad0*/  FADD.FTZ R235, R191, R235 ;  /* 0x000000ebbfeb7221 */ /* 0x008fe20000010000 */
[----:B------:R-:W-:-:S01]  /*20ae0*/  FFMA.FTZ R196, R196, R13, -R206 ;  /* 0x0000000dc4c47223 */ /* 0x000fc200000108ce */
[----:B------:R-:W1:Y:S01]  /*20af0*/  MUFU.EX2 R168, R168 ;  /* 0x000000a800a87308 */ /* 0x000e620000000800 */
[----:B------:R-:W-:-:S01]  /*20b00*/  FFMA.FTZ R197, R197, R13, -R206 ;  /* 0x0000000dc5c57223 */ /* 0x000fc200000108ce */
[----:B----4-:R-:W-:Y:S01]  /*20b10*/  FADD.FTZ R235, R194, R235 ;  /* 0x000000ebc2eb7221 */ /* 0x010fe20000010000 */
[----:B------:R-:W-:-:S01]  /*20b20*/  FFMA.FTZ R170, R170, R13, -R206 ;  /* 0x0000000daaaa7223 */ /* 0x000fc200000108ce */
[-CC-:B------:R-:W-:Y:S01]  /*20b30*/  FFMA.FTZ R171, R171, R13.reuse, -R206.reuse ;  /* 0x0000000dabab7223 */ /* 0x180fe200000108ce */
[----:B------:R-:W-:-:S01]  /*20b40*/  FFMA.FTZ R174, R174, R13, -R206 ;  /* 0x0000000daeae7223 */ /* 0x000fc200000108ce */
[-CC-:B------:R-:W-:Y:S01]  /*20b50*/  FFMA.FTZ R175, R175, R13.reuse, -R206.reuse ;  /* 0x0000000dafaf7223 */ /* 0x180fe200000108ce */
[----:B------:R-:W-:-:S01]  /*20b60*/  FFMA.FTZ R178, R178, R13, -R206 ;  /* 0x0000000db2b27223 */ /* 0x000fc200000108ce */
[----:B------:R-:W-:Y:S01]  /*20b70*/  MUFU.EX2 R204, R204 ;  /* 0x000000cc00cc7308 */ /* 0x000fe20000000800 */
        /* <DEDUP_REMOVED lines=21> */
[----:B------:R-:W-:Y:S01]  /*20cd0*/  R2UR UR6, R92 ;  /* 0x000000005c0672ca */ /* 0x000fe200000e0000 */
        /* <DEDUP_REMOVED lines=120> */
[----:B------:R-:W-:-:S02]  /*21460*/  IADD3 R103, -R233, 0xb, RZ ;  /* 0x0000000be9677810 */ /* 0x000fc40007ffe1ff */
        /* <DEDUP_REMOVED lines=38> */
[----:B------:R-:W-:-:S04]  /*216d0*/  @!P0 IMAD R200, R3, 0x8, R16 ;  /* 0x0000000803c88824 */ /* 0x000fc800078e0210 */
[----:B------:R-:W0:Y:S01]  /*216e0*/  MUFU.EX2 R131, R131 ;  /* 0x0000008300837308 */ /* 0x000e220000000800 */
[----:B-1----:R-:W-:-:S01]  /*216f0*/  FADD.FTZ R234, R130, R234 ;  /* 0x000000ea82ea7221 */ /* 0x002fc20000010000 */
[----:B------:R-:W-:-:S05]  /*21700*/  @!P0 VIADD R200, R200, 0x2e840 ;  /* 0x0002e840c8c88836 */ /* 0x000fca0000000000 */
[----:B------:R-:W-:Y:S01]  /*21710*/  @!P0 PRMT R200, RZ, 0x654, R200 ;  /* 0x00000654ffc88816 */ /* 0x000fe200000000c8 */
[----:B------:R-:W1:Y:S01]  /*21720*/  MUFU.EX2 R132, R132 ;  /* 0x0000008400847308 */ /* 0x000e620000000800 */
[----:B--2---:R-:W-:-:S01]  /*21730*/  FADD.FTZ R114, R129, R114 ;  /* 0x0000007281727221 */ /* 0x004fc20000010000 */
[----:B------:R2:W-:Y:S06]  /*21740*/  BAR.ARV R103, 0x100 ;  /* 0x000400670000751d */ /* 0x0005ec0000002000 */
[----:B------:R-:W3:Y:S01]  /*21750*/  MUFU.EX2 R134, R134 ;  /* 0x0000008600867308 */ /* 0x000ee20000000800 */
[----:B0-----:R-:W-:-:S01]  /*21760*/  FADD.FTZ R234, R131, R234 ;  /* 0x000000ea83ea7221 */ /* 0x001fc20000010000 */
[----:B------:R2:W-:Y:S06]  /*21770*/  @!P0 SYNCS.ARRIVE.TRANS64.RED.A1T0 RZ, [R200+URZ], RZ ;  /* 0x000000ffc8ff89a7 */ /* 0x0005ec000810043f */
[----:B------:R-:W0:Y:S01]  /*21780*/  MUFU.EX2 R133, R133 ;  /* 0x0000008500857308 */ /* 0x000e220000000800 */
[----:B-1----:R-:W-:-:S07]  /*21790*/  FADD.FTZ R114, R132, R114 ;  /* 0x0000007284727221 */ /* 0x002fce0000010000 */
[----:B------:R-:W1:Y:S01]  /*217a0*/  MUFU.EX2 R135, R135 ;  /* 0x0000008700877308 */ /* 0x000e620000000800 */
[----:B---3--:R-:W-:-:S07]  /*217b0*/  FADD.FTZ R234, R134, R234 ;  /* 0x000000ea86ea7221 */ /* 0x008fce0000010000 */
[----:B------:R-:W3:Y:S01]  /*217c0*/  MUFU.EX2 R104, R104 ;  /* 0x0000006800687308 */ /* 0x000ee20000000800 */
[----:B0-----:R-:W-:-:S07]  /*217d0*/  FADD.FTZ R114, R133, R114 ;  /* 0x0000007285727221 */ /* 0x001fce0000010000 */
        /* <DEDUP_REMOVED lines=61> */
[----:B-1----:R-:W-:-:S01]  /*21bb0*/  FADD.FTZ R118, R99, R118 ;  /* 0x0000007663767221 */ /* 0x002fc20000010000 */
[----:B---3--:R-:W-:-:S03]  /*21bc0*/  FADD.FTZ R235, R101, R114 ;  /* 0x0000007265eb7221 */ /* 0x008fc60000010000 */
[----:B0-----:R-:W-:Y:S01]  /*21bd0*/  FADD.FTZ R234, R102, R118 ;  /* 0x0000007666ea7221 */ /* 0x001fe20000010000 */
[----:B--2---:R-:W-:Y:S06]  /*21be0*/  @!P1 BRA `(.L_x_2187) ;  /* 0x0000000000049947 */ /* 0x004fec0003800000 */
[----:B------:R-:W-:Y:S01]  /*21bf0*/  BPT.TRAP 0x1 ;  /* 0x000000040000795c */ /* 0x000fe20000300000 */
.L_x_2187:
        /* <DEDUP_REMOVED lines=127> */
[----:B--2---:R-:W-:Y:S01]  /*223f0*/  R2UR UR4, R0 ;  /* 0x00000000000472ca */ /* 0x004fe200000e0000 */
[----:B------:R-:W-:Y:S02]  /*22400*/  IMAD R0, R232, 0x8, R16 ;  /* 0x00000008e8007824 */ /* 0x000fe400078e0210 */
[----:B------:R-:W-:Y:S02]  /*22410*/  IMAD.MOV.U32 R232, RZ, RZ, R3 ;  /* 0x000000ffffe87224 */ /* 0x000fe400078e0003 */
[----:B------:R-:W-:-:S08]  /*22420*/  VIADD R0, R0, 0x2e860 ;  /* 0x0002e86000007836 */ /* 0x000fd00000000000 */
[----:B------:R-:W-:-:S04]  /*22430*/  MOV R103, UR4 ;  /* 0x0000000400677c02 */ /* 0x000fc80008000f00 */
[----:B------:R-:W-:-:S04]  /*22440*/  PRMT R0, R103, 0x654, R0 ;  /* 0x0000065467007816 */ /* 0x000fc80000000000 */
[----:B------:R0:W-:Y:S02]  /*22450*/  SYNCS.ARRIVE.TRANS64.RED.A1T0 RZ, [R0+URZ], RZ ;  /* 0x000000ff00ff79a7 */ /* 0x0001e4000810043f */
[----:B0-----:R-:W-:Y:S01]  /*22460*/  IMAD.MOV.U32 R0, RZ, RZ, R88 ;  /* 0x000000ffff007224 */ /* 0x001fe200078e0058 */
[----:B------:R-:W-:Y:S06]  /*22470*/  @P0 BRA `(.L_x_2188) ;  /* 0xffffffb0004c0947 */ /* 0x000fec000383ffff */
[----:B------:R-:W-:-:S07]  /*22480*/  MOV R136, R3 ;  /* 0x0000000300887202 */ /* 0x000fce0000000f00 */
.L_x_2177:
[----:B------:R-:W-:Y:S05]  /*22490*/  WARPSYNC.ALL ;  /* 0x0000000000007948 */ /* 0x000fea0003800000 */
[----:B------:R-:W-:Y:S06]  /*224a0*/  BAR.ARV 0x8, 0x120 ;  /* 0x0204800000007b1d */ /* 0x000fec0000002000 */
[----:B------:R-:W-:Y:S05]  /*224b0*/  @!P1 BRA `(.L_x_2189) ;  /* 0x0000000000049947 */ /* 0x000fea0003800000 */
[----:B------:R-:W-:Y:S01]  /*224c0*/  BPT.TRAP 0x1 ;  /* 0x000000040000795c */ /* 0x000fe20000300000 */
.L_x_2189:
[----:B------:R-:W-:Y:S01]  /*224d0*/  IMAD R11, R136, 0x8, R16 ;  /* 0x00000008880b7824 */ /* 0x000fe200078e0210 */
[----:B------:R-:W-:-:S04]  /*224e0*/  SHF.L.U32 R0, R231, 0x1f, RZ ;  /* 0x0000001fe7007819 */ /* 0x000fc800000006ff */
[----:B------:R0:W1:Y:S01]  /*224f0*/  SYNCS.PHASECHK.TRANS64.TRYWAIT P0, [R11+URZ+0x2e850], R0 ;  /* 0x02e850000b0075a7 */ /* 0x000062000800017f */
[----:B------:R-:W-:Y:S05]  /*22500*/  @!P1 BRA `(.L_x_2190) ;  /* 0x0000000000049947 */ /* 0x000fea0003800000 */
[----:B------:R-:W-:Y:S01]  /*22510*/  BPT.TRAP 0x1 ;  /* 0x000000040000795c */ /* 0x000fe20000300000 */
.L_x_2190:
[----:B------:R-:W-:-:S05]  /*22520*/  VIADD R16, R16, 0x400 ;  /* 0x0000040010107836 */ /* 0x000fca0000000000 */
[----:B------:R-:W-:-:S04]  /*22530*/  SHF.R.U32.HI R16, RZ, 0x4, R16 ;  /* 0x00000004ff107819 */ /* 0x000fc80000011610 */
[----:B------:R-:W-:-:S04]  /*22540*/  LOP3.LUT R16, R16, 0x3fff, RZ, 0xc0, !PT ;  /* 0x00003fff10107812 */ /* 0x000fc800078ec0ff */
[----:B------:R-:W-:Y:S01]  /*22550*/  LOP3.LUT R3, R16, 0x10000, RZ, 0xfc, !PT ;  /* 0x0001000010037812 */ /* 0x000fe200078efcff */
[----:B-1----:R-:W-:Y:S06]  /*22560*/  @P0 BRA `(.L_x_2191) ;  /* 0x0000000000080947 */ /* 0x002fec0003800000 */
[----:B------:R-:W1:Y:S02]  /*22570*/  SYNCS.PHASECHK.TRANS64.TRYWAIT P0, [R11+URZ+0x2e850], R0 ;  /* 0x02e850000b0075a7 */ /* 0x000e64000800017f */
[----:B-1----:R-:W-:Y:S05]  /*22580*/  @!P0 BRA `(.L_x_2192) ;  /* 0x000000a000a48947 */ /* 0x002fea0003800000 */
.L_x_2191:
[----:B------:R-:W-:Y:S01]  /*22590*/  IMAD R2, R136, 0x700, R3 ;  /* 0x0000070088027824 */ /* 0x000fe200078e0203 */
[----:B------:R-:W2:Y:S01]  /*225a0*/  LDL R10, [R1+0x64] ;  /* 0x00006400010a7983 */ /* 0x000ea20000100800 */
[----:B------:R-:W-:Y:S01]  /*225b0*/  IMAD.MOV.U32 R3, RZ, RZ, -0x3ffffff0 ;  /* 0xc0000010ff037424 */ /* 0x000fe200078e00ff */
[----:B------:R-:W-:Y:S05]  /*225c0*/  WARPSYNC.ALL ;  /* 0x0000000000007948 */ /* 0x000fea0003800000 */
[C---:B------:R-:W-:Y:S01]  /*225d0*/  R2UR UR6, R2.reuse ;  /* 0x00000000020672ca */ /* 0x040fe200000e0000 */
[----:B------:R-:W-:Y:S01]  /*225e0*/  VIADD R4, R2, 0x100 ;  /* 0x0000010002047836 */ /* 0x000fe20000000000 */
[----:B------:R-:W-:Y:S01]  /*225f0*/  R2UR UR7, R3 ;  /* 0x00000000030772ca */ /* 0x000fe200000e0000 */
[----:B------:R-:W-:Y:S01]  /*22600*/  WARPGROUP.ARRIVE ;  /* 0x00000000000079c5 */ /* 0x000fe20000000000 */
[----:B------:R-:W-:Y:S01]  /*22610*/  IMAD.MOV.U32 R5, RZ, RZ, -0x3ffffff0 ;  /* 0xc0000010ff057424 */ /* 0x000fe200078e00ff */
[----:B------:R-:W3:Y:S01]  /*22620*/  LDL.LU R8, [R1+0x7c] ;  /* 0x00007c0001087983 */ /* 0x000ee20000300800 */
[----:B------:R-:W-:-:S02]  /*22630*/  ULDC.64 UR4, c[0x0][0x9a0] ;  /* 0x0002680000047ab9 */ /* 0x000fc40000000a00 */
[----:B------:R-:W-:-:S04]  /*22640*/  ISETP.NE.U32.AND P0, PT, RZ, UR4, PT ;  /* 0x00000004ff007c0c */ /* 0x000fc8000bf05070 */
[----:B------:R-:W-:-:S03]  /*22650*/  ISETP.NE.AND.EX P0, PT, RZ, UR5, PT, P0 ;  /* 0x00000005ff007c0c */ /* 0x000fc6000bf05300 */
[----:B------:R-:W-:Y:S01]  /*22660*/  QGMMA.64x128x32.F32.E4M3.E4M3 R24, R224, gdesc[UR4], R24, gsb0 ;  /* 0x01e00004e0187df3 */ /* 0x000fe20008000818 */
[----:B------:R-:W-:Y:S01]  /*22670*/  R2UR UR6, R4 ;  /* 0x00000000040672ca */ /* 0x000fe200000e0000 */
[----:B------:R-:W-:Y:S01]  /*22680*/  VIADD R4, R2, 0x200 ;  /* 0x0000020002047836 */ /* 0x000fe20000000000 */
[----:B------:R-:W-:Y:S01]  /*22690*/  R2UR UR7, R5 ;  /* 0x00000000050772ca */ /* 0x000fe200000e0000 */
[----:B------:R-:W-:-:S06]  /*226a0*/  IMAD.MOV.U32 R5, RZ, RZ, -0x3ffffff0 ;  /* 0xc0000010ff057424 */ /* 0x000fcc00078e00ff */
[----:B------:R-:W4:Y:S01]  /*226b0*/  @P0 LDC.64 R6, c[0x0][0x9d0] ;  /* 0x00027400ff060b82 */ /* 0x000f220000000a00 */
[----:B------:R-:W-:Y:S02]  /*226c0*/  WARPGROUP.DEPBAR.LE gsb0, 0x0 ;  /* 0x00008000000079c5 */ /* 0x000fe40000010000 */
[----:B------:R-:W-:-:S06]  /*226d0*/  WARPGROUP.ARRIVE ;  /* 0x00000000000079c5 */ /* 0x000fcc0000000000 */
[----:B------:R-:W-:Y:S01]  /*226e0*/  QGMMA.64x128x32.F32.E4M3.E4M3 R24, R220, gdesc[UR4], R24, gsb0 ;  /* 0x01e00004dc187df3 */ /* 0x000fe20008000818 */
[----:B------:R-:W-:Y:S02]  /*226f0*/  R2UR UR6, R4 ;  /* 0x00000000040672ca */ /* 0x000fe400000e0000 */
[----:B------:R-:W-:Y:S01]  /*22700*/  R2UR UR7, R5 ;  /* 0x00000000050772ca */ /* 0x000fe200000e0000 */
[----:B------:R-:W-:Y:S01]  /*22710*/  IMAD.MOV.U32 R5, RZ, RZ, -0x3ffffff0 ;  /* 0xc0000010ff057424 */ /* 0x000fe200078e00ff */
[----:B------:R-:W-:Y:S02]  /*22720*/  IADD3 R4, R2, 0x300, RZ ;  /* 0x0000030002047810 */ /* 0x000fe40007ffe0ff */
[----:B--2---:R-:W-:Y:S02]  /*22730*/  SHF.R.S32.HI R3, RZ, 0x1f, R10 ;  /* 0x0000001fff037819 */ /* 0x004fe4000001140a */
[----:B---3--:R-:W-:Y:S01]  /*22740*/  @P0 SHF.R.S32.HI R9, RZ, 0x1f, R8 ;  /* 0x0000001fff090819 */ /* 0x008fe20000011408 */
        /* <DEDUP_REMOVED lines=9> */
[-C--:B----4-:R-:W-:Y:S02]  /*227e0*/  @P0 IMAD R0, R9, R6.reuse, RZ ;  /* 0x0000000609000224 */ /* 0x090fe400078e02ff */
[----:B------:R-:W-:Y:S02]  /*227f0*/  @P0 IMAD.IADD R5, R5, 0x1, R3 ;  /* 0x0000000105050824 */ /* 0x000fe400078e0203 */
[C---:B------:R-:W-:Y:S02]  /*22800*/  @P0 IMAD R3, R8.reuse, R7, R0 ;  /* 0x0000000708030224 */ /* 0x040fe400078e0200 */
[----:B------:R-:W-:-:S04]  /*22810*/  @P0 IMAD.WIDE.U32 R4, R8, R6, R4 ;  /* 0x0000000608040225 */ /* 0x000fc800078e0004 */
[----:B------:R-:W-:Y:S01]  /*22820*/  VIADD R8, R2, 0x400 ;  /* 0x0000040002087836 */ /* 0x000fe20000000000 */
[----:B------:R-:W-:Y:S01]  /*22830*/  @P0 LEA R6, P2, R4, UR4, 0x2 ;  /* 0x0000000404060c11 */ /* 0x000fe2000f8410ff */
[----:B------:R-:W-:Y:S02]  /*22840*/  IMAD.MOV.U32 R9, RZ, RZ, -0x3ffffff0 ;  /* 0xc0000010ff097424 */ /* 0x000fe400078e00ff */
[----:B------:R-:W-:Y:S02]  /*22850*/  @P0 IMAD.IADD R3, R5, 0x1, R3 ;  /* 0x0000000105030824 */ /* 0x000fe400078e0203 */
        /* <DEDUP_REMOVED lines=8> */
[----:B------:R-:W-:Y:S01]  /*228e0*/  VIADD R4, R2, 0x500 ;  /* 0x0000050002047836 */ /* 0x000fe20000000000 */
[----:B------:R-:W-:Y:S01]  /*228f0*/  MOV R5, 0xc0000010 ;  /* 0xc000001000057802 */ /* 0x000fe20000000f00 */
        /* <DEDUP_REMOVED lines=16> */
[----:B------:R-:W1:Y:S04]  /*22a00*/  SHFL.BFLY PT, R3, R4, 0x1, 0x1f ;  /* 0x0c201f0004037f89 */ /* 0x000e6800000e0000 */
[----:B------:R-:W3:Y:S01]  /*22a10*/  SHFL.BFLY PT, R2, R5, 0x1, 0x1f ;  /* 0x0c201f0005027f89 */ /* 0x000ee200000e0000 */
[----:B-1----:R-:W-:-:S01]  /*22a20*/  FADD.FTZ R8, R4, R3 ;  /* 0x0000000304087221 */ /* 0x002fc20000010000 */
[----:B---3--:R-:W-:-:S04]  /*22a30*/  FADD.FTZ R10, R5, R2 ;  /* 0x00000002050a7221 */ /* 0x008fc80000010000 */
[C---:B------:R-:W-:Y:S01]  /*22a40*/  FSETP.NE.FTZ.AND P0, PT, R8.reuse, RZ, PT ;  /* 0x000000ff0800720b */ /* 0x040fe20003f15000 */
[----:B------:R-:W-:Y:S01]  /*22a50*/  FMUL.FTZ R12, R8, 0.00390625 ;  /* 0x3b800000080c7820 */ /* 0x000fe20000410000 */
[----:B0-----:R-:W-:Y:S01]  /*22a60*/  FMUL.FTZ R6, R10, 0.00390625 ;  /* 0x3b8000000a067820 */ /* 0x001fe20000410000 */
        /* <DEDUP_REMOVED lines=25> */
.L_x_2193:
        /* <DEDUP_REMOVED lines=65> */
[----:B--2---:R-:W-:Y:S01]  /*23010*/  R2UR UR4, R0 ;  /* 0x00000000000472ca */ /* 0x004fe200000e0000 */
[----:B------:R-:W-:Y:S02]  /*23020*/  VIADD R0, R11, 0x2e860 ;  /* 0x0002e8600b007836 */ /* 0x000fe40000000000 */
[----:B------:R-:W-:-:S10]  /*23030*/  FMUL.FTZ R11, R79, R2 ;  /* 0x000000024f0b7220 */ /* 0x000fd40000410000 */
[----:B------:R-:W-:Y:S02]  /*23040*/  MOV R5, UR4 ;  /* 0x0000000400057c02 */ /* 0x000fe40008000f00 */
[----:B---3--:R-:W-:Y:S01]  /*23050*/  R2UR UR4, R4 ;  /* 0x00000000040472ca */ /* 0x008fe200000e0000 */
[-C--:B------:R-:W-:Y:S01]  /*23060*/  FMUL.FTZ R4, R84, R3.reuse ;  /* 0x0000000354047220 */ /* 0x080fe20000410000 */
[----:B------:R-:W-:Y:S01]  /*23070*/  PRMT R0, R5, 0x654, R0 ;  /* 0x0000065405007816 */ /* 0x000fe20000000000 */
[----:B------:R-:W-:Y:S01]  /*23080*/  FMUL.FTZ R5, R80, R3 ;  /* 0x0000000350057220 */ /* 0x000fe20000410000 */
[-C--:B------:R-:W-:Y:S01]  /*23090*/  FMUL.FTZ R80, R26, R2.reuse ;  /* 0x000000021a507220 */ /* 0x080fe20000410000 */
[----:B------:R-:W-:Y:S01]  /*230a0*/  FMUL.FTZ R26, R67, R2 ;  /* 0x00000002431a7220 */ /* 0x000fe20000410000 */
[----:B------:R0:W-:Y:S07]  /*230b0*/  SYNCS.ARRIVE.TRANS64.RED.A1T0 RZ, [R0+URZ], RZ ;  /* 0x000000ff00ff79a7 */ /* 0x0001ee000810043f */
[----:B------:R-:W-:Y:S01]  /*230c0*/  UIADD3 UR4, UR4, 0x1, URZ ;  /* 0x0000000104047890 */ /* 0x000fe2000fffe03f */
[----:B0-----:R-:W-:-:S04]  /*230d0*/  SEL R0, RZ, 0x1, P0 ;  /* 0x00000001ff007807 */ /* 0x001fc80000000000 */
[----:B------:R-:W-:Y:S01]  /*230e0*/  LOP3.LUT R231, R231, R0, RZ, 0x3c, !PT ;  /* 0x00000000e7e77212 */ /* 0x000fe200078e3cff */
[----:B------:R-:W-:-:S05]  /*230f0*/  IMAD.U32 R3, RZ, RZ, UR4 ;  /* 0x00000004ff037e24 */ /* 0x000fca000f8e00ff */
[----:B------:R0:W-:Y:S02]  /*23100*/  STL [R1+0x88], R3 ;  /* 0x0000880301007387 */ /* 0x0001e40000100800 */
.L_x_2115:
[----:B------:R-:W2:Y:S01]  /*23110*/  LDL R2, [R1+0x64] ;  /* 0x0000640001027983 */ /* 0x000ea20000100800 */
[----:B------:R-:W-:Y:S05]  /*23120*/  WARPSYNC.ALL ;  /* 0x0000000000007948 */ /* 0x000fea0003800000 */
[----:B------:R-:W1:Y:S02]  /*23130*/  S2R R54, SR_TID.X ;  /* 0x0000000000367919 */ /* 0x000e640000002100 */
[----:B-1----:R-:W-:Y:S02]  /*23140*/  VIADD R85, R54, 0xffffff80 ;  /* 0xffffff8036557836 */ /* 0x002fe40000000000 */
[----:B--2---:R-:W-:-:S03]  /*23150*/  IMAD.MOV.U32 R84, RZ, RZ, R2 ;  /* 0x000000ffff547224 */ /* 0x004fc600078e0002 */
[----:B------:R-:W-:Y:S01]  /*23160*/  SHF.R.S32.HI R2, RZ, 0x1f, R85 ;  /* 0x0000001fff027819 */ /* 0x000fe20000011455 */
[----:B------:R-:W-:Y:S01]  /*23170*/  IMAD.SHL.U32 R65, R84, 0x4, RZ ;  /* 0x0000000454417824 */ /* 0x000fe200078e00ff */
[----:B------:R-:W-:Y:S02]  /*23180*/  SHF.R.S32.HI R62, RZ, 0x1f, R84 ;  /* 0x0000001fff3e7819 */ /* 0x000fe40000011454 */
[----:B------:R-:W-:Y:S02]  /*23190*/  LEA.HI R2, R2, R85, RZ, 0x3 ;  /* 0x0000005502027211 */ /* 0x000fe400078f18ff */
[----:B------:R-:W-:Y:S02]  /*231a0*/  SHF.L.U64.HI R68, R84, 0x2, R62 ;  /* 0x0000000254447819 */ /* 0x000fe4000001023e */
[----:B------:R-:W-:Y:S01]  /*231b0*/  SHF.R.S32.HI R64, RZ, 0x3, R2 ;  /* 0x00000003ff407819 */ /* 0x000fe20000011402 */
[----:B------:R-:W1:Y:S08]  /*231c0*/  S2UR UR5, SR_CgaCtaId ;  /* 0x00000000000579c3 */ /* 0x000e700000008800 */
[----:B------:R-:W-:Y:S06]  /*231d0*/  BAR.SYNC.DEFER_BLOCKING 0x5, 0x180 ;  /* 0x0146000000007b1d */ /* 0x000fec0000010000 */
[----:B------:R-:W-:Y:S01]  /*231e0*/  UMOV UR4, 0x400 ;  /* 0x0000040000047882 */ /* 0x000fe20000000000 */
[----:B------:R-:W-:Y:S01]  /*231f0*/  BSSY B0, `(.L_x_2194) ;  /* 0x0000251000007945 */ /* 0x000fe20003800000 */
[----:B-1----:R-:W-:Y:S01]  /*23200*/  IMAD.U32 R0, RZ, RZ, UR5 ;  /* 0x00000005ff007e24 */ /* 0x002fe2000f8e00ff */
[----:B------:R-:W-:-:S04]  /*23210*/  ULEA UR4, UR5, UR4, 0x18 ;  /* 0x0000000405047291 */ /* 0x000fc8000f8ec03f */
[----:B------:R1:W-:Y:S02]  /*23220*/  STL [R1+0x58], R0 ;  /* 0x0000580001007387 */ /* 0x0003e40000100800 */
[----:B------:R-:W-:-:S05]  /*23230*/  IMAD.U32 R16, RZ, RZ, UR4 ;  /* 0x00000004ff107e24 */ /* 0x000fca000f8e00ff */
[----:B------:R1:W2:Y:S01]  /*23240*/  LDS.128 R232, [R16+0x2e8d0] ;  /* 0x02e8d00010e87984 */ /* 0x0002a20000000c00 */
[----:B------:R-:W-:Y:S06]  /*23250*/  BAR.ARV 0x4, 0x180 ;  /* 0x0106000000007b1d */ /* 0x000fec0000002000 */
[----:B------:R-:W-:Y:S05]  /*23260*/  @P1 BRA `(.L_x_2195) ;  /* 0x0000001800a01947 */ /* 0x000fea0003800000 */
[----:B------:R-:W3:Y:S01]  /*23270*/  LDL R50, [R1+0x90] ;  /* 0x0000900001327983 */ /* 0x000ee20000100800 */
[----:B-1----:R-:W-:Y:S01]  /*23280*/  SHF.L.U32 R0, R54, 0x2, RZ ;  /* 0x0000000236007819 */ /* 0x002fe200000006ff */
[----:B------:R-:W-:-:S03]  /*23290*/  ULDC.64 UR4, c[0x4][0x38] ;  /* 0x01000e0000047ab9 */ /* 0x000fc60000000a00 */
[----:B------:R-:W-:-:S04]  /*232a0*/  LOP3.LUT R0, R0, 0xc, RZ, 0xc0, !PT ;  /* 0x0000000c00007812 */ /* 0x000fc800078ec0ff */
[----:B------:R-:W-:-:S05]  /*232b0*/  IADD3 R2, P0, R0, UR4, RZ ;  /* 0x0000000400027c10 */ /* 0x000fca000ff1e0ff */
[----:B0-----:R-:W-:-:S05]  /*232c0*/  IMAD.X R3, RZ, RZ, UR5, P0 ;  /* 0x00000005ff037e24 */ /* 0x001fca00080e06ff */
[----:B------:R0:W4:Y:S01]  /*232d0*/  LDG.E.CONSTANT R0, desc[UR60][R2.64] ;  /* 0x0000003c02007981 */ /* 0x000122000c1e9900 */
[----:B------:R-:W-:Y:S01]  /*232e0*/  F2FP.BF16.F32.PACK_AB R46, R43, R46 ;  /* 0x0000002e2b2e723e */ /* 0x000fe200000010ff */
[----:B------:R-:W-:Y:S01]  /*232f0*/  UMOV UR4, 0xffffffff ;  /* 0xffffffff00047882 */ /* 0x000fe20000000000 */
[----:B------:R-:W-:Y:S01]  /*23300*/  F2FP.BF16.F32.PACK_AB R43, R4, R5 ;  /* 0x00000005042b723e */ /* 0x000fe200000010ff */
[----:B------:R-:W1:Y:S01]  /*23310*/  S2R R73, SR_SWINHI ;  /* 0x0000000000497919 */ /* 0x000e620000002f00 */
        /* <DEDUP_REMOVED lines=14> */
[----:B0-----:R-:W-:Y:S02]  /*23400*/  LOP3.LUT P0, R2, R54, 0x3, RZ, 0xc0, !PT ;  /* 0x0000000336027812 */ /* 0x001fe4000780c0ff */
[----:B------:R-:W-:-:S02]  /*23410*/  F2FP.BF16.F32.PACK_AB R100, R100, R103 ;  /* 0x000000676464723e */ /* 0x000fc400000010ff */
[----:B------:R-:W-:Y:S02]  /*23420*/  MOV R66, R16 ;  /* 0x0000001000427202 */ /* 0x000fe40000000f00 */
[----:B-1----:R-:W-:Y:S02]  /*23430*/  MOV R67, R73 ;  /* 0x0000004900437202 */ /* 0x002fe40000000f00 */
[----:B------:R-:W-:Y:S02]  /*23440*/  F2FP.BF16.F32.PACK_AB R101, R98, R101 ;  /* 0x000000656265723e */ /* 0x000fe400000010ff */
[----:B------:R-:W-:Y:S02]  /*23450*/  ISETP.EQ.OR P0, PT, R2, 0x3, !P0 ;  /* 0x000000030200780c */ /* 0x000fe40004702670 */
        /* <DEDUP_REMOVED lines=16> */
[----:B---3--:R-:W-:-:S03]  /*23560*/  IMAD.WIDE R4, R50, 0x2, R66 ;  /* 0x0000000232047825 */ /* 0x008fc600078e0242 */
        /* <DEDUP_REMOVED lines=17> */
[----:B------:R-:W-:Y:S02]  /*23680*/  LOP3.LUT R14, R14, R15, RZ, 0x3c, !PT ;  /* 0x0000000f0e0e7212 */ /* 0x000fe400078e3cff */
[----:B------:R-:W-:Y:S02]  /*23690*/  LOP3.LUT R10, R11, 0x380, RZ, 0xc0, !PT ;  /* 0x000003800b0a7812 */ /* 0x000fe400078ec0ff */
[----:B------:R-:W-:-:S02]  /*236a0*/  LOP3.LUT R20, R21, 0x380, RZ, 0xc0, !PT ;  /* 0x0000038015147812 */ /* 0x000fc400078ec0ff */
[----:B------:R-:W-:Y:S02]  /*236b0*/  LOP3.LUT R24, R25, 0x380, RZ, 0xc0, !PT ;  /* 0x0000038019187812 */ /* 0x000fe400078ec0ff */
[----:B------:R-:W-:Y:S02]  /*236c0*/  LOP3.LUT R15, R4, 0x380, RZ, 0xc0, !PT ;  /* 0x00000380040f7812 */ /* 0x000fe400078ec0ff */
[----:B------:R-:W-:Y:S02]  /*236d0*/  LOP3.LUT R26, R27, 0x380, RZ, 0xc0, !PT ;  /* 0x000003801b1a7812 */ /* 0x000fe400078ec0ff */
[----:B------:R-:W-:Y:S02]  /*236e0*/  SHF.R.U64 R10, R10, 0x3, RZ ;  /* 0x000000030a0a7819 */ /* 0x000fe400000012ff */
[----:B------:R-:W-:Y:S02]  /*236f0*/  SHF.R.U64 R20, R20, 0x3, RZ ;  /* 0x0000000314147819 */ /* 0x000fe400000012ff */
[----:B------:R-:W-:-:S02]  /*23700*/  SHF.R.U64 R24, R24, 0x3, RZ ;  /* 0x0000000318187819 */ /* 0x000fc400000012ff */
        /* <DEDUP_REMOVED lines=20> */
[----:B----4-:R-:W-:Y:S01]  /*23850*/  LOP3.LUT R2, R0, 0x2, RZ, 0x3c, !PT ;  /* 0x0000000200027812 */ /* 0x010fe200078e3cff */
        /* <DEDUP_REMOVED lines=17> */
[----:B------:R-:W0:Y:S01]  /*23970*/  SHFL.IDX PT, R10, R5, R0, 0x1c1f ;  /* 0x001c1f00050a7589 */ /* 0x000e2200000e0000 */
        /* <DEDUP_REMOVED lines=17> */
[----:B------:R-:W-:Y:S01]  /*23a90*/  SHFL.IDX PT, R41, R41, R0, 0x1c1f ;  /* 0x001c1f0029297589 */ /* 0x000fe200000e0000 */
[----:B------:R-:W-:-:S02]  /*23aa0*/  SEL R55, R52, R55, P0 ;  /* 0x0000003734377207 */ /* 0x000fc40000000000 */
[----:B------:R-:W-:Y:S01]  /*23ab0*/  SEL R59, R59, R46, P0 ;  /* 0x0000002e3b3b7207 */ /* 0x000fe20000000000 */
[----:B------:R-:W4:Y:S01]  /*23ac0*/  SHFL.IDX PT, R40, R43, R2, 0x1c1f ;  /* 0x001c1f022b287589 */ /* 0x000f2200000e0000 */
[----:B------:R-:W-:Y:S02]  /*23ad0*/  SEL R63, R63, R38, P0 ;  /* 0x000000263f3f7207 */ /* 0x000fe40000000000 */
[----:B------:R-:W-:Y:S01]  /*23ae0*/  SEL R71, R71, R30, P0 ;  /* 0x0000001e47477207 */ /* 0x000fe20000000000 */
[----:B------:R-:W2:Y:S01]  /*23af0*/  SHFL.IDX PT, R38, R33, R0, 0x1c1f ;  /* 0x001c1f0021267589 */ /* 0x000ea200000e0000 */
[----:B------:R-:W-:Y:S02]  /*23b00*/  SEL R75, R34, R75, P0 ;  /* 0x0000004b224b7207 */ /* 0x000fe40000000000 */
[----:B------:R-:W-:Y:S01]  /*23b10*/  SEL R77, R79, R42, P0 ;  /* 0x0000002a4f4d7207 */ /* 0x000fe20000000000 */
[----:B------:R-:W2:Y:S01]  /*23b20*/  SHFL.IDX PT, R30, R25, R0, 0x1c1f ;  /* 0x001c1f00191e7589 */ /* 0x000ea200000e0000 */
[----:B------:R-:W-:-:S02]  /*23b30*/  SEL R79, R42, R79, P0 ;  /* 0x0000004f2a4f7207 */ /* 0x000fc40000000000 */
[----:B0-----:R-:W-:Y:S01]  /*23b40*/  SEL R8, R10, R7, P0 ;  /* 0x000000070a087207 */ /* 0x001fe20000000000 */
[----:B------:R-:W0:Y:S01]  /*23b50*/  SHFL.IDX PT, R34, R29, R0, 0x1c1f ;  /* 0x001c1f001d227589 */ /* 0x000e2200000e0000 */
[----:B------:R-:W-:Y:S02]  /*23b60*/  SEL R4, R6, R3, P0 ;  /* 0x0000000306047207 */ /* 0x000fe40000000000 */
[----:B------:R-:W-:Y:S01]  /*23b70*/  SEL R10, R7, R10, P0 ;  /* 0x0000000a070a7207 */ /* 0x000fe20000000000 */
[----:B------:R-:W-:Y:S01]  /*23b80*/  SHFL.IDX PT, R45, R45, R0, 0x1c1f ;  /* 0x001c1f002d2d7589 */ /* 0x000fe200000e0000 */
[----:B-1----:R-:W-:Y:S02]  /*23b90*/  SEL R24, R26, R21, P0 ;  /* 0x000000151a187207 */ /* 0x002fe40000000000 */
[----:B---3--:R-:W-:Y:S01]  /*23ba0*/  SEL R12, R37, R20, P0 ;  /* 0x00000014250c7207 */ /* 0x008fe20000000000 */
[----:B------:R-:W-:Y:S01]  /*23bb0*/  SHFL.IDX PT, R49, R49, R0, 0x1c1f ;  /* 0x001c1f0031317589 */ /* 0x000fe200000e0000 */
[----:B------:R-:W-:-:S02]  /*23bc0*/  SEL R14, R20, R37, P0 ;  /* 0x00000025140e7207 */ /* 0x000fc40000000000 */
[----:B------:R-:W-:Y:S01]  /*23bd0*/  SEL R6, R3, R6, P0 ;  /* 0x0000000603067207 */ /* 0x000fe20000000000 */
[----:B------:R-:W-:Y:S01]  /*23be0*/  SHFL.IDX PT, R53, R53, R0, 0x1c1f ;  /* 0x001c1f0035357589 */ /* 0x000fe200000e0000 */
[----:B------:R-:W-:Y:S02]  /*23bf0*/  SEL R26, R21, R26, P0 ;  /* 0x0000001a151a7207 */ /* 0x000fe40000000000 */
[----:B----4-:R-:W-:Y:S01]  /*23c00*/  SEL R48, R41, R40, P0 ;  /* 0x0000002829307207 */ /* 0x010fe20000000000 */
[----:B------:R-:W-:Y:S01]  /*23c10*/  SHFL.IDX PT, R57, R57, R0, 0x1c1f ;  /* 0x001c1f0039397589 */ /* 0x000fe200000e0000 */
[----:B--2---:R-:W-:Y:S02]  /*23c20*/  SEL R36, R38, R35, P0 ;  /* 0x0000002326247207 */ /* 0x004fe40000000000 */
[----:B------:R-:W-:Y:S01]  /*23c30*/  SEL R38, R35, R38, P0 ;  /* 0x0000002623267207 */ /* 0x000fe20000000000 */
[----:B------:R-:W-:Y:S01]  /*23c40*/  SHFL.IDX PT, R61, R61, R0, 0x1c1f ;  /* 0x001c1f003d3d7589 */ /* 0x000fe200000e0000 */
[----:B------:R-:W-:-:S02]  /*23c50*/  SEL R28, R30, R27, P0 ;  /* 0x0000001b1e1c7207 */ /* 0x000fc40000000000 */
[----:B------:R-:W-:Y:S01]  /*23c60*/  SEL R30, R27, R30, P0 ;  /* 0x0000001e1b1e7207 */ /* 0x000fe20000000000 */
[----:B------:R-:W-:Y:S01]  /*23c70*/  SHFL.IDX PT, R69, R69, R0, 0x1c1f ;  /* 0x001c1f0045457589 */ /* 0x000fe200000e0000 */
[----:B0-----:R-:W-:Y:S02]  /*23c80*/  SEL R32, R34, R31, P0 ;  /* 0x0000001f22207207 */ /* 0x001fe40000000000 */
[----:B------:R-:W-:Y:S01]  /*23c90*/  SEL R34, R31, R34, P0 ;  /* 0x000000221f227207 */ /* 0x000fe20000000000 */
[----:B------:R-:W-:Y:S01]  /*23ca0*/  SHFL.IDX PT, R73, R73, R0, 0x1c1f ;  /* 0x001c1f0049497589 */ /* 0x000fe200000e0000 */
[----:B------:R-:W-:-:S03]  /*23cb0*/  SEL R50, R40, R41, P0 ;  /* 0x0000002928327207 */ /* 0x000fc60000000000 */
[----:B------:R0:W1:Y:S04]  /*23cc0*/  SHFL.IDX PT, R42, R47, R2, 0x1c1f ;  /* 0x001c1f022f2a7589 */ /* 0x00006800000e0000 */
[----:B------:R-:W2:Y:S04]  /*23cd0*/  SHFL.IDX PT, R44, R51, R2, 0x1c1f ;  /* 0x001c1f02332c7589 */ /* 0x000ea800000e0000 */
[----:B------:R-:W3:Y:S01]  /*23ce0*/  SHFL.IDX PT, R46, R55, R2, 0x1c1f ;  /* 0x001c1f02372e7589 */ /* 0x000ee200000e0000 */
[----:B0-----:R-:W-:-:S03]  /*23cf0*/  IMAD.MOV.U32 R47, RZ, RZ, RZ ;  /* 0x000000ffff2f7224 */ /* 0x001fc600078e00ff */
[----:B------:R-:W0:Y:S04]  /*23d00*/  SHFL.IDX PT, R52, R59, R2, 0x1c1f ;  /* 0x001c1f023b347589 */ /* 0x000e2800000e0000 */
[----:B------:R-:W4:Y:S04]  /*23d10*/  SHFL.IDX PT, R54, R63, R2, 0x1c1f ;  /* 0x001c1f023f367589 */ /* 0x000f2800000e0000 */
[----:B------:R-:W4:Y:S04]  /*23d20*/  SHFL.IDX PT, R56, R71, R2, 0x1c1f ;  /* 0x001c1f0247387589 */ /* 0x000f2800000e0000 */
[----:B------:R-:W4:Y:S01]  /*23d30*/  SHFL.IDX PT, R58, R75, R2, 0x1c1f ;  /* 0x001c1f024b3a7589 */ /* 0x000f2200000e0000 */
[----:B-1----:R-:W-:-:S02]  /*23d40*/  SEL R5, R45, R42, P0 ;  /* 0x0000002a2d057207 */ /* 0x002fc40000000000 */
[----:B------:R-:W-:Y:S01]  /*23d50*/  SEL R7, R42, R45, P0 ;  /* 0x0000002d2a077207 */ /* 0x000fe20000000000 */
[----:B------:R1:W1:Y:S01]  /*23d60*/  SHFL.IDX PT, R77, R77, R0, 0x1c1f ;  /* 0x001c1f004d4d7589 */ /* 0x00026200000e0000 */
[----:B--2---:R-:W-:Y:S02]  /*23d70*/  SEL R9, R49, R44, P0 ;  /* 0x0000002c31097207 */ /* 0x004fe40000000000 */
[----:B------:R-:W-:Y:S01]  /*23d80*/  SEL R11, R44, R49, P0 ;  /* 0x000000312c0b7207 */ /* 0x000fe20000000000 */
[----:B------:R2:W1:Y:S01]  /*23d90*/  SHFL.IDX PT, R60, R79, R2, 0x1c1f ;  /* 0x001c1f024f3c7589 */ /* 0x00046200000e0000 */
[----:B---3--:R-:W-:Y:S02]  /*23da0*/  SEL R25, R53, R46, P0 ;  /* 0x0000002e35197207 */ /* 0x008fe40000000000 */
[----:B------:R-:W-:Y:S02]  /*23db0*/  SEL R27, R46, R53, P0 ;  /* 0x000000352e1b7207 */ /* 0x000fe40000000000 */
[----:B0-----:R-:W-:-:S02]  /*23dc0*/  SEL R29, R57, R52, P0 ;  /* 0x00000034391d7207 */ /* 0x001fc40000000000 */
[----:B------:R-:W-:Y:S02]  /*23dd0*/  SEL R31, R52, R57, P0 ;  /* 0x00000039341f7207 */ /* 0x000fe40000000000 */
[----:B----4-:R-:W-:Y:S02]  /*23de0*/  SEL R33, R61, R54, P0 ;  /* 0x000000363d217207 */ /* 0x010fe40000000000 */
[----:B------:R-:W-:Y:S02]  /*23df0*/  SEL R35, R54, R61, P0 ;  /* 0x0000003d36237207 */ /* 0x000fe40000000000 */
[----:B------:R-:W-:Y:S02]  /*23e00*/  SEL R37, R69, R56, P0 ;  /* 0x0000003845257207 */ /* 0x000fe40000000000 */
[----:B------:R-:W-:Y:S02]  /*23e10*/  SEL R39, R56, R69, P0 ;  /* 0x0000004538277207 */ /* 0x000fe40000000000 */
[----:B------:R-:W-:-:S02]  /*23e20*/  SEL R13, R73, R58, P0 ;  /* 0x0000003a490d7207 */ /* 0x000fc40000000000 */
[----:B--2---:R-:W-:-:S07]  /*23e30*/  SEL R15, R58, R73, P0 ;  /* 0x000000493a0f7207 */ /* 0x004fce0000000000 */
.L_x_2425:
[----:B------:R-:W-:Y:S05]  /*23e40*/  WARPSYNC.ALL ;  /* 0x0000000000007948 */ /* 0x000fea0003800000 */
[----:B------:R-:W-:Y:S01]  /*23e50*/  BAR.SYNC.DEFER_BLOCKING 0x1, 0x100 ;  /* 0x0044000000007b1d */ /* 0x000fe20000010000 */
[----:B-1----:R-:W-:-:S05]  /*23e60*/  SEL R49, R77, R60, P0 ;  /* 0x0000003c4d317207 */ /* 0x002fca0000000000 */
[----:B------:R-:W-:Y:S02]  /*23e70*/  ULDC.64 UR4, c[0x0][0xbd8] ;  /* 0x0002f60000047ab9 */ /* 0x000fe40000000a00 */
[----:B------:R-:W-:Y:S01]  /*23e80*/  ISETP.NE.U32.AND P2, PT, RZ, UR4, PT ;  /* 0x00000004ff007c0c */ /* 0x000fe2000bf45070 */
[----:B------:R-:W2:Y:S01]  /*23e90*/  LDL R52, [R1+0x5c] ;  /* 0x00005c0001347983 */ /* 0x000ea20000100800 */
[----:B------:R-:W-:Y:S02]  /*23ea0*/  IADD3 R20, P1, R65, UR4, RZ ;  /* 0x0000000441147c10 */ /* 0x000fe4000ff3e0ff */
[----:B------:R-:W-:Y:S02]  /*23eb0*/  SEL R51, R60, R77, P0 ;  /* 0x0000004d3c337207 */ /* 0x000fe40000000000 */
[----:B------:R-:W-:Y:S02]  /*23ec0*/  ISETP.NE.AND.EX P2, PT, RZ, UR5, PT, P2 ;  /* 0x00000005ff007c0c */ /* 0x000fe4000bf45320 */
[----:B------:R-:W-:Y:S01]  /*23ed0*/  IADD3.X R21, R68, UR5, RZ, P1, !PT ;  /* 0x0000000544157c10 */ /* 0x000fe20008ffe4ff */
[----:B------:R-:W-:Y:S01]  /*23ee0*/  ULDC.64 UR4, c[0x0][0xbe0] ;  /* 0x0002f80000047ab9 */ /* 0x000fe20000000a00 */
[----:B------:R2:W-:Y:S04]  /*23ef0*/  STSM.16.M88.4 [R83], R4 ;  /* 0x0000000453007844 */ /* 0x0005e80000000200 */
[----:B------:R0:W-:Y:S04]  /*23f00*/  STSM.16.M88.4 [R82], R8 ;  /* 0x0000000852007844 */ /* 0x0001e80000000200 */
[----:B------:R0:W-:Y:S01]  /*23f10*/  STSM.16.M88.4 [R81], R24 ;  /* 0x0000001851007844 */ /* 0x0001e20000000200 */
[----:B------:R-:W-:-:S03]  /*23f20*/  ISETP.NE.U32.AND P0, PT, RZ, UR4, PT ;  /* 0x00000004ff007c0c */ /* 0x000fc6000bf05070 */
[----:B------:R0:W-:Y:S04]  /*23f30*/  STSM.16.M88.4 [R80], R28 ;  /* 0x0000001c50007844 */ /* 0x0001e80000000200 */
[----:B------:R0:W-:Y:S04]  /*23f40*/  STSM.16.M88.4 [R78], R32 ;  /* 0x000000204e007844 */ /* 0x0001e80000000200 */
[----:B------:R0:W-:Y:S04]  /*23f50*/  STSM.16.M88.4 [R74], R36 ;  /* 0x000000244a007844 */ /* 0x0001e80000000200 */
[----:B------:R0:W-:Y:S01]  /*23f60*/  STSM.16.M88.4 [R72], R12 ;  /* 0x0000000c48007844 */ /* 0x0001e20000000200 */
[----:B------:R-:W-:-:S03]  /*23f70*/  ISETP.NE.AND.EX P0, PT, RZ, UR5, PT, P0 ;  /* 0x00000005ff007c0c */ /* 0x000fc6000bf05300 */
[----:B------:R0:W-:Y:S01]  /*23f80*/  STSM.16.M88.4 [R70], R48 ;  /* 0x0000003046007844 */ /* 0x0001e20000000200 */
[----:B------:R-:W-:Y:S09]  /*23f90*/  BAR.SYNC.DEFER_BLOCKING 0x1, 0x100 ;  /* 0x0044000000007b1d */ /* 0x000ff20000010000 */
[----:B------:R-:W-:Y:S01]  /*23fa0*/  @P0 IADD3 R2, P1, R65, UR4, RZ ;  /* 0x0000000441020c10 */ /* 0x000fe2000ff3e0ff */
[----:B------:R-:W-:-:S02]  /*23fb0*/  ULDC UR4, c[0x0][0xa88] ;  /* 0x0002a20000047ab9 */ /* 0x000fc40000000800 */
[----:B------:R-:W-:Y:S01]  /*23fc0*/  IMAD.U32 R0, RZ, RZ, UR4 ;  /* 0x00000004ff007e24 */ /* 0x000fe2000f8e00ff */
[----:B------:R-:W-:Y:S01]  /*23fd0*/  @P0 IADD3.X R3, R68, UR5, RZ, P1, !PT ;  /* 0x0000000544030c10 */ /* 0x000fe20008ffe4ff */
[----:B------:R0:W5:Y:S04]  /*23fe0*/  @P2 LDG.E R47, desc[UR60][R20.64] ;  /* 0x0000003c142f2981 */ /* 0x000168000c1e1900 */
[----:B------:R0:W5:Y:S01]  /*23ff0*/  @P0 LDG.E R0, desc[UR60][R2.64] ;  /* 0x0000003c02000981 */ /* 0x000162000c1e1900 */
[----:B--2---:R-:W-:-:S04]  /*24000*/  IMAD R5, R64, 0x40, R52 ;  /* 0x0000004040057824 */ /* 0x004fc800078e0234 */
[----:B------:R-:W-:Y:S01]  /*24010*/  IMAD.WIDE R66, R5, 0x2, R66 ;  /* 0x0000000205427825 */ /* 0x000fe200078e0242 */
[----:B0-----:R-:W-:Y:S06]  /*24020*/  @P0 BRA `(.L_x_2197) ;  /* 0x0000000000100947 */ /* 0x001fec0003800000 */
[----:B------:R-:W-:Y:S05]  /*24030*/  @!P2 BRA `(.L_x_2197) ;  /* 0x00000000000ca947 */ /* 0x000fea0003800000 */
[----:B------:R-:W2:Y:S04]  /*24040*/  LDG.E R3, desc[UR60][R20.64] ;  /* 0x0000003c14037981 */ /* 0x000ea8000c1e1900 */
[----:B-----5:R-:W2:Y:S02]  /*24050*/  LDG.E R0, desc[UR60][R20.64+0x4] ;  /* 0x0000043c14007981 */ /* 0x020ea4000c1e1900 */
[----:B--2---:R-:W-:-:S07]  /*24060*/  IMAD.IADD R0, R0, 0x1, -R3 ;  /* 0x0000000100007824 */ /* 0x004fce00078e0a03 */
.L_x_2197:
[----:B------:R-:W2:Y:S01]  /*24070*/  LDL R6, [R1+0x70] ;  /* 0x0000700001067983 */ /* 0x000ea20000100800 */
[----:B------:R-:W-:-:S03]  /*24080*/  ULDC.64 UR4, c[0x0][0xb70] ;  /* 0x0002dc0000047ab9 */ /* 0x000fc60000000a00 */
[----:B------:R-:W3:Y:S04]  /*24090*/  LDL.LU R50, [R1+0x80] ;  /* 0x0000800001327983 */ /* 0x000ee80000300800 */
[----:B------:R-:W2:Y:S01]  /*240a0*/  LDL.LU R48, [R1+0x84] ;  /* 0x0000840001307983 */ /* 0x000ea20000300800 */
[--C-:B-----5:R-:W-:Y:S01]  /*240b0*/  SHF.R.S32.HI R21, RZ, 0x1f, R47.reuse ;  /* 0x0000001fff157819 */ /* 0x120fe2000001142f */
[----:B------:R-:W-:Y:S01]  /*240c0*/  IMAD.MOV.U32 R20, RZ, RZ, R47 ;  /* 0x000000ffff147224 */ /* 0x000fe200078e002f */
[----:B------:R-:W-:Y:S02]  /*240d0*/  SEL R62, R62, RZ, !P2 ;  /* 0x000000ff3e3e7207 */ /* 0x000fe40005000000 */
[----:B------:R-:W-:Y:S02]  /*240e0*/  SEL R49, R84, RZ, !P2 ;  /* 0x000000ff54317207 */ /* 0x000fe40005000000 */
[----:B------:R-:W-:-:S02]  /*240f0*/  IADD3 R9, P0, R66, 0x1000, RZ ;  /* 0x0000100042097810 */ /* 0x000fc40007f1e0ff */
[C---:B------:R-:W-:Y:S02]  /*24100*/  IADD3 R25, P2, R66.reuse, 0x3000, RZ ;  /* 0x0000300042197810 */ /* 0x040fe40007f5e0ff */
[----:B------:R-:W-:Y:S02]  /*24110*/  LOP3.LUT R8, R9, 0x380, RZ, 0xc0, !PT ;  /* 0x0000038009087812 */ /* 0x000fe400078ec0ff */
[----:B------:R-:W-:Y:S02]  /*24120*/  IADD3 R13, P1, R66, 0x2000, RZ ;  /* 0x00002000420d7810 */ /* 0x000fe40007f3e0ff */
[----:B------:R-:W-:Y:S02]  /*24130*/  LOP3.LUT R24, R25, 0x380, RZ, 0xc0, !PT ;  /* 0x0000038019187812 */ /* 0x000fe400078ec0ff */
[----:B------:R-:W-:Y:S02]  /*24140*/  SHF.R.U64 R8, R8, 0x3, RZ ;  /* 0x0000000308087819 */ /* 0x000fe400000012ff */
[----:B------:R-:W-:-:S02]  /*24150*/  LOP3.LUT R12, R13, 0x380, RZ, 0xc0, !PT ;  /* 0x000003800d0c7812 */ /* 0x000fc400078ec0ff */
[----:B------:R-:W-:Y:S02]  /*24160*/  SHF.R.U64 R24, R24, 0x3, RZ ;  /* 0x0000000318187819 */ /* 0x000fe400000012ff */
[----:B------:R-:W-:Y:S01]  /*24170*/  LOP3.LUT R8, R8, R9, RZ, 0x3c, !PT ;  /* 0x0000000908087212 */ /* 0x000fe200078e3cff */
[--C-:B------:R-:W-:Y:S01]  /*24180*/  IMAD.X R9, RZ, RZ, R67.reuse, P0 ;  /* 0x000000ffff097224 */ /* 0x100fe200000e0643 */
        /* <DEDUP_REMOVED lines=10> */
[----:B------:R-:W-:Y:S01]  /*24230*/  SHF.R.S32.HI R65, RZ, 0x1f, R64 ;  /* 0x0000001fff417819 */ /* 0x000fe20000011440 */
[----:B------:R-:W-:Y:S01]  /*24240*/  BSSY B1, `(.L_x_2198) ;  /* 0x000006b000017945 */ /* 0x000fe20003800000 */
[----:B---3--:R-:W-:Y:S01]  /*24250*/  SHF.R.S32.HI R46, RZ, 0x1f, R50 ;  /* 0x0000001fff2e7819 */ /* 0x008fe20000011432 */
[----:B------:R-:W-:-:S04]  /*24260*/  IMAD.WIDE.U32 R2, R50, UR4, R20 ;  /* 0x0000000432027c25 */ /* 0x000fc8000f8e0014 */
[----:B--2---:R-:W-:Y:S02]  /*24270*/  IMAD R7, R48, 0x80, R6 ;  /* 0x0000008030077824 */ /* 0x004fe400078e0206 */
[----:B------:R-:W0:Y:S01]  /*24280*/  S2R R6, SR_TID.X ;  /* 0x0000000000067919 */ /* 0x000e220000002100 */
[----:B------:R-:W-:-:S04]  /*24290*/  IMAD R4, R46, UR4, RZ ;  /* 0x000000042e047c24 */ /* 0x000fc8000f8e02ff */
        /* <DEDUP_REMOVED lines=15> */
[----:B------:R-:W-:Y:S02]  /*24390*/  IADD3 R37, P5, R66, 0x6000, RZ ;  /* 0x0000600042257810 */ /* 0x000fe40007fbe0ff */
[----:B0-----:R-:W-:-:S02]  /*243a0*/  IADD3 R10, R6, -0x80, RZ ;  /* 0xffffff80060a7810 */ /* 0x001fc40007ffe0ff */
[C---:B------:R-:W-:Y:S02]  /*243b0*/  LOP3.LUT R2, R66.reuse, 0x380, RZ, 0xc0, !PT ;  /* 0x0000038042027812 */ /* 0x040fe400078ec0ff */
[----:B------:R-:W-:Y:S02]  /*243c0*/  SHF.R.S32.HI R6, RZ, 0x1f, R10 ;  /* 0x0000001fff067819 */ /* 0x000fe4000001140a */
[----:B------:R-:W-:Y:S02]  /*243d0*/  IADD3 R5, P2, R66, 0x7000, RZ ;  /* 0x0000700042057810 */ /* 0x000fe40007f5e0ff */
[----:B------:R-:W-:Y:S02]  /*243e0*/  LEA.HI R6, R6, R10, RZ, 0x7 ;  /* 0x0000000a06067211 */ /* 0x000fe400078f38ff */
[----:B------:R-:W-:Y:S01]  /*243f0*/  LOP3.LUT R32, R33, 0x380, RZ, 0xc0, !PT ;  /* 0x0000038021207812 */ /* 0x000fe200078ec0ff */
[----:B------:R-:W-:Y:S01]  /*24400*/  IMAD.X R41, RZ, RZ, R67, P2 ;  /* 0x000000ffff297224 */ /* 0x000fe200010e0643 */
[----:B------:R-:W-:-:S02]  /*24410*/  LOP3.LUT R6, R6, 0xffffff80, RZ, 0xc0, !PT ;  /* 0xffffff8006067812 */ /* 0x000fc400078ec0ff */
[----:B------:R-:W-:Y:S02]  /*24420*/  LOP3.LUT R36, R37, 0x380, RZ, 0xc0, !PT ;  /* 0x0000038025247812 */ /* 0x000fe400078ec0ff */
[----:B------:R-:W-:Y:S01]  /*24430*/  SHF.R.U64 R32, R32, 0x3, RZ ;  /* 0x0000000320207819 */ /* 0x000fe200000012ff */
[----:B------:R-:W-:Y:S01]  /*24440*/  IMAD.IADD R6, R10, 0x1, -R6 ;  /* 0x000000010a067824 */ /* 0x000fe200078e0a06 */
[----:B------:R-:W-:Y:S02]  /*24450*/  SHF.R.U64 R36, R36, 0x3, RZ ;  /* 0x0000000324247819 */ /* 0x000fe400000012ff */
[----:B------:R-:W-:Y:S01]  /*24460*/  LOP3.LUT R32, R32, R33, RZ, 0x3c, !PT ;  /* 0x0000002120207212 */ /* 0x000fe200078e3cff */
[----:B------:R-:W-:Y:S01]  /*24470*/  IMAD.X R33, RZ, RZ, R67, P4 ;  /* 0x000000ffff217224 */ /* 0x000fe200020e0643 */
[----:B------:R-:W-:Y:S02]  /*24480*/  LOP3.LUT P0, RZ, R6, 0x3, RZ, 0xc0, !PT ;  /* 0x0000000306ff7812 */ /* 0x000fe4000780c0ff */
[----:B------:R-:W-:-:S02]  /*24490*/  LOP3.LUT R36, R36, R37, RZ, 0x3c, !PT ;  /* 0x0000002524247212 */ /* 0x000fc400078e3cff */
[-C--:B------:R-:W-:Y:S02]  /*244a0*/  ISETP.GE.OR P1, PT, R7, R0.reuse, P0 ;  /* 0x000000000700720c */ /* 0x080fe40000726670 */
[----:B------:R-:W-:Y:S02]  /*244b0*/  ISETP.GE.OR P0, PT, R3, R0, P0 ;  /* 0x000000000300720c */ /* 0x000fe40000706670 */
[----:B------:R-:W-:Y:S02]  /*244c0*/  SHF.R.U64 R3, R2, 0x3, RZ ;  /* 0x0000000302037819 */ /* 0x000fe400000012ff */
[----:B------:R-:W-:Y:S02]  /*244d0*/  LOP3.LUT R2, R5, 0x380, RZ, 0xc0, !PT ;  /* 0x0000038005027812 */ /* 0x000fe400078ec0ff */
[----:B------:R-:W-:Y:S02]  /*244e0*/  IADD3.X R37, RZ, R67, RZ, P5, !PT ;  /* 0x00000043ff257210 */ /* 0x000fe40002ffe4ff */
[----:B------:R-:W-:-:S02]  /*244f0*/  SHF.R.U64 R2, R2, 0x3, RZ ;  /* 0x0000000302027819 */ /* 0x000fc400000012ff */
[----:B------:R-:W-:Y:S01]  /*24500*/  LOP3.LUT R66, R3, R66, RZ, 0x3c, !PT ;  /* 0x0000004203427212 */ /* 0x000fe200078e3cff */
[----:B------:R-:W-:Y:S01]  /*24510*/  @!P1 STG.E desc[UR60][R44.64], R91 ;  /* 0x0000005b2c009986 */ /* 0x000fe2000c10193c */
        /* <DEDUP_REMOVED lines=24> */
[----:B------:R-:W-:Y:S02]  /*246a0*/  VIADD R0, R64, 0x40 ;  /* 0x0000004040007836 */ /* 0x000fe40000000000 */
[----:B0-----:R-:W-:Y:S01]  /*246b0*/  IMAD R44, R46, UR4, RZ ;  /* 0x000000042e2c7c24 */ /* 0x001fe2000f8e02ff */
[CC--:B------:R-:W-:Y:S01]  /*246c0*/  ISETP.GE.AND P3, PT, R64.reuse, R47.reuse, PT ;  /* 0x0000002f4000720c */ /* 0x0c0fe20003f66270 */
[----:B------:R-:W-:Y:S01]  /*246d0*/  VIADD R20, R64, 0x20 ;  /* 0x0000002040147836 */ /* 0x000fe20000000000 */
[-C--:B------:R-:W-:Y:S01]  /*246e0*/  ISETP.GE.AND P1, PT, R0, R47.reuse, PT ;  /* 0x0000002f0000720c */ /* 0x080fe20003f26270 */
[----:B------:R-:W-:Y:S01]  /*246f0*/  IMAD R45, R50, UR5, R44 ;  /* 0x00000005322d7c24 */ /* 0x000fe2000f8e022c */
[----:B------:R-:W-:Y:S01]  /*24700*/  IADD3 R0, R16, 0x2e820, RZ ;  /* 0x0002e82010007810 */ /* 0x000fe20007ffe0ff */
[----:B------:R-:W-:Y:S01]  /*24710*/  IMAD.WIDE.U32 R2, R50, UR4, R2 ;  /* 0x0000000432027c25 */ /* 0x000fe2000f8e0002 */
[----:B------:R-:W-:Y:S01]  /*24720*/  ULDC.64 UR4, c[0x0][0xae8] ;  /* 0x0002ba0000047ab9 */ /* 0x000fe20000000a00 */
[----:B------:R-:W-:-:S02]  /*24730*/  ISETP.GE.AND P0, PT, R20, R47, PT ;  /* 0x0000002f1400720c */ /* 0x000fc40003f06270 */
[----:B------:R-:W-:Y:S01]  /*24740*/  VIADD R21, R64, 0x60 ;  /* 0x0000006040157836 */ /* 0x000fe20000000000 */
[----:B------:R-:W-:Y:S01]  /*24750*/  PRMT R0, RZ, 0x654, R0 ;  /* 0x00000654ff007816 */ /* 0x000fe20000000000 */
[----:B------:R-:W-:Y:S02]  /*24760*/  IMAD R20, R62, UR4, RZ ;  /* 0x000000043e147c24 */ /* 0x000fe4000f8e02ff */
[----:B------:R-:W-:Y:S01]  /*24770*/  IMAD.IADD R3, R3, 0x1, R45 ;  /* 0x0000000103037824 */ /* 0x000fe200078e022d */
[----:B------:R-:W-:Y:S01]  /*24780*/  ISETP.GE.AND P2, PT, R21, R47, PT ;  /* 0x0000002f1500720c */ /* 0x000fe20003f46270 */
[C---:B------:R-:W-:Y:S02]  /*24790*/  IMAD R45, R49.reuse, UR5, R20 ;  /* 0x00000005312d7c24 */ /* 0x040fe4000f8e0214 */
[----:B------:R-:W-:Y:S01]  /*247a0*/  IMAD.WIDE.U32 R20, R49, UR4, R2 ;  /* 0x0000000431147c25 */ /* 0x000fe2000f8e0002 */
[----:B--2---:R1:W-:Y:S03]  /*247b0*/  SYNCS.ARRIVE.TRANS64.RED.A1T0 RZ, [R0+URZ], RZ ;  /* 0x000000ff00ff79a7 */ /* 0x0043e6000810043f */
        /* <DEDUP_REMOVED lines=19> */
.L_x_2199:
[----:B------:R-:W-:Y:S05]  /*248f0*/  BSYNC B1 ;  /* 0x0000000000017941 */ /* 0x000fea0003800000 */
.L_x_2198:
[----:B------:R-:W-:Y:S04]  /*24900*/  BSSY B1, `(.L_x_2200) ;  /* 0x0000014000017945 */ /* 0x000fe80003800000 */
[----:B------:R-:W-:Y:S05]  /*24910*/  @P0 BRA `(.L_x_2201) ;  /* 0x0000000000480947 */ /* 0x000fea0003800000 */
[----:B0----5:R-:W-:Y:S01]  /*24920*/  IADD3 R5, P0, R64, 0x20, RZ ;  /* 0x0000002040057810 */ /* 0x021fe20007f1e0ff */
        /* <DEDUP_REMOVED lines=17> */
.L_x_2201:
[----:B------:R-:W-:Y:S05]  /*24a40*/  BSYNC B1 ;  /* 0x0000000000017941 */ /* 0x000fea0003800000 */
.L_x_2200:
[----:B------:R-:W-:Y:S04]  /*24a50*/  BSSY B1, `(.L_x_2202) ;  /* 0x0000014000017945 */ /* 0x000fe80003800000 */
[----:B------:R-:W-:Y:S05]  /*24a60*/  @P1 BRA `(.L_x_2203) ;  /* 0x0000000000481947 */ /* 0x000fea0003800000 */
[----:B01---5:R-:W-:Y:S01]  /*24a70*/  IADD3 R5, P0, R64, 0x40, RZ ;  /* 0x0000004040057810 */ /* 0x023fe20007f1e0ff */
        /* <DEDUP_REMOVED lines=17> */
.L_x_2203:
[----:B------:R-:W-:Y:S05]  /*24b90*/  BSYNC B1 ;  /* 0x0000000000017941 */ /* 0x000fea0003800000 */
.L_x_2202:
[----:B------:R-:W-:Y:S05]  /*24ba0*/  @P2 BRA `(.L_x_2204) ;  /* 0x0000000800d42947 */ /* 0x000fea0003800000 */
[----:B012--5:R-:W-:Y:S01]  /*24bb0*/  IADD3 R5, P0, R64, 0x60, RZ ;  /* 0x0000006040057810 */ /* 0x027fe20007f1e0ff */
        /* <DEDUP_REMOVED lines=19> */
.L_x_2195:
[----:B------:R-:W-:Y:S01]  /*24cf0*/  ULDC.64 UR4, c[0x0][0xbd8] ;  /* 0x0002f60000047ab9 */ /* 0x000fe20000000a00 */
[----:B------:R-:W-:Y:S02]  /*24d00*/  MOV R7, RZ ;  /* 0x000000ff00077202 */ /* 0x000fe40000000f00 */
[----:B------:R-:W-:Y:S02]  /*24d10*/  ISETP.NE.U32.AND P0, PT, RZ, UR4, PT ;  /* 0x00000004ff007c0c */ /* 0x000fe4000bf05070 */
[----:B------:R-:W-:Y:S02]  /*24d20*/  IADD3 R2, P1, R65, UR4, RZ ;  /* 0x0000000441027c10 */ /* 0x000fe4000ff3e0ff */
[----:B------:R-:W-:Y:S02]  /*24d30*/  ISETP.NE.AND.EX P0, PT, RZ, UR5, PT, P0 ;  /* 0x00000005ff007c0c */ /* 0x000fe4000bf05300 */
[----:B0-----:R-:W-:Y:S01]  /*24d40*/  IADD3.X R3, R68, UR5, RZ, P1, !PT ;  /* 0x0000000544037c10 */ /* 0x001fe20008ffe4ff */
[----:B------:R-:W-:-:S02]  /*24d50*/  ULDC.64 UR4, c[0x0][0xbe0] ;  /* 0x0002f80000047ab9 */ /* 0x000fc40000000a00 */
[----:B------:R-:W-:-:S04]  /*24d60*/  ISETP.NE.U32.AND P1, PT, RZ, UR4, PT ;  /* 0x00000004ff007c0c */ /* 0x000fc8000bf25070 */
[----:B------:R-:W-:-:S04]  /*24d70*/  ISETP.NE.AND.EX P1, PT, RZ, UR5, PT, P1 ;  /* 0x00000005ff007c0c */ /* 0x000fc8000bf25310 */
[----:B------:R0:W5:Y:S09]  /*24d80*/  @P0 LDG.E R7, desc[UR60][R2.64] ;  /* 0x0000003c02070981 */ /* 0x000172000c1e1900 */
[----:B------:R-:W-:Y:S01]  /*24d90*/  @P1 IADD3 R4, P2, R65, UR4, RZ ;  /* 0x0000000441041c10 */ /* 0x000fe2000ff5e0ff */
[----:B------:R-:W-:-:S02]  /*24da0*/  ULDC UR4, c[0x0][0xa88] ;  /* 0x0002a20000047ab9 */ /* 0x000fc40000000800 */
[----:B-1----:R-:W-:Y:S01]  /*24db0*/  IMAD.U32 R0, RZ, RZ, UR4 ;  /* 0x00000004ff007e24 */ /* 0x002fe2000f8e00ff */
[----:B------:R-:W-:-:S05]  /*24dc0*/  @P1 IADD3.X R5, R68, UR5, RZ, P2, !PT ;  /* 0x0000000544051c10 */ /* 0x000fca00097fe4ff */
[----:B------:R0:W5:Y:S01]  /*24dd0*/  @P1 LDG.E R0, desc[UR60][R4.64] ;  /* 0x0000003c04001981 */ /* 0x000162000c1e1900 */
[----:B------:R-:W-:Y:S01]  /*24de0*/  ISETP.GT.AND P2, PT, R85, 0x7f, PT ;  /* 0x0000007f5500780c */ /* 0x000fe20003f44270 */
[----:B------:R-:W-:-:S12]  /*24df0*/  @P1 BRA `(.L_x_2205) ;  /* 0x0000000000101947 */ /* 0x000fd80003800000 */
[----:B------:R-:W-:Y:S05]  /*24e00*/  @!P0 BRA `(.L_x_2205) ;  /* 0x00000000000c8947 */ /* 0x000fea0003800000 */
[----:B0-----:R-:W3:Y:S04]  /*24e10*/  LDG.E R5, desc[UR60][R2.64] ;  /* 0x0000003c02057981 */ /* 0x001ee8000c1e1900 */
[----:B-----5:R-:W3:Y:S02]  /*24e20*/  LDG.E R0, desc[UR60][R2.64+0x4] ;  /* 0x0000043c02007981 */ /* 0x020ee4000c1e1900 */
[----:B---3--:R-:W-:-:S07]  /*24e30*/  IMAD.IADD R0, R0, 0x1, -R5 ;  /* 0x0000000100007824 */ /* 0x008fce00078e0a05 */
.L_x_2205:
[----:B------:R-:W3:Y:S04]  /*24e40*/  LDL R13, [R1+0x80] ;  /* 0x00008000010d7983 */ /* 0x000ee80000100800 */
[----:B------:R-:W4:Y:S04]  /*24e50*/  LDL R11, [R1+0x5c] ;  /* 0x00005c00010b7983 */ /* 0x000f280000100800 */
[----:B------:R1:W5:Y:S01]  /*24e60*/  LDL R12, [R1+0x84] ;  /* 0x00008400010c7983 */ /* 0x0003620000100800 */
[----:B------:R-:W-:Y:S01]  /*24e70*/  BSSY B1, `(.L_x_2206) ;  /* 0x000001d000017945 */ /* 0x000fe20003800000 */
[----:B------:R-:W-:-:S02]  /*24e80*/  SEL R9, R84, RZ, !P0 ;  /* 0x000000ff54097207 */ /* 0x000fc40004000000 */
[----:B------:R-:W-:Y:S02]  /*24e90*/  SEL R62, R62, RZ, !P0 ;  /* 0x000000ff3e3e7207 */ /* 0x000fe40004000000 */
[----:B-----5:R-:W-:Y:S02]  /*24ea0*/  SHF.R.S32.HI R6, RZ, 0x1f, R7 ;  /* 0x0000001fff067819 */ /* 0x020fe40000011407 */
[----:B---3--:R-:W-:Y:S02]  /*24eb0*/  SHF.R.S32.HI R8, RZ, 0x1f, R13 ;  /* 0x0000001fff087819 */ /* 0x008fe4000001140d */
[----:B----4-:R-:W-:Y:S01]  /*24ec0*/  SHF.R.S32.HI R10, RZ, 0x1f, R11 ;  /* 0x0000001fff0a7819 */ /* 0x010fe2000001140b */
[----:B-1----:R-:W-:Y:S06]  /*24ed0*/  @P2 BRA `(.L_x_2207) ;  /* 0x0000000000582947 */ /* 0x002fec0003800000 */
[----:B0-----:R-:W0:Y:S02]  /*24ee0*/  S2R R2, SR_TID.X ;  /* 0x0000000000027919 */ /* 0x001e240000002100 */
[----:B0-----:R-:W-:-:S04]  /*24ef0*/  IMAD R2, R12, 0x80, R2 ;  /* 0x000000800c027824 */ /* 0x001fc800078e0202 */
        /* <DEDUP_REMOVED lines=20> */
.L_x_2207:
[----:B------:R-:W-:Y:S05]  /*25040*/  BSYNC B1 ;  /* 0x0000000000017941 */ /* 0x000fea0003800000 */
.L_x_2206:
[----:B------:R-:W-:Y:S01]  /*25050*/  ULDC.64 UR4, c[0x0][0xaa0] ;  /* 0x0002a80000047ab9 */ /* 0x000fe20000000a00 */
[----:B0-----:R-:W-:Y:S01]  /*25060*/  IMAD.MOV.U32 R2, RZ, RZ, R11 ;  /* 0x000000ffff027224 */ /* 0x001fe200078e000b */
[----:B------:R-:W-:Y:S01]  /*25070*/  SHF.R.S32.HI R65, RZ, 0x1f, R64 ;  /* 0x0000001fff417819 */ /* 0x000fe20000011440 */
[----:B-1----:R-:W-:Y:S01]  /*25080*/  IMAD.MOV.U32 R3, RZ, RZ, R10 ;  /* 0x000000ffff037224 */ /* 0x002fe200078e000a */
[----:B------:R-:W-:Y:S01]  /*25090*/  BSSY B1, `(.L_x_2208) ;  /* 0x0000029000017945 */ /* 0x000fe20003800000 */
[----:B------:R-:W-:Y:S02]  /*250a0*/  IMAD R4, R6, UR4, RZ ;  /* 0x0000000406047c24 */ /* 0x000fe4000f8e02ff */
[----:B------:R-:W-:-:S04]  /*250b0*/  IMAD.WIDE.U32 R2, R7, UR4, R2 ;  /* 0x0000000407027c25 */ /* 0x000fc8000f8e0002 */
[----:B------:R-:W-:Y:S01]  /*250c0*/  IMAD R7, R7, UR5, R4 ;  /* 0x0000000507077c24 */ /* 0x000fe2000f8e0204 */
[----:B------:R-:W-:Y:S01]  /*250d0*/  ULDC.64 UR4, c[0x0][0xae0] ;  /* 0x0002b80000047ab9 */ /* 0x000fe20000000a00 */
[----:B------:R-:W-:Y:S02]  /*250e0*/  VIADD R6, R64, 0x20 ;  /* 0x0000002040067836 */ /* 0x000fe40000000000 */
[----:B------:R-:W-:Y:S02]  /*250f0*/  IMAD.IADD R3, R3, 0x1, R7 ;  /* 0x0000000103037824 */ /* 0x000fe400078e0207 */
[----:B------:R-:W-:Y:S02]  /*25100*/  IMAD R7, R12, -0x80, R0 ;  /* 0xffffff800c077824 */ /* 0x000fe400078e0200 */
[----:B------:R-:W-:Y:S02]  /*25110*/  IMAD R4, R8, UR4, RZ ;  /* 0x0000000408047c24 */ /* 0x000fe4000f8e02ff */
[----:B------:R-:W-:Y:S01]  /*25120*/  IMAD.WIDE.U32 R2, R13, UR4, R2 ;  /* 0x000000040d027c25 */ /* 0x000fe2000f8e0002 */
[----:B------:R-:W-:-:S02]  /*25130*/  ISETP.GE.AND P3, PT, R64, R7, PT ;  /* 0x000000074000720c */ /* 0x000fc40003f66270 */
[----:B------:R-:W-:Y:S01]  /*25140*/  ISETP.GE.AND P2, PT, R6, R7, PT ;  /* 0x000000070600720c */ /* 0x000fe20003f46270 */
[----:B------:R-:W-:Y:S01]  /*25150*/  IMAD R5, R13, UR5, R4 ;  /* 0x000000050d057c24 */ /* 0x000fe2000f8e0204 */
[----:B------:R-:W-:Y:S01]  /*25160*/  ULDC.64 UR4, c[0x0][0xae8] ;  /* 0x0002ba0000047ab9 */ /* 0x000fe20000000a00 */
[C---:B------:R-:W-:Y:S02]  /*25170*/  VIADD R0, R64.reuse, 0x40 ;  /* 0x0000004040007836 */ /* 0x040fe40000000000 */
[----:B------:R-:W-:Y:S01]  /*25180*/  VIADD R4, R64, 0x60 ;  /* 0x0000006040047836 */ /* 0x000fe20000000000 */
[----:B------:R-:W-:Y:S01]  /*25190*/  IADD3 R3, R3, R5, RZ ;  /* 0x0000000503037210 */ /* 0x000fe20007ffe0ff */
[----:B------:R-:W-:Y:S01]  /*251a0*/  IMAD.WIDE R64, R12, 0x80, R64 ;  /* 0x000000800c407825 */ /* 0x000fe200078e0240 */
[-C--:B------:R-:W-:Y:S02]  /*251b0*/  ISETP.GE.AND P0, PT, R0, R7.reuse, PT ;  /* 0x000000070000720c */ /* 0x080fe40003f06270 */
[----:B------:R-:W-:Y:S01]  /*251c0*/  ISETP.GE.AND P1, PT, R4, R7, PT ;  /* 0x000000070400720c */ /* 0x000fe20003f26270 */
[----:B------:R-:W-:-:S02]  /*251d0*/  IMAD R0, R62, UR4, RZ ;  /* 0x000000043e007c24 */ /* 0x000fc4000f8e02ff */
[----:B------:R-:W-:-:S04]  /*251e0*/  IMAD.WIDE.U32 R4, R9, UR4, R2 ;  /* 0x0000000409047c25 */ /* 0x000fc8000f8e0002 */
[----:B------:R-:W-:-:S04]  /*251f0*/  IMAD R7, R9, UR5, R0 ;  /* 0x0000000509077c24 */ /* 0x000fc8000f8e0200 */
        /* <DEDUP_REMOVED lines=18> */
.L_x_2209:
[----:B------:R-:W-:Y:S05]  /*25320*/  BSYNC B1 ;  /* 0x0000000000017941 */ /* 0x000fea0003800000 */
.L_x_2208:
[----:B------:R-:W-:Y:S04]  /*25330*/  BSSY B1, `(.L_x_2210) ;  /* 0x0000014000017945 */ /* 0x000fe80003800000 */
[----:B------:R-:W-:Y:S05]  /*25340*/  @P2 BRA `(.L_x_2211) ;  /* 0x0000000000482947 */ /* 0x000fea0003800000 */
[----:B0-----:R-:W-:Y:S01]  /*25350*/  IADD3 R7, P2, R64, 0x20, RZ ;  /* 0x0000002040077810 */ /* 0x001fe20007f5e0ff */
        /* <DEDUP_REMOVED lines=17> */
.L_x_2211:
[----:B------:R-:W-:Y:S05]  /*25470*/  BSYNC B1 ;  /* 0x0000000000017941 */ /* 0x000fea0003800000 */
.L_x_2210:
[----:B------:R-:W-:Y:S04]  /*25480*/  BSSY B1, `(.L_x_2212) ;  /* 0x0000014000017945 */ /* 0x000fe80003800000 */
[----:B------:R-:W-:Y:S05]  /*25490*/  @P0 BRA `(.L_x_2213) ;  /* 0x0000000000480947 */ /* 0x000fea0003800000 */
[----:B01----:R-:W-:Y:S01]  /*254a0*/  IADD3 R7, P0, R64, 0x40, RZ ;  /* 0x0000004040077810 */ /* 0x003fe20007f1e0ff */
        /* <DEDUP_REMOVED lines=17> */
.L_x_2213:
[----:B------:R-:W-:Y:S05]  /*255c0*/  BSYNC B1 ;  /* 0x0000000000017941 */ /* 0x000fea0003800000 */
.L_x_2212:
        /* <DEDUP_REMOVED lines=19> */
.L_x_2204:
[----:B------:R-:W-:Y:S05]  /*25700*/  BSYNC B0 ;  /* 0x0000000000007941 */ /* 0x000fea0003800000 */
.L_x_2194:
[----:B------:R-:W-:Y:S02]  /*25710*/  ULDC UR4, c[0x0][0xc14] ;  /* 0x0003050000047ab9 */ /* 0x000fe40000000800 */
[----:B--2---:R-:W-:-:S13]  /*25720*/  ISETP.GE.AND P0, PT, R235, UR4, PT ;  /* 0x00000004eb007c0c */ /* 0x004fda000bf06270 */
[----:B------:R-:W-:Y:S05]  /*25730*/  @!P0 BRA `(.L_x_2214) ;  /* 0xfffffdb800988947 */ /* 0x000fea000383ffff */
[----:B------:R-:W-:Y:S05]  /*25740*/  BRA `(.L_x_2021) ;  /* 0x0000006000a87947 */ /* 0x000fea0003800000 */
.L_x_2019:
[----:B------:R-:W-:-:S08]  /*25750*/  NOP ;  /* 0x0000000000007918 */ /* 0x000fd00000000000 */
[----:B0-----:R-:W0:-:S00]  /*25760*/  USETMAXREG.DEALLOC.CTAPOOL 0x18 ;  /* 0x00000018000079c8 */ /* 0x001e0000080e0500 */
[----:B0-----:R-:W2:Y:S01]  /*25770*/  LDL.LU R2, [R1+0x3c] ;  /* 0x00003c0001027983 */ /* 0x001ea20000300800 */
[----:B------:R-:W-:Y:S02]  /*25780*/  LOP3.LUT R0, R0, 0x3, RZ, 0xc0, !PT ;  /* 0x0000000300007812 */ /* 0x000fe400078ec0ff */
[----:B------:R-:W-:-:S04]  /*25790*/  MOV R6, RZ ;  /* 0x000000ff00067202 */ /* 0x000fc80000000f00 */
        /* <DEDUP_REMOVED lines=15> */
.L_x_2215:
        /* <DEDUP_REMOVED lines=42> */
.L_x_2221:
        /* <DEDUP_REMOVED lines=13> */
.L_x_2220:
[----:B------:R-:W-:Y:S05]  /*25c00*/  BSYNC B0 ;  /* 0x0000000000007941 */ /* 0x000fea0003800000 */
.L_x_2219:
[----:B0----5:R-:W0:Y:S02]  /*25c10*/  SHFL.UP PT, R2, R6, 0x1, RZ ;  /* 0x0420000006027989 */ /* 0x021e2400000e00ff */
        /* <DEDUP_REMOVED lines=20> */
.L_x_2217:
        /* <DEDUP_REMOVED lines=16> */
[----:B0-----:R-:W-:-:S06]  /*25e60*/  IADD3 R14, R13, 0xffffffe, RZ ;  /* 0x0ffffffe0d0e7810 */ /* 0x001fcc0007ffe0ff */
[----:B------:R0:W1:Y:S01]  /*25e70*/  F2I.FTZ.U32.TRUNC.NTZ R3, R14 ;  /* 0x0000000e00037305 */ /* 0x000062000021f000 */
[----:B------:R-:W-:Y:S05]  /*25e80*/  @!P0 BRA `(.L_x_2222) ;  /* 0x0000000000088947 */ /* 0x000fea0003800000 */
[----:B------:R-:W-:-:S06]  /*25e90*/  VIADD R4, R7, 0xffffffff ;  /* 0xffffffff07047836 */ /* 0x000fcc0000000000 */
[----:B------:R2:W3:Y:S02]  /*25ea0*/  SHFL.IDX PT, R4, R5, R4, 0x1f ;  /* 0x00001f0405047589 */ /* 0x0004e400000e0000 */
.L_x_2222:
[--C-:B-12---:R-:W-:Y:S02]  /*25eb0*/  IMAD.MOV R5, RZ, RZ, -R3.reuse ;  /* 0x000000ffff057224 */ /* 0x106fe400078e0a03 */
[----:B---3--:R-:W-:Y:S02]  /*25ec0*/  IMAD R4, R4, UR5, R8 ;  /* 0x0000000504047c24 */ /* 0x008fe4000f8e0208 */
[----:B------:R-:W-:Y:S02]  /*25ed0*/  IMAD R5, R5, R10, RZ ;  /* 0x0000000a05057224 */ /* 0x000fe400078e02ff */
[----:B------:R-:W-:Y:S01]  /*25ee0*/  IMAD.MOV.U32 R2, RZ, RZ, RZ ;  /* 0x000000ffff027224 */ /* 0x000fe200078e00ff */
[----:B------:R1:W-:Y:S03]  /*25ef0*/  STL [R1], R4 ;  /* 0x0000000401007387 */ /* 0x0003e60000100800 */
[----:B------:R-:W-:Y:S01]  /*25f00*/  IMAD.HI.U32 R3, R3, R5, R2 ;  /* 0x0000000503037227 */ /* 0x000fe200078e0002 */
[----:B------:R-:W-:-:S02]  /*25f10*/  IADD3 R2, -R4, UR6, RZ ;  /* 0x0000000604027c10 */ /* 0x000fc4000fffe1ff */
[----:B------:R-:W-:Y:S02]  /*25f20*/  IABS R5, R9 ;  /* 0x0000000900057213 */ /* 0x000fe40000000000 */
[----:B-1----:R-:W-:-:S03]  /*25f30*/  IABS R4, R2 ;  /* 0x0000000200047213 */ /* 0x002fc60000000000 */
        /* <DEDUP_REMOVED lines=13> */
[----:B------:R-:W-:Y:S02]  /*26010*/  IMAD R4, R11, R8, RZ ;  /* 0x000000080b047224 */ /* 0x000fe400078e02ff */
[----:B------:R-:W-:Y:S02]  /*26020*/  IMAD.MOV R8, RZ, RZ, -R8 ;  /* 0x000000ffff087224 */ /* 0x000fe400078e0a08 */
[----:B------:R-:W-:Y:S02]  /*26030*/  IMAD.MOV R10, RZ, RZ, -R4 ;  /* 0x000000ffff0a7224 */ /* 0x000fe400078e0a04 */
[----:B------:R-:W-:-:S03]  /*26040*/  IMAD R9, R9, R8, R2 ;  /* 0x0000000809097224 */ /* 0x000fc600078e0202 */
[----:B------:R-:W-:-:S04]  /*26050*/  VIADDMNMX R11, R10, UR5, R11, PT ;  /* 0x000000050a0b7c46 */ /* 0x000fc8000b80010b */
[-C--:B------:R-:W-:Y:S02]  /*26060*/  IABS R5, R11.reuse ;  /* 0x0000000b00057213 */ /* 0x080fe40000000000 */
[----:B------:R-:W-:Y:S02]  /*26070*/  IABS R8, R11 ;  /* 0x0000000b00087213 */ /* 0x000fe40000000000 */
[----:B------:R-:W1:Y:S02]  /*26080*/  I2F.RP R7, R5 ;  /* 0x0000000500077306 */ /* 0x000e640000209400 */
[----:B------:R-:W-:-:S06]  /*26090*/  IADD3 R8, RZ, -R8, RZ ;  /* 0x80000008ff087210 */ /* 0x000fcc0007ffe0ff */
[----:B-1----:R-:W1:Y:S02]  /*260a0*/  MUFU.RCP R7, R7 ;  /* 0x0000000700077308 */ /* 0x002e640000001000 */
[----:B-1----:R-:W-:Y:S01]  /*260b0*/  VIADD R3, R7, 0xffffffe ;  /* 0x0ffffffe07037836 */ /* 0x002fe20000000000 */
[----:B------:R-:W-:-:S05]  /*260c0*/  IABS R7, R9 ;  /* 0x0000000900077213 */ /* 0x000fca0000000000 */
[----:B------:R-:W1:Y:S02]  /*260d0*/  F2I.FTZ.U32.TRUNC.NTZ R3, R3 ;  /* 0x0000000300037305 */ /* 0x000e64000021f000 */
[----:B-1----:R-:W-:-:S04]  /*260e0*/  IMAD.MOV R2, RZ, RZ, -R3 ;  /* 0x000000ffff027224 */ /* 0x002fc800078e0a03 */
[----:B------:R-:W-:Y:S02]  /*260f0*/  IMAD R13, R2, R5, RZ ;  /* 0x00000005020d7224 */ /* 0x000fe400078e02ff */
[----:B------:R-:W-:-:S04]  /*26100*/  IMAD.MOV.U32 R2, RZ, RZ, RZ ;  /* 0x000000ffff027224 */ /* 0x000fc800078e00ff */
[----:B------:R-:W-:Y:S01]  /*26110*/  IMAD.HI.U32 R2, R3, R13, R2 ;  /* 0x0000000d03027227 */ /* 0x000fe200078e0002 */
[----:B------:R-:W-:-:S03]  /*26120*/  LOP3.LUT R3, R9, R11, RZ, 0x3c, !PT ;  /* 0x0000000b09037212 */ /* 0x000fc600078e3cff */
[----:B------:R-:W-:Y:S01]  /*26130*/  IMAD.IADD R9, R9, 0x1, R4 ;  /* 0x0000000109097824 */ /* 0x000fe200078e0204 */
        /* <DEDUP_REMOVED lines=13> */
[----:B------:R-:W-:-:S03]  /*26210*/  IMAD R4, R2, R11, R9 ;  /* 0x0000000b02047224 */ /* 0x000fc600078e0209 */
[----:B------:R-:W-:Y:S02]  /*26220*/  IADD3 R2, R6, R3, RZ ;  /* 0x0000000306027210 */ /* 0x000fe40007ffe0ff */
[----:B------:R1:W-:Y:S04]  /*26230*/  STL [R1+0x8], R4 ;  /* 0x0000080401007387 */ /* 0x0003e80000100800 */
[----:B------:R1:W-:Y:S01]  /*26240*/  STL [R1+0x4], R2 ;  /* 0x0000040201007387 */ /* 0x0003e20000100800 */
[----:B------:R-:W-:Y:S05]  /*26250*/  BRA `(.L_x_2223) ;  /* 0x0000000000107947 */ /* 0x000fea0003800000 */
.L_x_2218:
[----:B------:R-:W-:Y:S01]  /*26260*/  IMAD.U32 R2, RZ, RZ, UR6 ;  /* 0x00000006ff027e24 */ /* 0x000fe2000f8e00ff */
[----:B------:R0:W-:Y:S04]  /*26270*/  STL [R1+0x4], RZ ;  /* 0x000004ff01007387 */ /* 0x0001e80000100800 */
[----:B------:R0:W-:Y:S04]  /*26280*/  STL [R1+0x8], RZ ;  /* 0x000008ff01007387 */ /* 0x0001e80000100800 */
[----:B------:R0:W-:Y:S02]  /*26290*/  STL [R1], R2 ;  /* 0x0000000201007387 */ /* 0x0001e40000100800 */
.L_x_2223:
[----:B-1----:R-:W2:Y:S04]  /*262a0*/  LDL R4, [R1] ;  /* 0x0000000001047983 */ /* 0x002ea80000100800 */
[----:B------:R-:W2:Y:S04]  /*262b0*/  LDL R5, [R1+0x4] ;  /* 0x0000040001057983 */ /* 0x000ea80000100800 */
[----:B------:R-:W2:Y:S04]  /*262c0*/  LDL R6, [R1+0x8] ;  /* 0x0000080001067983 */ /* 0x000ea80000100800 */
[----:B------:R-:W2:Y:S01]  /*262d0*/  LDL R7, [R1+0xc] ;  /* 0x00000c0001077983 */ /* 0x000ea20000100800 */
[----:B------:R-:W-:-:S13]  /*262e0*/  ISETP.NE.AND P0, PT, R0, RZ, PT ;  /* 0x000000ff0000720c */ /* 0x000fda0003f05270 */
[----:B------:R-:W1:Y:S01]  /*262f0*/  @!P0 S2R R3, SR_CgaCtaId ;  /* 0x0000000000038919 */ /* 0x000e620000008800 */
[----:B------:R-:W-:-:S04]  /*26300*/  @!P0 MOV R0, 0x400 ;  /* 0x0000040000008802 */ /* 0x000fc80000000f00 */
[----:B-1----:R-:W-:-:S05]  /*26310*/  @!P0 LEA R0, R3, R0, 0x18 ;  /* 0x0000000003008211 */ /* 0x002fca00078ec0ff */
[----:B--2---:R2:W-:Y:S01]  /*26320*/  @!P0 STS.128 [R0+0x2e8d0], R4 ;  /* 0x02e8d00400008388 */ /* 0x0045e20000000c00 */
[----:B------:R-:W-:Y:S06]  /*26330*/  BAR.ARV 0x5, 0x180 ;  /* 0x0146000000007b1d */ /* 0x000fec0000002000 */
.L_x_2216:
        /* <DEDUP_REMOVED lines=12> */
[----:B------:R-:W-:Y:S02]  /*26400*/  IMAD.SHL.U32 R0, R0, 0x10, RZ ;  /* 0x0000001000007824 */ /* 0x000fe400078e00ff */
[----:B-1----:R-:W-:-:S03]  /*26410*/  IMAD.SHL.U32 R4, R6, 0x20, RZ ;  /* 0x0000002006047824 */ /* 0x002fc600078e00ff */
[----:B------:R-:W-:Y:S01]  /*26420*/  LOP3.LUT R3, R0, 0x600, RZ, 0xc0, !PT ;  /* 0x0000060000037812 */ /* 0x000fe200078ec0ff */
[----:B------:R-:W-:-:S03]  /*26430*/  IMAD.SHL.U32 R0, R6, 0x80, RZ ;  /* 0x0000008006007824 */ /* 0x000fc600078e00ff */
[----:B------:R-:W-:Y:S02]  /*26440*/  LOP3.LUT R5, R3, 0x60, R4, 0xf8, !PT ;  /* 0x0000006003057812 */ /* 0x000fe400078ef804 */
[----:B------:R-:W-:Y:S02]  /*26450*/  SHF.R.U32.HI R3, RZ, 0x1, R6 ;  /* 0x00000001ff037819 */ /* 0x000fe40000011606 */
[----:B------:R-:W-:Y:S02]  /*26460*/  LOP3.LUT R5, R5, 0x100, R4, 0xf8, !PT ;  /* 0x0000010005057812 */ /* 0x000fe400078ef804 */
[----:B------:R-:W-:Y:S02]  /*26470*/  LOP3.LUT R4, R4, 0x80, RZ, 0xc0, !PT ;  /* 0x0000008004047812 */ /* 0x000fe400078ec0ff */
[----:B------:R-:W-:Y:S02]  /*26480*/  SHF.L.U32 R7, R6, 0x2, RZ ;  /* 0x0000000206077819 */ /* 0x000fe400000006ff */
        /* <DEDUP_REMOVED lines=15> */
[----:B0-----:R-:W-:-:S05]  /*26580*/  IMAD.MOV.U32 R0, RZ, RZ, 0x40 ;  /* 0x00000040ff007424 */ /* 0x001fca00078e00ff */
        /* <DEDUP_REMOVED lines=10> */
.L_x_2321:
[----:B0-----:R-:W2:Y:S01]  /*26630*/  LDL R0, [R1+0xc] ;  /* 0x00000c0001007983 */ /* 0x001ea20000100800 */
[----:B------:R-:W2:Y:S01]  /*26640*/  LDC.64 R16, c[0x0][0xc60] ;  /* 0x00031800ff107b82 */ /* 0x000ea20000000a00 */
[----:B------:R-:W-:Y:S05]  /*26650*/  YIELD ;  /* 0x0000000000007946 */ /* 0x000fea0003800000 */
[----:B------:R-:W-:Y:S01]  /*26660*/  ULDC.64 UR4, c[0x0][0xa28] ;  /* 0x00028a0000047ab9 */ /* 0x000fe20000000a00 */
[----:B------:R-:W-:Y:S01]  /*26670*/  IMAD.MOV.U32 R8, RZ, RZ, RZ ;  /* 0x000000ffff087224 */ /* 0x000fe200078e00ff */
[----:B------:R-:W-:Y:S01]  /*26680*/  ISETP.NE.U32.AND P0, PT, RZ, UR4, PT ;  /* 0x00000004ff007c0c */ /* 0x000fe2000bf05070 */
[----:B------:R-:W-:Y:S01]  /*26690*/  ULDC.64 UR6, c[0x0][0xa08] ;  /* 0x0002820000067ab9 */ /* 0x000fe20000000a00 */
[----:B------:R-:W-:Y:S01]  /*266a0*/  ULDC.64 UR8, c[0x0][0xa10] ;  /* 0x0002840000087ab9 */ /* 0x000fe20000000a00 */
[----:B------:R-:W-:-:S02]  /*266b0*/  IMAD.MOV.U32 R11, RZ, RZ, RZ ;  /* 0x000000ffff0b7224 */ /* 0x000fc400078e00ff */
[----:B--2---:R-:W-:Y:S01]  /*266c0*/  IMAD.WIDE R16, R0, 0x4, R16 ;  /* 0x0000000400107825 */ /* 0x004fe200078e0210 */
[----:B------:R-:W-:Y:S01]  /*266d0*/  MOV R20, RZ ;  /* 0x000000ff00147202 */ /* 0x000fe20000000f00 */
[----:B------:R-:W-:-:S04]  /*266e0*/  ULDC.64 UR10, c[0x0][0xa18] ;  /* 0x00028600000a7ab9 */ /* 0x000fc80000000a00 */
[----:B------:R-:W2:Y:S01]  /*266f0*/  LDG.E R16, desc[UR60][R16.64] ;  /* 0x0000003c10107981 */ /* 0x000ea2000c1e1900 */
[----:B------:R-:W-:Y:S01]  /*26700*/  ISETP.NE.AND.EX P0, PT, RZ, UR5, PT, P0 ;  /* 0x00000005ff007c0c */ /* 0x000fe2000bf05300 */
[----:B------:R-:W-:Y:S01]  /*26710*/  IMAD.MOV.U32 R0, RZ, RZ, RZ ;  /* 0x000000ffff007224 */ /* 0x000fe200078e00ff */
[----:B--2---:R-:W-:-:S11]  /*26720*/  SHF.R.S32.HI R18, RZ, 0x1f, R16 ;  /* 0x0000001fff127819 */ /* 0x004fd60000011410 */
[----:B------:R-:W-:-:S04]  /*26730*/  @P0 LEA R2, P1, R16, UR4, 0x2 ;  /* 0x0000000410020c11 */ /* 0x000fc8000f8210ff */
[C-C-:B------:R-:W-:Y:S01]  /*26740*/  @P0 LEA.HI.X R3, R16.reuse, UR5, R18.reuse, 0x2, P1 ;  /* 0x0000000510030c11 */ /* 0x140fe200088f1412 */
[----:B------:R-:W-:Y:S02]  /*26750*/  ULDC.64 UR4, c[0x0][0xa00] ;  /* 0x0002800000047ab9 */ /* 0x000fe40000000a00 */
[----:B------:R-:W-:Y:S01]  /*26760*/  ISETP.NE.U32.AND P2, PT, RZ, UR4, PT ;  /* 0x00000004ff007c0c */ /* 0x000fe2000bf45070 */
[C---:B------:R-:W-:Y:S01]  /*26770*/  IMAD.SHL.U32 R17, R16.reuse, 0x4, RZ ;  /* 0x0000000410117824 */ /* 0x040fe200078e00ff */
[----:B------:R0:W5:Y:S01]  /*26780*/  @P0 LDG.E R0, desc[UR60][R2.64] ;  /* 0x0000003c02000981 */ /* 0x000162000c1e1900 */
[----:B------:R-:W-:Y:S02]  /*26790*/  SHF.L.U64.HI R18, R16, 0x2, R18 ;  /* 0x0000000210127819 */ /* 0x000fe40000010212 */
[----:B------:R-:W-:Y:S02]  /*267a0*/  ISETP.NE.AND.EX P2, PT, RZ, UR5, PT, P2 ;  /* 0x00000005ff007c0c */ /* 0x000fe4000bf45320 */
[----:B------:R-:W-:-:S02]  /*267b0*/  ISETP.NE.U32.AND P0, PT, RZ, UR6, PT ;  /* 0x00000006ff007c0c */ /* 0x000fc4000bf05070 */
[----:B------:R-:W-:Y:S02]  /*267c0*/  ISETP.NE.U32.AND P1, PT, RZ, UR8, PT ;  /* 0x00000008ff007c0c */ /* 0x000fe4000bf25070 */
[----:B------:R-:W-:Y:S02]  /*267d0*/  ISETP.NE.AND.EX P0, PT, RZ, UR7, PT, P0 ;  /* 0x00000007ff007c0c */ /* 0x000fe4000bf05300 */
[C---:B0-----:R-:W-:Y:S02]  /*267e0*/  IADD3 R2, P4, R17.reuse, UR4, RZ ;  /* 0x0000000411027c10 */ /* 0x041fe4000ff9e0ff */
[----:B------:R-:W-:Y:S02]  /*267f0*/  ISETP.NE.AND.EX P1, PT, RZ, UR9, PT, P1 ;  /* 0x00000009ff007c0c */ /* 0x000fe4000bf25310 */
[----:B------:R-:W-:Y:S02]  /*26800*/  IADD3.X R3, R18, UR5, RZ, P4, !PT ;  /* 0x0000000512037c10 */ /* 0x000fe4000a7fe4ff */
[----:B------:R-:W-:-:S02]  /*26810*/  IADD3 R6, P5, R17, UR6, RZ ;  /* 0x0000000611067c10 */ /* 0x000fc4000ffbe0ff */
[----:B------:R-:W-:Y:S01]  /*26820*/  IADD3 R4, P4, R17, UR8, RZ ;  /* 0x0000000811047c10 */ /* 0x000fe2000ff9e0ff */
[----:B------:R-:W2:Y:S01]  /*26830*/  @P2 LDG.E R8, desc[UR60][R2.64] ;  /* 0x0000003c02082981 */ /* 0x000ea2000c1e1900 */
[C---:B------:R-:W-:Y:S02]  /*26840*/  IADD3.X R7, R18.reuse, UR7, RZ, P5, !PT ;  /* 0x0000000712077c10 */ /* 0x040fe4000affe4ff */
[----:B------:R-:W-:Y:S02]  /*26850*/  IADD3.X R5, R18, UR9, RZ, P4, !PT ;  /* 0x0000000912057c10 */ /* 0x000fe4000a7fe4ff */
[----:B------:R-:W-:Y:S01]  /*26860*/  ISETP.NE.U32.AND P3, PT, RZ, UR10, PT ;  /* 0x0000000aff007c0c */ /* 0x000fe2000bf65070 */
[----:B------:R-:W5:Y:S01]  /*26870*/  @P0 LDG.E R11, desc[UR60][R6.64] ;  /* 0x0000003c060b0981 */ /* 0x000f62000c1e1900 */
[----:B------:R-:W-:Y:S02]  /*26880*/  ULDC UR4, c[0x0][0x288] ;  /* 0x0000a20000047ab9 */ /* 0x000fe40000000800 */
[----:B------:R-:W-:Y:S01]  /*26890*/  ISETP.NE.AND.EX P3, PT, RZ, UR11, PT, P3 ;  /* 0x0000000bff007c0c */ /* 0x000fe2000bf65330 */
[----:B------:R-:W5:Y:S01]  /*268a0*/  @P1 LDG.E R20, desc[UR60][R4.64] ;  /* 0x0000003c04141981 */ /* 0x000f62000c1e1900 */
[----:B------:R-:W-:Y:S01]  /*268b0*/  IMAD.U32 R10, RZ, RZ, UR4 ;  /* 0x00000004ff0a7e24 */ /* 0x000fe2000f8e00ff */
[----:B------:R-:W-:-:S02]  /*268c0*/  ULDC.64 UR4, c[0x0][0x3f8] ;  /* 0x0000fe0000047ab9 */ /* 0x000fc40000000a00 */
[----:B------:R-:W-:-:S03]  /*268d0*/  UISETP.NE.U32.AND UP0, UPT, UR4, URZ, UPT ;  /* 0x0000003f0400728c */ /* 0x000fc6000bf05070 */
[----:B------:R-:W-:Y:S01]  /*268e0*/  ULDC UR4, c[0x0][0x404] ;  /* 0x0001010000047ab9 */ /* 0x000fe20000000800 */
[----:B------:R-:W-:-:S03]  /*268f0*/  UISETP.NE.AND.EX UP0, UPT, UR5, URZ, UPT, UP0 ;  /* 0x0000003f0500728c */ /* 0x000fc6000bf05300 */
[----:B------:R-:W-:Y:S01]  /*26900*/  ULDC UR5, c[0x0][0x2e0] ;  /* 0x0000b80000057ab9 */ /* 0x000fe20000000800 */
[----:B------:R-:W-:-:S04]  /*26910*/  USEL UR4, UR4, 0x1, UP0 ;  /* 0x0000000104047887 */ /* 0x000fc80008000000 */
[----:B------:R-:W-:-:S03]  /*26920*/  UIMAD UR4, UR4, UR5, URZ ;  /* 0x00000005040472a4 */ /* 0x000fc6000f8e023f */
[----:B------:R-:W-:Y:S01]  /*26930*/  ULDC UR5, c[0x0][0x338] ;  /* 0x0000ce0000057ab9 */ /* 0x000fe20000000800 */
[----:B--2---:R0:W-:Y:S02]  /*26940*/  STL [R1+0x24], R8 ;  /* 0x0000240801007387 */ /* 0x0041e40000100800 */
[----:B0-----:R-:W-:-:S04]  /*26950*/  @P3 IADD3 R8, P4, R17, UR10, RZ ;  /* 0x0000000a11083c10 */ /* 0x001fc8000ff9e0ff */
[----:B------:R-:W-:-:S05]  /*26960*/  @P3 IADD3.X R9, R18, UR11, RZ, P4, !PT ;  /* 0x0000000b12093c10 */ /* 0x000fca000a7fe4ff */
[----:B------:R0:W5:Y:S02]  /*26970*/  @P3 LDG.E R10, desc[UR60][R8.64] ;  /* 0x0000003c080a3981 */ /* 0x000164000c1e1900 */
[----:B0-----:R-:W-:Y:S02]  /*26980*/  IMAD.U32 R8, RZ, RZ, UR5 ;  /* 0x00000005ff087e24 */ /* 0x001fe4000f8e00ff */
[----:B------:R-:W-:Y:S01]  /*26990*/  IMAD.U32 R9, RZ, RZ, UR4 ;  /* 0x00000004ff097e24 */ /* 0x000fe2000f8e00ff */
[----:B------:R-:W-:Y:S06]  /*269a0*/  @P3 BRA `(.L_x_2225) ;  /* 0x0000000000103947 */ /* 0x000fec0003800000 */
[----:B------:R-:W-:Y:S05]  /*269b0*/  @!P2 BRA `(.L_x_2225) ;  /* 0x00000000000ca947 */ /* 0x000fea0003800000 */
[----:B-----5:R-:W2:Y:S04]  /*269c0*/  LDG.E R10, desc[UR60][R2.64] ;  /* 0x0000003c020a7981 */ /* 0x020ea8000c1e1900 */
[----:B------:R-:W2:Y:S02]  /*269d0*/  LDG.E R2, desc[UR60][R2.64+0x4] ;  /* 0x0000043c02027981 */ /* 0x000ea4000c1e1900 */
[----:B--2---:R-:W-:-:S07]  /*269e0*/  IMAD.IADD R10, R2, 0x1, -R10 ;  /* 0x00000001020a7824 */ /* 0x004fce00078e0a0a */
.L_x_2225:
[----:B-----5:R-:W-:Y:S01]  /*269f0*/  IMAD.IADD R2, R11, 0x1, R0 ;  /* 0x000000010b027824 */ /* 0x020fe200078e0200 */
[----:B------:R-:W-:Y:S02]  /*26a00*/  ULDC.64 UR4, c[0x0][0xa20] ;  /* 0x0002880000047ab9 */ /* 0x000fe40000000a00 */
[----:B------:R-:W-:Y:S02]  /*26a10*/  ISETP.NE.U32.AND P2, PT, RZ, UR4, PT ;  /* 0x00000004ff007c0c */ /* 0x000fe4000bf45070 */
[----:B------:R0:W-:Y:S02]  /*26a20*/  STL [R1+0x28], R2 ;  /* 0x0000280201007387 */ /* 0x0001e40000100800 */
[----:B------:R-:W-:-:S13]  /*26a30*/  ISETP.NE.AND.EX P2, PT, RZ, UR5, PT, P2 ;  /* 0x00000005ff007c0c */ /* 0x000fda000bf45320 */
[----:B0-----:R-:W-:Y:S05]  /*26a40*/  @!P2 BRA `(.L_x_2226) ;  /* 0x000000000010a947 */ /* 0x001fea0003800000 */
[----:B------:R-:W-:-:S04]  /*26a50*/  IADD3 R2, P0, R17, UR4, RZ ;  /* 0x0000000411027c10 */ /* 0x000fc8000ff1e0ff */
[----:B------:R-:W-:-:S05]  /*26a60*/  IADD3.X R3, R18, UR5, RZ, P0, !PT ;  /* 0x0000000512037c10 */ /* 0x000fca00087fe4ff */
[----:B------:R0:W5:Y:S01]  /*26a70*/  LDG.E R9, desc[UR60][R2.64] ;  /* 0x0000003c02097981 */ /* 0x000162000c1e1900 */
[----:B------:R-:W-:Y:S05]  /*26a80*/  BRA `(.L_x_2227) ;  /* 0x0000000000107947 */ /* 0x000fea0003800000 */
.L_x_2226:
[----:B------:R-:W-:Y:S05]  /*26a90*/  @!P0 BRA `(.L_x_2227) ;  /* 0x00000000000c8947 */ /* 0x000fea0003800000 */
[----:B------:R-:W2:Y:S04]  /*26aa0*/  LDG.E R9, desc[UR60][R6.64] ;  /* 0x0000003c06097981 */ /* 0x000ea8000c1e1900 */
[----:B------:R-:W2:Y:S02]  /*26ab0*/  LDG.E R6, desc[UR60][R6.64+0x4] ;  /* 0x0000043c06067981 */ /* 0x000ea4000c1e1900 */
[----:B--2---:R-:W-:-:S07]  /*26ac0*/  IMAD.IADD R9, R6, 0x1, -R9 ;  /* 0x0000000106097824 */ /* 0x004fce00078e0a09 */
.L_x_2227:
[----:B0-----:R-:W2:Y:S04]  /*26ad0*/  @P1 LDG.E R2, desc[UR60][R4.64] ;  /* 0x0000003c04021981 */ /* 0x001ea8000c1e1900 */
[----:B------:R-:W3:Y:S01]  /*26ae0*/  LDL R3, [R1+0x4] ;  /* 0x0000040001037983 */ /* 0x000ee20000100800 */
[----:B-----5:R-:W-:-:S03]  /*26af0*/  IADD3 R0, -R0, R9, RZ ;  /* 0x0000000900007210 */ /* 0x020fc60007ffe1ff */
[----:B------:R-:W2:Y:S01]  /*26b00*/  @P1 LDG.E R4, desc[UR60][R4.64+0x4] ;  /* 0x0000043c04041981 */ /* 0x000ea2000c1e1900 */
[----:B------:R-:W-:Y:S01]  /*26b10*/  BSSY B0, `(.L_x_2228) ;  /* 0x00000ff000007945 */ /* 0x000fe20003800000 */
[----:B--2---:R-:W-:Y:S01]  /*26b20*/  @P1 IMAD.IADD R8, R4, 0x1, -R2 ;  /* 0x0000000104081824 */ /* 0x004fe200078e0a02 */
[----:B---3--:R-:W-:-:S03]  /*26b30*/  LEA R2, R3, 0x15f, 0x7 ;  /* 0x0000015f03027811 */ /* 0x008fc600078e38ff */
[----:B------:R-:W-:-:S04]  /*26b40*/  IMAD.IADD R4, R0, 0x1, R8 ;  /* 0x0000000100047824 */ /* 0x000fc800078e0208 */
[C---:B------:R-:W-:Y:S01]  /*26b50*/  VIADD R5, R4.reuse, 0xdf ;  /* 0x000000df04057836 */ /* 0x040fe20000000000 */
[----:B------:R-:W-:Y:S01]  /*26b60*/  IADD3 R3, R4, R2, -R10 ;  /* 0x0000000204037210 */ /* 0x000fe20007ffe80a */
[----:B------:R-:W-:Y:S02]  /*26b70*/  IMAD.MOV.U32 R4, RZ, RZ, RZ ;  /* 0x000000ffff047224 */ /* 0x000fe400078e00ff */
[----:B------:R-:W-:Y:S02]  /*26b80*/  IMAD.MOV.U32 R2, RZ, RZ, RZ ;  /* 0x000000ffff027224 */ /* 0x000fe400078e00ff */
[----:B------:R-:W-:-:S04]  /*26b90*/  IMAD.HI R4, R5, -0x6db6db6d, R4 ;  /* 0x9249249305047827 */ /* 0x000fc800078e0204 */
[----:B------:R-:W-:Y:S01]  /*26ba0*/  IMAD.HI R2, R3, -0x6db6db6d, R2 ;  /* 0x9249249303027827 */ /* 0x000fe200078e0202 */
[----:B------:R-:W-:-:S04]  /*26bb0*/  SHF.R.U32.HI R3, RZ, 0x1f, R4 ;  /* 0x0000001fff037819 */ /* 0x000fc80000011604 */
[----:B------:R-:W-:Y:S02]  /*26bc0*/  SHF.R.U32.HI R19, RZ, 0x1f, R2 ;  /* 0x0000001fff137819 */ /* 0x000fe40000011602 */
[----:B------:R-:W-:Y:S02]  /*26bd0*/  LEA.HI.SX32 R3, R4, R3, 0x19 ;  /* 0x0000000304037211 */ /* 0x000fe400078fcaff */
[----:B------:R-:W-:-:S04]  /*26be0*/  LEA.HI.SX32 R19, R2, R19, 0x19 ;  /* 0x0000001302137211 */ /* 0x000fc800078fcaff */
[----:B------:R-:W-:-:S05]  /*26bf0*/  VIMNMX R19, R3, R19, PT ;  /* 0x0000001303137248 */ /* 0x000fca0003fe0100 */
[--C-:B------:R-:W-:Y:S02]  /*26c00*/  IMAD R4, R19, 0xe0, -R0.reuse ;  /* 0x000000e013047824 */ /* 0x100fe400078e0a00 */
[----:B------:R-:W-:-:S03]  /*26c10*/  IMAD.MOV R0, RZ, RZ, -R0 ;  /* 0x000000ffff007224 */ /* 0x000fc600078e0a00 */
[----:B------:R-:W-:Y:S02]  /*26c20*/  VIMNMX R4, R4, R8, PT ;  /* 0x0000000804047248 */ /* 0x000fe40003fe0100 */
[----:B------:R-:W-:-:S04]  /*26c30*/  VIMNMX R0, RZ, R0, !PT ;  /* 0x00000000ff007248 */ /* 0x000fc80007fe0100 */
[----:B------:R-:W-:Y:S02]  /*26c40*/  ISETP.GT.AND P0, PT, R4, R0, PT ;  /* 0x000000000400720c */ /* 0x000fe40003f04270 */
[----:B------:R-:W-:-:S11]  /*26c50*/  SHF.R.U32.HI R2, RZ, 0x5, R0 ;  /* 0x00000005ff027819 */ /* 0x000fd60000011600 */
[----:B------:R-:W-:Y:S01]  /*26c60*/  @P0 IADD3 R5, R4, 0xdf, RZ ;  /* 0x000000df04050810 */ /* 0x000fe20007ffe0ff */
[----:B------:R-:W-:-:S04]  /*26c70*/  @P0 IMAD.MOV.U32 R4, RZ, RZ, RZ ;  /* 0x000000ffff040224 */ /* 0x000fc800078e00ff */
[----:B------:R-:W-:-:S04]  /*26c80*/  @P0 IMAD.HI R5, R5, -0x6db6db6d, R4 ;  /* 0x9249249305050827 */ /* 0x000fc800078e0204 */
[----:B------:R-:W-:Y:S01]  /*26c90*/  IMAD.WIDE.U32 R2, R2, 0x24924925, RZ ;  /* 0x2492492502027825 */ /* 0x000fe200078e00ff */
[----:B------:R-:W-:-:S03]  /*26ca0*/  @P0 SHF.R.U32.HI R0, RZ, 0x1f, R5 ;  /* 0x0000001fff000819 */ /* 0x000fc60000011605 */
[----:B------:R-:W-:Y:S01]  /*26cb0*/  IMAD.MOV.U32 R4, RZ, RZ, R3 ;  /* 0x000000ffff047224 */ /* 0x000fe200078e0003 */
[----:B------:R-:W-:-:S04]  /*26cc0*/  @P0 LEA.HI.SX32 R4, R5, R0, 0x19 ;  /* 0x0000000005040211 */ /* 0x000fc800078fcaff */
[----:B------:R-:W-:Y:S02]  /*26cd0*/  ISETP.GT.AND P2, PT, R4, R3, PT ;  /* 0x000000030400720c */ /* 0x000fe40003f44270 */
[----:B------:R-:W-:-:S11]  /*26ce0*/  PLOP3.LUT P0, PT, PT, PT, PT, 0x80, 0x0 ;  /* 0x000000000000781c */ /* 0x000fd60003f0f070 */
        /* <DEDUP_REMOVED lines=16> */
.L_x_2428:
[----:B-1----:R-:W-:Y:S02]  /*26df0*/  ISETP.NE.AND P0, PT, R14, RZ, PT ;  /* 0x000000ff0e00720c */ /* 0x002fe40003f05270 */
[----:B------:R-:W-:-:S11]  /*26e00*/  PLOP3.LUT P6, PT, PT, PT, PT, 0x8, 0x0 ;  /* 0x000000000000781c */ /* 0x000fd60003fce170 */
[----:B------:R-:W-:Y:S05]  /*26e10*/  @P0 BRA `(.L_x_2231) ;  /* 0x00000000000c0947 */ /* 0x000fea0003800000 */
[----:B------:R-:W-:-:S03]  /*26e20*/  UMOV UR4, 0xffffffff ;  /* 0xffffffff00047882 */ /* 0x000fc60000000000 */
[----:B------:R-:W-:Y:S05]  /*26e30*/  BRA.DIV UR4, `(.L_x_2232) ;  /* 0x0000006a04bc7947 */ /* 0x000fea000b800000 */
[----:B------:R-:W-:-:S13]  /*26e40*/  ELECT P6, URZ, PT ;  /* 0x00000000003f782f */ /* 0x000fda00038c0000 */
.L_x_2231:
        /* <DEDUP_REMOVED lines=12> */
.L_x_2431:
[----:B------:R-:W-:Y:S05]  /*26f10*/  BSYNC B1 ;  /* 0x0000000000017941 */ /* 0x000fea0003800000 */
.L_x_2233:
        /* <DEDUP_REMOVED lines=12> */
.L_x_2432:
[----:B------:R-:W-:Y:S05]  /*26fe0*/  BSYNC B2 ;  /* 0x0000000000027941 */ /* 0x000fea0003800000 */
.L_x_2237:
[----:B------:R-:W-:Y:S04]  /*26ff0*/  BSSY B2, `(.L_x_2239) ;  /* 0x0000009000027945 */ /* 0x000fe80003800000 */
[----:B------:R-:W-:Y:S05]  /*27000*/  @P1 BRA `(.L_x_2240) ;  /* 0x00000000001c1947 */ /* 0x000fea0003800000 */
[----:B------:R-:W1:Y:S02]  /*27010*/  S2R R6, SR_TID.X ;  /* 0x0000000000067919 */ /* 0x000e640000002100 */
[----:B-1----:R-:W-:Y:S02]  /*27020*/  LOP3.LUT R7, R6, 0x1f, RZ, 0xc0, !PT ;  /* 0x0000001f06077812 */ /* 0x002fe400078ec0ff */
[----:B------:R-:W-:Y:S02]  /*27030*/  MOV R6, 0x7000 ;  /* 0x0000700000067802 */ /* 0x000fe40000000f00 */
[----:B------:R-:W-:Y:S02]  /*27040*/  ISETP.NE.AND P0, PT, R7, RZ, PT ;  /* 0x000000ff0700720c */ /* 0x000fe40003f05270 */
[----:B------:R1:W-:Y:S11]  /*27050*/  SYNCS.ARRIVE.TRANS64 RZ, [R5+URZ+0x2e890], R6 ;  /* 0x02e8900605ff79a7 */ /* 0x0003f6000800003f */
[----:B-1----:R-:W-:Y:S05]  /*27060*/  @!P0 BRA `(.L_x_2240) ;  /* 0x0000000000048947 */ /* 0x002fea0003800000 */
[----:B------:R-:W-:Y:S01]  /*27070*/  BPT.TRAP 0x1 ;  /* 0x000000040000795c */ /* 0x000fe20000300000 */
.L_x_2240:
[----:B------:R-:W-:Y:S05]  /*27080*/  BSYNC B2 ;  /* 0x0000000000027941 */ /* 0x000fea0003800000 */
.L_x_2239:
[----:B------:R-:W2:Y:S01]  /*27090*/  LDL R7, [R1+0x14] ;  /* 0x0000140001077983 */ /* 0x000ea20000100800 */
[----:B------:R-:W-:Y:S01]  /*270a0*/  IMAD.MOV.U32 R12, RZ, RZ, RZ ;  /* 0x000000ffff0c7224 */ /* 0x000fe200078e00ff */
[----:B------:R-:W-:Y:S01]  /*270b0*/  UIADD3 UR4, UP0, UR36, 0x570, URZ ;  /* 0x0000057024047890 */ /* 0x000fe2000ff1e03f */
[----:B------:R-:W-:Y:S01]  /*270c0*/  IMAD R6, R4, 0xe0, R20 ;  /* 0x000000e004067824 */ /* 0x000fe200078e0214 */
        /* <DEDUP_REMOVED lines=9> */
.L_x_2241:
        /* <DEDUP_REMOVED lines=13> */
.L_x_2433:
[----:B------:R-:W-:Y:S05]  /*27230*/  BSYNC B2 ;  /* 0x0000000000027941 */ /* 0x000fea0003800000 */
.L_x_2242:
[----:B------:R-:W-:Y:S01]  /*27240*/  BSSY B2, `(.L_x_2244) ;  /* 0x000000b000027945 */ /* 0x000fe20003800000 */
[----:B------:R-:W-:Y:S02]  /*27250*/  IMAD.MOV.U32 R8, RZ, RZ, 0x0 ;  /* 0x00000000ff087424 */ /* 0x000fe400078e00ff */
[----:B01----:R-:W-:Y:S01]  /*27260*/  IMAD.MOV.U32 R9, RZ, RZ, 0x12f00000 ;  /* 0x12f00000ff097424 */ /* 0x003fe200078e00ff */
[----:B------:R-:W-:Y:S06]  /*27270*/  @P1 BRA `(.L_x_2245) ;  /* 0x00000000001c1947 */ /* 0x000fec0003800000 */
[----:B------:R-:W0:Y:S02]  /*27280*/  S2R R7, SR_TID.X ;  /* 0x0000000000077919 */ /* 0x000e240000002100 */
[----:B0-----:R-:W-:Y:S02]  /*27290*/  LOP3.LUT R13, R7, 0x1f, RZ, 0xc0, !PT ;  /* 0x0000001f070d7812 */ /* 0x001fe400078ec0ff */
[----:B------:R-:W-:Y:S02]  /*272a0*/  MOV R7, 0x7000 ;  /* 0x0000700000077802 */ /* 0x000fe40000000f00 */
[----:B------:R-:W-:Y:S02]  /*272b0*/  ISETP.NE.AND P0, PT, R13, RZ, PT ;  /* 0x000000ff0d00720c */ /* 0x000fe40003f05270 */
[----:B------:R0:W-:Y:S11]  /*272c0*/  SYNCS.ARRIVE.TRANS64 RZ, [R5+URZ+0x2e8b0], R7 ;  /* 0x02e8b00705ff79a7 */ /* 0x0001f6000800003f */
[----:B0-----:R-:W-:Y:S05]  /*272d0*/  @!P0 BRA `(.L_x_2245) ;  /* 0x0000000000048947 */ /* 0x001fea0003800000 */
[----:B------:R-:W-:Y:S01]  /*272e0*/  BPT.TRAP 0x1 ;  /* 0x000000040000795c */ /* 0x000fe20000300000 */
.L_x_2245:
[----:B------:R-:W-:Y:S05]  /*272f0*/  BSYNC B2 ;  /* 0x0000000000027941 */ /* 0x000fea0003800000 */
.L_x_2244:
        /* <DEDUP_REMOVED lines=8> */
.L_x_2246:
        /* <DEDUP_REMOVED lines=10> */
.L_x_2236:
[----:B------:R-:W-:Y:S05]  /*27420*/  BSYNC B1 ;  /* 0x0000000000017941 */ /* 0x000fea0003800000 */
.L_x_2235:
        /* <DEDUP_REMOVED lines=16> */
.L_x_2259:
        /* <DEDUP_REMOVED lines=8> */
[----:B------:R-:W-:Y:S02]  /*275b0*/  ISETP.NE.AND P2, PT, R8, RZ, PT ;  /* 0x000000ff0800720c */ /* 0x000fe40003f45270 */
[----:B--2---:R-:W-:Y:S02]  /*275c0*/  LEA R6, R6, R11, 0x3 ;  /* 0x0000000b06067211 */ /* 0x004fe400078e18ff */
[----:B---3--:R-:W-:-:S04]  /*275d0*/  SHF.L.U32 R7, R7, 0x1f, RZ ;  /* 0x0000001f07077819 */ /* 0x008fc800000006ff */
[----:B------:R-:W0:Y:S02]  /*275e0*/  SYNCS.PHASECHK.TRANS64.TRYWAIT P1, [R6+URZ+0x2e8a0], R7 ;  /* 0x02e8a007060075a7 */ /* 0x000e24000802017f */
[----:B0-----:R-:W-:Y:S05]  /*275f0*/  @!P1 BRA `(.L_x_2250) ;  /* 0x0000006400289947 */ /* 0x001fea0003800000 */
.L_x_2434:
[----:B------:R-:W-:Y:S05]  /*27600*/  BSYNC B2 ;  /* 0x0000000000027941 */ /* 0x000fea0003800000 */
.L_x_2249:
        /* <DEDUP_REMOVED lines=9> */
.L_x_2252:
[----:B------:R-:W-:Y:S05]  /*276a0*/  BSYNC B2 ;  /* 0x0000000000027941 */ /* 0x000fea0003800000 */
.L_x_2251:
        /* <DEDUP_REMOVED lines=11> */
.L_x_2253:
        /* <DEDUP_REMOVED lines=13> */
.L_x_2435:
[----:B------:R-:W-:Y:S05]  /*27830*/  BSYNC B2 ;  /* 0x0000000000027941 */ /* 0x000fea0003800000 */
.L_x_2254:
        /* <DEDUP_REMOVED lines=11> */
.L_x_2257:
[----:B------:R-:W-:Y:S05]  /*278f0*/  BSYNC B2 ;  /* 0x0000000000027941 */ /* 0x000fea0003800000 */
.L_x_2256:
        /* <DEDUP_REMOVED lines=8> */
.L_x_2258:
        /* <DEDUP_REMOVED lines=10> */
.L_x_2248:
[----:B------:R-:W-:Y:S05]  /*27a20*/  BSYNC B1 ;  /* 0x0000000000017941 */ /* 0x000fea0003800000 */
.L_x_2247:
        /* <DEDUP_REMOVED lines=13> */
.L_x_2229:
[----:B------:R-:W-:Y:S05]  /*27b00*/  BSYNC B0 ;  /* 0x0000000000007941 */ /* 0x000fea0003800000 */
.L_x_2228:
        /* <DEDUP_REMOVED lines=23> */
.L_x_2261:
        /* <DEDUP_REMOVED lines=15> */
[----:B------:R-:W-:Y:S01]  /*27d70*/  MOV R12, 0x1 ;  /* 0x00000001000c7802 */ /* 0x000fe20000000f00 */
[----:B------:R-:W-:Y:S02]  /*27d80*/  IMAD.U32 R7, RZ, RZ, UR9 ;  /* 0x00000009ff077e24 */ /* 0x000fe4000f8e00ff */
[----:B------:R-:W-:-:S02]  /*27d90*/  IMAD.U32 R10, RZ, RZ, UR4 ;  /* 0x00000004ff0a7e24 */ /* 0x000fc4000f8e00ff */
[----:B------:R-:W-:Y:S02]  /*27da0*/  IMAD.U32 R11, RZ, RZ, UR5 ;  /* 0x00000005ff0b7e24 */ /* 0x000fe4000f8e00ff */
[----:B------:R-:W-:Y:S02]  /*27db0*/  IMAD.MOV.U32 R8, RZ, RZ, 0x70 ;  /* 0x00000070ff087424 */ /* 0x000fe400078e00ff */
[----:B------:R-:W-:-:S07]  /*27dc0*/  IMAD.MOV.U32 R13, RZ, RZ, RZ ;  /* 0x000000ffff0d7224 */ /* 0x000fce00078e00ff */
[----:B------:R-:W-:-:S07]  /*27dd0*/  LEPC R20, `(.L_x_2263) ;  /* 0x000000001014794e */ /* 0x000fce0000000000 */
[----:B-1----:R-:W-:Y:S05]  /*27de0*/  CALL.ABS.NOINC R2 ;  /* 0x0000000002007343 */ /* 0x002fea0003c00000 */
.L_x_2263:
[----:B------:R-:W2:Y:S01]  /*27df0*/  LDL.LU R2, [R1+0x3c] ;  /* 0x00003c0001027983 */ /* 0x000ea20000300800 */
[----:B------:R-:W-:Y:S01]  /*27e00*/  MOV R0, 0x400 ;  /* 0x0000040000007802 */ /* 0x000fe20000000f00 */
[----:B------:R-:W1:Y:S03]  /*27e10*/  S2R R15, SR_CgaCtaId ;  /* 0x00000000000f7919 */ /* 0x000e660000008800 */
[----:B-1----:R-:W-:-:S05]  /*27e20*/  LEA R0, R15, R0, 0x18 ;  /* 0x000000000f007211 */ /* 0x002fca00078ec0ff */
[----:B------:R-:W-:-:S05]  /*27e30*/  VIADD R0, R0, 0xe400 ;  /* 0x0000e40000007836 */ /* 0x000fca0000000000 */
        /* <DEDUP_REMOVED lines=13> */
[----:B------:R-:W-:Y:S02]  /*27f10*/  IMAD.U32 R5, RZ, RZ, UR7 ;  /* 0x00000007ff057e24 */ /* 0x000fe4000f8e00ff */
[----:B0-----:R-:W-:Y:S02]  /*27f20*/  IMAD.U32 R6, RZ, RZ, UR8 ;  /* 0x00000008ff067e24 */ /* 0x001fe4000f8e00ff */
[----:B------:R-:W-:-:S02]  /*27f30*/  IMAD.U32 R7, RZ, RZ, UR9 ;  /* 0x00000009ff077e24 */ /* 0x000fc4000f8e00ff */
[----:B------:R-:W-:Y:S02]  /*27f40*/  IMAD.U32 R11, RZ, RZ, UR5 ;  /* 0x00000005ff0b7e24 */ /* 0x000fe4000f8e00ff */
[----:B------:R-:W-:Y:S02]  /*27f50*/  IMAD.MOV.U32 R8, RZ, RZ, 0x70 ;  /* 0x00000070ff087424 */ /* 0x000fe400078e00ff */
[----:B------:R-:W-:Y:S02]  /*27f60*/  IMAD.MOV.U32 R12, RZ, RZ, 0x1 ;  /* 0x00000001ff0c7424 */ /* 0x000fe400078e00ff */
[----:B------:R-:W-:-:S07]  /*27f70*/  IMAD.MOV.U32 R13, RZ, RZ, RZ ;  /* 0x000000ffff0d7224 */ /* 0x000fce00078e00ff */
[----:B------:R-:W-:-:S07]  /*27f80*/  LEPC R20, `(.L_x_2264) ;  /* 0x000000001014794e */ /* 0x000fce0000000000 */
[----:B-1----:R-:W-:Y:S05]  /*27f90*/  CALL.ABS.NOINC R2 ;  /* 0x0000000002007343 */ /* 0x002fea0003c00000 */
.L_x_2264:
        /* <DEDUP_REMOVED lines=12> */
[----:B------:R-:W-:Y:S01]  /*28060*/  MOV R13, RZ ;  /* 0x000000ff000d7202 */ /* 0x000fe20000000f00 */
[----:B------:R-:W-:Y:S02]  /*28070*/  IMAD.U32 R7, RZ, RZ, UR9 ;  /* 0x00000009ff077e24 */ /* 0x000fe4000f8e00ff */
[----:B------:R-:W-:-:S02]  /*28080*/  IMAD.U32 R10, RZ, RZ, UR4 ;  /* 0x00000004ff0a7e24 */ /* 0x000fc4000f8e00ff */
[----:B------:R-:W-:Y:S02]  /*28090*/  IMAD.U32 R11, RZ, RZ, UR5 ;  /* 0x00000005ff0b7e24 */ /* 0x000fe4000f8e00ff */
[----:B------:R-:W-:Y:S02]  /*280a0*/  IMAD.MOV.U32 R8, RZ, RZ, 0x70 ;  /* 0x00000070ff087424 */ /* 0x000fe400078e00ff */
[----:B------:R-:W-:-:S07]  /*280b0*/  IMAD.MOV.U32 R12, RZ, RZ, 0x1 ;  /* 0x00000001ff0c7424 */ /* 0x000fce00078e00ff */
[----:B------:R-:W-:-:S07]  /*280c0*/  LEPC R20, `(.L_x_2265) ;  /* 0x000000001014794e */ /* 0x000fce0000000000 */
[----:B-1----:R-:W-:Y:S05]  /*280d0*/  CALL.ABS.NOINC R2 ;  /* 0x0000000002007343 */ /* 0x002fea0003c00000 */
.L_x_2265:
[----:B------:R-:W2:Y:S02]  /*280e0*/  LDL.LU R2, [R1+0x20] ;  /* 0x0000200001027983 */ /* 0x000ea40000300800 */
[----:B--2---:R-:W-:-:S13]  /*280f0*/  LOP3.LUT P6, RZ, R2, 0x3ff, RZ, 0xc0, !PT ;  /* 0x000003ff02ff7812 */ /* 0x004fda00078cc0ff */
[----:B------:R-:W-:Y:S05]  /*28100*/  @!P6 BRA `(.L_x_2266) ;  /* 0x000000000040e947 */ /* 0x000fea0003800000 */
[----:B------:R-:W-:Y:S01]  /*28110*/  MOV R2, 0x0 ;  /* 0x0000000000027802 */ /* 0x000fe20000000f00 */
[----:B------:R-:W-:Y:S01]  /*28120*/  ULDC.64 UR4, c[0x4][0xc0] ;  /* 0x0100300000047ab9 */ /* 0x000fe20000000a00 */
[----:B------:R-:W-:Y:S01]  /*28130*/  ULDC.64 UR6, c[0x4][0xc8] ;  /* 0x0100320000067ab9 */ /* 0x000fe20000000a00 */
[----:B------:R-:W-:Y:S01]  /*28140*/  ULDC.64 UR8, c[0x4][0x20] ;  /* 0x0100080000087ab9 */ /* 0x000fe20000000a00 */
[----:B------:R-:W-:Y:S01]  /*28150*/  IMAD.U32 R4, RZ, RZ, UR4 ;  /* 0x00000004ff047e24 */ /* 0x000fe2000f8e00ff */
[----:B------:R-:W-:Y:S01]  /*28160*/  MOV R8, 0x70 ;  /* 0x0000007000087802 */ /* 0x000fe20000000f00 */
[----:B------:R-:W1:Y:S01]  /*28170*/  LDC.64 R2, c[0x4][R2] ;  /* 0x0100000002027b82 */ /* 0x000e620000000a00 */
[----:B------:R-:W-:Y:S02]  /*28180*/  IMAD.U32 R5, RZ, RZ, UR5 ;  /* 0x00000005ff057e24 */ /* 0x000fe4000f8e00ff */
[----:B0-----:R-:W-:Y:S02]  /*28190*/  IMAD.U32 R6, RZ, RZ, UR6 ;  /* 0x00000006ff067e24 */ /* 0x001fe4000f8e00ff */
[----:B------:R-:W-:-:S02]  /*281a0*/  IMAD.U32 R7, RZ, RZ, UR7 ;  /* 0x00000007ff077e24 */ /* 0x000fc4000f8e00ff */
[----:B------:R-:W-:Y:S02]  /*281b0*/  IMAD.U32 R10, RZ, RZ, UR8 ;  /* 0x00000008ff0a7e24 */ /* 0x000fe4000f8e00ff */
[----:B------:R-:W-:Y:S02]  /*281c0*/  IMAD.U32 R11, RZ, RZ, UR9 ;  /* 0x00000009ff0b7e24 */ /* 0x000fe4000f8e00ff */
[----:B------:R-:W-:Y:S02]  /*281d0*/  IMAD.MOV.U32 R12, RZ, RZ, 0x1 ;  /* 0x00000001ff0c7424 */ /* 0x000fe400078e00ff */
[----:B------:R-:W-:-:S07]  /*281e0*/  IMAD.MOV.U32 R13, RZ, RZ, RZ ;  /* 0x000000ffff0d7224 */ /* 0x000fce00078e00ff */
[----:B------:R-:W-:-:S07]  /*281f0*/  LEPC R20, `(.L_x_2266) ;  /* 0x000000001014794e */ /* 0x000fce0000000000 */
[----:B-1----:R-:W-:Y:S05]  /*28200*/  CALL.ABS.NOINC R2 ;  /* 0x0000000002007343 */ /* 0x002fea0003c00000 */
.L_x_2266:
        /* <DEDUP_REMOVED lines=31> */
.L_x_2267:
        /* <DEDUP_REMOVED lines=25> */
.L_x_2438:
[----:B--2---:R-:W-:Y:S02]  /*28590*/  ISETP.NE.AND P0, PT, R14, RZ, PT ;  /* 0x000000ff0e00720c */ /* 0x004fe40003f05270 */
[----:B------:R-:W-:-:S11]  /*285a0*/  PLOP3.LUT P6, PT, PT, PT, PT, 0x8, 0x0 ;  /* 0x000000000000781c */ /* 0x000fd60003fce170 */
[----:B------:R-:W-:Y:S05]  /*285b0*/  @P0 BRA `(.L_x_2269) ;  /* 0x0000000400c00947 */ /* 0x000fea0003800000 */
[----:B------:R-:W-:-:S03]  /*285c0*/  UMOV UR4, 0xffffffff ;  /* 0xffffffff00047882 */ /* 0x000fc60000000000 */
[----:B------:R-:W-:Y:S05]  /*285d0*/  BRA.DIV UR4, `(.L_x_2270) ;  /* 0x00000056048c7947 */ /* 0x000fea000b800000 */
[----:B------:R-:W-:-:S13]  /*285e0*/  ELECT P6, URZ, PT ;  /* 0x00000000003f782f */ /* 0x000fda00038c0000 */
.L_x_2441:
[----:B------:R-:W-:Y:S05]  /*285f0*/  @!P6 BRA `(.L_x_2271) ;  /* 0x000000040058e947 */ /* 0x000fea0003800000 */
[----:B------:R-:W-:Y:S01]  /*28600*/  ISETP.NE.U32.AND P0, PT, R4, RZ, PT ;  /* 0x000000ff0400720c */ /* 0x000fe20003f05070 */
[----:B-1----:R-:W-:-:S03]  /*28610*/  VIADD R7, R19, 0xffffffff ;  /* 0xffffffff13077836 */ /* 0x002fc60000000000 */
[----:B------:R-:W-:-:S13]  /*28620*/  ISETP.NE.AND.EX P0, PT, R5, RZ, PT, P0 ;  /* 0x000000ff0500720c */ /* 0x000fda0003f05300 */
[----:B------:R-:W-:Y:S05]  /*28630*/  @!P0 BRA `(.L_x_2272) ;  /* 0x0000000000488947 */ /* 0x000fea0003800000 */
[----:B------:R-:W1:Y:S01]  /*28640*/  LDC R10, c[0x0][0x41c] ;  /* 0x00010700ff0a7b82 */ /* 0x000e620000000800 */
[----:B------:R-:W-:Y:S01]  /*28650*/  MOV R2, R7 ;  /* 0x0000000700027202 */ /* 0x000fe20000000f00 */
        /* <DEDUP_REMOVED lines=16> */
.L_x_2272:
        /* <DEDUP_REMOVED lines=12> */
.L_x_2442:
        /* <DEDUP_REMOVED lines=8> */
.L_x_2274:
        /* <DEDUP_REMOVED lines=22> */
.L_x_2443:
        /* <DEDUP_REMOVED lines=8> */
.L_x_2276:
        /* <DEDUP_REMOVED lines=14> */
.L_x_2271:
        /* <DEDUP_REMOVED lines=22> */
.L_x_2269:
        /* <DEDUP_REMOVED lines=13> */
.L_x_2444:
[----:B------:R-:W-:Y:S05]  /*28d90*/  BSYNC B0 ;  /* 0x0000000000007941 */ /* 0x000fea0003800000 */
.L_x_2277:
[----:B------:R-:W-:-:S13]  /*28da0*/  ISETP.GE.AND P0, PT, R19, 0x2, PT ;  /* 0x000000021300780c */ /* 0x000fda0003f06270 */
[----:B------:R-:W-:Y:S05]  /*28db0*/  @!P0 BRA `(.L_x_2279) ;  /* 0x0000001000208947 */ /* 0x000fea0003800000 */
[----:B------:R3:W5:Y:S01]  /*28dc0*/  LDL.LU R6, [R1+0x10] ;  /* 0x0000100001067983 */ /* 0x0007620000300800 */
[----:B------:R-:W-:-:S03]  /*28dd0*/  VIADD R21, R19, 0xfffffffe ;  /* 0xfffffffe13157836 */ /* 0x000fc60000000000 */
[----:B-1----:R3:W5:Y:S04]  /*28de0*/  LDL.LU R7, [R1+0x18] ;  /* 0x0000180001077983 */ /* 0x0027680000300800 */
.L_x_2299:
[----:B--2--5:R-:W-:Y:S01]  /*28df0*/  VIADD R4, R6, 0x1 ;  /* 0x0000000106047836 */ /* 0x024fe20000000000 */
[----:B------:R-:W-:Y:S05]  /*28e00*/  YIELD ;  /* 0x0000000000007946 */ /* 0x000fea0003800000 */
[----:B------:R-:W-:Y:S01]  /*28e10*/  ISETP.NE.AND P0, PT, R4, 0x2, PT ;  /* 0x000000020400780c */ /* 0x000fe20003f05270 */
[----:B------:R-:W-:Y:S03]  /*28e20*/  BSSY B0, `(.L_x_2280) ;  /* 0x0000071000007945 */ /* 0x000fe60003800000 */
[----:B----4-:R-:W-:-:S02]  /*28e30*/  SEL R3, RZ, 0x1, P0 ;  /* 0x00000001ff037807 */ /* 0x010fc40000000000 */
        /* <DEDUP_REMOVED lines=11> */
[----:B------:R-:W4:Y:S01]  /*28ef0*/  LDC R5, c[0x0][0x41c] ;  /* 0x00010700ff057b82 */ /* 0x000f220000000800 */
[----:B------:R-:W-:Y:S02]  /*28f00*/  ULDC.64 UR6, c[0x0][0x408] ;  /* 0x0001020000067ab9 */ /* 0x000fe40000000a00 */
[----:B------:R-:W3:Y:S01]  /*28f10*/  LDL R11, [R1+0x20] ;  /* 0x00002000010b7983 */ /* 0x000ee20000100800 */
[----:B----4-:R-:W-:-:S13]  /*28f20*/  ISETP.NE.AND P0, PT, R5, 0x1, PT ;  /* 0x000000010500780c */ /* 0x010fda0003f05270 */
[----:B------:R-:W4:Y:S02]  /*28f30*/  @P0 LDC.64 R2, c[0x0][0x420] ;  /* 0x00010800ff020b82 */ /* 0x000f240000000a00 */
[----:B----4-:R-:W-:-:S04]  /*28f40*/  @P0 IMAD.HI.U32 R4, R21, R2, RZ ;  /* 0x0000000215040227 */ /* 0x010fc800078e00ff */
[----:B------:R-:W-:Y:S01]  /*28f50*/  IMAD.MOV.U32 R2, RZ, RZ, R21 ;  /* 0x000000ffff027224 */ /* 0x000fe200078e0015 */
[----:B------:R-:W-:-:S04]  /*28f60*/  @P0 SHF.R.U32.HI R2, RZ, R3, R4 ;  /* 0x00000003ff020219 */ /* 0x000fc80000011604 */
[----:B------:R-:W-:Y:S02]  /*28f70*/  SHF.R.S32.HI R3, RZ, 0x1f, R2 ;  /* 0x0000001fff037819 */ /* 0x000fe40000011402 */
[----:B------:R-:W-:-:S05]  /*28f80*/  IADD3 R8, -R2, RZ, RZ ;  /* 0x000000ff02087210 */ /* 0x000fca0007ffe1ff */
[----:B------:R-:W-:Y:S02]  /*28f90*/  IMAD R8, R5, R8, R21 ;  /* 0x0000000805087224 */ /* 0x000fe400078e0215 */
[----:B--2---:R-:W-:-:S04]  /*28fa0*/  IMAD R4, R12, UR6, RZ ;  /* 0x000000060c047c24 */ /* 0x004fc8000f8e02ff */
[C---:B---3--:R-:W-:Y:S02]  /*28fb0*/  IMAD R4, R11.reuse, UR7, R4 ;  /* 0x000000070b047c24 */ /* 0x048fe4000f8e0204 */
[----:B------:R-:W-:-:S04]  /*28fc0*/  IMAD.WIDE.U32 R2, R11, UR6, R2 ;  /* 0x000000060b027c25 */ /* 0x000fc8000f8e0002 */
[----:B------:R-:W-:Y:S01]  /*28fd0*/  IMAD.IADD R3, R4, 0x1, R3 ;  /* 0x0000000104037824 */ /* 0x000fe200078e0203 */
[----:B------:R-:W-:-:S04]  /*28fe0*/  LEA R4, P0, R2, UR4, 0x2 ;  /* 0x0000000402047c11 */ /* 0x000fc8000f8010ff */
[----:B------:R-:W-:-:S05]  /*28ff0*/  LEA.HI.X R5, R2, UR5, R3, 0x2, P0 ;  /* 0x0000000502057c11 */ /* 0x000fca00080f1403 */
[----:B------:R2:W5:Y:S04]  /*29000*/  LDG.E R2, desc[UR60][R4.64] ;  /* 0x0000003c04027981 */ /* 0x000568000c1e1900 */
.L_x_2282:
[----:B--2---:R-:W2:Y:S01]  /*29010*/  S2R R5, SR_CgaCtaId ;  /* 0x0000000000057919 */ /* 0x004ea20000008800 */
[----:B------:R-:W-:Y:S01]  /*29020*/  MOV R4, 0x400 ;  /* 0x0000040000047802 */ /* 0x000fe20000000f00 */
[----:B------:R-:W-:Y:S01]  /*29030*/  BSSY B1, `(.L_x_2283) ;  /* 0x0000009000017945 */ /* 0x000fe20003800000 */
[----:B------:R-:W4:Y:S02]  /*29040*/  S2R R3, SR_TID.X ;  /* 0x0000000000037919 */ /* 0x000f240000002100 */
[----:B--2---:R-:W-:Y:S02]  /*29050*/  LEA R4, R5, R4, 0x18 ;  /* 0x0000000405047211 */ /* 0x004fe400078ec0ff */
[----:B----4-:R-:W-:-:S03]  /*29060*/  LOP3.LUT R3, R3, 0x7f, RZ, 0xc0, !PT ;  /* 0x0000007f03037812 */ /* 0x010fc600078ec0ff */
[----:B------:R-:W-:Y:S01]  /*29070*/  IMAD R5, R10, 0x8, R4 ;  /* 0x000000080a057824 */ /* 0x000fe200078e0204 */
[----:B------:R-:W-:Y:S02]  /*29080*/  SHF.L.U32 R4, R9, 0x1f, RZ ;  /* 0x0000001f09047819 */ /* 0x000fe400000006ff */
[----:B------:R-:W-:Y:S02]  /*29090*/  ISETP.NE.AND P2, PT, R3, RZ, PT ;  /* 0x000000ff0300720c */ /* 0x000fe40003f45270 */
[----:B------:R-:W2:Y:S02]  /*290a0*/  SYNCS.PHASECHK.TRANS64.TRYWAIT P0, [R5+URZ+0x2e880], R4 ;  /* 0x02e88004050075a7 */ /* 0x000ea4000800017f */
[----:B--2---:R-:W-:Y:S09]  /*290b0*/  @!P0 BRA `(.L_x_2284) ;  /* 0x0000004c003c8947 */ /* 0x004ff20003800000 */
.L_x_2445:
[----:B------:R-:W-:Y:S05]  /*290c0*/  BSYNC B1 ;  /* 0x0000000000017941 */ /* 0x000fea0003800000 */
.L_x_2283:
[----:B------:R-:W-:Y:S04]  /*290d0*/  BSSY B1, `(.L_x_2285) ;  /* 0x0000009000017945 */ /* 0x000fe80003800000 */
[----:B------:R-:W-:Y:S05]  /*290e0*/  @P2 BRA `(.L_x_2286) ;  /* 0x00000000001c2947 */ /* 0x000fea0003800000 */
[----:B------:R-:W1:Y:S02]  /*290f0*/  S2R R3, SR_TID.X ;  /* 0x0000000000037919 */ /* 0x000e640000002100 */
[----:B-1----:R-:W-:Y:S01]  /*29100*/  LOP3.LUT R9, R3, 0x1f, RZ, 0xc0, !PT ;  /* 0x0000001f03097812 */ /* 0x002fe200078ec0ff */
[----:B------:R-:W-:-:S03]  /*29110*/  IMAD.MOV.U32 R3, RZ, RZ, 0x7000 ;  /* 0x00007000ff037424 */ /* 0x000fc600078e00ff */
[----:B------:R-:W-:Y:S01]  /*29120*/  ISETP.NE.AND P0, PT, R9, RZ, PT ;  /* 0x000000ff0900720c */ /* 0x000fe20003f05270 */
[----:B------:R4:W-:-:S12]  /*29130*/  SYNCS.ARRIVE.TRANS64 RZ, [R5+URZ+0x2e870], R3 ;  /* 0x02e8700305ff79a7 */ /* 0x0009d8000800003f */
[----:B----4-:R-:W-:Y:S05]  /*29140*/  @!P0 BRA `(.L_x_2286) ;  /* 0x0000000000048947 */ /* 0x010fea0003800000 */
[----:B------:R-:W-:Y:S01]  /*29150*/  BPT.TRAP 0x1 ;  /* 0x000000040000795c */ /* 0x000fe20000300000 */
.L_x_2286:
[----:B------:R-:W-:Y:S05]  /*29160*/  BSYNC B1 ;  /* 0x0000000000017941 */ /* 0x000fea0003800000 */
.L_x_2285:
[----:B------:R-:W4:Y:S04]  /*29170*/  LDL R3, [R1+0x10] ;  /* 0x0000100001037983 */ /* 0x000f280000100800 */
[----:B-1----:R-:W2:Y:S01]  /*29180*/  LDL R9, [R1+0x28] ;  /* 0x0000280001097983 */ /* 0x002ea20000100800 */
        /* <DEDUP_REMOVED lines=10> */
[----:B----4-:R-:W-:Y:S02]  /*29230*/  IMAD R3, R3, 0x7000, R10 ;  /* 0x0000700003037824 */ /* 0x010fe400078e020a */
[----:B--2---:R-:W-:Y:S02]  /*29240*/  IMAD R8, R8, 0xe0, R9 ;  /* 0x000000e008087824 */ /* 0x004fe400078e0209 */
[----:B------:R-:W-:Y:S02]  /*29250*/  VIADD R9, R5, 0x2e870 ;  /* 0x0002e87005097836 */ /* 0x000fe40000000000 */
[----:B------:R-:W-:-:S07]  /*29260*/  VIADD R10, R3, 0xe400 ;  /* 0x0000e400030a7836 */ /* 0x000fce0000000000 */
.L_x_2287:
        /* <DEDUP_REMOVED lines=13> */
.L_x_2446:
[----:B------:R-:W-:Y:S05]  /*29340*/  BSYNC B1 ;  /* 0x0000000000017941 */ /* 0x000fea0003800000 */
.L_x_2288:
[----:B------:R-:W-:Y:S01]  /*29350*/  BSSY B1, `(.L_x_2290) ;  /* 0x000000b000017945 */ /* 0x000fe20003800000 */
[----:B------:R-:W-:Y:S01]  /*29360*/  MOV R12, 0x0 ;  /* 0x00000000000c7802 */ /* 0x000fe20000000f00 */
[----:B------:R-:W-:Y:S02]  /*29370*/  IMAD.MOV.U32 R13, RZ, RZ, 0x14f00000 ;  /* 0x14f00000ff0d7424 */ /* 0x000fe400078e00ff */
[----:B------:R-:W-:Y:S05]  /*29380*/  @P2 BRA `(.L_x_2291) ;  /* 0x00000000001c2947 */ /* 0x000fea0003800000 */
[----:B------:R-:W2:Y:S01]  /*29390*/  S2R R9, SR_TID.X ;  /* 0x0000000000097919 */ /* 0x000ea20000002100 */
[----:B-1----:R-:W-:-:S04]  /*293a0*/  IMAD.MOV.U32 R4, RZ, RZ, 0x7000 ;  /* 0x00007000ff047424 */ /* 0x002fc800078e00ff */
[----:B------:R4:W-:Y:S01]  /*293b0*/  SYNCS.ARRIVE.TRANS64 RZ, [R5+URZ+0x2e830], R4 ;  /* 0x02e8300405ff79a7 */ /* 0x0009e2000800003f */
[----:B--2---:R-:W-:-:S04]  /*293c0*/  LOP3.LUT R9, R9, 0x1f, RZ, 0xc0, !PT ;  /* 0x0000001f09097812 */ /* 0x004fc800078ec0ff */
[----:B------:R-:W-:-:S13]  /*293d0*/  ISETP.NE.AND P0, PT, R9, RZ, PT ;  /* 0x000000ff0900720c */ /* 0x000fda0003f05270 */
[----:B----4-:R-:W-:Y:S05]  /*293e0*/  @!P0 BRA `(.L_x_2291) ;  /* 0x0000000000048947 */ /* 0x010fea0003800000 */
[----:B------:R-:W-:Y:S01]  /*293f0*/  BPT.TRAP 0x1 ;  /* 0x000000040000795c */ /* 0x000fe20000300000 */
.L_x_2291:
[----:B------:R-:W-:Y:S05]  /*29400*/  BSYNC B1 ;  /* 0x0000000000017941 */ /* 0x000fea0003800000 */
.L_x_2290:
[----:B------:R-:W-:Y:S01]  /*29410*/  R2UR UR10, R11 ;  /* 0x000000000b0a72ca */ /* 0x000fe200000e0000 */
[----:B------:R-:W-:Y:S01]  /*29420*/  UIADD3 UR4, UP0, UR36, 0x370, URZ ;  /* 0x0000037024047890 */ /* 0x000fe2000ff1e03f */
[----:B------:R-:W-:Y:S01]  /*29430*/  R2UR UR6, R12 ;  /* 0x000000000c0672ca */ /* 0x000fe200000e0000 */
[----:B------:R-:W-:Y:S01]  /*29440*/  VIADD R3, R3, 0x20400 ;  /* 0x0002040003037836 */ /* 0x000fe20000000000 */
[----:B------:R-:W-:Y:S01]  /*29450*/  R2UR UR7, R13 ;  /* 0x000000000d0772ca */ /* 0x000fe200000e0000 */
[----:B-1----:R-:W-:Y:S01]  /*29460*/  VIADD R5, R5, 0x2e830 ;  /* 0x0002e83005057836 */ /* 0x002fe20000000000 */
[----:B------:R-:W-:Y:S01]  /*29470*/  PLOP3.LUT P0, PT, PT, PT, PT, 0x80, 0x0 ;  /* 0x000000000000781c */ /* 0x000fe20003f0f070 */
[----:B------:R-:W-:-:S12]  /*29480*/  UIADD3.X UR5, URZ, UR37, URZ, UP0, !UPT ;  /* 0x000000253f057290 */ /* 0x000fd800087fe43f */
.L_x_2292:
        /* <DEDUP_REMOVED lines=10> */
.L_x_2281:
[----:B------:R-:W-:Y:S05]  /*29530*/  BSYNC B0 ;  /* 0x0000000000007941 */ /* 0x000fea0003800000 */
.L_x_2280:
[----:B------:R-:W-:-:S06]  /*29540*/  UISETP.NE.AND UP0, UPT, UR38, 0x3, UPT ;  /* 0x000000032600788c */ /* 0x000fcc000bf05270 */
[----:B------:R-:W-:-:S13]  /*29550*/  PLOP3.LUT P0, PT, PT, PT, UP0, 0x80, 0x0 ;  /* 0x000000000000781c */ /* 0x000fda0003f0f008 */
[----:B------:R-:W-:Y:S05]  /*29560*/  @!P0 BRA `(.L_x_2293) ;  /* 0x0000000000048947 */ /* 0x000fea0003800000 */
[----:B------:R-:W-:Y:S01]  /*29570*/  BPT.TRAP 0x1 ;  /* 0x000000040000795c */ /* 0x000fe20000300000 */
.L_x_2293:
[----:B------:R-:W2:Y:S01]  /*29580*/  S2R R5, SR_CgaCtaId ;  /* 0x0000000000057919 */ /* 0x000ea20000008800 */
[----:B------:R-:W-:Y:S01]  /*29590*/  IMAD.U32 R3, RZ, RZ, UR39 ;  /* 0x00000027ff037e24 */ /* 0x000fe2000f8e00ff */
[----:B------:R-:W-:Y:S01]  /*295a0*/  MOV R4, 0x400 ;  /* 0x0000040000047802 */ /* 0x000fe20000000f00 */
[----:B------:R-:W-:Y:S03]  /*295b0*/  BSSY B0, `(.L_x_2294) ;  /* 0x0000009000007945 */ /* 0x000fe60003800000 */
[----:B------:R-:W-:Y:S02]  /*295c0*/  ISETP.NE.AND P0, PT, R3, 0x3, PT ;  /* 0x000000030300780c */ /* 0x000fe40003f05270 */
[----:B------:R-:W-:-:S04]  /*295d0*/  LOP3.LUT R3, R7, 0x1, RZ, 0x3c, !PT ;  /* 0x0000000107037812 */ /* 0x000fc800078e3cff */
[----:B------:R-:W-:Y:S02]  /*295e0*/  SHF.L.U32 R3, R3, 0x1f, RZ ;  /* 0x0000001f03037819 */ /* 0x000fe400000006ff */
[----:B--2---:R-:W-:-:S05]  /*295f0*/  LEA R4, R5, R4, 0x18 ;  /* 0x0000000405047211 */ /* 0x004fca00078ec0ff */
[----:B------:R-:W-:-:S04]  /*29600*/  IMAD R4, R6, 0x8, R4 ;  /* 0x0000000806047824 */ /* 0x000fc800078e0204 */
[----:B------:R-:W2:Y:S01]  /*29610*/  SYNCS.PHASECHK.TRANS64.TRYWAIT P2, [R4+URZ+0x2e870], R3 ;  /* 0x02e87003040075a7 */ /* 0x000ea2000804017f */
[----:B------:R4:W-:Y:S02]  /*29620*/  STL [R1+0x8], R4 ;  /* 0x0000080401007387 */ /* 0x0009e40000100800 */
[----:B--2-4-:R-:W-:Y:S05]  /*29630*/  @!P2 BRA `(.L_x_2295) ;  /* 0x000000480004a947 */ /* 0x014fea0003800000 */
.L_x_2447:
[----:B------:R-:W-:Y:S05]  /*29640*/  BSYNC B0 ;  /* 0x0000000000007941 */ /* 0x000fea0003800000 */
.L_x_2294:
[----:B------:R-:W-:Y:S05]  /*29650*/  @!P0 BRA `(.L_x_2296) ;  /* 0x0000000000048947 */ /* 0x000fea0003800000 */
[----:B------:R-:W-:Y:S01]  /*29660*/  BPT.TRAP 0x1 ;  /* 0x000000040000795c */ /* 0x000fe20000300000 */
.L_x_2296:
[----:B--2---:R-:W2:Y:S01]  /*29670*/  LDL R4, [R1+0x8] ;  /* 0x0000080001047983 */ /* 0x004ea20000100800 */
[----:B------:R-:W-:Y:S01]  /*29680*/  SHF.L.U32 R3, R7, 0x1f, RZ ;  /* 0x0000001f07037819 */ /* 0x000fe200000006ff */
[----:B------:R-:W-:-:S03]  /*29690*/  IMAD R12, R6, 0x7000, RZ ;  /* 0x00007000060c7824 */ /* 0x000fc600078e02ff */
[----:B--2---:R-:W2:Y:S02]  /*296a0*/  SYNCS.PHASECHK.TRANS64.TRYWAIT P2, [R4+URZ+0x2e860], R3 ;  /* 0x02e86003040075a7 */ /* 0x004ea4000804017f */
[----:B--2---:R-:W-:Y:S05]  /*296b0*/  @!P2 BRA `(.L_x_2297) ;  /* 0x0000004400fca947 */ /* 0x004fea0003800000 */
.L_x_2448:
[----:B--2---:R-:W2:Y:S04]  /*296c0*/  LDL R4, [R1+0x30] ;  /* 0x0000300001047983 */ /* 0x004ea80000100800 */
[----:B------:R-:W4:Y:S04]  /*296d0*/  LDL R16, [R1+0x34] ;  /* 0x0000340001107983 */ /* 0x000f280000100800 */
[----:B------:R-:W5:Y:S01]  /*296e0*/  LDL R15, [R1+0x2c] ;  /* 0x00002c00010f7983 */ /* 0x000f620000100800 */
[----:B------:R-:W-:Y:S01]  /*296f0*/  MOV R13, 0x400 ;  /* 0x00000400000d7802 */ /* 0x000fe20000000f00 */
[----:B------:R-:W-:Y:S05]  /*29700*/  WARPSYNC.ALL ;  /* 0x0000000000007948 */ /* 0x000fea0003800000 */
[----:B------:R-:W0:Y:S02]  /*29710*/  S2R R14, SR_CgaCtaId ;  /* 0x00000000000e7919 */ /* 0x000e240000008800 */
[----:B0-----:R-:W-:-:S02]  /*29720*/  LEA R13, R14, R13, 0x18 ;  /* 0x0000000d0e0d7211 */ /* 0x001fc400078ec0ff */
[----:B--2---:R-:W-:-:S04]  /*29730*/  LOP3.LUT R3, R12, R4, RZ, 0xfc, !PT ;  /* 0x000000040c037212 */ /* 0x004fc800078efcff */
[----:B------:R-:W-:Y:S02]  /*29740*/  IADD3 R3, R13, R3, RZ ;  /* 0x000000030d037210 */ /* 0x000fe40007ffe0ff */
[----:B-----5:R-:W-:-:S03]  /*29750*/  LOP3.LUT R12, R12, R15, RZ, 0xfc, !PT ;  /* 0x0000000f0c0c7212 */ /* 0x020fc600078efcff */
[----:B------:R-:W0:Y:S01]  /*29760*/  LDSM.16.MT88.4 R4, [R3+0xe400] ;  /* 0x00e400000304783b */ /* 0x000e220000004200 */
[----:B----4-:R-:W-:Y:S02]  /*29770*/  IMAD.IADD R20, R16, 0x1, R3 ;  /* 0x0000000110147824 */ /* 0x010fe400078e0203 */
[----:B------:R-:W-:Y:S01]  /*29780*/  IMAD.IADD R13, R13, 0x1, R12 ;  /* 0x000000010d0d7824 */ /* 0x000fe200078e020c */
[C-C-:B0-----:R-:W-:Y:S02]  /*29790*/  PRMT R8, R4.reuse, 0x6420, R5.reuse ;  /* 0x0000642004087816 */ /* 0x141fe40000000005 */
[----:B-1----:R-:W-:Y:S02]  /*297a0*/  PRMT R9, R4, 0x7531, R5 ;  /* 0x0000753104097816 */ /* 0x002fe40000000005 */
[C-C-:B------:R-:W-:Y:S02]  /*297b0*/  PRMT R10, R6.reuse, 0x6420, R7.reuse ;  /* 0x00006420060a7816 */ /* 0x140fe40000000007 */
[----:B------:R-:W-:-:S02]  /*297c0*/  PRMT R11, R6, 0x7531, R7 ;  /* 0x00007531060b7816 */ /* 0x000fc40000000007 */
[----:B------:R-:W0:Y:S04]  /*297d0*/  LDSM.16.MT88.4 R4, [R20+0xe400] ;  /* 0x00e400001404783b */ /* 0x000e280000004200 */
[----:B------:R0:W-:Y:S02]  /*297e0*/  STSM.16.M88.4 [R13+0x400], R8 ;  /* 0x000400080d007844 */ /* 0x0001e40000000200 */
        /* <DEDUP_REMOVED lines=90> */
.L_x_2298:
        /* <DEDUP_REMOVED lines=11> */
.L_x_2279:
[----:B------:R-:W-:Y:S04]  /*29e40*/  BSSY B0, `(.L_x_2300) ;  /* 0x000000f000007945 */ /* 0x000fe80003800000 */
[----:B------:R-:W-:Y:S05]  /*29e50*/  @P1 BRA `(.L_x_2301) ;  /* 0x0000000000341947 */ /* 0x000fea0003800000 */
[----:B------:R-:W0:Y:S01]  /*29e60*/  S2R R5, SR_LANEID ;  /* 0x0000000000057919 */ /* 0x000e220000000000 */
[----:B------:R-:W-:Y:S01]  /*29e70*/  VOTEU.ANY UR4, UPT, PT ;  /* 0x0000000000047886 */ /* 0x000fe200038e0100 */
[----:B--2-4-:R-:W2:Y:S01]  /*29e80*/  LDC.64 R2, c[0x0][0xc38] ;  /* 0x00030e00ff027b82 */ /* 0x014ea20000000a00 */
[----:B------:R-:W0:Y:S02]  /*29e90*/  FLO.U32 R0, UR4 ;  /* 0x0000000400007d00 */ /* 0x000e2400080e0000 */
[----:B0-----:R-:W-:-:S06]  /*29ea0*/  ISETP.EQ.U32.AND P0, PT, R0, R5, PT ;  /* 0x000000050000720c */ /* 0x001fcc0003f02070 */
[----:B------:R-:W2:Y:S07]  /*29eb0*/  POPC R5, UR4 ;  /* 0x0000000400057d09 */ /* 0x000eae0008000000 */
[----:B--2---:R-:W2:Y:S01]  /*29ec0*/  @P0 ATOMG.E.ADD.STRONG.GPU PT, R3, desc[UR60][R2.64], R5 ;  /* 0x00000005020309a8 */ /* 0x004ea200081ee1fc */
[----:B------:R-:W0:Y:S02]  /*29ed0*/  S2R R4, SR_LTMASK ;  /* 0x0000000000047919 */ /* 0x000e240000003900 */
[----:B0-----:R-:W-:-:S04]  /*29ee0*/  LOP3.LUT R4, R4, UR4, RZ, 0xc0, !PT ;  /* 0x0000000404047c12 */ /* 0x001fc8000f8ec0ff */
[----:B-1---5:R-:W0:Y:S01]  /*29ef0*/  POPC R7, R4 ;  /* 0x0000000400077309 */ /* 0x022e220000000000 */
[----:B--2---:R-:W0:Y:S02]  /*29f00*/  SHFL.IDX PT, R0, R3, R0, 0x1f ;  /* 0x00001f0003007589 */ /* 0x004e2400000e0000 */
[----:B0-----:R-:W-:-:S05]  /*29f10*/  IADD3 R0, R0, UR40, R7 ;  /* 0x0000002800007c10 */ /* 0x001fca000fffe007 */
[----:B------:R0:W-:Y:S02]  /*29f20*/  STL [R1], R0 ;  /* 0x0000000001007387 */ /* 0x0001e40000100800 */
.L_x_2301:
[----:B------:R-:W-:Y:S05]  /*29f30*/  BSYNC B0 ;  /* 0x0000000000007941 */ /* 0x000fea0003800000 */
.L_x_2300:
[----:B------:R-:W-:-:S06]  /*29f40*/  UISETP.NE.AND UP0, UPT, UR38, 0x3, UPT ;  /* 0x000000032600788c */ /* 0x000fcc000bf05270 */
[----:B------:R-:W-:-:S13]  /*29f50*/  PLOP3.LUT P0, PT, PT, PT, UP0, 0x80, 0x0 ;  /* 0x000000000000781c */ /* 0x000fda0003f0f008 */
[----:B------:R-:W-:Y:S05]  /*29f60*/  @!P0 BRA `(.L_x_2302) ;  /* 0x0000000000048947 */ /* 0x000fea0003800000 */
[----:B------:R-:W-:Y:S01]  /*29f70*/  BPT.TRAP 0x1 ;  /* 0x000000040000795c */ /* 0x000fe20000300000 */
.L_x_2302:
[----:B--2-4-:R-:W2:Y:S04]  /*29f80*/  LDL R3, [R1+0x18] ;  /* 0x0000180001037983 */ /* 0x014ea80000100800 */
[----:B0-----:R-:W4:Y:S01]  /*29f90*/  LDL R0, [R1+0x10] ;  /* 0x0000100001007983 */ /* 0x001f220000100800 */
[----:B------:R-:W0:Y:S01]  /*29fa0*/  S2R R4, SR_CgaCtaId ;  /* 0x0000000000047919 */ /* 0x000e220000008800 */
[----:B------:R-:W-:-:S04]  /*29fb0*/  MOV R2, 0x400 ;  /* 0x0000040000027802 */ /* 0x000fc80000000f00 */
[----:B0-----:R-:W-:Y:S01]  /*29fc0*/  LEA R2, R4, R2, 0x18 ;  /* 0x0000000204027211 */ /* 0x001fe200078ec0ff */
[----:B------:R-:W-:Y:S01]  /*29fd0*/  BSSY B0, `(.L_x_2303) ;  /* 0x0000008000007945 */ /* 0x000fe20003800000 */
[----:B--2---:R-:W-:-:S04]  /*29fe0*/  LOP3.LUT R3, R3, 0x1, RZ, 0x3c, !PT ;  /* 0x0000000103037812 */ /* 0x004fc800078e3cff */
[----:B------:R-:W-:Y:S01]  /*29ff0*/  SHF.L.U32 R3, R3, 0x1f, RZ ;  /* 0x0000001f03037819 */ /* 0x000fe200000006ff */
[----:B----4-:R-:W-:-:S04]  /*2a000*/  IMAD R20, R0, 0x8, R2 ;  /* 0x0000000800147824 */ /* 0x010fc800078e0202 */
[----:B------:R-:W0:Y:S01]  /*2a010*/  SYNCS.PHASECHK.TRANS64.TRYWAIT P0, [R20+URZ+0x2e870], R3 ;  /* 0x02e87003140075a7 */ /* 0x000e22000800017f */
[----:B------:R-:W-:-:S05]  /*2a020*/  IMAD.U32 R0, RZ, RZ, UR39 ;  /* 0x00000027ff007e24 */ /* 0x000fca000f8e00ff */
[----:B------:R-:W-:Y:S01]  /*2a030*/  ISETP.NE.AND P2, PT, R0, 0x3, PT ;  /* 0x000000030000780c */ /* 0x000fe20003f45270 */
[----:B0-----:R-:W-:-:S12]  /*2a040*/  @!P0 BRA `(.L_x_2304) ;  /* 0x0000003c00b08947 */ /* 0x001fd80003800000 */
.L_x_2449:
[----:B------:R-:W-:Y:S05]  /*2a050*/  BSYNC B0 ;  /* 0x0000000000007941 */ /* 0x000fea0003800000 */
.L_x_2303:
[----:B------:R-:W-:Y:S05]  /*2a060*/  @!P2 BRA `(.L_x_2305) ;  /* 0x000000000004a947 */ /* 0x000fea0003800000 */
[----:B------:R-:W-:Y:S01]  /*2a070*/  BPT.TRAP 0x1 ;  /* 0x000000040000795c */ /* 0x000fe20000300000 */
.L_x_2305:
[----:B------:R-:W0:Y:S02]  /*2a080*/  LDL R0, [R1+0x18] ;  /* 0x0000180001007983 */ /* 0x000e240000100800 */
[----:B0-----:R-:W-:-:S04]  /*2a090*/  SHF.L.U32 R3, R0, 0x1f, RZ ;  /* 0x0000001f00037819 */ /* 0x001fc800000006ff */
[----:B------:R-:W0:Y:S02]  /*2a0a0*/  SYNCS.PHASECHK.TRANS64.TRYWAIT P0, [R20+URZ+0x2e860], R3 ;  /* 0x02e86003140075a7 */ /* 0x000e24000800017f */
[----:B0-----:R-:W-:Y:S05]  /*2a0b0*/  @!P0 BRA `(.L_x_2306) ;  /* 0x0000003c00a88947 */ /* 0x001fea0003800000 */
.L_x_2450:
[----:B------:R-:W2:Y:S04]  /*2a0c0*/  LDL R0, [R1+0x10] ;  /* 0x0000100001007983 */ /* 0x000ea80000100800 */
[----:B------:R-:W4:Y:S04]  /*2a0d0*/  LDL R2, [R1+0x30] ;  /* 0x0000300001027983 */ /* 0x000f280000100800 */
[----:B-1----:R-:W3:Y:S01]  /*2a0e0*/  LDL R10, [R1+0x2c] ;  /* 0x00002c00010a7983 */ /* 0x002ee20000100800 */
[----:B------:R-:W-:-:S03]  /*2a0f0*/  MOV R8, 0x400 ;  /* 0x0000040000087802 */ /* 0x000fc60000000f00 */
[----:B------:R-:W0:Y:S01]  /*2a100*/  LDL R12, [R1+0x34] ;  /* 0x00003400010c7983 */ /* 0x000e220000100800 */
[----:B------:R-:W1:Y:S01]  /*2a110*/  S2R R9, SR_CgaCtaId ;  /* 0x0000000000097919 */ /* 0x000e620000008800 */
[----:B------:R-:W-:Y:S05]  /*2a120*/  WARPSYNC.ALL ;  /* 0x0000000000007948 */ /* 0x000fea0003800000 */
[----:B-1----:R-:W-:Y:S01]  /*2a130*/  LEA R8, R9, R8, 0x18 ;  /* 0x0000000809087211 */ /* 0x002fe200078ec0ff */
[----:B--2---:R-:W-:-:S05]  /*2a140*/  IMAD R0, R0, 0x7000, RZ ;  /* 0x0000700000007824 */ /* 0x004fca00078e02ff */
[----:B----4-:R-:W-:-:S05]  /*2a150*/  LOP3.LUT R2, R0, R2, RZ, 0xfc, !PT ;  /* 0x0000000200027212 */ /* 0x010fca00078efcff */
[----:B------:R-:W-:-:S05]  /*2a160*/  IMAD.IADD R2, R8, 0x1, R2 ;  /* 0x0000000108027824 */ /* 0x000fca00078e0202 */
[----:B-----5:R-:W1:Y:S01]  /*2a170*/  LDSM.16.MT88.4 R4, [R2+0xe400] ;  /* 0x00e400000204783b */ /* 0x020e620000004200 */
[----:B---3--:R-:W-:Y:S02]  /*2a180*/  LOP3.LUT R0, R0, R10, RZ, 0xfc, !PT ;  /* 0x0000000a00007212 */ /* 0x008fe400078efcff */
[----:B0-----:R-:W-:-:S03]  /*2a190*/  IADD3 R3, R12, R2, RZ ;  /* 0x000000020c037210 */ /* 0x001fc60007ffe0ff */
[----:B------:R-:W-:Y:S01]  /*2a1a0*/  IMAD.IADD R0, R8, 0x1, R0 ;  /* 0x0000000108007824 */ /* 0x000fe200078e0200 */
[C-C-:B-1----:R-:W-:Y:S02]  /*2a1b0*/  PRMT R8, R4.reuse, 0x6420, R5.reuse ;  /* 0x0000642004087816 */ /* 0x142fe40000000005 */
        /* <DEDUP_REMOVED lines=90> */
.L_x_2307:
        /* <DEDUP_REMOVED lines=14> */
.L_x_2262:
[----:B------:R-:W-:Y:S05]  /*2a840*/  BSYNC B6 ;  /* 0x0000000000067941 */ /* 0x000fea0003800000 */
.L_x_2260:
        /* <DEDUP_REMOVED lines=13> */
.L_x_2308:
        /* <DEDUP_REMOVED lines=18> */
[----:B------:R-:W-:Y:S01]  /*2aa40*/  SHFL.IDX PT, R4, R6, 0x1, 0x1f ;  /* 0x00201f0006047f89 */ /* 0x000fe200000e0000 */
[----:B0-----:R-:W-:Y:S02]  /*2aa50*/  IMAD.MOV.U32 R2, RZ, RZ, RZ ;  /* 0x000000ffff027224 */ /* 0x001fe400078e00ff */
[----:B---3--:R-:W-:Y:S01]  /*2aa60*/  @!P1 IMAD.MOV.U32 R2, RZ, RZ, R3 ;  /* 0x000000ffff029224 */ /* 0x008fe200078e0003 */
[----:B------:R-:W-:-:S04]  /*2aa70*/  ISETP.NE.AND P1, PT, R7, RZ, PT ;  /* 0x000000ff0700720c */ /* 0x000fc80003f25270 */
        /* <DEDUP_REMOVED lines=16> */
.L_x_2460:
[----:B------:R-:W-:Y:S02]  /*2ab80*/  ULDC UR4, c[0x0][0xc10] ;  /* 0x0003040000047ab9 */ /* 0x000fe40000000800 */
[----:B------:R-:W-:-:S04]  /*2ab90*/  IMAD.U32 R5, RZ, RZ, UR4 ;  /* 0x00000004ff057e24 */ /* 0x000fc8000f8e00ff */
[----:B-1----:R-:W-:-:S04]  /*2aba0*/  IMAD R6, R14, R5, RZ ;  /* 0x000000050e067224 */ /* 0x002fc800078e02ff */
[----:B------:R-:W-:-:S05]  /*2abb0*/  IMAD.IADD R4, R4, 0x1, R6 ;  /* 0x0000000104047824 */ /* 0x000fca00078e0206 */
[----:B------:R-:W-:-:S13]  /*2abc0*/  ISETP.GT.AND P6, PT, R4, R0, PT ;  /* 0x000000000400720c */ /* 0x000fda0003fc4270 */
[----:B------:R-:W-:Y:S05]  /*2abd0*/  @P6 BRA `(.L_x_2311) ;  /* 0x0000000000a46947 */ /* 0x000fea0003800000 */
.L_x_2316:
        /* <DEDUP_REMOVED lines=8> */
[----:B0-----:R-:W-:-:S04]  /*2ac60*/  LOP3.LUT R5, R5, 0x1f, RZ, 0xc0, !PT ;  /* 0x0000001f05057812 */ /* 0x001fc800078ec0ff */
[----:B------:R-:W-:Y:S01]  /*2ac70*/  IADD3 R5, R2, R5, RZ ;  /* 0x0000000502057210 */ /* 0x000fe20007ffe0ff */
[----:B-1----:R-:W-:-:S03]  /*2ac80*/  IMAD.MOV.U32 R2, RZ, RZ, RZ ;  /* 0x000000ffff027224 */ /* 0x002fc600078e00ff */
[----:B------:R-:W-:-:S13]  /*2ac90*/  ISETP.GE.OR P6, PT, R5, R3, !P0 ;  /* 0x000000030500720c */ /* 0x000fda00047c6670 */
[----:B------:R-:W-:Y:S05]  /*2aca0*/  @P6 BRA `(.L_x_2314) ;  /* 0x00000000000c6947 */ /* 0x000fea0003800000 */
[----:B------:R-:W0:Y:S02]  /*2acb0*/  LDC.64 R2, c[0x0][0xc58] ;  /* 0x00031600ff027b82 */ /* 0x000e240000000a00 */
[----:B0-----:R-:W-:-:S06]  /*2acc0*/  IMAD.WIDE R2, R5, 0x4, R2 ;  /* 0x0000000405027825 */ /* 0x001fcc00078e0202 */
[----:B------:R0:W5:Y:S02]  /*2acd0*/  LDG.E R2, desc[UR60][R2.64] ;  /* 0x0000003c02027981 */ /* 0x000164000c1e1900 */
.L_x_2314:
[----:B------:R-:W-:Y:S05]  /*2ace0*/  BSYNC B0 ;  /* 0x0000000000007941 */ /* 0x000fea0003800000 */
.L_x_2313:
        /* <DEDUP_REMOVED lines=18> */
.L_x_2468:
[----:B------:R-:W-:Y:S02]  /*2ae10*/  ULDC UR4, c[0x0][0xc10] ;  /* 0x0003040000047ab9 */ /* 0x000fe40000000800 */
[----:B------:R-:W-:-:S05]  /*2ae20*/  MOV R5, UR4 ;  /* 0x0000000400057c02 */ /* 0x000fca0008000f00 */
[----:B-1----:R-:W-:-:S04]  /*2ae30*/  IMAD R6, R14, R5, RZ ;  /* 0x000000050e067224 */ /* 0x002fc800078e02ff */
[----:B------:R-:W-:-:S05]  /*2ae40*/  IMAD.IADD R4, R6, 0x1, R4 ;  /* 0x0000000106047824 */ /* 0x000fca00078e0204 */
[----:B------:R-:W-:-:S13]  /*2ae50*/  ISETP.GT.AND P6, PT, R4, R0, PT ;  /* 0x000000000400720c */ /* 0x000fda0003fc4270 */
[----:B------:R-:W-:Y:S05]  /*2ae60*/  @!P6 BRA `(.L_x_2316) ;  /* 0xfffffffc005ce947 */ /* 0x000fea000383ffff */
.L_x_2311:
        /* <DEDUP_REMOVED lines=8> */
.L_x_2472:
[----:B------:R-:W-:Y:S01]  /*2aef0*/  ISETP.NE.AND P0, PT, R7, RZ, PT ;  /* 0x000000ff0700720c */ /* 0x000fe20003f05270 */
[----:B------:R-:W-:-:S12]  /*2af00*/  IMAD.MOV.U32 R7, RZ, RZ, RZ ;  /* 0x000000ffff077224 */ /* 0x000fd800078e00ff */
[----:B------:R-:W-:Y:S05]  /*2af10*/  @!P0 BRA `(.L_x_2318) ;  /* 0x0000000000108947 */ /* 0x000fea0003800000 */
[----:B------:R-:W-:Y:S01]  /*2af20*/  UMOV UR4, 0xffffffff ;  /* 0xffffffff00047882 */ /* 0x000fe20000000000 */
[----:B------:R-:W-:Y:S02]  /*2af30*/  VIADD R12, R8, 0xffffffff ;  /* 0xffffffff080c7836 */ /* 0x000fe40000000000 */
[----:B------:R-:W-:Y:S05]  /*2af40*/  BRA.DIV UR4, `(.L_x_2319) ;  /* 0x0000003a044c7947 */ /* 0x000fea000b800000 */
[----:B------:R3:W4:Y:S02]  /*2af50*/  SHFL.IDX PT, R7, R3, R12, 0x1f ;  /* 0x00001f0c03077589 */ /* 0x00072400000e0000 */
.L_x_2318:
[----:B------:R-:W5:Y:S01]  /*2af60*/  LDL.LU R9, [R1+0xc] ;  /* 0x00000c0001097983 */ /* 0x000f620000300800 */
[----:B01-3--:R-:W0:Y:S01]  /*2af70*/  LDC.64 R2, c[0x0][0xc68] ;  /* 0x00031a00ff027b82 */ /* 0x00be220000000a00 */
[----:B-----5:R-:W-:-:S04]  /*2af80*/  IMAD.IADD R9, R8, 0x1, R9 ;  /* 0x0000000108097824 */ /* 0x020fc800078e0209 */
[----:B0-----:R-:W-:Y:S01]  /*2af90*/  IMAD.WIDE R2, R9, 0x4, R2 ;  /* 0x0000000409027825 */ /* 0x001fe200078e0202 */
[----:B------:R0:W-:Y:S04]  /*2afa0*/  STL [R1+0xc], R9 ;  /* 0x00000c0901007387 */ /* 0x0001e80000100800 */
[----:B0-----:R-:W2:Y:S01]  /*2afb0*/  LDG.E R9, desc[UR60][R2.64] ;  /* 0x0000003c02097981 */ /* 0x001ea2000c1e1900 */
[----:B----4-:R-:W-:-:S04]  /*2afc0*/  IMAD R7, R7, R5, R6 ;  /* 0x0000000507077224 */ /* 0x010fc800078e0206 */
[----:B------:R-:W-:Y:S01]  /*2afd0*/  IMAD.IADD R0, R0, 0x1, -R7 ;  /* 0x0000000100007824 */ /* 0x000fe200078e0a07 */
[----:B------:R0:W-:Y:S01]  /*2afe0*/  STL [R1], R7 ;  /* 0x0000000701007387 */ /* 0x0001e20000100800 */
[----:B--2---:R-:W-:-:S05]  /*2aff0*/  IMAD R8, R4, R9, RZ ;  /* 0x0000000904087224 */ /* 0x004fca00078e02ff */
[----:B------:R-:W-:-:S04]  /*2b000*/  IABS R10, R8 ;  /* 0x00000008000a7213 */ /* 0x000fc80000000000 */
[----:B------:R-:W1:Y:S08]  /*2b010*/  I2F.RP R2, R10 ;  /* 0x0000000a00027306 */ /* 0x000e700000209400 */
[----:B-1----:R-:W1:Y:S02]  /*2b020*/  MUFU.RCP R2, R2 ;  /* 0x0000000200027308 */ /* 0x002e640000001000 */
[----:B-1----:R-:W-:-:S06]  /*2b030*/  VIADD R2, R2, 0xffffffe ;  /* 0x0ffffffe02027836 */ /* 0x002fcc0000000000 */
[----:B------:R-:W1:Y:S02]  /*2b040*/  F2I.FTZ.U32.TRUNC.NTZ R3, R2 ;  /* 0x0000000200037305 */ /* 0x000e64000021f000 */
[----:B-1----:R-:W-:-:S05]  /*2b050*/  IADD3 R2, RZ, -R3, RZ ;  /* 0x80000003ff027210 */ /* 0x002fca0007ffe0ff */
        /* <DEDUP_REMOVED lines=16> */
[----:B------:R-:W-:Y:S02]  /*2b160*/  @!P2 IADD3 R2, -R2, RZ, RZ ;  /* 0x000000ff0202a210 */ /* 0x000fe40007ffe1ff */
[----:B------:R-:W-:-:S05]  /*2b170*/  @!P1 LOP3.LUT R2, RZ, R8, RZ, 0x33, !PT ;  /* 0x00000008ff029212 */ /* 0x000fca00078e33ff */
[----:B------:R-:W-:Y:S02]  /*2b180*/  IMAD R6, R9, R2, RZ ;  /* 0x0000000209067224 */ /* 0x000fe400078e02ff */
[----:B------:R-:W-:Y:S02]  /*2b190*/  IMAD.MOV R2, RZ, RZ, -R2 ;  /* 0x000000ffff027224 */ /* 0x000fe400078e0a02 */
[----:B------:R-:W-:Y:S02]  /*2b1a0*/  IMAD.MOV R3, RZ, RZ, -R6 ;  /* 0x000000ffff037224 */ /* 0x000fe400078e0a06 */
[----:B------:R-:W-:-:S03]  /*2b1b0*/  IMAD R0, R8, R2, R0 ;  /* 0x0000000208007224 */ /* 0x000fc600078e0200 */
[----:B------:R-:W-:-:S04]  /*2b1c0*/  VIADDMNMX R5, R3, R5, R9, PT ;  /* 0x0000000503057246 */ /* 0x000fc80003800109 */
[----:B0-----:R-:W-:-:S04]  /*2b1d0*/  IABS R7, R5 ;  /* 0x0000000500077213 */ /* 0x001fc80000000000 */
        /* <DEDUP_REMOVED lines=14> */
[-C--:B------:R-:W-:Y:S01]  /*2b2c0*/  @!P1 IADD3 R3, R3, -R7.reuse, RZ ;  /* 0x8000000703039210 */ /* 0x080fe20007ffe0ff */
        /* <DEDUP_REMOVED lines=16> */
.L_x_2312:
        /* <DEDUP_REMOVED lines=10> */
.L_x_2320:
[----:B-1----:R-:W2:Y:S04]  /*2b470*/  LDL R3, [R1+0x8] ;  /* 0x0000080001037983 */ /* 0x002ea80000100800 */
[----:B------:R-:W3:Y:S04]  /*2b480*/  LDL R2, [R1+0xc] ;  /* 0x00000c0001027983 */ /* 0x000ee80000100800 */
[----:B------:R-:W4:Y:S04]  /*2b490*/  LDL R4, [R1] ;  /* 0x0000000001047983 */ /* 0x000f280000100800 */
[----:B0-----:R-:W4:Y:S01]  /*2b4a0*/  LDL R5, [R1+0x4] ;  /* 0x0000040001057983 */ /* 0x001f220000100800 */
        /* <DEDUP_REMOVED lines=12> */
.L_x_2309:
[----:B-1----:R-:W2:Y:S01]  /*2b570*/  LDL R0, [R1+0xc] ;  /* 0x00000c0001007983 */ /* 0x002ea20000100800 */
[----:B------:R-:W-:Y:S02]  /*2b580*/  ULDC UR4, c[0x0][0xc14] ;  /* 0x0003050000047ab9 */ /* 0x000fe40000000800 */
[----:B--2---:R-:W-:-:S13]  /*2b590*/  ISETP.GE.AND P0, PT, R0, UR4, PT ;  /* 0x0000000400007c0c */ /* 0x004fda000bf06270 */
[----:B------:R-:W-:Y:S05]  /*2b5a0*/  @!P0 BRA `(.L_x_2321) ;  /* 0xffffffb000208947 */ /* 0x000fea000383ffff */
[----:B------:R-:W-:Y:S05]  /*2b5b0*/  BSYNC B7 ;  /* 0x0000000000077941 */ /* 0x000fea0003800000 */
.L_x_2224:
        /* <DEDUP_REMOVED lines=12> */
.L_x_2475:
[----:B------:R-:W-:Y:S05]  /*2b680*/  BSYNC B0 ;  /* 0x0000000000007941 */ /* 0x000fea0003800000 */
.L_x_2322:
[----:B------:R-:W-:-:S03]  /*2b690*/  UMOV UR4, 0xffffffff ;  /* 0xffffffff00047882 */ /* 0x000fc60000000000 */
[----:B------:R-:W-:Y:S05]  /*2b6a0*/  BRA.DIV UR4, `(.L_x_2324) ;  /* 0x0000003204b07947 */ /* 0x000fea000b800000 */
[----:B------:R-:W1:Y:S02]  /*2b6b0*/  S2R R2, SR_TID.X ;  /* 0x0000000000027919 */ /* 0x000e640000002100 */
[----:B-1----:R-:W-:-:S04]  /*2b6c0*/  SHF.R.U32.HI R2, RZ, 0x5, R2 ;  /* 0x00000005ff027819 */ /* 0x002fc80000011602 */
[----:B------:R-:W-:-:S05]  /*2b6d0*/  LOP3.LUT R2, R2, 0x3, RZ, 0xc0, !PT ;  /* 0x0000000302027812 */ /* 0x000fca00078ec0ff */
[----:B------:R1:W2:Y:S02]  /*2b6e0*/  SHFL.IDX PT, R14, R2, RZ, 0x1f ;  /* 0x00001fff020e7589 */ /* 0x0002a400000e0000 */
.L_x_2478:
[----:B--2---:R-:W-:-:S13]  /*2b6f0*/  ISETP.NE.AND P0, PT, R14, RZ, PT ;  /* 0x000000ff0e00720c */ /* 0x004fda0003f05270 */
[----:B------:R-:W-:Y:S05]  /*2b700*/  @P0 BRA `(.L_x_2021) ;  /* 0x0000000000b80947 */ /* 0x000fea0003800000 */
[----:B------:R-:W-:-:S03]  /*2b710*/  UMOV UR4, 0xffffffff ;  /* 0xffffffff00047882 */ /* 0x000fc60000000000 */
[----:B------:R-:W-:Y:S05]  /*2b720*/  BRA.DIV UR4, `(.L_x_2325) ;  /* 0x0000003204c47947 */ /* 0x000fea000b800000 */
[----:B------:R-:W-:-:S13]  /*2b730*/  ELECT P6, URZ, PT ;  /* 0x00000000003f782f */ /* 0x000fda00038c0000 */
.L_x_2481:
[----:B------:R-:W-:Y:S05]  /*2b740*/  @!P6 BRA `(.L_x_2021) ;  /* 0x0000000000a8e947 */ /* 0x000fea0003800000 */
[----:B-1----:R-:W2:Y:S02]  /*2b750*/  LDL R2, [R1+0x94] ;  /* 0x0000940001027983 */ /* 0x002ea40000100800 */
[----:B--2---:R-:W-:-:S13]  /*2b760*/  R2UR UR4, R2 ;  /* 0x00000000020472ca */ /* 0x004fda00000e0000 */
[----:B------:R-:W-:-:S06]  /*2b770*/  ULOP3.LUT UR4, UR4, 0x2, URZ, 0xfc, !UPT ;  /* 0x0000000204047892 */ /* 0x000fcc000f8efc3f */
[----:B------:R-:W-:-:S04]  /*2b780*/  MOV R2, UR4 ;  /* 0x0000000400027c02 */ /* 0x000fc80008000f00 */
[----:B------:R-:W-:-:S13]  /*2b790*/  ISETP.NE.AND P0, PT, R2, 0x3, PT ;  /* 0x000000030200780c */ /* 0x000fda0003f05270 */
[----:B------:R-:W-:Y:S05]  /*2b7a0*/  @!P0 BRA `(.L_x_2326) ;  /* 0x0000000000048947 */ /* 0x000fea0003800000 */
[----:B------:R-:W-:Y:S01]  /*2b7b0*/  BPT.TRAP 0x1 ;  /* 0x000000040000795c */ /* 0x000fe20000300000 */
.L_x_2326:
        /* <DEDUP_REMOVED lines=14> */
.L_x_2482:
[----:B------:R-:W1:Y:S02]  /*2b8a0*/  SYNCS.PHASECHK.TRANS64.TRYWAIT P1, [R7+URZ], R2 ;  /* 0x00000002070075a7 */ /* 0x000e64000802017f */
[----:B-1----:R-:W-:Y:S05]  /*2b8b0*/  @!P1 BRA `(.L_x_2328) ;  /* 0x0000003000949947 */ /* 0x002fea0003800000 */
.L_x_2483:
[----:B------:R-:W-:Y:S05]  /*2b8c0*/  @!P0 BRA `(.L_x_2329) ;  /* 0x0000000000048947 */ /* 0x000fea0003800000 */
[----:B------:R-:W-:Y:S01]  /*2b8d0*/  BPT.TRAP 0x1 ;  /* 0x000000040000795c */ /* 0x000fe20000300000 */
.L_x_2329:
[----:B------:R-:W2:Y:S02]  /*2b8e0*/  LDL.LU R4, [R1+0x10] ;  /* 0x0000100001047983 */ /* 0x000ea40000300800 */
[----:B--2---:R-:W-:-:S04]  /*2b8f0*/  IMAD R4, R4, 0x8, R0 ;  /* 0x0000000804047824 */ /* 0x004fc800078e0200 */
[----:B------:R-:W2:Y:S02]  /*2b900*/  SYNCS.PHASECHK.TRANS64.TRYWAIT P1, [R4+URZ+0x2e860], R5 ;  /* 0x02e86005040075a7 */ /* 0x000ea4000802017f */
[----:B--2---:R-:W-:Y:S05]  /*2b910*/  @!P1 BRA `(.L_x_2330) ;  /* 0x0000003000909947 */ /* 0x004fea0003800000 */
.L_x_2484:
[----:B------:R-:W-:Y:S05]  /*2b920*/  @!P0 BRA `(.L_x_2331) ;  /* 0x0000000000048947 */ /* 0x000fea0003800000 */
[----:B------:R-:W-:Y:S01]  /*2b930*/  BPT.TRAP 0x1 ;  /* 0x000000040000795c */ /* 0x000fe20000300000 */
.L_x_2331:
[----:B------:R-:W-:-:S04]  /*2b940*/  IMAD R3, R3, 0x8, R0 ;  /* 0x0000000803037824 */ /* 0x000fc800078e0200 */
[----:B------:R-:W3:Y:S02]  /*2b950*/  SYNCS.PHASECHK.TRANS64.TRYWAIT P1, [R3+URZ+0x2e860], R2 ;  /* 0x02e86002030075a7 */ /* 0x000ee4000802017f */
[----:B---3--:R-:W-:Y:S05]  /*2b960*/  @!P1 BRA `(.L_x_2332) ;  /* 0x0000003000909947 */ /* 0x008fea0003800000 */
.L_x_2485:
[----:B------:R-:W-:Y:S05]  /*2b970*/  @!P0 BRA `(.L_x_2333) ;  /* 0x0000000000048947 */ /* 0x000fea0003800000 */
[----:B------:R-:W-:Y:S01]  /*2b980*/  BPT.TRAP 0x1 ;  /* 0x000000040000795c */ /* 0x000fe20000300000 */
.L_x_2333:
[----:B------:R-:W4:Y:S02]  /*2b990*/  SYNCS.PHASECHK.TRANS64.TRYWAIT P0, [R4+URZ+0x2e880], R5 ;  /* 0x02e88005040075a7 */ /* 0x000f24000800017f */
[----:B----4-:R-:W-:Y:S05]  /*2b9a0*/  @!P0 BRA `(.L_x_2334) ;  /* 0x0000003000948947 */ /* 0x010fea0003800000 */
.L_x_2335:
[----:B------:R0:W0:Y:S02]  /*2b9b0*/  SYNCS.PHASECHK.TRANS64.TRYWAIT P0, [R3+URZ+0x2e880], R2 ;  /* 0x02e88002030075a7 */ /* 0x000024000800017f */
[----:B0-----:R-:W-:Y:S05]  /*2b9c0*/  @!P0 NANOSLEEP.SYNCS 0x989680 ;  /* 0x009896800000895d */ /* 0x001fea0003900000 */
[----:B------:R-:W0:Y:S02]  /*2b9d0*/  @!P0 SYNCS.PHASECHK.TRANS64 P0, [R3+URZ+0x2e880], R2 ;  /* 0x02e88002030085a7 */ /* 0x000e24000800007f */
[----:B0-----:R-:W-:Y:S05]  /*2b9e0*/  @!P0 BRA `(.L_x_2335) ;  /* 0xfffffffc00f08947 */ /* 0x001fea000383ffff */
.L_x_2021:
[----:B------:R-:W-:Y:S05]  /*2b9f0*/  BSYNC B8 ;  /* 0x0000000000087941 */ /* 0x000fea0003800000 */
.L_x_2018:
[----:B------:R-:W-:Y:S05]  /*2ba00*/  EXIT ;  /* 0x000000000000794d */ /* 0x000fea0003800000 */
.L_x_2043:
[----:B0-----:R0:W1:Y:S02]  /*2ba10*/  SYNCS.PHASECHK.TRANS64.TRYWAIT P6, [R109+URZ+0x2e890], R130 ;  /* 0x02e890826d0075a7 */ /* 0x00106400080c017f */
[----:B-1----:R-:W-:Y:S05]  /*2ba20*/  @!P6 NANOSLEEP.SYNCS 0x989680 ;  /* 0x009896800000e95d */ /* 0x002fea0003900000 */
[----:B------:R-:W1:Y:S02]  /*2ba30*/  @!P6 SYNCS.PHASECHK.TRANS64 P6, [R109+URZ+0x2e890], R130 ;  /* 0x02e890826d00e5a7 */ /* 0x000e6400080c007f */
[----:B-1----:R-:W-:Y:S05]  /*2ba40*/  @!P6 BRA `(.L_x_2043) ;  /* 0xfffffffc00f0e947 */ /* 0x002fea000383ffff */
[----:B------:R-:W-:Y:S05]  /*2ba50*/  BRA `(.L_x_2336) ;  /* 0xfffffd7400dc7947 */ /* 0x000fea000383ffff */
.L_x_2077:
[----:B0-----:R0:W1:Y:S02]  /*2ba60*/  SYNCS.PHASECHK.TRANS64.TRYWAIT P3, [R109+URZ+0x2e890], R130 ;  /* 0x02e890826d0075a7 */ /* 0x001064000806017f */
[----:B-1----:R-:W-:Y:S05]  /*2ba70*/  @!P3 NANOSLEEP.SYNCS 0x989680 ;  /* 0x009896800000b95d */ /* 0x002fea0003900000 */
[----:B------:R-:W1:Y:S02]  /*2ba80*/  @!P3 SYNCS.PHASECHK.TRANS64 P3, [R109+URZ+0x2e890], R130 ;  /* 0x02e890826d00b5a7 */ /* 0x000e64000806007f */
[----:B-1----:R-:W-:Y:S05]  /*2ba90*/  @!P3 BRA `(.L_x_2077) ;  /* 0xfffffffc00f0b947 */ /* 0x002fea000383ffff */
[----:B------:R-:W-:Y:S05]  /*2baa0*/  BRA `(.L_x_2337) ;  /* 0xfffffdb800707947 */ /* 0x000fea000383ffff */
.L_x_2094:
[----:B0-----:R0:W1:Y:S02]  /*2bab0*/  SYNCS.PHASECHK.TRANS64.TRYWAIT P2, [R109+URZ+0x2e890], R130 ;  /* 0x02e890826d0075a7 */ /* 0x001064000804017f */
[----:B-1----:R-:W-:Y:S05]  /*2bac0*/  @!P2 NANOSLEEP.SYNCS 0x989680 ;  /* 0x009896800000a95d */ /* 0x002fea0003900000 */
[----:B------:R-:W1:Y:S02]  /*2bad0*/  @!P2 SYNCS.PHASECHK.TRANS64 P2, [R109+URZ+0x2e890], R130 ;  /* 0x02e890826d00a5a7 */ /* 0x000e64000804007f */
[----:B-1----:R-:W-:Y:S05]  /*2bae0*/  @!P2 BRA `(.L_x_2094) ;  /* 0xfffffffc00f0a947 */ /* 0x002fea000383ffff */
[----:B------:R-:W-:Y:S05]  /*2baf0*/  BRA `(.L_x_2338) ;  /* 0xfffffdf800947947 */ /* 0x000fea000383ffff */
.L_x_2104:
[----:B--2---:R2:W3:Y:S02]  /*2bb00*/  SYNCS.PHASECHK.TRANS64.TRYWAIT P3, [R109+URZ+0x2e8b0], R130 ;  /* 0x02e8b0826d0075a7 */ /* 0x0044e4000806017f */
[----:B---3--:R-:W-:Y:S05]  /*2bb10*/  @!P3 NANOSLEEP.SYNCS 0x989680 ;  /* 0x009896800000b95d */ /* 0x008fea0003900000 */
[----:B------:R-:W3:Y:S02]  /*2bb20*/  @!P3 SYNCS.PHASECHK.TRANS64 P3, [R109+URZ+0x2e8b0], R130 ;  /* 0x02e8b0826d00b5a7 */ /* 0x000ee4000806007f */
[----:B---3--:R-:W-:Y:S05]  /*2bb30*/  @!P3 BRA `(.L_x_2104) ;  /* 0xfffffffc00f0b947 */ /* 0x008fea000383ffff */
[----:B------:R-:W-:Y:S05]  /*2bb40*/  BRA `(.L_x_2339) ;  /* 0xfffffe00005c7947 */ /* 0x000fea000383ffff */
.L_x_2116:
[----:B------:R-:W-:Y:S01]  /*2bb50*/  BSSY B0, `(.L_x_2340) ;  /* 0x0000007000007945 */ /* 0x000fe20003800000 */
[----:B------:R-:W-:Y:S01]  /*2bb60*/  MOV R12, RZ ;  /* 0x000000ff000c7202 */ /* 0x000fe20000000f00 */
[----:B------:R-:W-:Y:S02]  /*2bb70*/  IMAD.MOV.U32 R11, RZ, RZ, 0x1f ;  /* 0x0000001fff0b7424 */ /* 0x000fe400078e00ff */
[----:B------:R-:W-:-:S07]  /*2bb80*/  IMAD.MOV.U32 R15, RZ, RZ, -0x1 ;  /* 0xffffffffff0f7424 */ /* 0x000fce00078e00ff */
[----:B-----5:R-:W-:Y:S05]  /*2bb90*/  WARPSYNC.COLLECTIVE R15, `(.L_x_2341) ;  /* 0x000000000f087348 */ /* 0x020fea0003c00000 */
[----:B------:R0:W1:Y:S02]  /*2bba0*/  SHFL.IDX P6, R14, R13, R12, R11 ;  /* 0x0000000c0d0e7389 */ /* 0x00006400000c000b */
[----:B01---5:R-:W-:Y:S01]  /*2bbb0*/  ENDCOLLECTIVE ;  /* 0x000000000000791b */ /* 0x023fe20003800000 */
.L_x_2341:
[----:B------:R-:W-:Y:S05]  /*2bbc0*/  BSYNC B0 ;  /* 0x0000000000007941 */ /* 0x000fea0003800000 */
.L_x_2340:
[----:B------:R1:W-:Y:S01]  /*2bbd0*/  STL [R1+0x48], R14 ;  /* 0x0000480e01007387 */ /* 0x0003e20000100800 */
[----:B------:R-:W-:Y:S05]  /*2bbe0*/  BRA `(.L_x_2342) ;  /* 0xfffffe0c00507947 */ /* 0x000fea000383ffff */
.L_x_2132:
[----:B------:R-:W-:Y:S01]  /*2bbf0*/  BSSY B1, `(.L_x_2343) ;  /* 0x0000008000017945 */ /* 0x000fe20003800000 */
[----:B------:R-:W-:Y:S02]  /*2bc00*/  IMAD.MOV.U32 R13, RZ, RZ, R5 ;  /* 0x000000ffff0d7224 */ /* 0x000fe400078e0005 */
[----:B------:R-:W-:Y:S02]  /*2bc10*/  IMAD.MOV.U32 R12, RZ, RZ, RZ ;  /* 0x000000ffff0c7224 */ /* 0x000fe400078e00ff */
[----:B------:R-:W-:Y:S02]  /*2bc20*/  IMAD.MOV.U32 R11, RZ, RZ, 0x1c1f ;  /* 0x00001c1fff0b7424 */ /* 0x000fe400078e00ff */
[----:B01----:R-:W-:-:S07]  /*2bc30*/  IMAD.MOV.U32 R15, RZ, RZ, -0x1 ;  /* 0xffffffffff0f7424 */ /* 0x003fce00078e00ff */
[----:B-----5:R-:W-:Y:S05]  /*2bc40*/  WARPSYNC.COLLECTIVE R15, `(.L_x_2344) ;  /* 0x000000000f087348 */ /* 0x020fea0003c00000 */
[----:B------:R0:W1:Y:S02]  /*2bc50*/  SHFL.IDX P6, R14, R13, R12, R11 ;  /* 0x0000000c0d0e7389 */ /* 0x00006400000c000b */
[----:B01---5:R-:W-:Y:S01]  /*2bc60*/  ENDCOLLECTIVE ;  /* 0x000000000000791b */ /* 0x023fe20003800000 */
.L_x_2344:
[----:B------:R-:W-:Y:S05]  /*2bc70*/  BSYNC B1 ;  /* 0x0000000000017941 */ /* 0x000fea0003800000 */
.L_x_2343:
[----:B------:R-:W-:Y:S05]  /*2bc80*/  BRA `(.L_x_2345) ;  /* 0xfffffe1c00247947 */ /* 0x000fea000383ffff */
.L_x_2133:
[----:B------:R-:W-:Y:S01]  /*2bc90*/  BSSY B1, `(.L_x_2346) ;  /* 0x0000008000017945 */ /* 0x000fe20003800000 */
[----:B------:R-:W-:Y:S01]  /*2bca0*/  MOV R13, R4 ;  /* 0x00000004000d7202 */ /* 0x000fe20000000f00 */
[----:B------:R-:W-:Y:S02]  /*2bcb0*/  IMAD.MOV.U32 R12, RZ, RZ, RZ ;  /* 0x000000ffff0c7224 */ /* 0x000fe400078e00ff */
[----:B------:R-:W-:Y:S02]  /*2bcc0*/  IMAD.MOV.U32 R11, RZ, RZ, 0x1c1f ;  /* 0x00001c1fff0b7424 */ /* 0x000fe400078e00ff */
[----:B01----:R-:W-:-:S07]  /*2bcd0*/  IMAD.MOV.U32 R15, RZ, RZ, -0x1 ;  /* 0xffffffffff0f7424 */ /* 0x003fce00078e00ff */
[----:B-----5:R-:W-:Y:S05]  /*2bce0*/  WARPSYNC.COLLECTIVE R15, `(.L_x_2347) ;  /* 0x000000000f087348 */ /* 0x020fea0003c00000 */
[----:B------:R0:W1:Y:S02]  /*2bcf0*/  SHFL.IDX P6, R14, R13, R12, R11 ;  /* 0x0000000c0d0e7389 */ /* 0x00006400000c000b */
[----:B01---5:R-:W-:Y:S01]  /*2bd00*/  ENDCOLLECTIVE ;  /* 0x000000000000791b */ /* 0x023fe20003800000 */
.L_x_2347:
[----:B------:R-:W-:Y:S05]  /*2bd10*/  BSYNC B1 ;  /* 0x0000000000017941 */ /* 0x000fea0003800000 */
.L_x_2346:
[----:B------:R-:W-:Y:S05]  /*2bd20*/  BRA `(.L_x_2348) ;  /* 0xfffffe1c00047947 */ /* 0x000fea000383ffff */
.L_x_2134:
[----:B------:R-:W-:Y:S01]  /*2bd30*/  BSSY B1, `(.L_x_2349) ;  /* 0x0000008000017945 */ /* 0x000fe20003800000 */
[----:B------:R-:W-:Y:S01]  /*2bd40*/  IMAD.MOV.U32 R13, RZ, RZ, R3 ;  /* 0x000000ffff0d7224 */ /* 0x000fe200078e0003 */
[----:B01----:R-:W-:Y:S01]  /*2bd50*/  MOV R15, 0xffffffff ;  /* 0xffffffff000f7802 */ /* 0x003fe20000000f00 */
[----:B------:R-:W-:Y:S02]  /*2bd60*/  IMAD.MOV.U32 R12, RZ, RZ, RZ ;  /* 0x000000ffff0c7224 */ /* 0x000fe400078e00ff */
[----:B------:R-:W-:-:S07]  /*2bd70*/  IMAD.MOV.U32 R11, RZ, RZ, 0x1c1f ;  /* 0x00001c1fff0b7424 */ /* 0x000fce00078e00ff */
[----:B-----5:R-:W-:Y:S05]  /*2bd80*/  WARPSYNC.COLLECTIVE R15, `(.L_x_2350) ;  /* 0x000000000f087348 */ /* 0x020fea0003c00000 */
[----:B------:R0:W1:Y:S02]  /*2bd90*/  SHFL.IDX P6, R14, R13, R12, R11 ;  /* 0x0000000c0d0e7389 */ /* 0x00006400000c000b */
[----:B01---5:R-:W-:Y:S01]  /*2bda0*/  ENDCOLLECTIVE ;  /* 0x000000000000791b */ /* 0x023fe20003800000 */
.L_x_2350:
[----:B------:R-:W-:Y:S05]  /*2bdb0*/  BSYNC B1 ;  /* 0x0000000000017941 */ /* 0x000fea0003800000 */
.L_x_2349:
[----:B------:R-:W-:Y:S05]  /*2bdc0*/  BRA `(.L_x_2351) ;  /* 0xfffffe1800e47947 */ /* 0x000fea000383ffff */
.L_x_2135:
        /* <DEDUP_REMOVED lines=8> */
.L_x_2353:
[----:B------:R-:W-:Y:S05]  /*2be50*/  BSYNC B1 ;  /* 0x0000000000017941 */ /* 0x000fea0003800000 */
.L_x_2352:
[----:B------:R-:W-:Y:S05]  /*2be60*/  BRA `(.L_x_2354) ;  /* 0xfffffe1800c47947 */ /* 0x000fea000383ffff */
.L_x_2136:
[----:B------:R-:W-:Y:S01]  /*2be70*/  BSSY B1, `(.L_x_2355) ;  /* 0x0000008000017945 */ /* 0x000fe20003800000 */
[----:B------:R-:W-:Y:S01]  /*2be80*/  IMAD.MOV.U32 R13, RZ, RZ, R5 ;  /* 0x000000ffff0d7224 */ /* 0x000fe200078e0005 */
[----:B------:R-:W-:Y:S01]  /*2be90*/  MOV R11, 0x1c1f ;  /* 0x00001c1f000b7802 */ /* 0x000fe20000000f00 */
[----:B------:R-:W-:Y:S02]  /*2bea0*/  IMAD.MOV.U32 R12, RZ, RZ, 0x1 ;  /* 0x00000001ff0c7424 */ /* 0x000fe400078e00ff */
[----:B01----:R-:W-:-:S07]  /*2beb0*/  IMAD.MOV.U32 R15, RZ, RZ, -0x1 ;  /* 0xffffffffff0f7424 */ /* 0x003fce00078e00ff */
[----:B-----5:R-:W-:Y:S05]  /*2bec0*/  WARPSYNC.COLLECTIVE R15, `(.L_x_2356) ;  /* 0x000000000f087348 */ /* 0x020fea0003c00000 */
[----:B------:R0:W1:Y:S02]  /*2bed0*/  SHFL.IDX P6, R14, R13, R12, R11 ;  /* 0x0000000c0d0e7389 */ /* 0x00006400000c000b */
[----:B01---5:R-:W-:Y:S01]  /*2bee0*/  ENDCOLLECTIVE ;  /* 0x000000000000791b */ /* 0x023fe20003800000 */
.L_x_2356:
[----:B------:R-:W-:Y:S05]  /*2bef0*/  BSYNC B1 ;  /* 0x0000000000017941 */ /* 0x000fea0003800000 */
.L_x_2355:
[----:B------:R-:W-:Y:S05]  /*2bf00*/  BRA `(.L_x_2357) ;  /* 0xfffffe1800a47947 */ /* 0x000fea000383ffff */
.L_x_2137:
[----:B------:R-:W-:Y:S01]  /*2bf10*/  BSSY B1, `(.L_x_2358) ;  /* 0x0000008000017945 */ /* 0x000fe20003800000 */
[----:B------:R-:W-:Y:S02]  /*2bf20*/  IMAD.MOV.U32 R13, RZ, RZ, R4 ;  /* 0x000000ffff0d7224 */ /* 0x000fe400078e0004 */
[----:B------:R-:W-:Y:S02]  /*2bf30*/  IMAD.MOV.U32 R12, RZ, RZ, 0x1 ;  /* 0x00000001ff0c7424 */ /* 0x000fe400078e00ff */
[----:B------:R-:W-:Y:S02]  /*2bf40*/  IMAD.MOV.U32 R11, RZ, RZ, 0x1c1f ;  /* 0x00001c1fff0b7424 */ /* 0x000fe400078e00ff */
[----:B01----:R-:W-:-:S07]  /*2bf50*/  IMAD.MOV.U32 R15, RZ, RZ, -0x1 ;  /* 0xffffffffff0f7424 */ /* 0x003fce00078e00ff */
[----:B-----5:R-:W-:Y:S05]  /*2bf60*/  WARPSYNC.COLLECTIVE R15, `(.L_x_2359) ;  /* 0x000000000f087348 */ /* 0x020fea0003c00000 */
[----:B------:R0:W1:Y:S02]  /*2bf70*/  SHFL.IDX P6, R14, R13, R12, R11 ;  /* 0x0000000c0d0e7389 */ /* 0x00006400000c000b */
[----:B01---5:R-:W-:Y:S01]  /*2bf80*/  ENDCOLLECTIVE ;  /* 0x000000000000791b */ /* 0x023fe20003800000 */
.L_x_2359:
[----:B------:R-:W-:Y:S05]  /*2bf90*/  BSYNC B1 ;  /* 0x0000000000017941 */ /* 0x000fea0003800000 */
.L_x_2358:
[----:B------:R-:W-:Y:S05]  /*2bfa0*/  BRA `(.L_x_2360) ;  /* 0xfffffe1800847947 */ /* 0x000fea000383ffff */
.L_x_2138:
        /* <DEDUP_REMOVED lines=8> */
.L_x_2362:
[----:B------:R-:W-:Y:S05]  /*2c030*/  BSYNC B1 ;  /* 0x0000000000017941 */ /* 0x000fea0003800000 */
.L_x_2361:
[----:B------:R-:W-:Y:S05]  /*2c040*/  BRA `(.L_x_2363) ;  /* 0xfffffe1800647947 */ /* 0x000fea000383ffff */
.L_x_2139:
        /* <DEDUP_REMOVED lines=8> */
.L_x_2365:
[----:B------:R-:W-:Y:S05]  /*2c0d0*/  BSYNC B1 ;  /* 0x0000000000017941 */ /* 0x000fea0003800000 */
.L_x_2364:
[----:B------:R-:W-:Y:S05]  /*2c0e0*/  BRA `(.L_x_2366) ;  /* 0xfffffe1800447947 */ /* 0x000fea000383ffff */
.L_x_2141:
[----:B--2---:R2:W3:Y:S02]  /*2c0f0*/  SYNCS.PHASECHK.TRANS64.TRYWAIT P2, [R16+URZ+0x2e800], R5 ;  /* 0x02e80005100075a7 */ /* 0x0044e4000804017f */
[----:B---3--:R-:W-:Y:S05]  /*2c100*/  @!P2 NANOSLEEP.SYNCS 0x989680 ;  /* 0x009896800000a95d */ /* 0x008fea0003900000 */
[----:B------:R-:W3:Y:S02]  /*2c110*/  @!P2 SYNCS.PHASECHK.TRANS64 P2, [R16+URZ+0x2e800], R5 ;  /* 0x02e800051000a5a7 */ /* 0x000ee4000804007f */
[----:B---3--:R-:W-:Y:S05]  /*2c120*/  @!P2 BRA `(.L_x_2141) ;  /* 0xfffffffc00f0a947 */ /* 0x008fea000383ffff */
[----:B------:R-:W-:Y:S05]  /*2c130*/  BRA `(.L_x_2367) ;  /* 0xfffffe1800947947 */ /* 0x000fea000383ffff */
.L_x_2149:
[----:B------:R-:W-:Y:S01]  /*2c140*/  BSSY B1, `(.L_x_2368) ;  /* 0x0000008000017945 */ /* 0x000fe20003800000 */
[----:B------:R-:W-:Y:S01]  /*2c150*/  MOV R13, R5 ;  /* 0x00000005000d7202 */ /* 0x000fe20000000f00 */
[----:B------:R-:W-:Y:S02]  /*2c160*/  IMAD.MOV.U32 R12, RZ, RZ, RZ ;  /* 0x000000ffff0c7224 */ /* 0x000fe400078e00ff */
[----:B------:R-:W-:Y:S02]  /*2c170*/  IMAD.MOV.U32 R11, RZ, RZ, 0x1c1f ;  /* 0x00001c1fff0b7424 */ /* 0x000fe400078e00ff */
[----:B------:R-:W-:-:S07]  /*2c180*/  IMAD.MOV.U32 R15, RZ, RZ, -0x1 ;  /* 0xffffffffff0f7424 */ /* 0x000fce00078e00ff */
[----:B-----5:R-:W-:Y:S05]  /*2c190*/  WARPSYNC.COLLECTIVE R15, `(.L_x_2369) ;  /* 0x000000000f087348 */ /* 0x020fea0003c00000 */
[----:B------:R0:W1:Y:S02]  /*2c1a0*/  SHFL.IDX P6, R14, R13, R12, R11 ;  /* 0x0000000c0d0e7389 */ /* 0x00006400000c000b */
[----:B01---5:R-:W-:Y:S01]  /*2c1b0*/  ENDCOLLECTIVE ;  /* 0x000000000000791b */ /* 0x023fe20003800000 */
.L_x_2369:
[----:B------:R-:W-:Y:S05]  /*2c1c0*/  BSYNC B1 ;  /* 0x0000000000017941 */ /* 0x000fea0003800000 */
.L_x_2368:
[----:B------:R-:W-:Y:S05]  /*2c1d0*/  BRA `(.L_x_2370) ;  /* 0xfffffe3c00447947 */ /* 0x000fea000383ffff */
.L_x_2150:
[----:B------:R-:W-:Y:S01]  /*2c1e0*/  BSSY B1, `(.L_x_2371) ;  /* 0x0000008000017945 */ /* 0x000fe20003800000 */
[----:B------:R-:W-:Y:S01]  /*2c1f0*/  IMAD.MOV.U32 R13, RZ, RZ, R4 ;  /* 0x000000ffff0d7224 */ /* 0x000fe200078e0004 */
[----:B------:R-:W-:Y:S01]  /*2c200*/  MOV R15, 0xffffffff ;  /* 0xffffffff000f7802 */ /* 0x000fe20000000f00 */
[----:B------:R-:W-:Y:S02]  /*2c210*/  IMAD.MOV.U32 R12, RZ, RZ, RZ ;  /* 0x000000ffff0c7224 */ /* 0x000fe400078e00ff */
[----:B------:R-:W-:-:S07]  /*2c220*/  IMAD.MOV.U32 R11, RZ, RZ, 0x1c1f ;  /* 0x00001c1fff0b7424 */ /* 0x000fce00078e00ff */
[----:B-----5:R-:W-:Y:S05]  /*2c230*/  WARPSYNC.COLLECTIVE R15, `(.L_x_2372) ;  /* 0x000000000f087348 */ /* 0x020fea0003c00000 */
[----:B------:R0:W1:Y:S02]  /*2c240*/  SHFL.IDX P6, R14, R13, R12, R11 ;  /* 0x0000000c0d0e7389 */ /* 0x00006400000c000b */
[----:B01---5:R-:W-:Y:S01]  /*2c250*/  ENDCOLLECTIVE ;  /* 0x000000000000791b */ /* 0x023fe20003800000 */
.L_x_2372:
[----:B------:R-:W-:Y:S05]  /*2c260*/  BSYNC B1 ;  /* 0x0000000000017941 */ /* 0x000fea0003800000 */
.L_x_2371:
[----:B------:R-:W-:Y:S05]  /*2c270*/  BRA `(.L_x_2373) ;  /* 0xfffffe3c00247947 */ /* 0x000fea000383ffff */
.L_x_2151:
        /* <DEDUP_REMOVED lines=8> */
.L_x_2375:
[----:B------:R-:W-:Y:S05]  /*2c300*/  BSYNC B1 ;  /* 0x0000000000017941 */ /* 0x000fea0003800000 */
.L_x_2374:
[----:B------:R-:W-:Y:S05]  /*2c310*/  BRA `(.L_x_2376) ;  /* 0xfffffe3c00047947 */ /* 0x000fea000383ffff */
.L_x_2152:
[----:B------:R-:W-:Y:S01]  /*2c320*/  BSSY B1, `(.L_x_2377) ;  /* 0x0000008000017945 */ /* 0x000fe20003800000 */
[----:B------:R-:W-:Y:S01]  /*2c330*/  IMAD.MOV.U32 R13, RZ, RZ, R0 ;  /* 0x000000ffff0d7224 */ /* 0x000fe200078e0000 */
[----:B------:R-:W-:Y:S01]  /*2c340*/  MOV R11, 0x1c1f ;  /* 0x00001c1f000b7802 */ /* 0x000fe20000000f00 */
[----:B------:R-:W-:Y:S02]  /*2c350*/  IMAD.MOV.U32 R12, RZ, RZ, RZ ;  /* 0x000000ffff0c7224 */ /* 0x000fe400078e00ff */
[----:B------:R-:W-:-:S07]  /*2c360*/  IMAD.MOV.U32 R15, RZ, RZ, -0x1 ;  /* 0xffffffffff0f7424 */ /* 0x000fce00078e00ff */
[----:B-----5:R-:W-:Y:S05]  /*2c370*/  WARPSYNC.COLLECTIVE R15, `(.L_x_2378) ;  /* 0x000000000f087348 */ /* 0x020fea0003c00000 */
[----:B------:R0:W1:Y:S02]  /*2c380*/  SHFL.IDX P6, R14, R13, R12, R11 ;  /* 0x0000000c0d0e7389 */ /* 0x00006400000c000b */
[----:B01---5:R-:W-:Y:S01]  /*2c390*/  ENDCOLLECTIVE ;  /* 0x000000000000791b */ /* 0x023fe20003800000 */
.L_x_2378:
[----:B------:R-:W-:Y:S05]  /*2c3a0*/  BSYNC B1 ;  /* 0x0000000000017941 */ /* 0x000fea0003800000 */
.L_x_2377:
[----:B------:R-:W-:Y:S05]  /*2c3b0*/  BRA `(.L_x_2379) ;  /* 0xfffffe3800e47947 */ /* 0x000fea000383ffff */
.L_x_2153:
[----:B------:R-:W-:Y:S01]  /*2c3c0*/  BSSY B1, `(.L_x_2380) ;  /* 0x0000008000017945 */ /* 0x000fe20003800000 */
[----:B------:R-:W-:Y:S02]  /*2c3d0*/  IMAD.MOV.U32 R13, RZ, RZ, R5 ;  /* 0x000000ffff0d7224 */ /* 0x000fe400078e0005 */
[----:B------:R-:W-:Y:S02]  /*2c3e0*/  IMAD.MOV.U32 R12, RZ, RZ, 0x1 ;  /* 0x00000001ff0c7424 */ /* 0x000fe400078e00ff */
[----:B------:R-:W-:Y:S02]  /*2c3f0*/  IMAD.MOV.U32 R11, RZ, RZ, 0x1c1f ;  /* 0x00001c1fff0b7424 */ /* 0x000fe400078e00ff */
[----:B------:R-:W-:-:S07]  /*2c400*/  IMAD.MOV.U32 R15, RZ, RZ, -0x1 ;  /* 0xffffffffff0f7424 */ /* 0x000fce00078e00ff */
[----:B-----5:R-:W-:Y:S05]  /*2c410*/  WARPSYNC.COLLECTIVE R15, `(.L_x_2381) ;  /* 0x000000000f087348 */ /* 0x020fea0003c00000 */
[----:B------:R0:W1:Y:S02]  /*2c420*/  SHFL.IDX P6, R14, R13, R12, R11 ;  /* 0x0000000c0d0e7389 */ /* 0x00006400000c000b */
[----:B01---5:R-:W-:Y:S01]  /*2c430*/  ENDCOLLECTIVE ;  /* 0x000000000000791b */ /* 0x023fe20003800000 */
.L_x_2381:
[----:B------:R-:W-:Y:S05]  /*2c440*/  BSYNC B1 ;  /* 0x0000000000017941 */ /* 0x000fea0003800000 */
.L_x_2380:
[----:B------:R-:W-:Y:S05]  /*2c450*/  BRA `(.L_x_2382) ;  /* 0xfffffe3800c47947 */ /* 0x000fea000383ffff */
.L_x_2154:
[----:B------:R-:W-:Y:S01]  /*2c460*/  BSSY B1, `(.L_x_2383) ;  /* 0x0000008000017945 */ /* 0x000fe20003800000 */
[----:B------:R-:W-:Y:S01]  /*2c470*/  IMAD.MOV.U32 R13, RZ, RZ, R4 ;  /* 0x000000ffff0d7224 */ /* 0x000fe200078e0004 */
[----:B------:R-:W-:Y:S01]  /*2c480*/  MOV R12, 0x1 ;  /* 0x00000001000c7802 */ /* 0x000fe20000000f00 */
[----:B------:R-:W-:Y:S02]  /*2c490*/  IMAD.MOV.U32 R11, RZ, RZ, 0x1c1f ;  /* 0x00001c1fff0b7424 */ /* 0x000fe400078e00ff */
[----:B------:R-:W-:-:S07]  /*2c4a0*/  IMAD.MOV.U32 R15, RZ, RZ, -0x1 ;  /* 0xffffffffff0f7424 */ /* 0x000fce00078e00ff */
[----:B-----5:R-:W-:Y:S05]  /*2c4b0*/  WARPSYNC.COLLECTIVE R15, `(.L_x_2384) ;  /* 0x000000000f087348 */ /* 0x020fea0003c00000 */
[----:B------:R0:W1:Y:S02]  /*2c4c0*/  SHFL.IDX P6, R14, R13, R12, R11 ;  /* 0x0000000c0d0e7389 */ /* 0x00006400000c000b */
[----:B01---5:R-:W-:Y:S01]  /*2c4d0*/  ENDCOLLECTIVE ;  /* 0x000000000000791b */ /* 0x023fe20003800000 */
.L_x_2384:
[----:B------:R-:W-:Y:S05]  /*2c4e0*/  BSYNC B1 ;  /* 0x0000000000017941 */ /* 0x000fea0003800000 */
.L_x_2383:
[----:B------:R-:W-:Y:S05]  /*2c4f0*/  BRA `(.L_x_2385) ;  /* 0xfffffe3800a47947 */ /* 0x000fea000383ffff */
.L_x_2155:
        /* <DEDUP_REMOVED lines=8> */
.L_x_2387:
[----:B------:R-:W-:Y:S05]  /*2c580*/  BSYNC B1 ;  /* 0x0000000000017941 */ /* 0x000fea0003800000 */
.L_x_2386:
[----:B------:R-:W-:Y:S05]  /*2c590*/  BRA `(.L_x_2388) ;  /* 0xfffffe3800847947 */ /* 0x000fea000383ffff */
.L_x_2156:
[----:B------:R-:W-:Y:S01]  /*2c5a0*/  BSSY B1, `(.L_x_2389) ;  /* 0x0000008000017945 */ /* 0x000fe20003800000 */
[----:B------:R-:W-:Y:S01]  /*2c5b0*/  MOV R13, R0 ;  /* 0x00000000000d7202 */ /* 0x000fe20000000f00 */
[----:B------:R-:W-:Y:S02]  /*2c5c0*/  IMAD.MOV.U32 R12, RZ, RZ, 0x1 ;  /* 0x00000001ff0c7424 */ /* 0x000fe400078e00ff */
[----:B------:R-:W-:Y:S02]  /*2c5d0*/  IMAD.MOV.U32 R11, RZ, RZ, 0x1c1f ;  /* 0x00001c1fff0b7424 */ /* 0x000fe400078e00ff */
[----:B------:R-:W-:-:S07]  /*2c5e0*/  IMAD.MOV.U32 R15, RZ, RZ, -0x1 ;  /* 0xffffffffff0f7424 */ /* 0x000fce00078e00ff */
[----:B-----5:R-:W-:Y:S05]  /*2c5f0*/  WARPSYNC.COLLECTIVE R15, `(.L_x_2390) ;  /* 0x000000000f087348 */ /* 0x020fea0003c00000 */
[----:B------:R0:W1:Y:S02]  /*2c600*/  SHFL.IDX P6, R14, R13, R12, R11 ;  /* 0x0000000c0d0e7389 */ /* 0x00006400000c000b */
[----:B01---5:R-:W-:Y:S01]  /*2c610*/  ENDCOLLECTIVE ;  /* 0x000000000000791b */ /* 0x023fe20003800000 */
.L_x_2390:
[----:B------:R-:W-:Y:S05]  /*2c620*/  BSYNC B1 ;  /* 0x0000000000017941 */ /* 0x000fea0003800000 */
.L_x_2389:
[----:B------:R-:W-:Y:S05]  /*2c630*/  BRA `(.L_x_2391) ;  /* 0xfffffe3800647947 */ /* 0x000fea000383ffff */
.L_x_2158:
[----:B0-----:R0:W1:Y:S02]  /*2c640*/  SYNCS.PHASECHK.TRANS64.TRYWAIT P1, [R16+URZ+0x2e800], R3 ;  /* 0x02e80003100075a7 */ /* 0x001064000802017f */
[----:B-1----:R-:W-:Y:S05]  /*2c650*/  @!P1 NANOSLEEP.SYNCS 0x989680 ;  /* 0x009896800000995d */ /* 0x002fea0003900000 */
[----:B------:R-:W1:Y:S02]  /*2c660*/  @!P1 SYNCS.PHASECHK.TRANS64 P1, [R16+URZ+0x2e800], R3 ;  /* 0x02e80003100095a7 */ /* 0x000e64000802007f */
[----:B-1----:R-:W-:Y:S05]  /*2c670*/  @!P1 BRA `(.L_x_2158) ;  /* 0xfffffffc00f09947 */ /* 0x002fea000383ffff */
[----:B------:R-:W-:Y:S05]  /*2c680*/  BRA `(.L_x_2392) ;  /* 0xfffffe3800847947 */ /* 0x000fea000383ffff */
.L_x_2164:
[----:B--2---:R2:W3:Y:S02]  /*2c690*/  SYNCS.PHASECHK.TRANS64.TRYWAIT P0, [R0+URZ+0x2e830], R7 ;  /* 0x02e83007000075a7 */ /* 0x0044e4000800017f */
[----:B---3--:R-:W-:Y:S05]  /*2c6a0*/  @!P0 NANOSLEEP.SYNCS 0x989680 ;  /* 0x009896800000895d */ /* 0x008fea0003900000 */
[----:B------:R-:W3:Y:S02]  /*2c6b0*/  @!P0 SYNCS.PHASECHK.TRANS64 P0, [R0+URZ+0x2e830], R7 ;  /* 0x02e83007000085a7 */ /* 0x000ee4000800007f */
[----:B---3--:R-:W-:Y:S05]  /*2c6c0*/  @!P0 BRA `(.L_x_2164) ;  /* 0xfffffffc00f08947 */ /* 0x008fea000383ffff */
[----:B------:R-:W-:Y:S05]  /*2c6d0*/  BRA `(.L_x_2163) ;  /* 0xfffffe5800f07947 */ /* 0x000fea000383ffff */
.L_x_2170:
[----:B-1----:R1:W2:Y:S02]  /*2c6e0*/  SYNCS.PHASECHK.TRANS64.TRYWAIT P2, [R3+URZ+0x2e830], R12 ;  /* 0x02e8300c030075a7 */ /* 0x0022a4000804017f */
[----:B--2---:R-:W-:Y:S05]  /*2c6f0*/  @!P2 NANOSLEEP.SYNCS 0x989680 ;  /* 0x009896800000a95d */ /* 0x004fea0003900000 */
[----:B------:R-:W2:Y:S02]  /*2c700*/  @!P2 SYNCS.PHASECHK.TRANS64 P2, [R3+URZ+0x2e830], R12 ;  /* 0x02e8300c0300a5a7 */ /* 0x000ea4000804007f */
[----:B--2---:R-:W-:Y:S05]  /*2c710*/  @!P2 BRA `(.L_x_2170) ;  /* 0xfffffffc00f0a947 */ /* 0x004fea000383ffff */
[----:B------:R-:W-:Y:S05]  /*2c720*/  BRA `(.L_x_2169) ;  /* 0xfffffeb0005c7947 */ /* 0x000fea000383ffff */
.L_x_2174:
[----:B-1----:R1:W2:Y:S02]  /*2c730*/  SYNCS.PHASECHK.TRANS64.TRYWAIT P0, [R13+URZ+0x2e850], R12 ;  /* 0x02e8500c0d0075a7 */ /* 0x0022a4000800017f */
[----:B--2---:R-:W-:Y:S05]  /*2c740*/  @!P0 NANOSLEEP.SYNCS 0x989680 ;  /* 0x009896800000895d */ /* 0x004fea0003900000 */
[----:B------:R-:W2:Y:S02]  /*2c750*/  @!P0 SYNCS.PHASECHK.TRANS64 P0, [R13+URZ+0x2e850], R12 ;  /* 0x02e8500c0d0085a7 */ /* 0x000ea4000800007f */
[----:B--2---:R-:W-:Y:S05]  /*2c760*/  @!P0 BRA `(.L_x_2174) ;  /* 0xfffffffc00f08947 */ /* 0x004fea000383ffff */
[----:B------:R-:W-:Y:S05]  /*2c770*/  BRA `(.L_x_2171) ;  /* 0xfffffec400bc7947 */ /* 0x000fea000383ffff */
.L_x_2182:
[----:B-1----:R1:W2:Y:S02]  /*2c780*/  SYNCS.PHASECHK.TRANS64.TRYWAIT P2, [R3+URZ+0x2e830], R12 ;  /* 0x02e8300c030075a7 */ /* 0x0022a4000804017f */
[----:B--2---:R-:W-:Y:S05]  /*2c790*/  @!P2 NANOSLEEP.SYNCS 0x989680 ;  /* 0x009896800000a95d */ /* 0x004fea0003900000 */
[----:B------:R-:W2:Y:S02]  /*2c7a0*/  @!P2 SYNCS.PHASECHK.TRANS64 P2, [R3+URZ+0x2e830], R12 ;  /* 0x02e8300c0300a5a7 */ /* 0x000ea4000804007f */
[----:B--2---:R-:W-:Y:S05]  /*2c7b0*/  @!P2 BRA `(.L_x_2182) ;  /* 0xfffffffc00f0a947 */ /* 0x004fea000383ffff */
[----:B------:R-:W-:Y:S05]  /*2c7c0*/  BRA `(.L_x_2181) ;  /* 0xffffff0c00cc7947 */ /* 0x000fea000383ffff */
.L_x_2186:
[----:B-1----:R1:W2:Y:S02]  /*2c7d0*/  SYNCS.PHASECHK.TRANS64.TRYWAIT P0, [R13+URZ+0x2e850], R12 ;  /* 0x02e8500c0d0075a7 */ /* 0x0022a4000800017f */
[----:B--2---:R-:W-:Y:S05]  /*2c7e0*/  @!P0 NANOSLEEP.SYNCS 0x989680 ;  /* 0x009896800000895d */ /* 0x004fea0003900000 */
[----:B------:R-:W2:Y:S02]  /*2c7f0*/  @!P0 SYNCS.PHASECHK.TRANS64 P0, [R13+URZ+0x2e850], R12 ;  /* 0x02e8500c0d0085a7 */ /* 0x000ea4000800007f */
[----:B--2---:R-:W-:Y:S05]  /*2c800*/  @!P0 BRA `(.L_x_2186) ;  /* 0xfffffffc00f08947 */ /* 0x004fea000383ffff */
[----:B------:R-:W-:Y:S05]  /*2c810*/  BRA `(.L_x_2183) ;  /* 0xffffff2400247947 */ /* 0x000fea000383ffff */
.L_x_2192:
[----:B-1----:R1:W2:Y:S02]  /*2c820*/  SYNCS.PHASECHK.TRANS64.TRYWAIT P0, [R11+URZ+0x2e850], R0 ;  /* 0x02e850000b0075a7 */ /* 0x0022a4000800017f */
[----:B--2---:R-:W-:Y:S05]  /*2c830*/  @!P0 NANOSLEEP.SYNCS 0x989680 ;  /* 0x009896800000895d */ /* 0x004fea0003900000 */
[----:B------:R-:W2:Y:S02]  /*2c840*/  @!P0 SYNCS.PHASECHK.TRANS64 P0, [R11+URZ+0x2e850], R0 ;  /* 0x02e850000b0085a7 */ /* 0x000ea4000800007f */
[----:B--2---:R-:W-:Y:S05]  /*2c850*/  @!P0 BRA `(.L_x_2192) ;  /* 0xfffffffc00f08947 */ /* 0x004fea000383ffff */
[----:B------:R-:W-:Y:S05]  /*2c860*/  BRA `(.L_x_2191) ;  /* 0xffffff5c00487947 */ /* 0x000fea000383ffff */
.L_x_2196:
[----:B------:R-:W-:Y:S01]  /*2c870*/  IMAD.MOV.U32 R12, RZ, RZ, R0 ;  /* 0x000000ffff0c7224 */ /* 0x000fe200078e0000 */
[----:B------:R-:W-:Y:S01]  /*2c880*/  SEL R5, R96, R97, P0 ;  /* 0x0000006160057207 */ /* 0x000fe20000000000 */
[----:B------:R-:W-:Y:S01]  /*2c890*/  IMAD.MOV.U32 R11, RZ, RZ, 0x1c1f ;  /* 0x00001c1fff0b7424 */ /* 0x000fe200078e00ff */
[----:B------:R-:W-:Y:S01]  /*2c8a0*/  SEL R7, R97, R96, P0 ;  /* 0x0000006061077207 */ /* 0x000fe20000000000 */
[----:B------:R-:W-:Y:S01]  /*2c8b0*/  IMAD.MOV.U32 R15, RZ, RZ, -0x1 ;  /* 0xffffffffff0f7424 */ /* 0x000fe200078e00ff */
[----:B------:R-:W-:Y:S02]  /*2c8c0*/  SEL R9, R92, R93, P0 ;  /* 0x0000005d5c097207 */ /* 0x000fe40000000000 */
[----:B------:R-:W-:-:S07]  /*2c8d0*/  SEL R21, R93, R92, P0 ;  /* 0x0000005c5d157207 */ /* 0x000fce0000000000 */
[----:B--2--5:R-:W-:Y:S05]  /*2c8e0*/  WARPSYNC.COLLECTIVE R15, `(.L_x_2393) ;  /* 0x000000000f087348 */ /* 0x024fea0003c00000 */
[----:B------:R0:W1:Y:S02]  /*2c8f0*/  SHFL.IDX P6, R14, R13, R12, R11 ;  /* 0x0000000c0d0e7389 */ /* 0x00006400000c000b */
[----:B012--5:R-:W-:Y:S01]  /*2c900*/  ENDCOLLECTIVE ;  /* 0x000000000000791b */ /* 0x027fe20003800000 */
.L_x_2393:
        /* <DEDUP_REMOVED lines=13> */
[----:B------:R-:W-:-:S02]  /*2c9e0*/  SEL R35, R35, R32, P0 ;  /* 0x0000002023237207 */ /* 0x000fc40000000000 */
[----:B------:R-:W-:-:S07]  /*2c9f0*/  MOV R6, R14 ;  /* 0x0000000e00067202 */ /* 0x000fce0000000f00 */
[----:B------:R-:W-:Y:S05]  /*2ca00*/  WARPSYNC.COLLECTIVE R15, `(.L_x_2394) ;  /* 0x000000000f087348 */ /* 0x000fea0003c00000 */
[----:B------:R0:W1:Y:S02]  /*2ca10*/  SHFL.IDX P6, R14, R13, R12, R11 ;  /* 0x0000000c0d0e7389 */ /* 0x00006400000c000b */
[----:B01----:R-:W-:Y:S01]  /*2ca20*/  ENDCOLLECTIVE ;  /* 0x000000000000791b */ /* 0x003fe20003800000 */
.L_x_2394:
        /* <DEDUP_REMOVED lines=19> */
.L_x_2395:
[----:B------:R-:W-:Y:S02]  /*2cb60*/  SEL R59, R59, R46, P0 ;  /* 0x0000002e3b3b7207 */ /* 0x000fe40000000000 */
[----:B------:R-:W-:Y:S02]  /*2cb70*/  SEL R4, R6, R3, P0 ;  /* 0x0000000306047207 */ /* 0x000fe40000000000 */
[----:B------:R-:W-:Y:S02]  /*2cb80*/  SEL R6, R3, R6, P0 ;  /* 0x0000000603067207 */ /* 0x000fe40000000000 */
[----:B------:R-:W-:Y:S01]  /*2cb90*/  MOV R13, R7 ;  /* 0x00000007000d7202 */ /* 0x000fe20000000f00 */
[----:B------:R-:W-:Y:S02]  /*2cba0*/  IMAD.MOV.U32 R12, RZ, RZ, R2 ;  /* 0x000000ffff0c7224 */ /* 0x000fe400078e0002 */
[----:B------:R-:W-:-:S07]  /*2cbb0*/  IMAD.MOV.U32 R10, RZ, RZ, R14 ;  /* 0x000000ffff0a7224 */ /* 0x000fce00078e000e */
[----:B------:R-:W-:Y:S05]  /*2cbc0*/  WARPSYNC.COLLECTIVE R15, `(.L_x_2396) ;  /* 0x000000000f087348 */ /* 0x000fea0003c00000 */
[----:B------:R0:W1:Y:S02]  /*2cbd0*/  SHFL.IDX P6, R14, R13, R12, R11 ;  /* 0x0000000c0d0e7389 */ /* 0x00006400000c000b */
[----:B01----:R-:W-:Y:S01]  /*2cbe0*/  ENDCOLLECTIVE ;  /* 0x000000000000791b */ /* 0x003fe20003800000 */
.L_x_2396:
[----:B------:R-:W-:Y:S02]  /*2cbf0*/  IMAD.MOV.U32 R13, RZ, RZ, R9 ;  /* 0x000000ffff0d7224 */ /* 0x000fe400078e0009 */
[----:B------:R-:W-:Y:S02]  /*2cc00*/  IMAD.MOV.U32 R12, RZ, RZ, R0 ;  /* 0x000000ffff0c7224 */ /* 0x000fe400078e0000 */
[----:B------:R-:W-:-:S07]  /*2cc10*/  IMAD.MOV.U32 R7, RZ, RZ, R14 ;  /* 0x000000ffff077224 */ /* 0x000fce00078e000e */
[----:B------:R-:W-:Y:S05]  /*2cc20*/  WARPSYNC.COLLECTIVE R15, `(.L_x_2397) ;  /* 0x000000000f087348 */ /* 0x000fea0003c00000 */
[----:B------:R0:W1:Y:S02]  /*2cc30*/  SHFL.IDX P6, R14, R13, R12, R11 ;  /* 0x0000000c0d0e7389 */ /* 0x00006400000c000b */
[----:B01----:R-:W-:Y:S01]  /*2cc40*/  ENDCOLLECTIVE ;  /* 0x000000000000791b */ /* 0x003fe20003800000 */
.L_x_2397:
        /* <DEDUP_REMOVED lines=8> */
.L_x_2398:
[----:B------:R-:W-:Y:S02]  /*2ccd0*/  IMAD.MOV.U32 R13, RZ, RZ, R25 ;  /* 0x000000ffff0d7224 */ /* 0x000fe400078e0019 */
[----:B------:R-:W-:Y:S02]  /*2cce0*/  IMAD.MOV.U32 R12, RZ, RZ, R0 ;  /* 0x000000ffff0c7224 */ /* 0x000fe400078e0000 */
[----:B------:R-:W-:-:S07]  /*2ccf0*/  IMAD.MOV.U32 R21, RZ, RZ, R14 ;  /* 0x000000ffff157224 */ /* 0x000fce00078e000e */
[----:B------:R-:W-:Y:S05]  /*2cd00*/  WARPSYNC.COLLECTIVE R15, `(.L_x_2399) ;  /* 0x000000000f087348 */ /* 0x000fea0003c00000 */
[----:B------:R0:W1:Y:S02]  /*2cd10*/  SHFL.IDX P6, R14, R13, R12, R11 ;  /* 0x0000000c0d0e7389 */ /* 0x00006400000c000b */
[----:B01----:R-:W-:Y:S01]  /*2cd20*/  ENDCOLLECTIVE ;  /* 0x000000000000791b */ /* 0x003fe20003800000 */
.L_x_2399:
        /* <DEDUP_REMOVED lines=8> */
.L_x_2400:
[----:B------:R-:W-:Y:S02]  /*2cdb0*/  IMAD.MOV.U32 R13, RZ, RZ, R29 ;  /* 0x000000ffff0d7224 */ /* 0x000fe400078e001d */
[----:B------:R-:W-:Y:S01]  /*2cdc0*/  IMAD.MOV.U32 R12, RZ, RZ, R0 ;  /* 0x000000ffff0c7224 */ /* 0x000fe200078e0000 */
[----:B------:R-:W-:-:S07]  /*2cdd0*/  MOV R27, R14 ;  /* 0x0000000e001b7202 */ /* 0x000fce0000000f00 */
[----:B------:R-:W-:Y:S05]  /*2cde0*/  WARPSYNC.COLLECTIVE R15, `(.L_x_2401) ;  /* 0x000000000f087348 */ /* 0x000fea0003c00000 */
[----:B------:R0:W1:Y:S02]  /*2cdf0*/  SHFL.IDX P6, R14, R13, R12, R11 ;  /* 0x0000000c0d0e7389 */ /* 0x00006400000c000b */
[----:B01----:R-:W-:Y:S01]  /*2ce00*/  ENDCOLLECTIVE ;  /* 0x000000000000791b */ /* 0x003fe20003800000 */
.L_x_2401:
        /* <DEDUP_REMOVED lines=8> */
.L_x_2402:
[----:B------:R-:W-:Y:S01]  /*2ce90*/  MOV R13, R33 ;  /* 0x00000021000d7202 */ /* 0x000fe20000000f00 */
[----:B------:R-:W-:Y:S02]  /*2cea0*/  IMAD.MOV.U32 R12, RZ, RZ, R0 ;  /* 0x000000ffff0c7224 */ /* 0x000fe400078e0000 */
[----:B------:R-:W-:-:S07]  /*2ceb0*/  IMAD.MOV.U32 R31, RZ, RZ, R14 ;  /* 0x000000ffff1f7224 */ /* 0x000fce00078e000e */
[----:B------:R-:W-:Y:S05]  /*2cec0*/  WARPSYNC.COLLECTIVE R15, `(.L_x_2403) ;  /* 0x000000000f087348 */ /* 0x000fea0003c00000 */
[----:B------:R0:W1:Y:S02]  /*2ced0*/  SHFL.IDX P6, R14, R13, R12, R11 ;  /* 0x0000000c0d0e7389 */ /* 0x00006400000c000b */
[----:B01----:R-:W-:Y:S01]  /*2cee0*/  ENDCOLLECTIVE ;  /* 0x000000000000791b */ /* 0x003fe20003800000 */
.L_x_2403:
        /* <DEDUP_REMOVED lines=8> */
.L_x_2404:
[----:B------:R-:W-:Y:S01]  /*2cf70*/  IMAD.MOV.U32 R13, RZ, RZ, R37 ;  /* 0x000000ffff0d7224 */ /* 0x000fe200078e0025 */
[----:B------:R-:W-:Y:S01]  /*2cf80*/  MOV R12, R0 ;  /* 0x00000000000c7202 */ /* 0x000fe20000000f00 */
[----:B------:R-:W-:-:S07]  /*2cf90*/  IMAD.MOV.U32 R35, RZ, RZ, R14 ;  /* 0x000000ffff237224 */ /* 0x000fce00078e000e */
[----:B------:R-:W-:Y:S05]  /*2cfa0*/  WARPSYNC.COLLECTIVE R15, `(.L_x_2405) ;  /* 0x000000000f087348 */ /* 0x000fea0003c00000 */
[----:B------:R0:W1:Y:S02]  /*2cfb0*/  SHFL.IDX P6, R14, R13, R12, R11 ;  /* 0x0000000c0d0e7389 */ /* 0x00006400000c000b */
[----:B01----:R-:W-:Y:S01]  /*2cfc0*/  ENDCOLLECTIVE ;  /* 0x000000000000791b */ /* 0x003fe20003800000 */
.L_x_2405:
        /* <DEDUP_REMOVED lines=8> */
.L_x_2406:
[----:B------:R-:W-:Y:S02]  /*2d050*/  IMAD.MOV.U32 R13, RZ, RZ, R41 ;  /* 0x000000ffff0d7224 */ /* 0x000fe400078e0029 */
[----:B------:R-:W-:Y:S02]  /*2d060*/  IMAD.MOV.U32 R12, RZ, RZ, R0 ;  /* 0x000000ffff0c7224 */ /* 0x000fe400078e0000 */
[----:B------:R-:W-:-:S07]  /*2d070*/  IMAD.MOV.U32 R20, RZ, RZ, R14 ;  /* 0x000000ffff147224 */ /* 0x000fce00078e000e */
[----:B------:R-:W-:Y:S05]  /*2d080*/  WARPSYNC.COLLECTIVE R15, `(.L_x_2407) ;  /* 0x000000000f087348 */ /* 0x000fea0003c00000 */
[----:B------:R0:W1:Y:S02]  /*2d090*/  SHFL.IDX P6, R14, R13, R12, R11 ;  /* 0x0000000c0d0e7389 */ /* 0x00006400000c000b */
[----:B01----:R-:W-:Y:S01]  /*2d0a0*/  ENDCOLLECTIVE ;  /* 0x000000000000791b */ /* 0x003fe20003800000 */
.L_x_2407:
[----:B------:R-:W-:Y:S02]  /*2d0b0*/  IMAD.MOV.U32 R13, RZ, RZ, R43 ;  /* 0x000000ffff0d7224 */ /* 0x000fe400078e002b */
[----:B------:R-:W-:Y:S01]  /*2d0c0*/  IMAD.MOV.U32 R12, RZ, RZ, R2 ;  /* 0x000000ffff0c7224 */ /* 0x000fe200078e0002 */
[----:B------:R-:W-:-:S07]  /*2d0d0*/  MOV R41, R14 ;  /* 0x0000000e00297202 */ /* 0x000fce0000000f00 */
[----:B------:R-:W-:Y:S05]  /*2d0e0*/  WARPSYNC.COLLECTIVE R15, `(.L_x_2408) ;  /* 0x000000000f087348 */ /* 0x000fea0003c00000 */
[----:B------:R0:W1:Y:S02]  /*2d0f0*/  SHFL.IDX P6, R14, R13, R12, R11 ;  /* 0x0000000c0d0e7389 */ /* 0x00006400000c000b */
[----:B01----:R-:W-:Y:S01]  /*2d100*/  ENDCOLLECTIVE ;  /* 0x000000000000791b */ /* 0x003fe20003800000 */
.L_x_2408:
[----:B------:R-:W-:Y:S02]  /*2d110*/  IMAD.MOV.U32 R13, RZ, RZ, R45 ;  /* 0x000000ffff0d7224 */ /* 0x000fe400078e002d */
[----:B------:R-:W-:Y:S02]  /*2d120*/  IMAD.MOV.U32 R12, RZ, RZ, R0 ;  /* 0x000000ffff0c7224 */ /* 0x000fe400078e0000 */
[----:B------:R-:W-:-:S07]  /*2d130*/  IMAD.MOV.U32 R40, RZ, RZ, R14 ;  /* 0x000000ffff287224 */ /* 0x000fce00078e000e */
[----:B------:R-:W-:Y:S05]  /*2d140*/  WARPSYNC.COLLECTIVE R15, `(.L_x_2409) ;  /* 0x000000000f087348 */ /* 0x000fea0003c00000 */
[----:B------:R0:W1:Y:S02]  /*2d150*/  SHFL.IDX P6, R14, R13, R12, R11 ;  /* 0x0000000c0d0e7389 */ /* 0x00006400000c000b */
[----:B01----:R-:W-:Y:S01]  /*2d160*/  ENDCOLLECTIVE ;  /* 0x000000000000791b */ /* 0x003fe20003800000 */
.L_x_2409:
[----:B------:R-:W-:Y:S02]  /*2d170*/  SEL R48, R41, R40, P0 ;  /* 0x0000002829307207 */ /* 0x000fe40000000000 */
[----:B------:R-:W-:Y:S02]  /*2d180*/  SEL R50, R40, R41, P0 ;  /* 0x0000002928327207 */ /* 0x000fe40000000000 */
[----:B------:R-:W-:Y:S01]  /*2d190*/  MOV R13, R47 ;  /* 0x0000002f000d7202 */ /* 0x000fe20000000f00 */
[----:B------:R-:W-:Y:S02]  /*2d1a0*/  IMAD.MOV.U32 R12, RZ, RZ, R2 ;  /* 0x000000ffff0c7224 */ /* 0x000fe400078e0002 */
[----:B------:R-:W-:Y:S02]  /*2d1b0*/  IMAD.MOV.U32 R47, RZ, RZ, RZ ;  /* 0x000000ffff2f7224 */ /* 0x000fe400078e00ff */
[----:B------:R-:W-:-:S07]  /*2d1c0*/  IMAD.MOV.U32 R45, RZ, RZ, R14 ;  /* 0x000000ffff2d7224 */ /* 0x000fce00078e000e */
[----:B------:R-:W-:Y:S05]  /*2d1d0*/  WARPSYNC.COLLECTIVE R15, `(.L_x_2410) ;  /* 0x000000000f087348 */ /* 0x000fea0003c00000 */
[----:B------:R0:W1:Y:S02]  /*2d1e0*/  SHFL.IDX P6, R14, R13, R12, R11 ;  /* 0x0000000c0d0e7389 */ /* 0x00006400000c000b */
[----:B01----:R-:W-:Y:S01]  /*2d1f0*/  ENDCOLLECTIVE ;  /* 0x000000000000791b */ /* 0x003fe20003800000 */
.L_x_2410:
[----:B------:R-:W-:Y:S02]  /*2d200*/  IMAD.MOV.U32 R13, RZ, RZ, R49 ;  /* 0x000000ffff0d7224 */ /* 0x000fe400078e0031 */
[----:B------:R-:W-:Y:S02]  /*2d210*/  IMAD.MOV.U32 R12, RZ, RZ, R0 ;  /* 0x000000ffff0c7224 */ /* 0x000fe400078e0000 */
[----:B------:R-:W-:-:S07]  /*2d220*/  IMAD.MOV.U32 R42, RZ, RZ, R14 ;  /* 0x000000ffff2a7224 */ /* 0x000fce00078e000e */
[----:B------:R-:W-:Y:S05]  /*2d230*/  WARPSYNC.COLLECTIVE R15, `(.L_x_2411) ;  /* 0x000000000f087348 */ /* 0x000fea0003c00000 */
[----:B------:R0:W1:Y:S02]  /*2d240*/  SHFL.IDX P6, R14, R13, R12, R11 ;  /* 0x0000000c0d0e7389 */ /* 0x00006400000c000b */
[----:B01----:R-:W-:Y:S01]  /*2d250*/  ENDCOLLECTIVE ;  /* 0x000000000000791b */ /* 0x003fe20003800000 */
.L_x_2411:
        /* <DEDUP_REMOVED lines=8> */
.L_x_2412:
[----:B------:R-:W-:Y:S02]  /*2d2e0*/  IMAD.MOV.U32 R13, RZ, RZ, R53 ;  /* 0x000000ffff0d7224 */ /* 0x000fe400078e0035 */
[----:B------:R-:W-:Y:S02]  /*2d2f0*/  IMAD.MOV.U32 R12, RZ, RZ, R0 ;  /* 0x000000ffff0c7224 */ /* 0x000fe400078e0000 */
[----:B------:R-:W-:-:S07]  /*2d300*/  IMAD.MOV.U32 R44, RZ, RZ, R14 ;  /* 0x000000ffff2c7224 */ /* 0x000fce00078e000e */
[----:B------:R-:W-:Y:S05]  /*2d310*/  WARPSYNC.COLLECTIVE R15, `(.L_x_2413) ;  /* 0x000000000f087348 */ /* 0x000fea0003c00000 */
[----:B------:R0:W1:Y:S02]  /*2d320*/  SHFL.IDX P6, R14, R13, R12, R11 ;  /* 0x0000000c0d0e7389 */ /* 0x00006400000c000b */
[----:B01----:R-:W-:Y:S01]  /*2d330*/  ENDCOLLECTIVE ;  /* 0x000000000000791b */ /* 0x003fe20003800000 */
.L_x_2413:
[----:B------:R-:W-:Y:S01]  /*2d340*/  SEL R9, R49, R44, P0 ;  /* 0x0000002c31097207 */ /* 0x000fe20000000000 */
[----:B------:R-:W-:Y:S02]  /*2d350*/  IMAD.MOV.U32 R13, RZ, RZ, R55 ;  /* 0x000000ffff0d7224 */ /* 0x000fe400078e0037 */
[----:B------:R-:W-:Y:S02]  /*2d360*/  IMAD.MOV.U32 R12, RZ, RZ, R2 ;  /* 0x000000ffff0c7224 */ /* 0x000fe400078e0002 */
[----:B------:R-:W-:-:S07]  /*2d370*/  IMAD.MOV.U32 R53, RZ, RZ, R14 ;  /* 0x000000ffff357224 */ /* 0x000fce00078e000e */
[----:B------:R-:W-:Y:S05]  /*2d380*/  WARPSYNC.COLLECTIVE R15, `(.L_x_2414) ;  /* 0x000000000f087348 */ /* 0x000fea0003c00000 */
[----:B------:R0:W1:Y:S02]  /*2d390*/  SHFL.IDX P6, R14, R13, R12, R11 ;  /* 0x0000000c0d0e7389 */ /* 0x00006400000c000b */
[----:B01----:R-:W-:Y:S01]  /*2d3a0*/  ENDCOLLECTIVE ;  /* 0x000000000000791b */ /* 0x003fe20003800000 */
.L_x_2414:
[----:B------:R-:W-:Y:S02]  /*2d3b0*/  IMAD.MOV.U32 R13, RZ, RZ, R57 ;  /* 0x000000ffff0d7224 */ /* 0x000fe400078e0039 */
[----:B------:R-:W-:Y:S01]  /*2d3c0*/  IMAD.MOV.U32 R12, RZ, RZ, R0 ;  /* 0x000000ffff0c7224 */ /* 0x000fe200078e0000 */
[----:B------:R-:W-:-:S07]  /*2d3d0*/  MOV R46, R14 ;  /* 0x0000000e002e7202 */ /* 0x000fce0000000f00 */
[----:B------:R-:W-:Y:S05]  /*2d3e0*/  WARPSYNC.COLLECTIVE R15, `(.L_x_2415) ;  /* 0x000000000f087348 */ /* 0x000fea0003c00000 */
[----:B------:R0:W1:Y:S02]  /*2d3f0*/  SHFL.IDX P6, R14, R13, R12, R11 ;  /* 0x0000000c0d0e7389 */ /* 0x00006400000c000b */
[----:B01----:R-:W-:Y:S01]  /*2d400*/  ENDCOLLECTIVE ;  /* 0x000000000000791b */ /* 0x003fe20003800000 */
.L_x_2415:
        /* <DEDUP_REMOVED lines=8> */
.L_x_2416:
[----:B------:R-:W-:Y:S01]  /*2d490*/  MOV R13, R61 ;  /* 0x0000003d000d7202 */ /* 0x000fe20000000f00 */
[----:B------:R-:W-:Y:S02]  /*2d4a0*/  IMAD.MOV.U32 R12, RZ, RZ, R0 ;  /* 0x000000ffff0c7224 */ /* 0x000fe400078e0000 */
[----:B------:R-:W-:-:S07]  /*2d4b0*/  IMAD.MOV.U32 R52, RZ, RZ, R14 ;  /* 0x000000ffff347224 */ /* 0x000fce00078e000e */
[----:B------:R-:W-:Y:S05]  /*2d4c0*/  WARPSYNC.COLLECTIVE R15, `(.L_x_2417) ;  /* 0x000000000f087348 */ /* 0x000fea0003c00000 */
[----:B------:R0:W1:Y:S02]  /*2d4d0*/  SHFL.IDX P6, R14, R13, R12, R11 ;  /* 0x0000000c0d0e7389 */ /* 0x00006400000c000b */
[----:B01----:R-:W-:Y:S01]  /*2d4e0*/  ENDCOLLECTIVE ;  /* 0x000000000000791b */ /* 0x003fe20003800000 */
.L_x_2417:
        /* <DEDUP_REMOVED lines=8> */
.L_x_2418:
[----:B------:R-:W-:Y:S01]  /*2d570*/  IMAD.MOV.U32 R13, RZ, RZ, R69 ;  /* 0x000000ffff0d7224 */ /* 0x000fe200078e0045 */
[----:B------:R-:W-:Y:S01]  /*2d580*/  MOV R12, R0 ;  /* 0x00000000000c7202 */ /* 0x000fe20000000f00 */
[----:B------:R-:W-:-:S07]  /*2d590*/  IMAD.MOV.U32 R54, RZ, RZ, R14 ;  /* 0x000000ffff367224 */ /* 0x000fce00078e000e */
[----:B------:R-:W-:Y:S05]  /*2d5a0*/  WARPSYNC.COLLECTIVE R15, `(.L_x_2419) ;  /* 0x000000000f087348 */ /* 0x000fea0003c00000 */
[----:B------:R0:W1:Y:S02]  /*2d5b0*/  SHFL.IDX P6, R14, R13, R12, R11 ;  /* 0x0000000c0d0e7389 */ /* 0x00006400000c000b */
[----:B01----:R-:W-:Y:S01]  /*2d5c0*/  ENDCOLLECTIVE ;  /* 0x000000000000791b */ /* 0x003fe20003800000 */
.L_x_2419:
        /* <DEDUP_REMOVED lines=8> */
.L_x_2420:
[----:B------:R-:W-:Y:S02]  /*2d650*/  IMAD.MOV.U32 R13, RZ, RZ, R73 ;  /* 0x000000ffff0d7224 */ /* 0x000fe400078e0049 */
[----:B------:R-:W-:Y:S02]  /*2d660*/  IMAD.MOV.U32 R12, RZ, RZ, R0 ;  /* 0x000000ffff0c7224 */ /* 0x000fe400078e0000 */
[----:B------:R-:W-:-:S07]  /*2d670*/  IMAD.MOV.U32 R56, RZ, RZ, R14 ;  /* 0x000000ffff387224 */ /* 0x000fce00078e000e */
[----:B------:R-:W-:Y:S05]  /*2d680*/  WARPSYNC.COLLECTIVE R15, `(.L_x_2421) ;  /* 0x000000000f087348 */ /* 0x000fea0003c00000 */
[----:B------:R0:W1:Y:S02]  /*2d690*/  SHFL.IDX P6, R14, R13, R12, R11 ;  /* 0x0000000c0d0e7389 */ /* 0x00006400000c000b */
[----:B01----:R-:W-:Y:S01]  /*2d6a0*/  ENDCOLLECTIVE ;  /* 0x000000000000791b */ /* 0x003fe20003800000 */
.L_x_2421:
[----:B------:R-:W-:Y:S01]  /*2d6b0*/  SEL R39, R56, R69, P0 ;  /* 0x0000004538277207 */ /* 0x000fe20000000000 */
[----:B------:R-:W-:Y:S02]  /*2d6c0*/  IMAD.MOV.U32 R13, RZ, RZ, R75 ;  /* 0x000000ffff0d7224 */ /* 0x000fe400078e004b */
[----:B------:R-:W-:Y:S01]  /*2d6d0*/  IMAD.MOV.U32 R12, RZ, RZ, R2 ;  /* 0x000000ffff0c7224 */ /* 0x000fe200078e0002 */
[----:B------:R-:W-:-:S07]  /*2d6e0*/  MOV R73, R14 ;  /* 0x0000000e00497202 */ /* 0x000fce0000000f00 */
[----:B------:R-:W-:Y:S05]  /*2d6f0*/  WARPSYNC.COLLECTIVE R15, `(.L_x_2422) ;  /* 0x000000000f087348 */ /* 0x000fea0003c00000 */
[----:B------:R0:W1:Y:S02]  /*2d700*/  SHFL.IDX P6, R14, R13, R12, R11 ;  /* 0x0000000c0d0e7389 */ /* 0x00006400000c000b */
[----:B01----:R-:W-:Y:S01]  /*2d710*/  ENDCOLLECTIVE ;  /* 0x000000000000791b */ /* 0x003fe20003800000 */
.L_x_2422:
[----:B------:R-:W-:Y:S02]  /*2d720*/  IMAD.MOV.U32 R13, RZ, RZ, R77 ;  /* 0x000000ffff0d7224 */ /* 0x000fe400078e004d */
[----:B------:R-:W-:Y:S02]  /*2d730*/  IMAD.MOV.U32 R12, RZ, RZ, R0 ;  /* 0x000000ffff0c7224 */ /* 0x000fe400078e0000 */
[----:B------:R-:W-:-:S07]  /*2d740*/  IMAD.MOV.U32 R58, RZ, RZ, R14 ;  /* 0x000000ffff3a7224 */ /* 0x000fce00078e000e */
[----:B------:R-:W-:Y:S05]  /*2d750*/  WARPSYNC.COLLECTIVE R15, `(.L_x_2423) ;  /* 0x000000000f087348 */ /* 0x000fea0003c00000 */
[----:B------:R0:W1:Y:S02]  /*2d760*/  SHFL.IDX P6, R14, R13, R12, R11 ;  /* 0x0000000c0d0e7389 */ /* 0x00006400000c000b */
[----:B01----:R-:W-:Y:S01]  /*2d770*/  ENDCOLLECTIVE ;  /* 0x000000000000791b */ /* 0x003fe20003800000 */
.L_x_2423:
[----:B------:R-:W-:Y:S01]  /*2d780*/  MOV R13, R79 ;  /* 0x0000004f000d7202 */ /* 0x000fe20000000f00 */
[----:B------:R-:W-:Y:S02]  /*2d790*/  IMAD.MOV.U32 R12, RZ, RZ, R2 ;  /* 0x000000ffff0c7224 */ /* 0x000fe400078e0002 */
[----:B------:R-:W-:-:S07]  /*2d7a0*/  IMAD.MOV.U32 R77, RZ, RZ, R14 ;  /* 0x000000ffff4d7224 */ /* 0x000fce00078e000e */
[----:B------:R-:W-:Y:S05]  /*2d7b0*/  WARPSYNC.COLLECTIVE R15, `(.L_x_2424) ;  /* 0x000000000f087348 */ /* 0x000fea0003c00000 */
[----:B------:R0:W1:Y:S02]  /*2d7c0*/  SHFL.IDX P6, R14, R13, R12, R11 ;  /* 0x0000000c0d0e7389 */ /* 0x00006400000c000b */
[----:B01----:R-:W-:Y:S01]  /*2d7d0*/  ENDCOLLECTIVE ;  /* 0x000000000000791b */ /* 0x003fe20003800000 */
.L_x_2424:
[----:B------:R-:W-:Y:S02]  /*2d7e0*/  SEL R12, R37, R20, P0 ;  /* 0x00000014250c7207 */ /* 0x000fe40000000000 */
[----:B------:R-:W-:Y:S02]  /*2d7f0*/  SEL R11, R44, R49, P0 ;  /* 0x000000312c0b7207 */ /* 0x000fe40000000000 */
[----:B------:R-:W-:Y:S02]  /*2d800*/  SEL R13, R73, R58, P0 ;  /* 0x0000003a490d7207 */ /* 0x000fe40000000000 */
[----:B------:R-:W-:Y:S01]  /*2d810*/  SEL R15, R58, R73, P0 ;  /* 0x000000493a0f7207 */ /* 0x000fe20000000000 */
[----:B------:R-:W-:Y:S01]  /*2d820*/  IMAD.MOV.U32 R60, RZ, RZ, R14 ;  /* 0x000000ffff3c7224 */ /* 0x000fe200078e000e */
[----:B------:R-:W-:Y:S02]  /*2d830*/  SEL R14, R20, R37, P0 ;  /* 0x00000025140e7207 */ /* 0x000fe40000000000 */
[----:B------:R-:W-:Y:S01]  /*2d840*/  SEL R37, R69, R56, P0 ;  /* 0x0000003845257207 */ /* 0x000fe20000000000 */
[----:B------:R-:W-:Y:S06]  /*2d850*/  BRA `(.L_x_2425) ;  /* 0xffffff6400787947 */ /* 0x000fec000383ffff */
.L_x_2230:
        /* <DEDUP_REMOVED lines=11> */
.L_x_2427:
[----:B------:R-:W-:Y:S05]  /*2d910*/  BSYNC B1 ;  /* 0x0000000000017941 */ /* 0x000fea0003800000 */
.L_x_2426:
[----:B------:R-:W-:Y:S05]  /*2d920*/  BRA `(.L_x_2428) ;  /* 0xffffff9400307947 */ /* 0x000fea000383ffff */
.L_x_2232:
[----:B------:R-:W-:Y:S01]  /*2d930*/  BSSY B1, `(.L_x_2429) ;  /* 0x0000006000017945 */ /* 0x000fe20003800000 */
[----:B------:R-:W-:-:S07]  /*2d940*/  IMAD.MOV.U32 R15, RZ, RZ, -0x1 ;  /* 0xffffffffff0f7424 */ /* 0x000fce00078e00ff */
[----:B0-----:R-:W-:Y:S05]  /*2d950*/  WARPSYNC.COLLECTIVE R15, `(.L_x_2430) ;  /* 0x000000000f0c7348 */ /* 0x001fea0003c00000 */
[----:B------:R-:W-:Y:S02]  /*2d960*/  ELECT P6, UR62, PT ;  /* 0x00000000003e782f */ /* 0x000fe400038c0000 */
[----:B------:R-:W-:Y:S01]  /*2d970*/  MOV R14, UR62 ;  /* 0x0000003e000e7c02 */ /* 0x000fe20008000f00 */
[----:B0-----:R-:W-:Y:S10]  /*2d980*/  ENDCOLLECTIVE ;  /* 0x000000000000791b */ /* 0x001ff40003800000 */
.L_x_2430:
[----:B------:R-:W-:Y:S05]  /*2d990*/  BSYNC B1 ;  /* 0x0000000000017941 */ /* 0x000fea0003800000 */
.L_x_2429:
[----:B------:R-:W-:Y:S05]  /*2d9a0*/  BRA `(.L_x_2231) ;  /* 0xffffff9400287947 */ /* 0x000fea000383ffff */
.L_x_2234:
[----:B0-----:R0:W1:Y:S02]  /*2d9b0*/  SYNCS.PHASECHK.TRANS64.TRYWAIT P0, [R11+URZ+0x2e820], R5 ;  /* 0x02e820050b0075a7 */ /* 0x001064000800017f */
[----:B-1----:R-:W-:Y:S05]  /*2d9c0*/  @!P0 NANOSLEEP.SYNCS 0x989680 ;  /* 0x009896800000895d */ /* 0x002fea0003900000 */
[----:B------:R-:W1:Y:S02]  /*2d9d0*/  @!P0 SYNCS.PHASECHK.TRANS64 P0, [R11+URZ+0x2e820], R5 ;  /* 0x02e820050b0085a7 */ /* 0x000e64000800007f */
[----:B-1----:R-:W-:Y:S05]  /*2d9e0*/  @!P0 BRA `(.L_x_2234) ;  /* 0xfffffffc00f08947 */ /* 0x002fea000383ffff */
[----:B------:R-:W-:Y:S05]  /*2d9f0*/  BRA `(.L_x_2431) ;  /* 0xffffff9400447947 */ /* 0x000fea000383ffff */
.L_x_2238:
[----:B0-----:R0:W1:Y:S02]  /*2da00*/  SYNCS.PHASECHK.TRANS64.TRYWAIT P0, [R5+URZ+0x2e8a0], R9 ;  /* 0x02e8a009050075a7 */ /* 0x001064000800017f */
[----:B-1----:R-:W-:Y:S05]  /*2da10*/  @!P0 NANOSLEEP.SYNCS 0x989680 ;  /* 0x009896800000895d */ /* 0x002fea0003900000 */
[----:B------:R-:W1:Y:S02]  /*2da20*/  @!P0 SYNCS.PHASECHK.TRANS64 P0, [R5+URZ+0x2e8a0], R9 ;  /* 0x02e8a009050085a7 */ /* 0x000e64000800007f */
[----:B-1----:R-:W-:Y:S05]  /*2da30*/  @!P0 BRA `(.L_x_2238) ;  /* 0xfffffffc00f08947 */ /* 0x002fea000383ffff */
[----:B------:R-:W-:Y:S05]  /*2da40*/  BRA `(.L_x_2432) ;  /* 0xffffff9400647947 */ /* 0x000fea000383ffff */
.L_x_2243:
[----:B-1----:R1:W2:Y:S02]  /*2da50*/  SYNCS.PHASECHK.TRANS64.TRYWAIT P0, [R5+URZ+0x2e8c0], R9 ;  /* 0x02e8c009050075a7 */ /* 0x0022a4000800017f */
[----:B--2---:R-:W-:Y:S05]  /*2da60*/  @!P0 NANOSLEEP.SYNCS 0x989680 ;  /* 0x009896800000895d */ /* 0x004fea0003900000 */
[----:B------:R-:W2:Y:S02]  /*2da70*/  @!P0 SYNCS.PHASECHK.TRANS64 P0, [R5+URZ+0x2e8c0], R9 ;  /* 0x02e8c009050085a7 */ /* 0x000ea4000800007f */
[----:B--2---:R-:W-:Y:S05]  /*2da80*/  @!P0 BRA `(.L_x_2243) ;  /* 0xfffffffc00f08947 */ /* 0x004fea000383ffff */
[----:B------:R-:W-:Y:S05]  /*2da90*/  BRA `(.L_x_2433) ;  /* 0xffffff9400e47947 */ /* 0x000fea000383ffff */
.L_x_2250:
[----:B0-----:R0:W1:Y:S02]  /*2daa0*/  SYNCS.PHASECHK.TRANS64.TRYWAIT P1, [R6+URZ+0x2e8a0], R7 ;  /* 0x02e8a007060075a7 */ /* 0x001064000802017f */
[----:B-1----:R-:W-:Y:S05]  /*2dab0*/  @!P1 NANOSLEEP.SYNCS 0x989680 ;  /* 0x009896800000995d */ /* 0x002fea0003900000 */
[----:B------:R-:W1:Y:S02]  /*2dac0*/  @!P1 SYNCS.PHASECHK.TRANS64 P1, [R6+URZ+0x2e8a0], R7 ;  /* 0x02e8a007060095a7 */ /* 0x000e64000802007f */
[----:B-1----:R-:W-:Y:S05]  /*2dad0*/  @!P1 BRA `(.L_x_2250) ;  /* 0xfffffffc00f09947 */ /* 0x002fea000383ffff */
[----:B------:R-:W-:Y:S05]  /*2dae0*/  BRA `(.L_x_2434) ;  /* 0xffffff9800c47947 */ /* 0x000fea000383ffff */
.L_x_2255:
[----:B-1----:R1:W2:Y:S02]  /*2daf0*/  SYNCS.PHASECHK.TRANS64.TRYWAIT P1, [R6+URZ+0x2e8c0], R7 ;  /* 0x02e8c007060075a7 */ /* 0x0022a4000802017f */
[----:B--2---:R-:W-:Y:S05]  /*2db00*/  @!P1 NANOSLEEP.SYNCS 0x989680 ;  /* 0x009896800000995d */ /* 0x004fea0003900000 */
[----:B------:R-:W2:Y:S02]  /*2db10*/  @!P1 SYNCS.PHASECHK.TRANS64 P1, [R6+URZ+0x2e8c0], R7 ;  /* 0x02e8c007060095a7 */ /* 0x000ea4000802007f */
[----:B--2---:R-:W-:Y:S05]  /*2db20*/  @!P1 BRA `(.L_x_2255) ;  /* 0xfffffffc00f09947 */ /* 0x004fea000383ffff */
[----:B------:R-:W-:Y:S05]  /*2db30*/  BRA `(.L_x_2435) ;  /* 0xffffff9c003c7947 */ /* 0x000fea000383ffff */
.L_x_2268:
        /* <DEDUP_REMOVED lines=11> */
.L_x_2437:
[----:B------:R-:W-:Y:S05]  /*2dbf0*/  BSYNC B0 ;  /* 0x0000000000007941 */ /* 0x000fea0003800000 */
.L_x_2436:
[----:B------:R-:W-:Y:S05]  /*2dc00*/  BRA `(.L_x_2438) ;  /* 0xffffffa800607947 */ /* 0x000fea000383ffff */
.L_x_2270:
[----:B------:R-:W-:Y:S01]  /*2dc10*/  BSSY B0, `(.L_x_2439) ;  /* 0x0000006000007945 */ /* 0x000fe20003800000 */
[----:B------:R-:W-:-:S07]  /*2dc20*/  IMAD.MOV.U32 R15, RZ, RZ, -0x1 ;  /* 0xffffffffff0f7424 */ /* 0x000fce00078e00ff */
[----:B01----:R-:W-:Y:S05]  /*2dc30*/  WARPSYNC.COLLECTIVE R15, `(.L_x_2440) ;  /* 0x000000000f0c7348 */ /* 0x003fea0003c00000 */
[----:B------:R-:W-:Y:S02]  /*2dc40*/  ELECT P6, UR62, PT ;  /* 0x00000000003e782f */ /* 0x000fe400038c0000 */
[----:B------:R-:W-:Y:S01]  /*2dc50*/  MOV R14, UR62 ;  /* 0x0000003e000e7c02 */ /* 0x000fe20008000f00 */
[----:B01----:R-:W-:Y:S10]  /*2dc60*/  ENDCOLLECTIVE ;  /* 0x000000000000791b */ /* 0x003ff40003800000 */
.L_x_2440:
[----:B------:R-:W-:Y:S05]  /*2dc70*/  BSYNC B0 ;  /* 0x0000000000007941 */ /* 0x000fea0003800000 */
.L_x_2439:
[----:B------:R-:W-:Y:S05]  /*2dc80*/  BRA `(.L_x_2441) ;  /* 0xffffffa800587947 */ /* 0x000fea000383ffff */
.L_x_2273:
[----:B-1----:R1:W2:Y:S02]  /*2dc90*/  SYNCS.PHASECHK.TRANS64.TRYWAIT P2, [R4+URZ+0x2e880], R8 ;  /* 0x02e88008040075a7 */ /* 0x0022a4000804017f */
[----:B--2---:R-:W-:Y:S05]  /*2dca0*/  @!P2 NANOSLEEP.SYNCS 0x989680 ;  /* 0x009896800000a95d */ /* 0x004fea0003900000 */
[----:B------:R-:W2:Y:S02]  /*2dcb0*/  @!P2 SYNCS.PHASECHK.TRANS64 P2, [R4+URZ+0x2e880], R8 ;  /* 0x02e880080400a5a7 */ /* 0x000ea4000804007f */
[----:B--2---:R-:W-:Y:S05]  /*2dcc0*/  @!P2 BRA `(.L_x_2273) ;  /* 0xfffffffc00f0a947 */ /* 0x004fea000383ffff */
[----:B------:R-:W-:Y:S05]  /*2dcd0*/  BRA `(.L_x_2442) ;  /* 0xffffffa800d07947 */ /* 0x000fea000383ffff */
.L_x_2275:
[----:B--2---:R2:W3:Y:S02]  /*2dce0*/  SYNCS.PHASECHK.TRANS64.TRYWAIT P2, [R4+URZ+0x2e840], R8 ;  /* 0x02e84008040075a7 */ /* 0x0044e4000804017f */
[----:B---3--:R-:W-:Y:S05]  /*2dcf0*/  @!P2 NANOSLEEP.SYNCS 0x989680 ;  /* 0x009896800000a95d */ /* 0x008fea0003900000 */
[----:B------:R-:W3:Y:S02]  /*2dd00*/  @!P2 SYNCS.PHASECHK.TRANS64 P2, [R4+URZ+0x2e840], R8 ;  /* 0x02e840080400a5a7 */ /* 0x000ee4000804007f */
[----:B---3--:R-:W-:Y:S05]  /*2dd10*/  @!P2 BRA `(.L_x_2275) ;  /* 0xfffffffc00f0a947 */ /* 0x008fea000383ffff */
[----:B------:R-:W-:Y:S05]  /*2dd20*/  BRA `(.L_x_2443) ;  /* 0xffffffac00347947 */ /* 0x000fea000383ffff */
.L_x_2278:
        /* <DEDUP_REMOVED lines=8> */
.L_x_2284:
[----:B--2---:R2:W4:Y:S02]  /*2ddb0*/  SYNCS.PHASECHK.TRANS64.TRYWAIT P0, [R5+URZ+0x2e880], R4 ;  /* 0x02e88004050075a7 */ /* 0x004524000800017f */
[----:B----4-:R-:W-:Y:S05]  /*2ddc0*/  @!P0 NANOSLEEP.SYNCS 0x989680 ;  /* 0x009896800000895d */ /* 0x010fea0003900000 */
[----:B------:R-:W4:Y:S02]  /*2ddd0*/  @!P0 SYNCS.PHASECHK.TRANS64 P0, [R5+URZ+0x2e880], R4 ;  /* 0x02e88004050085a7 */ /* 0x000f24000800007f */
[----:B----4-:R-:W-:Y:S05]  /*2dde0*/  @!P0 BRA `(.L_x_2284) ;  /* 0xfffffffc00f08947 */ /* 0x010fea000383ffff */
[----:B------:R-:W-:Y:S05]  /*2ddf0*/  BRA `(.L_x_2445) ;  /* 0xffffffb000b07947 */ /* 0x000fea000383ffff */
.L_x_2289:
[----:B-1----:R1:W2:Y:S02]  /*2de00*/  SYNCS.PHASECHK.TRANS64.TRYWAIT P0, [R5+URZ+0x2e840], R4 ;  /* 0x02e84004050075a7 */ /* 0x0022a4000800017f */
[----:B--2---:R-:W-:Y:S05]  /*2de10*/  @!P0 NANOSLEEP.SYNCS 0x989680 ;  /* 0x009896800000895d */ /* 0x004fea0003900000 */
[----:B------:R-:W2:Y:S02]  /*2de20*/  @!P0 SYNCS.PHASECHK.TRANS64 P0, [R5+URZ+0x2e840], R4 ;  /* 0x02e84004050085a7 */ /* 0x000ea4000800007f */
[----:B--2---:R-:W-:Y:S05]  /*2de30*/  @!P0 BRA `(.L_x_2289) ;  /* 0xfffffffc00f08947 */ /* 0x004fea000383ffff */
[----:B------:R-:W-:Y:S05]  /*2de40*/  BRA `(.L_x_2446) ;  /* 0xffffffb4003c7947 */ /* 0x000fea000383ffff */
.L_x_2295:
[----:B--2---:R-:W2:Y:S02]  /*2de50*/  LDL R4, [R1+0x8] ;  /* 0x0000080001047983 */ /* 0x004ea40000100800 */
[----:B--2---:R2:W4:Y:S02]  /*2de60*/  SYNCS.PHASECHK.TRANS64.TRYWAIT P2, [R4+URZ+0x2e870], R3 ;  /* 0x02e87003040075a7 */ /* 0x004524000804017f */
[----:B----4-:R-:W-:Y:S05]  /*2de70*/  @!P2 NANOSLEEP.SYNCS 0x989680 ;  /* 0x009896800000a95d */ /* 0x010fea0003900000 */
[----:B------:R-:W4:Y:S02]  /*2de80*/  @!P2 SYNCS.PHASECHK.TRANS64 P2, [R4+URZ+0x2e870], R3 ;  /* 0x02e870030400a5a7 */ /* 0x000f24000804007f */
[----:B----4-:R-:W-:Y:S05]  /*2de90*/  @!P2 BRA `(.L_x_2295) ;  /* 0xfffffffc00eca947 */ /* 0x010fea000383ffff */
[----:B------:R-:W-:Y:S05]  /*2dea0*/  BRA `(.L_x_2447) ;  /* 0xffffffb400e47947 */ /* 0x000fea000383ffff */
.L_x_2297:
[----:B--2---:R-:W2:Y:S02]  /*2deb0*/  LDL R4, [R1+0x8] ;  /* 0x0000080001047983 */ /* 0x004ea40000100800 */
[----:B--2---:R2:W4:Y:S02]  /*2dec0*/  SYNCS.PHASECHK.TRANS64.TRYWAIT P2, [R4+URZ+0x2e860], R3 ;  /* 0x02e86003040075a7 */ /* 0x004524000804017f */
[----:B----4-:R-:W-:Y:S05]  /*2ded0*/  @!P2 NANOSLEEP.SYNCS 0x989680 ;  /* 0x009896800000a95d */ /* 0x010fea0003900000 */
[----:B------:R-:W4:Y:S02]  /*2dee0*/  @!P2 SYNCS.PHASECHK.TRANS64 P2, [R4+URZ+0x2e860], R3 ;  /* 0x02e860030400a5a7 */ /* 0x000f24000804007f */
[----:B----4-:R-:W-:Y:S05]  /*2def0*/  @!P2 BRA `(.L_x_2297) ;  /* 0xfffffffc00eca947 */ /* 0x010fea000383ffff */
[----:B------:R-:W-:Y:S05]  /*2df00*/  BRA `(.L_x_2448) ;  /* 0xffffffb400ec7947 */ /* 0x000fea000383ffff */
.L_x_2304:
[----:B0-----:R0:W2:Y:S02]  /*2df10*/  SYNCS.PHASECHK.TRANS64.TRYWAIT P0, [R20+URZ+0x2e870], R3 ;  /* 0x02e87003140075a7 */ /* 0x0010a4000800017f */
[----:B--2---:R-:W-:Y:S05]  /*2df20*/  @!P0 NANOSLEEP.SYNCS 0x989680 ;  /* 0x009896800000895d */ /* 0x004fea0003900000 */
[----:B------:R-:W2:Y:S02]  /*2df30*/  @!P0 SYNCS.PHASECHK.TRANS64 P0, [R20+URZ+0x2e870], R3 ;  /* 0x02e87003140085a7 */ /* 0x000ea4000800007f */
[----:B--2---:R-:W-:Y:S05]  /*2df40*/  @!P0 BRA `(.L_x_2304) ;  /* 0xfffffffc00f08947 */ /* 0x004fea000383ffff */
[----:B------:R-:W-:Y:S05]  /*2df50*/  BRA `(.L_x_2449) ;  /* 0xffffffc0003c7947 */ /* 0x000fea000383ffff */
.L_x_2306:
[----:B0-----:R0:W2:Y:S02]  /*2df60*/  SYNCS.PHASECHK.TRANS64.TRYWAIT P0, [R20+URZ+0x2e860], R3 ;  /* 0x02e86003140075a7 */ /* 0x0010a4000800017f */
[----:B--2---:R-:W-:Y:S05]  /*2df70*/  @!P0 NANOSLEEP.SYNCS 0x989680 ;  /* 0x009896800000895d */ /* 0x004fea0003900000 */
[----:B------:R-:W2:Y:S02]  /*2df80*/  @!P0 SYNCS.PHASECHK.TRANS64 P0, [R20+URZ+0x2e860], R3 ;  /* 0x02e86003140085a7 */ /* 0x000ea4000800007f */
[----:B--2---:R-:W-:Y:S05]  /*2df90*/  @!P0 BRA `(.L_x_2306) ;  /* 0xfffffffc00f08947 */ /* 0x004fea000383ffff */
[----:B------:R-:W-:Y:S05]  /*2dfa0*/  BRA `(.L_x_2450) ;  /* 0xffffffc000447947 */ /* 0x000fea000383ffff */
.L_x_2310:
[----:B------:R-:W2:Y:S01]  /*2dfb0*/  LDL R3, [R1] ;  /* 0x0000000001037983 */ /* 0x000ea20000100800 */
[----:B------:R-:W-:Y:S01]  /*2dfc0*/  BSSY B0, `(.L_x_2451) ;  /* 0x0000008000007945 */ /* 0x000fe20003800000 */
[----:B------:R-:W-:Y:S02]  /*2dfd0*/  IMAD.MOV.U32 R12, RZ, RZ, RZ ;  /* 0x000000ffff0c7224 */ /* 0x000fe400078e00ff */
[----:B------:R-:W-:Y:S02]  /*2dfe0*/  IMAD.MOV.U32 R11, RZ, RZ, 0x1f ;  /* 0x0000001fff0b7424 */ /* 0x000fe400078e00ff */
[----:B------:R-:W-:Y:S01]  /*2dff0*/  IMAD.MOV.U32 R15, RZ, RZ, -0x1 ;  /* 0xffffffffff0f7424 */ /* 0x000fe200078e00ff */
[----:B--2---:R-:W-:-:S07]  /*2e000*/  MOV R13, R3 ;  /* 0x00000003000d7202 */ /* 0x004fce0000000f00 */
[----:B------:R-:W-:Y:S05]  /*2e010*/  WARPSYNC.COLLECTIVE R15, `(.L_x_2452) ;  /* 0x000000000f087348 */ /* 0x000fea0003c00000 */
[----:B------:R0:W1:Y:S02]  /*2e020*/  SHFL.IDX P6, R14, R13, R12, R11 ;  /* 0x0000000c0d0e7389 */ /* 0x00006400000c000b */
[----:B01----:R-:W-:Y:S01]  /*2e030*/  ENDCOLLECTIVE ;  /* 0x000000000000791b */ /* 0x003fe20003800000 */
.L_x_2452:
[----:B------:R-:W-:Y:S05]  /*2e040*/  BSYNC B0 ;  /* 0x0000000000007941 */ /* 0x000fea0003800000 */
.L_x_2451:
        /* <DEDUP_REMOVED lines=9> */
.L_x_2453:
[----:B------:R-:W-:Y:S01]  /*2e0e0*/  ULDC UR4, c[0x0][0xc14] ;  /* 0x0003050000047ab9 */ /* 0x000fe20000000800 */
[----:B------:R-:W-:Y:S01]  /*2e0f0*/  IMAD.IADD R5, R2, 0x1, R7 ;  /* 0x0000000102057824 */ /* 0x000fe200078e0207 */
[----:B------:R-:W-:Y:S01]  /*2e100*/  MOV R11, RZ ;  /* 0x000000ff000b7202 */ /* 0x000fe20000000f00 */
[----:B------:R-:W-:-:S03]  /*2e110*/  IMAD.MOV.U32 R4, RZ, RZ, R14 ;  /* 0x000000ffff047224 */ /* 0x000fc600078e000e */
        /* <DEDUP_REMOVED lines=15> */
.L_x_2454:
[----:B------:R-:W-:Y:S01]  /*2e210*/  IMAD.MOV.U32 R12, RZ, RZ, 0x2 ;  /* 0x00000002ff0c7424 */ /* 0x000fe200078e00ff */
[----:B------:R-:W-:-:S05]  /*2e220*/  SEL R5, R14, RZ, P1 ;  /* 0x000000ff0e057207 */ /* 0x000fca0000800000 */
[----:B------:R-:W-:-:S04]  /*2e230*/  IMAD.IADD R3, R2, 0x1, R5 ;  /* 0x0000000102037824 */ /* 0x000fc800078e0205 */
[----:B------:R-:W-:-:S07]  /*2e240*/  IMAD.MOV.U32 R13, RZ, RZ, R3 ;  /* 0x000000ffff0d7224 */ /* 0x000fce00078e0003 */
[----:B------:R-:W-:Y:S05]  /*2e250*/  WARPSYNC.COLLECTIVE R15, `(.L_x_2455) ;  /* 0x000000000f087348 */ /* 0x000fea0003c00000 */
[----:B------:R0:W1:Y:S02]  /*2e260*/  SHFL.UP P6, R14, R13, R12, R11 ;  /* 0x0400000c0d0e7389 */ /* 0x00006400000c000b */
[----:B01----:R-:W-:Y:S01]  /*2e270*/  ENDCOLLECTIVE ;  /* 0x000000000000791b */ /* 0x003fe20003800000 */
.L_x_2455:
[----:B------:R-:W-:Y:S01]  /*2e280*/  IMAD.MOV.U32 R12, RZ, RZ, 0x4 ;  /* 0x00000004ff0c7424 */ /* 0x000fe200078e00ff */
[----:B------:R-:W-:-:S05]  /*2e290*/  SEL R14, R14, RZ, P2 ;  /* 0x000000ff0e0e7207 */ /* 0x000fca0001000000 */
[----:B------:R-:W-:-:S04]  /*2e2a0*/  IMAD.IADD R3, R3, 0x1, R14 ;  /* 0x0000000103037824 */ /* 0x000fc800078e020e */
[----:B------:R-:W-:-:S07]  /*2e2b0*/  IMAD.MOV.U32 R13, RZ, RZ, R3 ;  /* 0x000000ffff0d7224 */ /* 0x000fce00078e0003 */
[----:B------:R-:W-:Y:S05]  /*2e2c0*/  WARPSYNC.COLLECTIVE R15, `(.L_x_2456) ;  /* 0x000000000f087348 */ /* 0x000fea0003c00000 */
[----:B------:R0:W1:Y:S02]  /*2e2d0*/  SHFL.UP P6, R14, R13, R12, R11 ;  /* 0x0400000c0d0e7389 */ /* 0x00006400000c000b */
[----:B01----:R-:W-:Y:S01]  /*2e2e0*/  ENDCOLLECTIVE ;  /* 0x000000000000791b */ /* 0x003fe20003800000 */
.L_x_2456:
[----:B------:R-:W-:Y:S01]  /*2e2f0*/  IMAD.MOV.U32 R12, RZ, RZ, 0x8 ;  /* 0x00000008ff0c7424 */ /* 0x000fe200078e00ff */
[----:B------:R-:W-:-:S04]  /*2e300*/  SEL R14, R14, RZ, P3 ;  /* 0x000000ff0e0e7207 */ /* 0x000fc80001800000 */
[----:B------:R-:W-:-:S05]  /*2e310*/  IADD3 R3, R3, R14, RZ ;  /* 0x0000000e03037210 */ /* 0x000fca0007ffe0ff */
[----:B------:R-:W-:-:S07]  /*2e320*/  IMAD.MOV.U32 R13, RZ, RZ, R3 ;  /* 0x000000ffff0d7224 */ /* 0x000fce00078e0003 */
[----:B------:R-:W-:Y:S05]  /*2e330*/  WARPSYNC.COLLECTIVE R15, `(.L_x_2457) ;  /* 0x000000000f087348 */ /* 0x000fea0003c00000 */
[----:B------:R0:W1:Y:S02]  /*2e340*/  SHFL.UP P6, R14, R13, R12, R11 ;  /* 0x0400000c0d0e7389 */ /* 0x00006400000c000b */
[----:B01----:R-:W-:Y:S01]  /*2e350*/  ENDCOLLECTIVE ;  /* 0x000000000000791b */ /* 0x003fe20003800000 */
.L_x_2457:
[----:B------:R-:W-:Y:S01]  /*2e360*/  IMAD.MOV.U32 R12, RZ, RZ, 0x10 ;  /* 0x00000010ff0c7424 */ /* 0x000fe200078e00ff */
[----:B------:R-:W-:-:S05]  /*2e370*/  SEL R14, R14, RZ, P4 ;  /* 0x000000ff0e0e7207 */ /* 0x000fca0002000000 */
[----:B------:R-:W-:-:S04]  /*2e380*/  IMAD.IADD R3, R3, 0x1, R14 ;  /* 0x0000000103037824 */ /* 0x000fc800078e020e */
[----:B------:R-:W-:-:S07]  /*2e390*/  IMAD.MOV.U32 R13, RZ, RZ, R3 ;  /* 0x000000ffff0d7224 */ /* 0x000fce00078e0003 */
[----:B------:R-:W-:Y:S05]  /*2e3a0*/  WARPSYNC.COLLECTIVE R15, `(.L_x_2458) ;  /* 0x000000000f087348 */ /* 0x000fea0003c00000 */
[----:B------:R0:W1:Y:S02]  /*2e3b0*/  SHFL.UP P6, R14, R13, R12, R11 ;  /* 0x0400000c0d0e7389 */ /* 0x00006400000c000b */
[----:B01----:R-:W-:Y:S01]  /*2e3c0*/  ENDCOLLECTIVE ;  /* 0x000000000000791b */ /* 0x003fe20003800000 */
.L_x_2458:
[----:B------:R-:W-:Y:S02]  /*2e3d0*/  IMAD.MOV.U32 R12, RZ, RZ, 0x1f ;  /* 0x0000001fff0c7424 */ /* 0x000fe400078e00ff */
[----:B------:R-:W-:Y:S01]  /*2e3e0*/  IMAD.MOV.U32 R11, RZ, RZ, 0x1f ;  /* 0x0000001fff0b7424 */ /* 0x000fe200078e00ff */
[----:B------:R-:W-:-:S05]  /*2e3f0*/  SEL R14, R14, RZ, P5 ;  /* 0x000000ff0e0e7207 */ /* 0x000fca0002800000 */
[----:B------:R-:W-:-:S05]  /*2e400*/  IMAD.IADD R3, R3, 0x1, R14 ;  /* 0x0000000103037824 */ /* 0x000fca00078e020e */
[----:B------:R-:W-:-:S07]  /*2e410*/  MOV R13, R3 ;  /* 0x00000003000d7202 */ /* 0x000fce0000000f00 */
[----:B------:R-:W-:Y:S05]  /*2e420*/  WARPSYNC.COLLECTIVE R15, `(.L_x_2459) ;  /* 0x000000000f087348 */ /* 0x000fea0003c00000 */
[----:B------:R0:W1:Y:S02]  /*2e430*/  SHFL.IDX P6, R14, R13, R12, R11 ;  /* 0x0000000c0d0e7389 */ /* 0x00006400000c000b */
[----:B01----:R-:W-:Y:S01]  /*2e440*/  ENDCOLLECTIVE ;  /* 0x000000000000791b */ /* 0x003fe20003800000 */
.L_x_2459:
[----:B------:R-:W-:Y:S05]  /*2e450*/  BRA `(.L_x_2460) ;  /* 0xffffffc400c87947 */ /* 0x000fea000383ffff */
.L_x_2315:
        /* <DEDUP_REMOVED lines=8> */
.L_x_2462:
[----:B------:R-:W-:Y:S05]  /*2e4e0*/  BSYNC B0 ;  /* 0x0000000000007941 */ /* 0x000fea0003800000 */
.L_x_2461:
[----:B------:R-:W-:Y:S01]  /*2e4f0*/  SEL R3, R14, RZ, P1 ;  /* 0x000000ff0e037207 */ /* 0x000fe20000800000 */
[----:B------:R-:W-:Y:S02]  /*2e500*/  IMAD.MOV.U32 R12, RZ, RZ, 0x2 ;  /* 0x00000002ff0c7424 */ /* 0x000fe400078e00ff */
[----:B------:R-:W-:Y:S01]  /*2e510*/  IMAD.MOV.U32 R11, RZ, RZ, RZ ;  /* 0x000000ffff0b7224 */ /* 0x000fe200078e00ff */
[----:B------:R-:W-:Y:S01]  /*2e520*/  IADD3 R3, R2, R3, RZ ;  /* 0x0000000302037210 */ /* 0x000fe20007ffe0ff */
[----:B------:R-:W-:-:S04]  /*2e530*/  IMAD.MOV.U32 R15, RZ, RZ, -0x1 ;  /* 0xffffffffff0f7424 */ /* 0x000fc800078e00ff */
[----:B------:R-:W-:-:S07]  /*2e540*/  IMAD.MOV.U32 R13, RZ, RZ, R3 ;  /* 0x000000ffff0d7224 */ /* 0x000fce00078e0003 */
[----:B------:R-:W-:Y:S05]  /*2e550*/  WARPSYNC.COLLECTIVE R15, `(.L_x_2463) ;  /* 0x000000000f087348 */ /* 0x000fea0003c00000 */
[----:B------:R0:W1:Y:S02]  /*2e560*/  SHFL.UP P6, R14, R13, R12, R11 ;  /* 0x0400000c0d0e7389 */ /* 0x00006400000c000b */
[----:B01----:R-:W-:Y:S01]  /*2e570*/  ENDCOLLECTIVE ;  /* 0x000000000000791b */ /* 0x003fe20003800000 */
.L_x_2463:
[----:B------:R-:W-:Y:S02]  /*2e580*/  MOV R12, 0x4 ;  /* 0x00000004000c7802 */ /* 0x000fe40000000f00 */
[----:B------:R-:W-:-:S05]  /*2e590*/  SEL R14, R14, RZ, P2 ;  /* 0x000000ff0e0e7207 */ /* 0x000fca0001000000 */
[----:B------:R-:W-:-:S04]  /*2e5a0*/  IMAD.IADD R3, R3, 0x1, R14 ;  /* 0x0000000103037824 */ /* 0x000fc800078e020e */
[----:B------:R-:W-:-:S07]  /*2e5b0*/  IMAD.MOV.U32 R13, RZ, RZ, R3 ;  /* 0x000000ffff0d7224 */ /* 0x000fce00078e0003 */
[----:B------:R-:W-:Y:S05]  /*2e5c0*/  WARPSYNC.COLLECTIVE R15, `(.L_x_2464) ;  /* 0x000000000f087348 */ /* 0x000fea0003c00000 */
[----:B------:R0:W1:Y:S02]  /*2e5d0*/  SHFL.UP P6, R14, R13, R12, R11 ;  /* 0x0400000c0d0e7389 */ /* 0x00006400000c000b */
[----:B01----:R-:W-:Y:S01]  /*2e5e0*/  ENDCOLLECTIVE ;  /* 0x000000000000791b */ /* 0x003fe20003800000 */
.L_x_2464:
[----:B------:R-:W-:Y:S01]  /*2e5f0*/  IMAD.MOV.U32 R12, RZ, RZ, 0x8 ;  /* 0x00000008ff0c7424 */ /* 0x000fe200078e00ff */
[----:B------:R-:W-:-:S05]  /*2e600*/  SEL R14, R14, RZ, P3 ;  /* 0x000000ff0e0e7207 */ /* 0x000fca0001800000 */
[----:B------:R-:W-:-:S04]  /*2e610*/  IMAD.IADD R3, R3, 0x1, R14 ;  /* 0x0000000103037824 */ /* 0x000fc800078e020e */
[----:B------:R-:W-:-:S07]  /*2e620*/  IMAD.MOV.U32 R13, RZ, RZ, R3 ;  /* 0x000000ffff0d7224 */ /* 0x000fce00078e0003 */
[----:B------:R-:W-:Y:S05]  /*2e630*/  WARPSYNC.COLLECTIVE R15, `(.L_x_2465) ;  /* 0x000000000f087348 */ /* 0x000fea0003c00000 */
[----:B------:R0:W1:Y:S02]  /*2e640*/  SHFL.UP P6, R14, R13, R12, R11 ;  /* 0x0400000c0d0e7389 */ /* 0x00006400000c000b */
[----:B01----:R-:W-:Y:S01]  /*2e650*/  ENDCOLLECTIVE ;  /* 0x000000000000791b */ /* 0x003fe20003800000 */
.L_x_2465:
[----:B------:R-:W-:Y:S01]  /*2e660*/  IMAD.MOV.U32 R12, RZ, RZ, 0x10 ;  /* 0x00000010ff0c7424 */ /* 0x000fe200078e00ff */
[----:B------:R-:W-:-:S05]  /*2e670*/  SEL R14, R14, RZ, P4 ;  /* 0x000000ff0e0e7207 */ /* 0x000fca0002000000 */
[----:B------:R-:W-:-:S04]  /*2e680*/  IMAD.IADD R3, R3, 0x1, R14 ;  /* 0x0000000103037824 */ /* 0x000fc800078e020e */
[----:B------:R-:W-:-:S07]  /*2e690*/  IMAD.MOV.U32 R13, RZ, RZ, R3 ;  /* 0x000000ffff0d7224 */ /* 0x000fce00078e0003 */
[----:B------:R-:W-:Y:S05]  /*2e6a0*/  WARPSYNC.COLLECTIVE R15, `(.L_x_2466) ;  /* 0x000000000f087348 */ /* 0x000fea0003c00000 */
[----:B------:R0:W1:Y:S02]  /*2e6b0*/  SHFL.UP P6, R14, R13, R12, R11 ;  /* 0x0400000c0d0e7389 */ /* 0x00006400000c000b */
[----:B01----:R-:W-:Y:S01]  /*2e6c0*/  ENDCOLLECTIVE ;  /* 0x000000000000791b */ /* 0x003fe20003800000 */
.L_x_2466:
[----:B------:R-:W-:Y:S02]  /*2e6d0*/  IMAD.MOV.U32 R12, RZ, RZ, 0x1f ;  /* 0x0000001fff0c7424 */ /* 0x000fe400078e00ff */
[----:B------:R-:W-:Y:S01]  /*2e6e0*/  IMAD.MOV.U32 R11, RZ, RZ, 0x1f ;  /* 0x0000001fff0b7424 */ /* 0x000fe200078e00ff */
[----:B------:R-:W-:-:S04]  /*2e6f0*/  SEL R14, R14, RZ, P5 ;  /* 0x000000ff0e0e7207 */ /* 0x000fc80002800000 */
[----:B------:R-:W-:-:S05]  /*2e700*/  IADD3 R3, R3, R14, RZ ;  /* 0x0000000e03037210 */ /* 0x000fca0007ffe0ff */
[----:B------:R-:W-:-:S07]  /*2e710*/  IMAD.MOV.U32 R13, RZ, RZ, R3 ;  /* 0x000000ffff0d7224 */ /* 0x000fce00078e0003 */
[----:B------:R-:W-:Y:S05]  /*2e720*/  WARPSYNC.COLLECTIVE R15, `(.L_x_2467) ;  /* 0x000000000f087348 */ /* 0x000fea0003c00000 */
[----:B------:R0:W1:Y:S02]  /*2e730*/  SHFL.IDX P6, R14, R13, R12, R11 ;  /* 0x0000000c0d0e7389 */ /* 0x00006400000c000b */
[----:B01----:R-:W-:Y:S01]  /*2e740*/  ENDCOLLECTIVE ;  /* 0x000000000000791b */ /* 0x003fe20003800000 */
.L_x_2467:
[----:B------:R-:W-:Y:S05]  /*2e750*/  BRA `(.L_x_2468) ;  /* 0xffffffc400ac7947 */ /* 0x000fea000383ffff */
.L_x_2317:
[----:B------:R-:W-:Y:S01]  /*2e760*/  BSSY B0, `(.L_x_2469) ;  /* 0x0000006000007945 */ /* 0x000fe20003800000 */
[----:B------:R-:W-:Y:S01]  /*2e770*/  PLOP3.LUT P6, PT, P6, PT, PT, 0x8, 0x0 ;  /* 0x000000000000781c */ /* 0x000fe200037ce170 */
[----:B------:R-:W-:-:S12]  /*2e780*/  IMAD.MOV.U32 R15, RZ, RZ, -0x1 ;  /* 0xffffffffff0f7424 */ /* 0x000fd800078e00ff */
[----:B0-----:R-:W-:Y:S05]  /*2e790*/  WARPSYNC.COLLECTIVE R15, `(.L_x_2470) ;  /* 0x000000000f087348 */ /* 0x001fea0003c00000 */
[----:B------:R-:W-:Y:S01]  /*2e7a0*/  VOTE.ANY R14, PT, P6 ;  /* 0x00000000000e7806 */ /* 0x000fe200030e0100 */
[----:B0-----:R-:W-:Y:S06]  /*2e7b0*/  ENDCOLLECTIVE ;  /* 0x000000000000791b */ /* 0x001fec0003800000 */
.L_x_2470:
[----:B------:R-:W-:Y:S05]  /*2e7c0*/  BSYNC B0 ;  /* 0x0000000000007941 */ /* 0x000fea0003800000 */
.L_x_2469:
[----:B------:R-:W-:Y:S02]  /*2e7d0*/  IMAD.MOV.U32 R7, RZ, RZ, R14 ;  /* 0x000000ffff077224 */ /* 0x000fe400078e000e */
[----:B------:R-:W-:Y:S02]  /*2e7e0*/  IMAD.MOV.U32 R13, RZ, RZ, R2 ;  /* 0x000000ffff0d7224 */ /* 0x000fe400078e0002 */
[----:B------:R-:W0:Y:S01]  /*2e7f0*/  POPC R8, R7 ;  /* 0x0000000700087309 */ /* 0x000e220000000000 */
[----:B------:R-:W-:Y:S02]  /*2e800*/  IMAD.MOV.U32 R11, RZ, RZ, 0x1f ;  /* 0x0000001fff0b7424 */ /* 0x000fe400078e00ff */
[----:B------:R-:W-:Y:S01]  /*2e810*/  IMAD.MOV.U32 R15, RZ, RZ, -0x1 ;  /* 0xffffffffff0f7424 */ /* 0x000fe200078e00ff */
[----:B0-----:R-:W-:-:S07]  /*2e820*/  MOV R12, R8 ;  /* 0x00000008000c7202 */ /* 0x001fce0000000f00 */
[----:B------:R-:W-:Y:S05]  /*2e830*/  WARPSYNC.COLLECTIVE R15, `(.L_x_2471) ;  /* 0x000000000f087348 */ /* 0x000fea0003c00000 */
[----:B------:R0:W1:Y:S02]  /*2e840*/  SHFL.IDX P6, R14, R13, R12, R11 ;  /* 0x0000000c0d0e7389 */ /* 0x00006400000c000b */
[----:B01----:R-:W-:Y:S01]  /*2e850*/  ENDCOLLECTIVE ;  /* 0x000000000000791b */ /* 0x003fe20003800000 */
.L_x_2471:
[----:B------:R-:W-:Y:S01]  /*2e860*/  IMAD.MOV.U32 R4, RZ, RZ, R14 ;  /* 0x000000ffff047224 */ /* 0x000fe200078e000e */
[----:B------:R-:W-:Y:S06]  /*2e870*/  BRA `(.L_x_2472) ;  /* 0xffffffc4009c7947 */ /* 0x000fec000383ffff */
.L_x_2319:
[----:B------:R-:W-:Y:S01]  /*2e880*/  BSSY B0, `(.L_x_2473) ;  /* 0x0000007000007945 */ /* 0x000fe20003800000 */
[----:B------:R-:W-:Y:S02]  /*2e890*/  IMAD.MOV.U32 R13, RZ, RZ, R3 ;  /* 0x000000ffff0d7224 */ /* 0x000fe400078e0003 */
[----:B------:R-:W-:Y:S02]  /*2e8a0*/  IMAD.MOV.U32 R11, RZ, RZ, 0x1f ;  /* 0x0000001fff0b7424 */ /* 0x000fe400078e00ff */
[----:B------:R-:W-:-:S07]  /*2e8b0*/  IMAD.MOV.U32 R15, RZ, RZ, -0x1 ;  /* 0xffffffffff0f7424 */ /* 0x000fce00078e00ff */
[----:B012---:R-:W-:Y:S05]  /*2e8c0*/  WARPSYNC.COLLECTIVE R15, `(.L_x_2474) ;  /* 0x000000000f087348 */ /* 0x007fea0003c00000 */
[----:B------:R3:W4:Y:S02]  /*2e8d0*/  SHFL.IDX P6, R14, R13, R12, R11 ;  /* 0x0000000c0d0e7389 */ /* 0x00072400000c000b */
[----:B01234-:R-:W-:Y:S01]  /*2e8e0*/  ENDCOLLECTIVE ;  /* 0x000000000000791b */ /* 0x01ffe20003800000 */
.L_x_2474:
[----:B------:R-:W-:Y:S05]  /*2e8f0*/  BSYNC B0 ;  /* 0x0000000000007941 */ /* 0x000fea0003800000 */
.L_x_2473:
[----:B------:R-:W-:Y:S01]  /*2e900*/  MOV R7, R14 ;  /* 0x0000000e00077202 */ /* 0x000fe20000000f00 */
[----:B------:R-:W-:Y:S06]  /*2e910*/  BRA `(.L_x_2318) ;  /* 0xffffffc400907947 */ /* 0x000fec000383ffff */
.L_x_2323:
[----:B0-----:R0:W1:Y:S02]  /*2e920*/  SYNCS.PHASECHK.TRANS64.TRYWAIT P0, [R0+URZ+0x2e820], R3 ;  /* 0x02e82003000075a7 */ /* 0x001064000800017f */
[----:B-1----:R-:W-:Y:S05]  /*2e930*/  @!P0 NANOSLEEP.SYNCS 0x989680 ;  /* 0x009896800000895d */ /* 0x002fea0003900000 */
[----:B------:R-:W1:Y:S02]  /*2e940*/  @!P0 SYNCS.PHASECHK.TRANS64 P0, [R0+URZ+0x2e820], R3 ;  /* 0x02e82003000085a7 */ /* 0x000e64000800007f */
[----:B-1----:R-:W-:Y:S05]  /*2e950*/  @!P0 BRA `(.L_x_2323) ;  /* 0xfffffffc00f08947 */ /* 0x002fea000383ffff */
[----:B------:R-:W-:Y:S05]  /*2e960*/  BRA `(.L_x_2475) ;  /* 0xffffffcc00447947 */ /* 0x000fea000383ffff */
.L_x_2324:
        /* <DEDUP_REMOVED lines=11> */
.L_x_2477:
[----:B------:R-:W-:Y:S05]  /*2ea20*/  BSYNC B0 ;  /* 0x0000000000007941 */ /* 0x000fea0003800000 */
.L_x_2476:
[----:B------:R-:W-:Y:S05]  /*2ea30*/  BRA `(.L_x_2478) ;  /* 0xffffffcc002c7947 */ /* 0x000fea000383ffff */
.L_x_2325:
[----:B------:R-:W-:Y:S01]  /*2ea40*/  BSSY B0, `(.L_x_2479) ;  /* 0x0000006000007945 */ /* 0x000fe20003800000 */
[----:B------:R-:W-:-:S07]  /*2ea50*/  IMAD.MOV.U32 R15, RZ, RZ, -0x1 ;  /* 0xffffffffff0f7424 */ /* 0x000fce00078e00ff */
[----:B01----:R-:W-:Y:S05]  /*2ea60*/  WARPSYNC.COLLECTIVE R15, `(.L_x_2480) ;  /* 0x000000000f0c7348 */ /* 0x003fea0003c00000 */
[----:B------:R-:W-:Y:S02]  /*2ea70*/  ELECT P6, UR62, PT ;  /* 0x00000000003e782f */ /* 0x000fe400038c0000 */
[----:B------:R-:W-:Y:S01]  /*2ea80*/  MOV R14, UR62 ;  /* 0x0000003e000e7c02 */ /* 0x000fe20008000f00 */
[----:B01----:R-:W-:Y:S10]  /*2ea90*/  ENDCOLLECTIVE ;  /* 0x000000000000791b */ /* 0x003ff40003800000 */
.L_x_2480:
[----:B------:R-:W-:Y:S05]  /*2eaa0*/  BSYNC B0 ;  /* 0x0000000000007941 */ /* 0x000fea0003800000 */
.L_x_2479:
[----:B------:R-:W-:Y:S05]  /*2eab0*/  BRA `(.L_x_2481) ;  /* 0xffffffcc00207947 */ /* 0x000fea000383ffff */
.L_x_2327:
[----:B0-----:R0:W1:Y:S02]  /*2eac0*/  SYNCS.PHASECHK.TRANS64.TRYWAIT P1, [R6+URZ], R5 ;  /* 0x00000005060075a7 */ /* 0x001064000802017f */
[----:B-1----:R-:W-:Y:S05]  /*2ead0*/  @!P1 NANOSLEEP.SYNCS 0x989680 ;  /* 0x009896800000995d */ /* 0x002fea0003900000 */
[----:B------:R-:W1:Y:S02]  /*2eae0*/  @!P1 SYNCS.PHASECHK.TRANS64 P1, [R6+URZ], R5 ;  /* 0x00000005060095a7 */ /* 0x000e64000802007f */
[----:B-1----:R-:W-:Y:S05]  /*2eaf0*/  @!P1 BRA `(.L_x_2327) ;  /* 0xfffffffc00f09947 */ /* 0x002fea000383ffff */
[----:B------:R-:W-:Y:S05]  /*2eb00*/  BRA `(.L_x_2482) ;  /* 0xffffffcc00647947 */ /* 0x000fea000383ffff */
.L_x_2328:
[----:B-1----:R1:W2:Y:S02]  /*2eb10*/  SYNCS.PHASECHK.TRANS64.TRYWAIT P1, [R7+URZ], R2 ;  /* 0x00000002070075a7 */ /* 0x0022a4000802017f */
[----:B--2---:R-:W-:Y:S05]  /*2eb20*/  @!P1 NANOSLEEP.SYNCS 0x989680 ;  /* 0x009896800000995d */ /* 0x004fea0003900000 */
[----:B------:R-:W2:Y:S02]  /*2eb30*/  @!P1 SYNCS.PHASECHK.TRANS64 P1, [R7+URZ], R2 ;  /* 0x00000002070095a7 */ /* 0x000ea4000802007f */
[----:B--2---:R-:W-:Y:S05]  /*2eb40*/  @!P1 BRA `(.L_x_2328) ;  /* 0xfffffffc00f09947 */ /* 0x004fea000383ffff */
[----:B------:R-:W-:Y:S05]  /*2eb50*/  BRA `(.L_x_2483) ;  /* 0xffffffcc00587947 */ /* 0x000fea000383ffff */
.L_x_2330:
[----:B--2---:R2:W3:Y:S02]  /*2eb60*/  SYNCS.PHASECHK.TRANS64.TRYWAIT P1, [R4+URZ+0x2e860], R5 ;  /* 0x02e86005040075a7 */ /* 0x0044e4000802017f */
[----:B---3--:R-:W-:Y:S05]  /*2eb70*/  @!P1 NANOSLEEP.SYNCS 0x989680 ;  /* 0x009896800000995d */ /* 0x008fea0003900000 */
[----:B------:R-:W3:Y:S02]  /*2eb80*/  @!P1 SYNCS.PHASECHK.TRANS64 P1, [R4+URZ+0x2e860], R5 ;  /* 0x02e86005040095a7 */ /* 0x000ee4000802007f */
[----:B---3--:R-:W-:Y:S05]  /*2eb90*/  @!P1 BRA `(.L_x_2330) ;  /* 0xfffffffc00f09947 */ /* 0x008fea000383ffff */
[----:B------:R-:W-:Y:S05]  /*2eba0*/  BRA `(.L_x_2484) ;  /* 0xffffffcc005c7947 */ /* 0x000fea000383ffff */
.L_x_2332:
[----:B---3--:R3:W4:Y:S02]  /*2ebb0*/  SYNCS.PHASECHK.TRANS64.TRYWAIT P1, [R3+URZ+0x2e860], R2 ;  /* 0x02e86002030075a7 */ /* 0x008724000802017f */
[----:B----4-:R-:W-:Y:S05]  /*2ebc0*/  @!P1 NANOSLEEP.SYNCS 0x989680 ;  /* 0x009896800000995d */ /* 0x010fea0003900000 */
[----:B------:R-:W4:Y:S02]  /*2ebd0*/  @!P1 SYNCS.PHASECHK.TRANS64 P1, [R3+URZ+0x2e860], R2 ;  /* 0x02e86002030095a7 */ /* 0x000f24000802007f */
[----:B----4-:R-:W-:Y:S05]  /*2ebe0*/  @!P1 BRA `(.L_x_2332) ;  /* 0xfffffffc00f09947 */ /* 0x010fea000383ffff */
[----:B------:R-:W-:Y:S05]  /*2ebf0*/  BRA `(.L_x_2485) ;  /* 0xffffffcc005c7947 */ /* 0x000fea000383ffff */
.L_x_2334:
[----:B----4-:R4:W0:Y:S02]  /*2ec00*/  SYNCS.PHASECHK.TRANS64.TRYWAIT P0, [R4+URZ+0x2e880], R5 ;  /* 0x02e88005040075a7 */ /* 0x010824000800017f */
[----:B0-----:R-:W-:Y:S05]  /*2ec10*/  @!P0 NANOSLEEP.SYNCS 0x989680 ;  /* 0x009896800000895d */ /* 0x001fea0003900000 */
[----:B------:R-:W0:Y:S02]  /*2ec20*/  @!P0 SYNCS.PHASECHK.TRANS64 P0, [R4+URZ+0x2e880], R5 ;  /* 0x02e88005040085a7 */ /* 0x000e24000800007f */
[----:B0-----:R-:W-:Y:S05]  /*2ec30*/  @!P0 BRA `(.L_x_2334) ;  /* 0xfffffffc00f08947 */ /* 0x001fea000383ffff */
[----:B------:R-:W-:Y:S05]  /*2ec40*/  BRA `(.L_x_2335) ;  /* 0xffffffcc00587947 */ /* 0x000fea000383ffff */
.L_x_2486:
        /* <DEDUP_REMOVED lines=11> */
.L_x_2495:


//--------------------- .nv.global.init           --------------------------
	.section	.nv.global.init,"aw",@progbits
	.align	4
.nv.global.init:
	.type		_ZZN5flash28permute_output_fp8_VcolmajorIN4cute6TensorINS1_11ArrayEngineIN7cutlass10bfloat16_tELm64EEENS1_6LayoutINS1_5tupleIJNS8_IJNS1_1CILi2EEESA_NS9_ILi16EEEEEENS9_ILi1EEESD_EEENS8_IJNS8_IJSD_SA_NS9_ILi4EEEEEENS9_ILi0EEESH_EEEEEEEEEvRT_E9upper_map,@object
	.size		_ZZN5flash28permute_output_fp8_VcolmajorIN4cute6TensorINS1_11ArrayEngineIN7cutlass10bfloat16_tELm64EEENS1_6LayoutINS1_5tupleIJNS8_IJNS1_1CILi2EEESA_NS9_ILi16EEEEEENS9_ILi1EEESD_EEENS8_IJNS8_IJSD_SA_NS9_ILi4EEEEEENS9_ILi0EEESH_EEEEEEEEEvRT_E9upper_map,($str$23 - _ZZN5flash28permute_output_fp8_VcolmajorIN4cute6TensorINS1_11ArrayEngineIN7cutlass10bfloat16_tELm64EEENS1_6LayoutINS1_5tupleIJNS8_IJNS1_1CILi2EEESA_NS9_ILi16EEEEEENS9_ILi1EEESD_EEENS8_IJNS8_IJSD_SA_NS9_ILi4EEEEEENS9_ILi0EEESH_EEEEEEEEEvRT_E9upper_map)
_ZZN5flash28permute_output_fp8_VcolmajorIN4cute6TensorINS1_11ArrayEngineIN7cutlass10bfloat16_tELm64EEENS1_6LayoutINS1_5tupleIJNS8_IJNS1_1CILi2EEESA_NS9_ILi16EEEEEENS9_ILi1EEESD_EEENS8_IJNS8_IJSD_SA_NS9_ILi4EEEEEENS9_ILi0EEESH_EEEEEEEEEvRT_E9upper_map:
        /*0000*/ 	.byte	0x00, 0x00, 0x00, 0x00, 0x02, 0x00, 0x00, 0x00, 0x03, 0x00, 0x00, 0x00, 0x01, 0x00, 0x00, 0x00
	.type		$str$23,@object
	.size		$str$23,($str$24 - $str$23)
$str$23:
        /*0010*/ 	.byte	0x28, 0x61, 0x64, 0x64, 0x72, 0x65, 0x73, 0x73, 0x20, 0x26, 0x20, 0x6d, 0x61, 0x73, 0x6b, 0x29
        /*0020*/ 	.byte	0x20, 0x3d, 0x3d, 0x20, 0x30, 0x00
	.type		$str$24,@object
	.size		$str$24,(__unnamed_5 - $str$24)
$str$24:
        /*0026*/ 	.byte	0x2f, 0x74, 0x6d, 0x70, 0x2f, 0x6f, 0x73, 0x73, 0x5f, 0x6b, 0x65, 0x72, 0x6e, 0x65, 0x6c, 0x73
        /*0036*/ 	.byte	0x5f, 0x73, 0x72, 0x63, 0x2f, 0x66, 0x6c, 0x61, 0x73, 0x68, 0x5f, 0x61, 0x74, 0x74, 0x65, 0x6e
        /*0046*/ 	.byte	0x74, 0x69, 0x6f, 0x6e, 0x2f, 0x63, 0x73, 0x72, 0x63, 0x2f, 0x63, 0x75, 0x74, 0x6c, 0x61, 0x73
        /*0056*/ 	.byte	0x73, 0x2f, 0x69, 0x6e, 0x63, 0x6c, 0x75, 0x64, 0x65, 0x2f, 0x63, 0x75, 0x74, 0x65, 0x2f, 0x70
        /*0066*/ 	.byte	0x6f, 0x69, 0x6e, 0x74, 0x65, 0x72, 0x5f, 0x66, 0x6c, 0x61, 0x67, 0x67, 0x65, 0x64, 0x2e, 0x68
        /*0076*/ 	.byte	0x70, 0x70, 0x00
	.type		__unnamed_5,@object
	.size		__unnamed_5,(__unnamed_6 - __unnamed_5)
__unnamed_5:
        /* <DEDUP_REMOVED lines=24> */
        /*01f9*/ 	.byte	0x3e, 0x3e, 0x20, 0x26, 0x5d, 0x00
	.type		__unnamed_6,@object
	.size		__unnamed_6,(__unnamed_11 - __unnamed_6)
__unnamed_6:
        /* <DEDUP_REMOVED lines=25> */
	.type		__unnamed_11,@object
	.size		__unnamed_11,(__unnamed_8 - __unnamed_11)
__unnamed_11:
        /* <DEDUP_REMOVED lines=25> */
	.type		__unnamed_8,@object
	.size		__unnamed_8,(__unnamed_10 - __unnamed_8)
__unnamed_8:
        /* <DEDUP_REMOVED lines=29> */
        /*06db*/ 	.byte	0x5d, 0x00
	.type		__unnamed_10,@object
	.size		__unnamed_10,(__unnamed_3 - __unnamed_10)
__unnamed_10:
        /* <DEDUP_REMOVED lines=30> */
	.type		__unnamed_3,@object
	.size		__unnamed_3,(__unnamed_9 - __unnamed_3)
__unnamed_3:
        /* <DEDUP_REMOVED lines=30> */
	.type		__unnamed_9,@object
	.size		__unnamed_9,(__unnamed_2 - __unnamed_9)
__unnamed_9:
        /* <DEDUP_REMOVED lines=30> */
	.type		__unnamed_2,@object
	.size		__unnamed_2,(__unnamed_4 - __unnamed_2)
__unnamed_2:
        /* <DEDUP_REMOVED lines=30> */
	.type		__unnamed_4,@object
	.size		__unnamed_4,(__unnamed_1 - __unnamed_4)
__unnamed_4:
        /* <DEDUP_REMOVED lines=30> */
	.type		__unnamed_1,@object
	.size		__unnamed_1,(__unnamed_7 - __unnamed_1)
__unnamed_1:
        /* <DEDUP_REMOVED lines=30> */
	.type		__unnamed_7,@object
	.size		__unnamed_7,(.L_7 - __unnamed_7)
__unnamed_7:
        /* <DEDUP_REMOVED lines=30> */
.L_7:


//--------------------- .nv.shared._ZN7cutlass13device_kernelIN5flash11enable_sm90INS1_16FlashAttnFwdSm90INS1_25CollectiveMainloopFwdSm90ILi2EN4cute5tupleIJNS5_1CILi1EEES8_S8_EEENS6_IJNS7_ILi128EEENS7_ILi224EEESA_EEELi128ENS_12float_e4m3_tEfNS_4arch4Sm90ELb0ELb0ELb1ELb0ELb0ELb0ELb0ELb1ELb1ELb0ELb0ELb0EEENS1_21CollectiveEpilogueFwdINS6_IJSA_SA_SB_EEES9_NS_10bfloat16_tESF_Li256ELb0ELb0ELb0ELb1EEENS1_29StaticPersistentTileSchedulerILb0EEEEEEEEEvNT_6ParamsE --------------------------
	.section	.nv.shared._ZN7cutlass13device_kernelIN5flash11enable_sm90INS1_16FlashAttnFwdSm90INS1_25CollectiveMainloopFwdSm90ILi2EN4cute5tupleIJNS5_1CILi1EEES8_S8_EEENS6_IJNS7_ILi128EEENS7_ILi224EEESA_EEELi128ENS_12float_e4m3_tEfNS_4arch4Sm90ELb0ELb0ELb1ELb0ELb0ELb0ELb0ELb1ELb1ELb0ELb0ELb0EEENS1_21CollectiveEpilogueFwdINS6_IJSA_SA_SB_EEES9_NS_10bfloat16_tESF_Li256ELb0ELb0ELb0ELb1EEENS1_29StaticPersistentTileSchedulerILb0EEEEEEEEEvNT_6ParamsE,"aw",@nobits
	.sectionflags	@""
	.align	16
	.zero		1024


//--------------------- .nv.shared.reserved.0     --------------------------
	.section	.nv.shared.reserved.0,"aw",@nobits
	.weak		__nv_reservedSMEM_offset_0_alias
	.size		__nv_reservedSMEM_offset_0_alias, 0, 0
	.other		__nv_reservedSMEM_offset_0_alias,@"STO_CUDA_RESERVED_SHARED STV_DEFAULT"
__nv_reservedSMEM_offset_0_alias:
	.zero		0


//--------------------- .nv.global                --------------------------
	.section	.nv.global,"aw",@nobits
.nv.global:
	.type		_ZN74_INTERNAL_9998732c_38_flash_fwd_hdim128_e4m3_softcap_sm90_cu_b81ac279_30824cute1_E,@object
	.size		_ZN74_INTERNAL_9998732c_38_flash_fwd_hdim128_e4m3_softcap_sm90_cu_b81ac279_30824cute1_E,(_ZN74_INTERNAL_9998732c_38_flash_fwd_hdim128_e4m3_softcap_sm90_cu_b81ac279_30824cuda3std3__45__cpo6cbeginE - _ZN74_INTERNAL_9998732c_38_flash_fwd_hdim128_e4m3_softcap_sm90_cu_b81ac279_30824cute1_E)
_ZN74_INTERNAL_9998732c_38_flash_fwd_hdim128_e4m3_softcap_sm90_cu_b81ac279_30824cute1_E:
	.zero		1
	.type		_ZN74_INTERNAL_9998732c_38_flash_fwd_hdim128_e4m3_softcap_sm90_cu_b81ac279_30824cuda3std3__45__cpo6cbeginE,@object
	.size		_ZN74_INTERNAL_9998732c_38_flash_fwd_hdim128_e4m3_softcap_sm90_cu_b81ac279_30824cuda3std3__45__cpo6cbeginE,(_ZN74_INTERNAL_9998732c_38_flash_fwd_hdim128_e4m3_softcap_sm90_cu_b81ac279_30824cuda3std3__48in_placeE - _ZN74_INTERNAL_9998732c_38_flash_fwd_hdim128_e4m3_softcap_sm90_cu_b81ac279_30824cuda3std3__45__cpo6cbeginE)
_ZN74_INTERNAL_9998732c_38_flash_fwd_hdim128_e4m3_softcap_sm90_cu_b81ac279_30824cuda3std3__45__cpo6cbeginE:
	.zero		1
	.type		_ZN74_INTERNAL_9998732c_38_flash_fwd_hdim128_e4m3_softcap_sm90_cu_b81ac279_30824cuda3std3__48in_placeE,@object
	.size		_ZN74_INTERNAL_9998732c_38_flash_fwd_hdim128_e4m3_softcap_sm90_cu_b81ac279_30824cuda3std3__48in_placeE,(_ZN74_INTERNAL_9998732c_38_flash_fwd_hdim128_e4m3_softcap_sm90_cu_b81ac279_30824cuda3std6ranges3__45__cpo9iter_moveE - _ZN74_INTERNAL_9998732c_38_flash_fwd_hdim128_e4m3_softcap_sm90_cu_b81ac279_30824cuda3std3__48in_placeE)
_ZN74_INTERNAL_9998732c_38_flash_fwd_hdim128_e4m3_softcap_sm90_cu_b81ac279_30824cuda3std3__48in_placeE:
	.zero		1
	.type		_ZN74_INTERNAL_9998732c_38_flash_fwd_hdim128_e4m3_softcap_sm90_cu_b81ac279_30824cuda3std6ranges3__45__cpo9iter_moveE,@object
	.size		_ZN74_INTERNAL_9998732c_38_flash_fwd_hdim128_e4m3_softcap_sm90_cu_b81ac279_30824cuda3std6ranges3__45__cpo9iter_moveE,(_ZN74_INTERNAL_9998732c_38_flash_fwd_hdim128_e4m3_softcap_sm90_cu_b81ac279_30824cuda3std3__45__cpo5beginE - _ZN74_INTERNAL_9998732c_38_flash_fwd_hdim128_e4m3_softcap_sm90_cu_b81ac279_30824cuda3std6ranges3__45__cpo9iter_moveE)
_ZN74_INTERNAL_9998732c_38_flash_fwd_hdim128_e4m3_softcap_sm90_cu_b81ac279_30824cuda3std6ranges3__45__cpo9iter_moveE:
	.zero		1
	.type		_ZN74_INTERNAL_9998732c_38_flash_fwd_hdim128_e4m3_softcap_sm90_cu_b81ac279_30824cuda3std3__45__cpo5beginE,@object
	.size		_ZN74_INTERNAL_9998732c_38_flash_fwd_hdim128_e4m3_softcap_sm90_cu_b81ac279_30824cuda3std3__45__cpo5beginE,(_ZN74_INTERNAL_9998732c_38_flash_fwd_hdim128_e4m3_softcap_sm90_cu_b81ac279_30824cuda3std3__476_GLOBAL__N__9998732c_38_flash_fwd_hdim128_e4m3_softcap_sm90_cu_b81ac279_30826ignoreE - _ZN74_INTERNAL_9998732c_38_flash_fwd_hdim128_e4m3_softcap_sm90_cu_b81ac279_30824cuda3std3__45__cpo5beginE)
_ZN74_INTERNAL_9998732c_38_flash_fwd_hdim128_e4m3_softcap_sm90_cu_b81ac279_30824cuda3std3__45__cpo5beginE:
	.zero		1
	.type		_ZN74_INTERNAL_9998732c_38_flash_fwd_hdim128_e4m3_softcap_sm90_cu_b81ac279_30824cuda3std3__476_GLOBAL__N__9998732c_38_flash_fwd_hdim128_e4m3_softcap_sm90_cu_b81ac279_30826ignoreE,@object
	.size		_ZN74_INTERNAL_9998732c_38_flash_fwd_hdim128_e4m3_softcap_sm90_cu_b81ac279_30824cuda3std3__476_GLOBAL__N__9998732c_38_flash_fwd_hdim128_e4m3_softcap_sm90_cu_b81ac279_30826ignoreE,(_ZN74_INTERNAL_9998732c_38_flash_fwd_hdim128_e4m3_softcap_sm90_cu_b81ac279_30824cute7productE - _ZN74_INTERNAL_9998732c_38_flash_fwd_hdim128_e4m3_softcap_sm90_cu_b81ac279_30824cuda3std3__476_GLOBAL__N__9998732c_38_flash_fwd_hdim128_e4m3_softcap_sm90_cu_b81ac279_30826ignoreE)
_ZN74_INTERNAL_9998732c_38_flash_fwd_hdim128_e4m3_softcap_sm90_cu_b81ac279_30824cuda3std3__476_GLOBAL__N__9998732c_38_flash_fwd_hdim128_e4m3_softcap_sm90_cu_b81ac279_30826ignoreE:
	.zero		1
	.type		_ZN74_INTERNAL_9998732c_38_flash_fwd_hdim128_e4m3_softcap_sm90_cu_b81ac279_30824cute7productE,@object
	.size		_ZN74_INTERNAL_9998732c_38_flash_fwd_hdim128_e4m3_softcap_sm90_cu_b81ac279_30824cute7productE,(_ZN74_INTERNAL_9998732c_38_flash_fwd_hdim128_e4m3_softcap_sm90_cu_b81ac279_30824cuda3std3__45__cpo3endE - _ZN74_INTERNAL_9998732c_38_flash_fwd_hdim128_e4m3_softcap_sm90_cu_b81ac279_30824cute7productE)
_ZN74_INTERNAL_9998732c_38_flash_fwd_hdim128_e4m3_softcap_sm90_cu_b81ac279_30824cute7productE:
	.zero		1
	.type		_ZN74_INTERNAL_9998732c_38_flash_fwd_hdim128_e4m3_softcap_sm90_cu_b81ac279_30824cuda3std3__45__cpo3endE,@object
	.size		_ZN74_INTERNAL_9998732c_38_flash_fwd_hdim128_e4m3_softcap_sm90_cu_b81ac279_30824cuda3std3__45__cpo3endE,(_ZN74_INTERNAL_9998732c_38_flash_fwd_hdim128_e4m3_softcap_sm90_cu_b81ac279_30824cuda3std3__419piecewise_constructE - _ZN74_INTERNAL_9998732c_38_flash_fwd_hdim128_e4m3_softcap_sm90_cu_b81ac279_30824cuda3std3__45__cpo3endE)
_ZN74_INTERNAL_9998732c_38_flash_fwd_hdim128_e4m3_softcap_sm90_cu_b81ac279_30824cuda3std3__45__cpo3endE:
	.zero		1
	.type		_ZN74_INTERNAL_9998732c_38_flash_fwd_hdim128_e4m3_softcap_sm90_cu_b81ac279_30824cuda3std3__419piecewise_constructE,@object
	.size		_ZN74_INTERNAL_9998732c_38_flash_fwd_hdim128_e4m3_softcap_sm90_cu_b81ac279_30824cuda3std3__419piecewise_constructE,(_ZN74_INTERNAL_9998732c_38_flash_fwd_hdim128_e4m3_softcap_sm90_cu_b81ac279_30824cuda3std3__45__cpo4cendE - _ZN74_INTERNAL_9998732c_38_flash_fwd_hdim128_e4m3_softcap_sm90_cu_b81ac279_30824cuda3std3__419piecewise_constructE)
_ZN74_INTERNAL_9998732c_38_flash_fwd_hdim128_e4m3_softcap_sm90_cu_b81ac279_30824cuda3std3__419piecewise_constructE:
	.zero		1
	.type		_ZN74_INTERNAL_9998732c_38_flash_fwd_hdim128_e4m3_softcap_sm90_cu_b81ac279_30824cuda3std3__45__cpo4cendE,@object
	.size		_ZN74_INTERNAL_9998732c_38_flash_fwd_hdim128_e4m3_softcap_sm90_cu_b81ac279_30824cuda3std3__45__cpo4cendE,(_ZN74_INTERNAL_9998732c_38_flash_fwd_hdim128_e4m3_softcap_sm90_cu_b81ac279_30824cuda3std6ranges3__45__cpo4swapE - _ZN74_INTERNAL_9998732c_38_flash_fwd_hdim128_e4m3_softcap_sm90_cu_b81ac279_30824cuda3std3__45__cpo4cendE)
_ZN74_INTERNAL_9998732c_38_flash_fwd_hdim128_e4m3_softcap_sm90_cu_b81ac279_30824cuda3std3__45__cpo4cendE:
	.zero		1
	.type		_ZN74_INTERNAL_9998732c_38_flash_fwd_hdim128_e4m3_softcap_sm90_cu_b81ac279_30824cuda3std6ranges3__45__cpo4swapE,@object
	.size		_ZN74_INTERNAL_9998732c_38_flash_fwd_hdim128_e4m3_softcap_sm90_cu_b81ac279_30824cuda3std6ranges3__45__cpo4swapE,(.L_19 - _ZN74_INTERNAL_9998732c_38_flash_fwd_hdim128_e4m3_softcap_sm90_cu_b81ac279_30824cuda3std6ranges3__45__cpo4swapE)
_ZN74_INTERNAL_9998732c_38_flash_fwd_hdim128_e4m3_softcap_sm90_cu_b81ac279_30824cuda3std6ranges3__45__cpo4swapE:
	.zero		1
.L_19:


//--------------------- .nv.shared._ZN7cutlass13device_kernelIN5flash11enable_sm90INS1_16FlashAttnFwdSm90INS1_25CollectiveMainloopFwdSm90ILi2EN4cute5tupleIJNS5_1CILi1EEES8_S8_EEENS6_IJNS7_ILi128EEENS7_ILi224EEESA_EEELi128ENS_12float_e4m3_tEfNS_4arch4Sm90ELb0ELb0ELb1ELb1ELb0ELb0ELb0ELb1ELb1ELb0ELb0ELb0EEENS1_21CollectiveEpilogueFwdINS6_IJSA_SA_SB_EEES9_NS_10bfloat16_tESF_Li256ELb1ELb0ELb0ELb1EEENS1_36VarlenDynamicPersistentTileSchedulerILi128ELi224ELi256ELi128ELb0ELb0ELb1ELb0ELb1ELb1EEEEEEEEEvNT_6ParamsE --------------------------
	.section	.nv.shared._ZN7cutlass13device_kernelIN5flash11enable_sm90INS1_16FlashAttnFwdSm90INS1_25CollectiveMainloopFwdSm90ILi2EN4cute5tupleIJNS5_1CILi1EEES8_S8_EEENS6_IJNS7_ILi128EEENS7_ILi224EEESA_EEELi128ENS_12float_e4m3_tEfNS_4arch4Sm90ELb0ELb0ELb1ELb1ELb0ELb0ELb0ELb1ELb1ELb0ELb0ELb0EEENS1_21CollectiveEpilogueFwdINS6_IJSA_SA_SB_EEES9_NS_10bfloat16_tESF_Li256ELb1ELb0ELb0ELb1EEENS1_36VarlenDynamicPersistentTileSchedulerILi128ELi224ELi256ELi128ELb0ELb0ELb1ELb0ELb1ELb1EEEEEEEEEvNT_6ParamsE,"aw",@nobits
	.sectionflags	@""
	.align	16
	.zero		1024


//--------------------- .nv.shared._ZN7cutlass13device_kernelIN5flash11enable_sm90INS1_16FlashAttnFwdSm90INS1_25CollectiveMainloopFwdSm90ILi2EN4cute5tupleIJNS5_1CILi1EEES8_S8_EEENS6_IJNS7_ILi128EEENS7_ILi224EEESA_EEELi128ENS_12float_e4m3_tEfNS_4arch4Sm90ELb0ELb0ELb1ELb1ELb0ELb1ELb0ELb1ELb1ELb0ELb0ELb0EEENS1_21CollectiveEpilogueFwdINS6_IJSA_SA_SB_EEES9_NS_10bfloat16_tESF_Li256ELb1ELb0ELb0ELb1EEENS1_36VarlenDynamicPersistentTileSchedulerILi128ELi224ELi256ELi128ELb0ELb0ELb1ELb0ELb1ELb1EEEEEEEEEvNT_6ParamsE --------------------------
	.section	.nv.shared._ZN7cutlass13device_kernelIN5flash11enable_sm90INS1_16FlashAttnFwdSm90INS1_25CollectiveMainloopFwdSm90ILi2EN4cute5tupleIJNS5_1CILi1EEES8_S8_EEENS6_IJNS7_ILi128EEENS7_ILi224EEESA_EEELi128ENS_12float_e4m3_tEfNS_4arch4Sm90ELb0ELb0ELb1ELb1ELb0ELb1ELb0ELb1ELb1ELb0ELb0ELb0EEENS1_21CollectiveEpilogueFwdINS6_IJSA_SA_SB_EEES9_NS_10bfloat16_tESF_Li256ELb1ELb0ELb0ELb1EEENS1_36VarlenDynamicPersistentTileSchedulerILi128ELi224ELi256ELi128ELb0ELb0ELb1ELb0ELb1ELb1EEEEEEEEEvNT_6ParamsE,"aw",@nobits
	.sectionflags	@""
	.align	16
	.zero		1024


//--------------------- .nv.shared._ZN7cutlass13device_kernelIN5flash11enable_sm90INS1_16FlashAttnFwdSm90INS1_25CollectiveMainloopFwdSm90ILi2EN4cute5tupleIJNS5_1CILi1EEES8_S8_EEENS6_IJNS7_ILi128EEENS7_ILi192EEESA_EEELi128ENS_12float_e4m3_tEfNS_4arch4Sm90ELb0ELb1ELb1ELb0ELb0ELb0ELb0ELb1ELb1ELb0ELb0ELb0EEENS1_21CollectiveEpilogueFwdINS6_IJSA_SA_SB_EEES9_NS_10bfloat16_tESF_Li256ELb0ELb0ELb0ELb1EEENS1_30DynamicPersistentTileSchedulerILi256ELi128ELb0ELb0ELb1EEEEEEEEEvNT_6ParamsE --------------------------
	.section	.nv.shared._ZN7cutlass13device_kernelIN5flash11enable_sm90INS1_16FlashAttnFwdSm90INS1_25CollectiveMainloopFwdSm90ILi2EN4cute5tupleIJNS5_1CILi1EEES8_S8_EEENS6_IJNS7_ILi128EEENS7_ILi192EEESA_EEELi128ENS_12float_e4m3_tEfNS_4arch4Sm90ELb0ELb1ELb1ELb0ELb0ELb0ELb0ELb1ELb1ELb0ELb0ELb0EEENS1_21CollectiveEpilogueFwdINS6_IJSA_SA_SB_EEES9_NS_10bfloat16_tESF_Li256ELb0ELb0ELb0ELb1EEENS1_30DynamicPersistentTileSchedulerILi256ELi128ELb0ELb0ELb1EEEEEEEEEvNT_6ParamsE,"aw",@nobits
	.sectionflags	@""
	.align	16
	.zero		1024


//--------------------- .nv.shared._ZN7cutlass13device_kernelIN5flash11enable_sm90INS1_16FlashAttnFwdSm90INS1_25CollectiveMainloopFwdSm90ILi2EN4cute5tupleIJNS5_1CILi1EEES8_S8_EEENS6_IJNS7_ILi128EEENS7_ILi192EEESA_EEELi128ENS_12float_e4m3_tEfNS_4arch4Sm90ELb0ELb1ELb1ELb1ELb0ELb0ELb0ELb1ELb1ELb0ELb0ELb0EEENS1_21CollectiveEpilogueFwdINS6_IJSA_SA_SB_EEES9_NS_10bfloat16_tESF_Li256ELb1ELb0ELb0ELb1EEENS1_36VarlenDynamicPersistentTileSchedulerILi128ELi192ELi256ELi128ELb0ELb0ELb1ELb1ELb0ELb1EEEEEEEEEvNT_6ParamsE --------------------------
	.section	.nv.shared._ZN7cutlass13device_kernelIN5flash11enable_sm90INS1_16FlashAttnFwdSm90INS1_25CollectiveMainloopFwdSm90ILi2EN4cute5tupleIJNS5_1CILi1EEES8_S8_EEENS6_IJNS7_ILi128EEENS7_ILi192EEESA_EEELi128ENS_12float_e4m3_tEfNS_4arch4Sm90ELb0ELb1ELb1ELb1ELb0ELb0ELb0ELb1ELb1ELb0ELb0ELb0EEENS1_21CollectiveEpilogueFwdINS6_IJSA_SA_SB_EEES9_NS_10bfloat16_tESF_Li256ELb1ELb0ELb0ELb1EEENS1_36VarlenDynamicPersistentTileSchedulerILi128ELi192ELi256ELi128ELb0ELb0ELb1ELb1ELb0ELb1EEEEEEEEEvNT_6ParamsE,"aw",@nobits
	.sectionflags	@""
	.align	16
	.zero		1024


//--------------------- .nv.shared._ZN7cutlass13device_kernelIN5flash11enable_sm90INS1_16FlashAttnFwdSm90INS1_25CollectiveMainloopFwdSm90ILi2EN4cute5tupleIJNS5_1CILi1EEES8_S8_EEENS6_IJNS7_ILi128EEENS7_ILi192EEESA_EEELi128ENS_12float_e4m3_tEfNS_4arch4Sm90ELb0ELb1ELb1ELb1ELb0ELb1ELb0ELb1ELb1ELb0ELb0ELb0EEENS1_21CollectiveEpilogueFwdINS6_IJSA_SA_SB_EEES9_NS_10bfloat16_tESF_Li256ELb1ELb0ELb0ELb1EEENS1_36VarlenDynamicPersistentTileSchedulerILi128ELi192ELi256ELi128ELb0ELb0ELb1ELb1ELb0ELb1EEEEEEEEEvNT_6ParamsE --------------------------
	.section	.nv.shared._ZN7cutlass13device_kernelIN5flash11enable_sm90INS1_16FlashAttnFwdSm90INS1_25CollectiveMainloopFwdSm90ILi2EN4cute5tupleIJNS5_1CILi1EEES8_S8_EEENS6_IJNS7_ILi128EEENS7_ILi192EEESA_EEELi128ENS_12float_e4m3_tEfNS_4arch4Sm90ELb0ELb1ELb1ELb1ELb0ELb1ELb0ELb1ELb1ELb0ELb0ELb0EEENS1_21CollectiveEpilogueFwdINS6_IJSA_SA_SB_EEES9_NS_10bfloat16_tESF_Li256ELb1ELb0ELb0ELb1EEENS1_36VarlenDynamicPersistentTileSchedulerILi128ELi192ELi256ELi128ELb0ELb0ELb1ELb1ELb0ELb1EEEEEEEEEvNT_6ParamsE,"aw",@nobits
	.sectionflags	@""
	.align	16
	.zero		1024


//--------------------- .nv.shared._ZN7cutlass13device_kernelIN5flash11enable_sm90INS1_16FlashAttnFwdSm90INS1_25CollectiveMainloopFwdSm90ILi2EN4cute5tupleIJNS5_1CILi1EEES8_S8_EEENS6_IJNS7_ILi128EEENS7_ILi224EEESA_EEELi128ENS_12float_e4m3_tEfNS_4arch4Sm90ELb1ELb0ELb1ELb0ELb0ELb0ELb0ELb1ELb1ELb0ELb0ELb0EEENS1_21CollectiveEpilogueFwdINS6_IJSA_SA_SB_EEES9_NS_10bfloat16_tESF_Li256ELb0ELb0ELb0ELb1EEENS1_30DynamicPersistentTileSchedulerILi256ELi128ELb0ELb0ELb1EEEEEEEEEvNT_6ParamsE --------------------------
	.section	.nv.shared._ZN7cutlass13device_kernelIN5flash11enable_sm90INS1_16FlashAttnFwdSm90INS1_25CollectiveMainloopFwdSm90ILi2EN4cute5tupleIJNS5_1CILi1EEES8_S8_EEENS6_IJNS7_ILi128EEENS7_ILi224EEESA_EEELi128ENS_12float_e4m3_tEfNS_4arch4Sm90ELb1ELb0ELb1ELb0ELb0ELb0ELb0ELb1ELb1ELb0ELb0ELb0EEENS1_21CollectiveEpilogueFwdINS6_IJSA_SA_SB_EEES9_NS_10bfloat16_tESF_Li256ELb0ELb0ELb0ELb1EEENS1_30DynamicPersistentTileSchedulerILi256ELi128ELb0ELb0ELb1EEEEEEEEEvNT_6ParamsE,"aw",@nobits
	.sectionflags	@""
	.align	16
	.zero		1024


//--------------------- .nv.shared._ZN7cutlass13device_kernelIN5flash11enable_sm90INS1_16FlashAttnFwdSm90INS1_25CollectiveMainloopFwdSm90ILi2EN4cute5tupleIJNS5_1CILi1EEES8_S8_EEENS6_IJNS7_ILi128EEENS7_ILi224EEESA_EEELi128ENS_12float_e4m3_tEfNS_4arch4Sm90ELb1ELb0ELb1ELb1ELb0ELb0ELb0ELb1ELb1ELb0ELb0ELb0EEENS1_21CollectiveEpilogueFwdINS6_IJSA_SA_SB_EEES9_NS_10bfloat16_tESF_Li256ELb1ELb0ELb0ELb1EEENS1_36VarlenDynamicPersistentTileSchedulerILi128ELi224ELi256ELi128ELb0ELb0ELb1ELb1ELb1ELb1EEEEEEEEEvNT_6ParamsE --------------------------
	.section	.nv.shared._ZN7cutlass13device_kernelIN5flash11enable_sm90INS1_16FlashAttnFwdSm90INS1_25CollectiveMainloopFwdSm90ILi2EN4cute5tupleIJNS5_1CILi1EEES8_S8_EEENS6_IJNS7_ILi128EEENS7_ILi224EEESA_EEELi128ENS_12float_e4m3_tEfNS_4arch4Sm90ELb1ELb0ELb1ELb1ELb0ELb0ELb0ELb1ELb1ELb0ELb0ELb0EEENS1_21CollectiveEpilogueFwdINS6_IJSA_SA_SB_EEES9_NS_10bfloat16_tESF_Li256ELb1ELb0ELb0ELb1EEENS1_36VarlenDynamicPersistentTileSchedulerILi128ELi224ELi256ELi128ELb0ELb0ELb1ELb1ELb1ELb1EEEEEEEEEvNT_6ParamsE,"aw",@nobits
	.sectionflags	@""
	.align	16
	.zero		1024


//--------------------- .nv.shared._ZN7cutlass13device_kernelIN5flash11enable_sm90INS1_16FlashAttnFwdSm90INS1_25CollectiveMainloopFwdSm90ILi2EN4cute5tupleIJNS5_1CILi1EEES8_S8_EEENS6_IJNS7_ILi128EEENS7_ILi224EEESA_EEELi128ENS_12float_e4m3_tEfNS_4arch4Sm90ELb1ELb0ELb1ELb1ELb0ELb1ELb0ELb1ELb1ELb0ELb0ELb0EEENS1_21CollectiveEpilogueFwdINS6_IJSA_SA_SB_EEES9_NS_10bfloat16_tESF_Li256ELb1ELb0ELb0ELb1EEENS1_36VarlenDynamicPersistentTileSchedulerILi128ELi224ELi256ELi128ELb0ELb0ELb1ELb1ELb1ELb1EEEEEEEEEvNT_6ParamsE --------------------------
	.section	.nv.shared._ZN7cutlass13device_kernelIN5flash11enable_sm90INS1_16FlashAttnFwdSm90INS1_25CollectiveMainloopFwdSm90ILi2EN4cute5tupleIJNS5_1CILi1EEES8_S8_EEENS6_IJNS7_ILi128EEENS7_ILi224EEESA_EEELi128ENS_12float_e4m3_tEfNS_4arch4Sm90ELb1ELb0ELb1ELb1ELb0ELb1ELb0ELb1ELb1ELb0ELb0ELb0EEENS1_21CollectiveEpilogueFwdINS6_IJSA_SA_SB_EEES9_NS_10bfloat16_tESF_Li256ELb1ELb0ELb0ELb1EEENS1_36VarlenDynamicPersistentTileSchedulerILi128ELi224ELi256ELi128ELb0ELb0ELb1ELb1ELb1ELb1EEEEEEEEEvNT_6ParamsE,"aw",@nobits
	.sectionflags	@""
	.align	16
	.zero		1024


//--------------------- .nv.constant0._ZN7cutlass13device_kernelIN5flash11enable_sm90INS1_16FlashAttnFwdSm90INS1_25CollectiveMainloopFwdSm90ILi2EN4cute5tupleIJNS5_1CILi1EEES8_S8_EEENS6_IJNS7_ILi128EEENS7_ILi224EEESA_EEELi128ENS_12float_e4m3_tEfNS_4arch4Sm90ELb0ELb0ELb1ELb0ELb0ELb0ELb0ELb1ELb1ELb0ELb0ELb0EEENS1_21CollectiveEpilogueFwdINS6_IJSA_SA_SB_EEES9_NS_10bfloat16_tESF_Li256ELb0ELb0ELb0ELb1EEENS1_29StaticPersistentTileSchedulerILb0EEEEEEEEEvNT_6ParamsE --------------------------
	.section	.nv.constant0._ZN7cutlass13device_kernelIN5flash11enable_sm90INS1_16FlashAttnFwdSm90INS1_25CollectiveMainloopFwdSm90ILi2EN4cute5tupleIJNS5_1CILi1EEES8_S8_EEENS6_IJNS7_ILi128EEENS7_ILi224EEESA_EEELi128ENS_12float_e4m3_tEfNS_4arch4Sm90ELb0ELb0ELb1ELb0ELb0ELb0ELb0ELb1ELb1ELb0ELb0ELb0EEENS1_21CollectiveEpilogueFwdINS6_IJSA_SA_SB_EEES9_NS_10bfloat16_tESF_Li256ELb0ELb0ELb0ELb1EEENS1_29StaticPersistentTileSchedulerILb0EEEEEEEEEvNT_6ParamsE,"a",@progbits
	.sectionflags	@""
	.align	4
.nv.constant0._ZN7cutlass13device_kernelIN5flash11enable_sm90INS1_16FlashAttnFwdSm90INS1_25CollectiveMainloopFwdSm90ILi2EN4cute5tupleIJNS5_1CILi1EEES8_S8_EEENS6_IJNS7_ILi128EEENS7_ILi224EEESA_EEELi128ENS_12float_e4m3_tEfNS_4arch4Sm90ELb0ELb0ELb1ELb0ELb0ELb0ELb0ELb1ELb1ELb0ELb0ELb0EEENS1_21CollectiveEpilogueFwdINS6_IJSA_SA_SB_EEES9_NS_10bfloat16_tESF_Li256ELb0ELb0ELb0ELb1EEENS1_29StaticPersistentTileSchedulerILb0EEEEEEEEEvNT_6ParamsE:
	.zero		3584


//--------------------- .nv.constant0._ZN7cutlass13device_kernelIN5flash11enable_sm90INS1_16FlashAttnFwdSm90INS1_25CollectiveMainloopFwdSm90ILi2EN4cute5tupleIJNS5_1CILi1EEES8_S8_EEENS6_IJNS7_ILi128EEENS7_ILi224EEESA_EEELi128ENS_12float_e4m3_tEfNS_4arch4Sm90ELb0ELb0ELb1ELb1ELb0ELb0ELb0ELb1ELb1ELb0ELb0ELb0EEENS1_21CollectiveEpilogueFwdINS6_IJSA_SA_SB_EEES9_NS_10bfloat16_tESF_Li256ELb1ELb0ELb0ELb1EEENS1_36VarlenDynamicPersistentTileSchedulerILi128ELi224ELi256ELi128ELb0ELb0ELb1ELb0ELb1ELb1EEEEEEEEEvNT_6ParamsE --------------------------
	.section	.nv.constant0._ZN7cutlass13device_kernelIN5flash11enable_sm90INS1_16FlashAttnFwdSm90INS1_25CollectiveMainloopFwdSm90ILi2EN4cute5tupleIJNS5_1CILi1EEES8_S8_EEENS6_IJNS7_ILi128EEENS7_ILi224EEESA_EEELi128ENS_12float_e4m3_tEfNS_4arch4Sm90ELb0ELb0ELb1ELb1ELb0ELb0ELb0ELb1ELb1ELb0ELb0ELb0EEENS1_21CollectiveEpilogueFwdINS6_IJSA_SA_SB_EEES9_NS_10bfloat16_tESF_Li256ELb1ELb0ELb0ELb1EEENS1_36VarlenDynamicPersistentTileSchedulerILi128ELi224ELi256ELi128ELb0ELb0ELb1ELb0ELb1ELb1EEEEEEEEEvNT_6ParamsE,"a",@progbits
	.sectionflags	@""
	.align	4
.nv.constant0._ZN7cutlass13device_kernelIN5flash11enable_sm90INS1_16FlashAttnFwdSm90INS1_25CollectiveMainloopFwdSm90ILi2EN4cute5tupleIJNS5_1CILi1EEES8_S8_EEENS6_IJNS7_ILi128EEENS7_ILi224EEESA_EEELi128ENS_12float_e4m3_tEfNS_4arch4Sm90ELb0ELb0ELb1ELb1ELb0ELb0ELb0ELb1ELb1ELb0ELb0ELb0EEENS1_21CollectiveEpilogueFwdINS6_IJSA_SA_SB_EEES9_NS_10bfloat16_tESF_Li256ELb1ELb0ELb0ELb1EEENS1_36VarlenDynamicPersistentTileSchedulerILi128ELi224ELi256ELi128ELb0ELb0ELb1ELb0ELb1ELb1EEEEEEEEEvNT_6ParamsE:
	.zero		3200


//--------------------- .nv.constant0._ZN7cutlass13device_kernelIN5flash11enable_sm90INS1_16FlashAttnFwdSm90INS1_25CollectiveMainloopFwdSm90ILi2EN4cute5tupleIJNS5_1CILi1EEES8_S8_EEENS6_IJNS7_ILi128EEENS7_ILi224EEESA_EEELi128ENS_12float_e4m3_tEfNS_4arch4Sm90ELb0ELb0ELb1ELb1ELb0ELb1ELb0ELb1ELb1ELb0ELb0ELb0EEENS1_21CollectiveEpilogueFwdINS6_IJSA_SA_SB_EEES9_NS_10bfloat16_tESF_Li256ELb1ELb0ELb0ELb1EEENS1_36VarlenDynamicPersistentTileSchedulerILi128ELi224ELi256ELi128ELb0ELb0ELb1ELb0ELb1ELb1EEEEEEEEEvNT_6ParamsE --------------------------
	.section	.nv.constant0._ZN7cutlass13device_kernelIN5flash11enable_sm90INS1_16FlashAttnFwdSm90INS1_25CollectiveMainloopFwdSm90ILi2EN4cute5tupleIJNS5_1CILi1EEES8_S8_EEENS6_IJNS7_ILi128EEENS7_ILi224EEESA_EEELi128ENS_12float_e4m3_tEfNS_4arch4Sm90ELb0ELb0ELb1ELb1ELb0ELb1ELb0ELb1ELb1ELb0ELb0ELb0EEENS1_21CollectiveEpilogueFwdINS6_IJSA_SA_SB_EEES9_NS_10bfloat16_tESF_Li256ELb1ELb0ELb0ELb1EEENS1_36VarlenDynamicPersistentTileSchedulerILi128ELi224ELi256ELi128ELb0ELb0ELb1ELb0ELb1ELb1EEEEEEEEEvNT_6ParamsE,"a",@progbits
	.sectionflags	@""
	.align	4
.nv.constant0._ZN7cutlass13device_kernelIN5flash11enable_sm90INS1_16FlashAttnFwdSm90INS1_25CollectiveMainloopFwdSm90ILi2EN4cute5tupleIJNS5_1CILi1EEES8_S8_EEENS6_IJNS7_ILi128EEENS7_ILi224EEESA_EEELi128ENS_12float_e4m3_tEfNS_4arch4Sm90ELb0ELb0ELb1ELb1ELb0ELb1ELb0ELb1ELb1ELb0ELb0ELb0EEENS1_21CollectiveEpilogueFwdINS6_IJSA_SA_SB_EEES9_NS_10bfloat16_tESF_Li256ELb1ELb0ELb0ELb1EEENS1_36VarlenDynamicPersistentTileSchedulerILi128ELi224ELi256ELi128ELb0ELb0ELb1ELb0ELb1ELb1EEEEEEEEEvNT_6ParamsE:
	.zero		3200


//--------------------- .nv.constant0._ZN7cutlass13device_kernelIN5flash11enable_sm90INS1_16FlashAttnFwdSm90INS1_25CollectiveMainloopFwdSm90ILi2EN4cute5tupleIJNS5_1CILi1EEES8_S8_EEENS6_IJNS7_ILi128EEENS7_ILi192EEESA_EEELi128ENS_12float_e4m3_tEfNS_4arch4Sm90ELb0ELb1ELb1ELb0ELb0ELb0ELb0ELb1ELb1ELb0ELb0ELb0EEENS1_21CollectiveEpilogueFwdINS6_IJSA_SA_SB_EEES9_NS_10bfloat16_tESF_Li256ELb0ELb0ELb0ELb1EEENS1_30DynamicPersistentTileSchedulerILi256ELi128ELb0ELb0ELb1EEEEEEEEEvNT_6ParamsE --------------------------
	.section	.nv.constant0._ZN7cutlass13device_kernelIN5flash11enable_sm90INS1_16FlashAttnFwdSm90INS1_25CollectiveMainloopFwdSm90ILi2EN4cute5tupleIJNS5_1CILi1EEES8_S8_EEENS6_IJNS7_ILi128EEENS7_ILi192EEESA_EEELi128ENS_12float_e4m3_tEfNS_4arch4Sm90ELb0ELb1ELb1ELb0ELb0ELb0ELb0ELb1ELb1ELb0ELb0ELb0EEENS1_21CollectiveEpilogueFwdINS6_IJSA_SA_SB_EEES9_NS_10bfloat16_tESF_Li256ELb0ELb0ELb0ELb1EEENS1_30DynamicPersistentTileSchedulerILi256ELi128ELb0ELb0ELb1EEEEEEEEEvNT_6ParamsE,"a",@progbits
	.sectionflags	@""
	.align	4
.nv.constant0._ZN7cutlass13device_kernelIN5flash11enable_sm90INS1_16FlashAttnFwdSm90INS1_25CollectiveMainloopFwdSm90ILi2EN4cute5tupleIJNS5_1CILi1EEES8_S8_EEENS6_IJNS7_ILi128EEENS7_ILi192EEESA_EEELi128ENS_12float_e4m3_tEfNS_4arch4Sm90ELb0ELb1ELb1ELb0ELb0ELb0ELb0ELb1ELb1ELb0ELb0ELb0EEENS1_21CollectiveEpilogueFwdINS6_IJSA_SA_SB_EEES9_NS_10bfloat16_tESF_Li256ELb0ELb0ELb0ELb1EEENS1_30DynamicPersistentTileSchedulerILi256ELi128ELb0ELb0ELb1EEEEEEEEEvNT_6ParamsE:
	.zero		3584


//--------------------- .nv.constant0._ZN7cutlass13device_kernelIN5flash11enable_sm90INS1_16FlashAttnFwdSm90INS1_25CollectiveMainloopFwdSm90ILi2EN4cute5tupleIJNS5_1CILi1EEES8_S8_EEENS6_IJNS7_ILi128EEENS7_ILi192EEESA_EEELi128ENS_12float_e4m3_tEfNS_4arch4Sm90ELb0ELb1ELb1ELb1ELb0ELb0ELb0ELb1ELb1ELb0ELb0ELb0EEENS1_21CollectiveEpilogueFwdINS6_IJSA_SA_SB_EEES9_NS_10bfloat16_tESF_Li256ELb1ELb0ELb0ELb1EEENS1_36VarlenDynamicPersistentTileSchedulerILi128ELi192ELi256ELi128ELb0ELb0ELb1ELb1ELb0ELb1EEEEEEEEEvNT_6ParamsE --------------------------
	.section	.nv.constant0._ZN7cutlass13device_kernelIN5flash11enable_sm90INS1_16FlashAttnFwdSm90INS1_25CollectiveMainloopFwdSm90ILi2EN4cute5tupleIJNS5_1CILi1EEES8_S8_EEENS6_IJNS7_ILi128EEENS7_ILi192EEESA_EEELi128ENS_12float_e4m3_tEfNS_4arch4Sm90ELb0ELb1ELb1ELb1ELb0ELb0ELb0ELb1ELb1ELb0ELb0ELb0EEENS1_21CollectiveEpilogueFwdINS6_IJSA_SA_SB_EEES9_NS_10bfloat16_tESF_Li256ELb1ELb0ELb0ELb1EEENS1_36VarlenDynamicPersistentTileSchedulerILi128ELi192ELi256ELi128ELb0ELb0ELb1ELb1ELb0ELb1EEEEEEEEEvNT_6ParamsE,"a",@progbits
	.sectionflags	@""
	.align	4
.nv.constant0._ZN7cutlass13device_kernelIN5flash11enable_sm90INS1_16FlashAttnFwdSm90INS1_25CollectiveMainloopFwdSm90ILi2EN4cute5tupleIJNS5_1CILi1EEES8_S8_EEENS6_IJNS7_ILi128EEENS7_ILi192EEESA_EEELi128ENS_12float_e4m3_tEfNS_4arch4Sm90ELb0ELb1ELb1ELb1ELb0ELb0ELb0ELb1ELb1ELb0ELb0ELb0EEENS1_21CollectiveEpilogueFwdINS6_IJSA_SA_SB_EEES9_NS_10bfloat16_tESF_Li256ELb1ELb0ELb0ELb1EEENS1_36VarlenDynamicPersistentTileSchedulerILi128ELi192ELi256ELi128ELb0ELb0ELb1ELb1ELb0ELb1EEEEEEEEEvNT_6ParamsE:
	.zero		3200


//--------------------- .nv.constant0._ZN7cutlass13device_kernelIN5flash11enable_sm90INS1_16FlashAttnFwdSm90INS1_25CollectiveMainloopFwdSm90ILi2EN4cute5tupleIJNS5_1CILi1EEES8_S8_EEENS6_IJNS7_ILi128EEENS7_ILi192EEESA_EEELi128ENS_12float_e4m3_tEfNS_4arch4Sm90ELb0ELb1ELb1ELb1ELb0ELb1ELb0ELb1ELb1ELb0ELb0ELb0EEENS1_21CollectiveEpilogueFwdINS6_IJSA_SA_SB_EEES9_NS_10bfloat16_tESF_Li256ELb1ELb0ELb0ELb1EEENS1_36VarlenDynamicPersistentTileSchedulerILi128ELi192ELi256ELi128ELb0ELb0ELb1ELb1ELb0ELb1EEEEEEEEEvNT_6ParamsE --------------------------
	.section	.nv.constant0._ZN7cutlass13device_kernelIN5flash11enable_sm90INS1_16FlashAttnFwdSm90INS1_25CollectiveMainloopFwdSm90ILi2EN4cute5tupleIJNS5_1CILi1EEES8_S8_EEENS6_IJNS7_ILi128EEENS7_ILi192EEESA_EEELi128ENS_12float_e4m3_tEfNS_4arch4Sm90ELb0ELb1ELb1ELb1ELb0ELb1ELb0ELb1ELb1ELb0ELb0ELb0EEENS1_21CollectiveEpilogueFwdINS6_IJSA_SA_SB_EEES9_NS_10bfloat16_tESF_Li256ELb1ELb0ELb0ELb1EEENS1_36VarlenDynamicPersistentTileSchedulerILi128ELi192ELi256ELi128ELb0ELb0ELb1ELb1ELb0ELb1EEEEEEEEEvNT_6ParamsE,"a",@progbits
	.sectionflags	@""
	.align	4
.nv.constant0._ZN7cutlass13device_kernelIN5flash11enable_sm90INS1_16FlashAttnFwdSm90INS1_25CollectiveMainloopFwdSm90ILi2EN4cute5tupleIJNS5_1CILi1EEES8_S8_EEENS6_IJNS7_ILi128EEENS7_ILi192EEESA_EEELi128ENS_12float_e4m3_tEfNS_4arch4Sm90ELb0ELb1ELb1ELb1ELb0ELb1ELb0ELb1ELb1ELb0ELb0ELb0EEENS1_21CollectiveEpilogueFwdINS6_IJSA_SA_SB_EEES9_NS_10bfloat16_tESF_Li256ELb1ELb0ELb0ELb1EEENS1_36VarlenDynamicPersistentTileSchedulerILi128ELi192ELi256ELi128ELb0ELb0ELb1ELb1ELb0ELb1EEEEEEEEEvNT_6ParamsE:
	.zero		3200


//--------------------- .nv.constant0._ZN7cutlass13device_kernelIN5flash11enable_sm90INS1_16FlashAttnFwdSm90INS1_25CollectiveMainloopFwdSm90ILi2EN4cute5tupleIJNS5_1CILi1EEES8_S8_EEENS6_IJNS7_ILi128EEENS7_ILi224EEESA_EEELi128ENS_12float_e4m3_tEfNS_4arch4Sm90ELb1ELb0ELb1ELb0ELb0ELb0ELb0ELb1ELb1ELb0ELb0ELb0EEENS1_21CollectiveEpilogueFwdINS6_IJSA_SA_SB_EEES9_NS_10bfloat16_tESF_Li256ELb0ELb0ELb0ELb1EEENS1_30DynamicPersistentTileSchedulerILi256ELi128ELb0ELb0ELb1EEEEEEEEEvNT_6ParamsE --------------------------
	.section	.nv.constant0._ZN7cutlass13device_kernelIN5flash11enable_sm90INS1_16FlashAttnFwdSm90INS1_25CollectiveMainloopFwdSm90ILi2EN4cute5tupleIJNS5_1CILi1EEES8_S8_EEENS6_IJNS7_ILi128EEENS7_ILi224EEESA_EEELi128ENS_12float_e4m3_tEfNS_4arch4Sm90ELb1ELb0ELb1ELb0ELb0ELb0ELb0ELb1ELb1ELb0ELb0ELb0EEENS1_21CollectiveEpilogueFwdINS6_IJSA_SA_SB_EEES9_NS_10bfloat16_tESF_Li256ELb0ELb0ELb0ELb1EEENS1_30DynamicPersistentTileSchedulerILi256ELi128ELb0ELb0ELb1EEEEEEEEEvNT_6ParamsE,"a",@progbits
	.sectionflags	@""
	.align	4
.nv.constant0._ZN7cutlass13device_kernelIN5flash11enable_sm90INS1_16FlashAttnFwdSm90INS1_25CollectiveMainloopFwdSm90ILi2EN4cute5tupleIJNS5_1CILi1EEES8_S8_EEENS6_IJNS7_ILi128EEENS7_ILi224EEESA_EEELi128ENS_12float_e4m3_tEfNS_4arch4Sm90ELb1ELb0ELb1ELb0ELb0ELb0ELb0ELb1ELb1ELb0ELb0ELb0EEENS1_21CollectiveEpilogueFwdINS6_IJSA_SA_SB_EEES9_NS_10bfloat16_tESF_Li256ELb0ELb0ELb0ELb1EEENS1_30DynamicPersistentTileSchedulerILi256ELi128ELb0ELb0ELb1EEEEEEEEEvNT_6ParamsE:
	.zero		3584


//--------------------- .nv.constant0._ZN7cutlass13device_kernelIN5flash11enable_sm90INS1_16FlashAttnFwdSm90INS1_25CollectiveMainloopFwdSm90ILi2EN4cute5tupleIJNS5_1CILi1EEES8_S8_EEENS6_IJNS7_ILi128EEENS7_ILi224EEESA_EEELi128ENS_12float_e4m3_tEfNS_4arch4Sm90ELb1ELb0ELb1ELb1ELb0ELb0ELb0ELb1ELb1ELb0ELb0ELb0EEENS1_21CollectiveEpilogueFwdINS6_IJSA_SA_SB_EEES9_NS_10bfloat16_tESF_Li256ELb1ELb0ELb0ELb1EEENS1_36VarlenDynamicPersistentTileSchedulerILi128ELi224ELi256ELi128ELb0ELb0ELb1ELb1ELb1ELb1EEEEEEEEEvNT_6ParamsE --------------------------
	.section	.nv.constant0._ZN7cutlass13device_kernelIN5flash11enable_sm90INS1_16FlashAttnFwdSm90INS1_25CollectiveMainloopFwdSm90ILi2EN4cute5tupleIJNS5_1CILi1EEES8_S8_EEENS6_IJNS7_ILi128EEENS7_ILi224EEESA_EEELi128ENS_12float_e4m3_tEfNS_4arch4Sm90ELb1ELb0ELb1ELb1ELb0ELb0ELb0ELb1ELb1ELb0ELb0ELb0EEENS1_21CollectiveEpilogueFwdINS6_IJSA_SA_SB_EEES9_NS_10bfloat16_tESF_Li256ELb1ELb0ELb0ELb1EEENS1_36VarlenDynamicPersistentTileSchedulerILi128ELi224ELi256ELi128ELb0ELb0ELb1ELb1ELb1ELb1EEEEEEEEEvNT_6ParamsE,"a",@progbits
	.sectionflags	@""
	.align	4
.nv.constant0._ZN7cutlass13device_kernelIN5flash11enable_sm90INS1_16FlashAttnFwdSm90INS1_25CollectiveMainloopFwdSm90ILi2EN4cute5tupleIJNS5_1CILi1EEES8_S8_EEENS6_IJNS7_ILi128EEENS7_ILi224EEESA_EEELi128ENS_12float_e4m3_tEfNS_4arch4Sm90ELb1ELb0ELb1ELb1ELb0ELb0ELb0ELb1ELb1ELb0ELb0ELb0EEENS1_21CollectiveEpilogueFwdINS6_IJSA_SA_SB_EEES9_NS_10bfloat16_tESF_Li256ELb1ELb0ELb0ELb1EEENS1_36VarlenDynamicPersistentTileSchedulerILi128ELi224ELi256ELi128ELb0ELb0ELb1ELb1ELb1ELb1EEEEEEEEEvNT_6ParamsE:
	.zero		3200


//--------------------- .nv.constant0._ZN7cutlass13device_kernelIN5flash11enable_sm90INS1_16FlashAttnFwdSm90INS1_25CollectiveMainloopFwdSm90ILi2EN4cute5tupleIJNS5_1CILi1EEES8_S8_EEENS6_IJNS7_ILi128EEENS7_ILi224EEESA_EEELi128ENS_12float_e4m3_tEfNS_4arch4Sm90ELb1ELb0ELb1ELb1ELb0ELb1ELb0ELb1ELb1ELb0ELb0ELb0EEENS1_21CollectiveEpilogueFwdINS6_IJSA_SA_SB_EEES9_NS_10bfloat16_tESF_Li256ELb1ELb0ELb0ELb1EEENS1_36VarlenDynamicPersistentTileSchedulerILi128ELi224ELi256ELi128ELb0ELb0ELb1ELb1ELb1ELb1EEEEEEEEEvNT_6ParamsE --------------------------
	.section	.nv.constant0._ZN7cutlass13device_kernelIN5flash11enable_sm90INS1_16FlashAttnFwdSm90INS1_25CollectiveMainloopFwdSm90ILi2EN4cute5tupleIJNS5_1CILi1EEES8_S8_EEENS6_IJNS7_ILi128EEENS7_ILi224EEESA_EEELi128ENS_12float_e4m3_tEfNS_4arch4Sm90ELb1ELb0ELb1ELb1ELb0ELb1ELb0ELb1ELb1ELb0ELb0ELb0EEENS1_21CollectiveEpilogueFwdINS6_IJSA_SA_SB_EEES9_NS_10bfloat16_tESF_Li256ELb1ELb0ELb0ELb1EEENS1_36VarlenDynamicPersistentTileSchedulerILi128ELi224ELi256ELi128ELb0ELb0ELb1ELb1ELb1ELb1EEEEEEEEEvNT_6ParamsE,"a",@progbits
	.sectionflags	@""
	.align	4
.nv.constant0._ZN7cutlass13device_kernelIN5flash11enable_sm90INS1_16FlashAttnFwdSm90INS1_25CollectiveMainloopFwdSm90ILi2EN4cute5tupleIJNS5_1CILi1EEES8_S8_EEENS6_IJNS7_ILi128EEENS7_ILi224EEESA_EEELi128ENS_12float_e4m3_tEfNS_4arch4Sm90ELb1ELb0ELb1ELb1ELb0ELb1ELb0ELb1ELb1ELb0ELb0ELb0EEENS1_21CollectiveEpilogueFwdINS6_IJSA_SA_SB_EEES9_NS_10bfloat16_tESF_Li256ELb1ELb0ELb0ELb1EEENS1_36VarlenDynamicPersistentTileSchedulerILi128ELi224ELi256ELi128ELb0ELb0ELb1ELb1ELb1ELb1EEEEEEEEEvNT_6ParamsE:
	.zero		3200


//--------------------- SYMBOLS --------------------------

	.type		.nv.reservedSmem.offset0,@object
	.size		.nv.reservedSmem.offset0,0x4
	.type		__assertfail,@function
